	.target	sm_100a

	.elftype	@"ET_EXEC"


//--------------------- .note.nv.tkinfo           --------------------------
	.section	.note.nv.tkinfo,"",@"SHT_NOTE"
	.sectionflags	@"SHF_NOTE_NV_TKINFO"
	.tkinfo
        /*0018*/ 	.word	0x00000002
        /*0030*/ 	.string	""
        /*0030*/ 	.string	"ptxas"
        /*0030*/ 	.string	"Cuda compilation tools, release 13.0, V13.0.88"
        /*0030*/ 	.string	"Build cuda_13.0.r13.0/compiler.36424714_0"
        /*0030*/ 	.string	"-arch sm_100a -m 64 "



//--------------------- .note.nv.cuinfo           --------------------------
	.section	.note.nv.cuinfo,"",@"SHT_NOTE"
	.sectionflags	@"SHF_NOTE_NV_CUINFO"
        /*0018*/ 	.short	0x0002
        /*001a*/ 	.short	0x0064
        /*001c*/ 	.short	0x0082
	.zero		2


//--------------------- .nv.info                  --------------------------
	.section	.nv.info,"",@"SHT_CUDA_INFO"
	.align	4


	//----- nvinfo : EIATTR_REGCOUNT
	.align		4
        /*0000*/ 	.byte	0x04, 0x2f
        /*0002*/ 	.short	(.L_1 - .L_0)
	.align		4
.L_0:
        /*0004*/ 	.word	index@(_ZN13group_norm_v214gn_cuda_kernelI6__halfLi480ELi1ELi16ELi120ELi256ELb1ELi64ELi960ELi960ELi4ELb1ELi37ELb0ELb0ENS_16CompileConditionILi1000EEEEEvPT_PKS4_S7_S7_flPfS8_Pj)
        /*0008*/ 	.word	0x00000080


	//----- nvinfo : EIATTR_FRAME_SIZE
	.align		4
.L_1:
        /*000c*/ 	.byte	0x04, 0x11
        /*000e*/ 	.short	(.L_3 - .L_2)
	.align		4
.L_2:
        /*0010*/ 	.word	index@(_ZN13group_norm_v214gn_cuda_kernelI6__halfLi480ELi1ELi16ELi120ELi256ELb1ELi64ELi960ELi960ELi4ELb1ELi37ELb0ELb0ENS_16CompileConditionILi1000EEEEEvPT_PKS4_S7_S7_flPfS8_Pj)
        /*0014*/ 	.word	0x000000e0


	//----- nvinfo : EIATTR_REGCOUNT
	.align		4
.L_3:
        /*0018*/ 	.byte	0x04, 0x2f
        /*001a*/ 	.short	(.L_5 - .L_4)
	.align		4
.L_4:
        /*001c*/ 	.word	index@(_ZN13group_norm_v214gn_cuda_kernelI6__halfLi480ELi2ELi16ELi120ELi256ELb1ELi32ELi960ELi960ELi4ELb1ELi29ELb0ELb0ENS_16CompileConditionILi1000EEEEEvPT_PKS4_S7_S7_flPfS8_Pj)
        /*0020*/ 	.word	0x00000040


	//----- nvinfo : EIATTR_FRAME_SIZE
	.align		4
.L_5:
        /*0024*/ 	.byte	0x04, 0x11
        /*0026*/ 	.short	(.L_7 - .L_6)
	.align		4
.L_6:
        /*0028*/ 	.word	index@(_ZN13group_norm_v214gn_cuda_kernelI6__halfLi480ELi2ELi16ELi120ELi256ELb1ELi32ELi960ELi960ELi4ELb1ELi29ELb0ELb0ENS_16CompileConditionILi1000EEEEEvPT_PKS4_S7_S7_flPfS8_Pj)
        /*002c*/ 	.word	0x00000090


	//----- nvinfo : EIATTR_REGCOUNT
	.align		4
.L_7:
        /*0030*/ 	.byte	0x04, 0x2f
        /*0032*/ 	.short	(.L_9 - .L_8)
	.align		4
.L_8:
        /*0034*/ 	.word	index@(_ZN13group_norm_v214gn_cuda_kernelI6__halfLi480ELi1ELi16ELi120ELi256ELb1ELi32ELi960ELi960ELi4ELb1ELi18ELb0ELb0ENS_16CompileConditionILi1000EEEEEvPT_PKS4_S7_S7_flPfS8_Pj)
        /*0038*/ 	.word	0x00000080


	//----- nvinfo : EIATTR_FRAME_SIZE
	.align		4
.L_9:
        /*003c*/ 	.byte	0x04, 0x11
        /*003e*/ 	.short	(.L_11 - .L_10)
	.align		4
.L_10:
        /*0040*/ 	.word	index@(_ZN13group_norm_v214gn_cuda_kernelI6__halfLi480ELi1ELi16ELi120ELi256ELb1ELi32ELi960ELi960ELi4ELb1ELi18ELb0ELb0ENS_16CompileConditionILi1000EEEEEvPT_PKS4_S7_S7_flPfS8_Pj)
        /*0044*/ 	.word	0x00000000


	//----- nvinfo : EIATTR_REGCOUNT
	.align		4
.L_11:
        /*0048*/ 	.byte	0x04, 0x2f
        /*004a*/ 	.short	(.L_13 - .L_12)
	.align		4
.L_12:
        /*004c*/ 	.word	index@(_ZN13group_norm_v214gn_cuda_kernelI6__halfLi480ELi3ELi16ELi120ELi256ELb1ELi16ELi960ELi960ELi4ELb1ELi21ELb0ELb0ENS_16CompileConditionILi1000EEEEEvPT_PKS4_S7_S7_flPfS8_Pj)
        /*0050*/ 	.word	0x00000028


	//----- nvinfo : EIATTR_FRAME_SIZE
	.align		4
.L_13:
        /*0054*/ 	.byte	0x04, 0x11
        /*0056*/ 	.short	(.L_15 - .L_14)
	.align		4
.L_14:
        /*0058*/ 	.word	index@(_ZN13group_norm_v214gn_cuda_kernelI6__halfLi480ELi3ELi16ELi120ELi256ELb1ELi16ELi960ELi960ELi4ELb1ELi21ELb0ELb0ENS_16CompileConditionILi1000EEEEEvPT_PKS4_S7_S7_flPfS8_Pj)
        /*005c*/ 	.word	0x00000040


	//----- nvinfo : EIATTR_REGCOUNT
	.align		4
.L_15:
        /*0060*/ 	.byte	0x04, 0x2f
        /*0062*/ 	.short	(.L_17 - .L_16)
	.align		4
.L_16:
        /*0064*/ 	.word	index@(_ZN13group_norm_v214gn_cuda_kernelI6__halfLi480ELi1ELi16ELi120ELi256ELb1ELi16ELi960ELi960ELi4ELb1ELi9ELb0ELb0ENS_16CompileConditionILi1000EEEEEvPT_PKS4_S7_S7_flPfS8_Pj)
        /*0068*/ 	.word	0x00000080


	//----- nvinfo : EIATTR_FRAME_SIZE
	.align		4
.L_17:
        /*006c*/ 	.byte	0x04, 0x11
        /*006e*/ 	.short	(.L_19 - .L_18)
	.align		4
.L_18:
        /*0070*/ 	.word	index@(_ZN13group_norm_v214gn_cuda_kernelI6__halfLi480ELi1ELi16ELi120ELi256ELb1ELi16ELi960ELi960ELi4ELb1ELi9ELb0ELb0ENS_16CompileConditionILi1000EEEEEvPT_PKS4_S7_S7_flPfS8_Pj)
        /*0074*/ 	.word	0x00000000


	//----- nvinfo : EIATTR_REGCOUNT
	.align		4
.L_19:
        /*0078*/ 	.byte	0x04, 0x2f
        /*007a*/ 	.short	(.L_21 - .L_20)
	.align		4
.L_20:
        /*007c*/ 	.word	index@(_ZN13group_norm_v214gn_cuda_kernelI6__halfLi480ELi3ELi16ELi120ELi256ELb1ELi8ELi960ELi960ELi4ELb1ELi10ELb0ELb0ENS_16CompileConditionILi1000EEEEEvPT_PKS4_S7_S7_flPfS8_Pj)
        /*0080*/ 	.word	0x00000028


	//----- nvinfo : EIATTR_FRAME_SIZE
	.align		4
.L_21:
        /*0084*/ 	.byte	0x04, 0x11
        /*0086*/ 	.short	(.L_23 - .L_22)
	.align		4
.L_22:
        /*0088*/ 	.word	index@(_ZN13group_norm_v214gn_cuda_kernelI6__halfLi480ELi3ELi16ELi120ELi256ELb1ELi8ELi960ELi960ELi4ELb1ELi10ELb0ELb0ENS_16CompileConditionILi1000EEEEEvPT_PKS4_S7_S7_flPfS8_Pj)
        /*008c*/ 	.word	0x00000000


	//----- nvinfo : EIATTR_REGCOUNT
	.align		4
.L_23:
        /*0090*/ 	.byte	0x04, 0x2f
        /*0092*/ 	.short	(.L_25 - .L_24)
	.align		4
.L_24:
        /*0094*/ 	.word	index@(_ZN13group_norm_v214gn_cuda_kernelI6__halfLi480ELi1ELi16ELi120ELi256ELb1ELi8ELi960ELi960ELi4ELb1ELi4ELb0ELb0ENS_16CompileConditionILi1000EEEEEvPT_PKS4_S7_S7_flPfS8_Pj)
        /*0098*/ 	.word	0x00000070


	//----- nvinfo : EIATTR_FRAME_SIZE
	.align		4
.L_25:
        /*009c*/ 	.byte	0x04, 0x11
        /*009e*/ 	.short	(.L_27 - .L_26)
	.align		4
.L_26:
        /*00a0*/ 	.word	index@(_ZN13group_norm_v214gn_cuda_kernelI6__halfLi480ELi1ELi16ELi120ELi256ELb1ELi8ELi960ELi960ELi4ELb1ELi4ELb0ELb0ENS_16CompileConditionILi1000EEEEEvPT_PKS4_S7_S7_flPfS8_Pj)
        /*00a4*/ 	.word	0x00000000


	//----- nvinfo : EIATTR_REGCOUNT
	.align		4
.L_27:
        /*00a8*/ 	.byte	0x04, 0x2f
        /*00aa*/ 	.short	(.L_29 - .L_28)
	.align		4
.L_28:
        /*00ac*/ 	.word	index@(_ZN13group_norm_v214gn_cuda_kernelI6__halfLi480ELi3ELi16ELi120ELi256ELb1ELi4ELi960ELi960ELi4ELb1ELi5ELb0ELb0ENS_16CompileConditionILi1000EEEEEvPT_PKS4_S7_S7_flPfS8_Pj)
        /*00b0*/ 	.word	0x00000028


	//----- nvinfo : EIATTR_FRAME_SIZE
	.align		4
.L_29:
        /*00b4*/ 	.byte	0x04, 0x11
        /*00b6*/ 	.short	(.L_31 - .L_30)
	.align		4
.L_30:
        /*00b8*/ 	.word	index@(_ZN13group_norm_v214gn_cuda_kernelI6__halfLi480ELi3ELi16ELi120ELi256ELb1ELi4ELi960ELi960ELi4ELb1ELi5ELb0ELb0ENS_16CompileConditionILi1000EEEEEvPT_PKS4_S7_S7_flPfS8_Pj)
        /*00bc*/ 	.word	0x00000000


	//----- nvinfo : EIATTR_REGCOUNT
	.align		4
.L_31:
        /*00c0*/ 	.byte	0x04, 0x2f
        /*00c2*/ 	.short	(.L_33 - .L_32)
	.align		4
.L_32:
        /*00c4*/ 	.word	index@(_ZN13group_norm_v214gn_cuda_kernelI6__halfLi480ELi1ELi16ELi120ELi256ELb1ELi4ELi960ELi960ELi4ELb1ELi2ELb0ELb0ENS_16CompileConditionILi1000EEEEEvPT_PKS4_S7_S7_flPfS8_Pj)
        /*00c8*/ 	.word	0x00000060


	//----- nvinfo : EIATTR_FRAME_SIZE
	.align		4
.L_33:
        /*00cc*/ 	.byte	0x04, 0x11
        /*00ce*/ 	.short	(.L_35 - .L_34)
	.align		4
.L_34:
        /*00d0*/ 	.word	index@(_ZN13group_norm_v214gn_cuda_kernelI6__halfLi480ELi1ELi16ELi120ELi256ELb1ELi4ELi960ELi960ELi4ELb1ELi2ELb0ELb0ENS_16CompileConditionILi1000EEEEEvPT_PKS4_S7_S7_flPfS8_Pj)
        /*00d4*/ 	.word	0x00000000


	//----- nvinfo : EIATTR_REGCOUNT
	.align		4
.L_35:
        /*00d8*/ 	.byte	0x04, 0x2f
        /*00da*/ 	.short	(.L_37 - .L_36)
	.align		4
.L_36:
        /*00dc*/ 	.word	index@(_ZN13group_norm_v214gn_cuda_kernelI6__halfLi480ELi3ELi16ELi120ELi256ELb1ELi2ELi960ELi960ELi4ELb1ELi2ELb0ELb0ENS_16CompileConditionILi1000EEEEEvPT_PKS4_S7_S7_flPfS8_Pj)
        /*00e0*/ 	.word	0x00000028


	//----- nvinfo : EIATTR_FRAME_SIZE
	.align		4
.L_37:
        /*00e4*/ 	.byte	0x04, 0x11
        /*00e6*/ 	.short	(.L_39 - .L_38)
	.align		4
.L_38:
        /*00e8*/ 	.word	index@(_ZN13group_norm_v214gn_cuda_kernelI6__halfLi480ELi3ELi16ELi120ELi256ELb1ELi2ELi960ELi960ELi4ELb1ELi2ELb0ELb0ENS_16CompileConditionILi1000EEEEEvPT_PKS4_S7_S7_flPfS8_Pj)
        /*00ec*/ 	.word	0x00000000


	//----- nvinfo : EIATTR_REGCOUNT
	.align		4
.L_39:
        /*00f0*/ 	.byte	0x04, 0x2f
        /*00f2*/ 	.short	(.L_41 - .L_40)
	.align		4
.L_40:
        /*00f4*/ 	.word	index@(_ZN13group_norm_v214gn_cuda_kernelI6__halfLi480ELi1ELi32ELi60ELi256ELb0ELi64ELi960ELi960ELi4ELb1ELi37ELb0ELb0ENS_16CompileConditionILi1000EEEEEvPT_PKS4_S7_S7_flPfS8_Pj)
        /*00f8*/ 	.word	0x00000080


	//----- nvinfo : EIATTR_FRAME_SIZE
	.align		4
.L_41:
        /*00fc*/ 	.byte	0x04, 0x11
        /*00fe*/ 	.short	(.L_43 - .L_42)
	.align		4
.L_42:
        /*0100*/ 	.word	index@(_ZN13group_norm_v214gn_cuda_kernelI6__halfLi480ELi1ELi32ELi60ELi256ELb0ELi64ELi960ELi960ELi4ELb1ELi37ELb0ELb0ENS_16CompileConditionILi1000EEEEEvPT_PKS4_S7_S7_flPfS8_Pj)
        /*0104*/ 	.word	0x00000090


	//----- nvinfo : EIATTR_REGCOUNT
	.align		4
.L_43:
        /*0108*/ 	.byte	0x04, 0x2f
        /*010a*/ 	.short	(.L_45 - .L_44)
	.align		4
.L_44:
        /*010c*/ 	.word	index@(_ZN13group_norm_v214gn_cuda_kernelI6__halfLi480ELi2ELi32ELi60ELi256ELb0ELi32ELi960ELi960ELi4ELb1ELi29ELb0ELb0ENS_16CompileConditionILi1000EEEEEvPT_PKS4_S7_S7_flPfS8_Pj)
        /*0110*/ 	.word	0x00000040


	//----- nvinfo : EIATTR_FRAME_SIZE
	.align		4
.L_45:
        /*0114*/ 	.byte	0x04, 0x11
        /*0116*/ 	.short	(.L_47 - .L_46)
	.align		4
.L_46:
        /*0118*/ 	.word	index@(_ZN13group_norm_v214gn_cuda_kernelI6__halfLi480ELi2ELi32ELi60ELi256ELb0ELi32ELi960ELi960ELi4ELb1ELi29ELb0ELb0ENS_16CompileConditionILi1000EEEEEvPT_PKS4_S7_S7_flPfS8_Pj)
        /*011c*/ 	.word	0x00000068


	//----- nvinfo : EIATTR_REGCOUNT
	.align		4
.L_47:
        /*0120*/ 	.byte	0x04, 0x2f
        /*0122*/ 	.short	(.L_49 - .L_48)
	.align		4
.L_48:
        /*0124*/ 	.word	index@(_ZN13group_norm_v214gn_cuda_kernelI6__halfLi480ELi1ELi32ELi60ELi256ELb0ELi32ELi960ELi960ELi4ELb1ELi18ELb0ELb0ENS_16CompileConditionILi1000EEEEEvPT_PKS4_S7_S7_flPfS8_Pj)
        /*0128*/ 	.word	0x0000007f


	//----- nvinfo : EIATTR_FRAME_SIZE
	.align		4
.L_49:
        /*012c*/ 	.byte	0x04, 0x11
        /*012e*/ 	.short	(.L_51 - .L_50)
	.align		4
.L_50:
        /*0130*/ 	.word	index@(_ZN13group_norm_v214gn_cuda_kernelI6__halfLi480ELi1ELi32ELi60ELi256ELb0ELi32ELi960ELi960ELi4ELb1ELi18ELb0ELb0ENS_16CompileConditionILi1000EEEEEvPT_PKS4_S7_S7_flPfS8_Pj)
        /*0134*/ 	.word	0x00000000


	//----- nvinfo : EIATTR_REGCOUNT
	.align		4
.L_51:
        /*0138*/ 	.byte	0x04, 0x2f
        /*013a*/ 	.short	(.L_53 - .L_52)
	.align		4
.L_52:
        /*013c*/ 	.word	index@(_ZN13group_norm_v214gn_cuda_kernelI6__halfLi480ELi3ELi32ELi60ELi256ELb0ELi16ELi960ELi960ELi4ELb1ELi21ELb0ELb0ENS_16CompileConditionILi1000EEEEEvPT_PKS4_S7_S7_flPfS8_Pj)
        /*0140*/ 	.word	0x00000028


	//----- nvinfo : EIATTR_FRAME_SIZE
	.align		4
.L_53:
        /*0144*/ 	.byte	0x04, 0x11
        /*0146*/ 	.short	(.L_55 - .L_54)
	.align		4
.L_54:
        /*0148*/ 	.word	index@(_ZN13group_norm_v214gn_cuda_kernelI6__halfLi480ELi3ELi32ELi60ELi256ELb0ELi16ELi960ELi960ELi4ELb1ELi21ELb0ELb0ENS_16CompileConditionILi1000EEEEEvPT_PKS4_S7_S7_flPfS8_Pj)
        /*014c*/ 	.word	0x00000030


	//----- nvinfo : EIATTR_REGCOUNT
	.align		4
.L_55:
        /*0150*/ 	.byte	0x04, 0x2f
        /*0152*/ 	.short	(.L_57 - .L_56)
	.align		4
.L_56:
        /*0154*/ 	.word	index@(_ZN13group_norm_v214gn_cuda_kernelI6__halfLi480ELi1ELi32ELi60ELi256ELb0ELi16ELi960ELi960ELi4ELb1ELi9ELb0ELb0ENS_16CompileConditionILi1000EEEEEvPT_PKS4_S7_S7_flPfS8_Pj)
        /*0158*/ 	.word	0x00000060


	//----- nvinfo : EIATTR_FRAME_SIZE
	.align		4
.L_57:
        /*015c*/ 	.byte	0x04, 0x11
        /*015e*/ 	.short	(.L_59 - .L_58)
	.align		4
.L_58:
        /*0160*/ 	.word	index@(_ZN13group_norm_v214gn_cuda_kernelI6__halfLi480ELi1ELi32ELi60ELi256ELb0ELi16ELi960ELi960ELi4ELb1ELi9ELb0ELb0ENS_16CompileConditionILi1000EEEEEvPT_PKS4_S7_S7_flPfS8_Pj)
        /*0164*/ 	.word	0x00000000


	//----- nvinfo : EIATTR_REGCOUNT
	.align		4
.L_59:
        /*0168*/ 	.byte	0x04, 0x2f
        /*016a*/ 	.short	(.L_61 - .L_60)
	.align		4
.L_60:
        /*016c*/ 	.word	index@(_ZN13group_norm_v214gn_cuda_kernelI6__halfLi480ELi3ELi32ELi60ELi256ELb0ELi8ELi960ELi960ELi4ELb1ELi10ELb0ELb0ENS_16CompileConditionILi1000EEEEEvPT_PKS4_S7_S7_flPfS8_Pj)
        /*0170*/ 	.word	0x00000028


	//----- nvinfo : EIATTR_FRAME_SIZE
	.align		4
.L_61:
        /*0174*/ 	.byte	0x04, 0x11
        /*0176*/ 	.short	(.L_63 - .L_62)
	.align		4
.L_62:
        /*0178*/ 	.word	index@(_ZN13group_norm_v214gn_cuda_kernelI6__halfLi480ELi3ELi32ELi60ELi256ELb0ELi8ELi960ELi960ELi4ELb1ELi10ELb0ELb0ENS_16CompileConditionILi1000EEEEEvPT_PKS4_S7_S7_flPfS8_Pj)
        /*017c*/ 	.word	0x00000000


	//----- nvinfo : EIATTR_REGCOUNT
	.align		4
.L_63:
        /*0180*/ 	.byte	0x04, 0x2f
        /*0182*/ 	.short	(.L_65 - .L_64)
	.align		4
.L_64:
        /*0184*/ 	.word	index@(_ZN13group_norm_v214gn_cuda_kernelI6__halfLi480ELi1ELi32ELi60ELi256ELb0ELi8ELi960ELi960ELi4ELb1ELi4ELb0ELb0ENS_16CompileConditionILi1000EEEEEvPT_PKS4_S7_S7_flPfS8_Pj)
        /*0188*/ 	.word	0x00000060


	//----- nvinfo : EIATTR_FRAME_SIZE
	.align		4
.L_65:
        /*018c*/ 	.byte	0x04, 0x11
        /*018e*/ 	.short	(.L_67 - .L_66)
	.align		4
.L_66:
        /*0190*/ 	.word	index@(_ZN13group_norm_v214gn_cuda_kernelI6__halfLi480ELi1ELi32ELi60ELi256ELb0ELi8ELi960ELi960ELi4ELb1ELi4ELb0ELb0ENS_16CompileConditionILi1000EEEEEvPT_PKS4_S7_S7_flPfS8_Pj)
        /*0194*/ 	.word	0x00000000


	//----- nvinfo : EIATTR_REGCOUNT
	.align		4
.L_67:
        /*0198*/ 	.byte	0x04, 0x2f
        /*019a*/ 	.short	(.L_69 - .L_68)
	.align		4
.L_68:
        /*019c*/ 	.word	index@(_ZN13group_norm_v214gn_cuda_kernelI6__halfLi480ELi3ELi32ELi60ELi256ELb0ELi4ELi960ELi960ELi4ELb1ELi5ELb0ELb0ENS_16CompileConditionILi1000EEEEEvPT_PKS4_S7_S7_flPfS8_Pj)
        /*01a0*/ 	.word	0x00000028


	//----- nvinfo : EIATTR_FRAME_SIZE
	.align		4
.L_69:
        /*01a4*/ 	.byte	0x04, 0x11
        /*01a6*/ 	.short	(.L_71 - .L_70)
	.align		4
.L_70:
        /*01a8*/ 	.word	index@(_ZN13group_norm_v214gn_cuda_kernelI6__halfLi480ELi3ELi32ELi60ELi256ELb0ELi4ELi960ELi960ELi4ELb1ELi5ELb0ELb0ENS_16CompileConditionILi1000EEEEEvPT_PKS4_S7_S7_flPfS8_Pj)
        /*01ac*/ 	.word	0x00000000


	//----- nvinfo : EIATTR_REGCOUNT
	.align		4
.L_71:
        /*01b0*/ 	.byte	0x04, 0x2f
        /*01b2*/ 	.short	(.L_73 - .L_72)
	.align		4
.L_72:
        /*01b4*/ 	.word	index@(_ZN13group_norm_v214gn_cuda_kernelI6__halfLi480ELi1ELi32ELi60ELi256ELb0ELi4ELi960ELi960ELi4ELb1ELi2ELb0ELb0ENS_16CompileConditionILi1000EEEEEvPT_PKS4_S7_S7_flPfS8_Pj)
        /*01b8*/ 	.word	0x0000004e


	//----- nvinfo : EIATTR_FRAME_SIZE
	.align		4
.L_73:
        /*01bc*/ 	.byte	0x04, 0x11
        /*01be*/ 	.short	(.L_75 - .L_74)
	.align		4
.L_74:
        /*01c0*/ 	.word	index@(_ZN13group_norm_v214gn_cuda_kernelI6__halfLi480ELi1ELi32ELi60ELi256ELb0ELi4ELi960ELi960ELi4ELb1ELi2ELb0ELb0ENS_16CompileConditionILi1000EEEEEvPT_PKS4_S7_S7_flPfS8_Pj)
        /*01c4*/ 	.word	0x00000000


	//----- nvinfo : EIATTR_REGCOUNT
	.align		4
.L_75:
        /*01c8*/ 	.byte	0x04, 0x2f
        /*01ca*/ 	.short	(.L_77 - .L_76)
	.align		4
.L_76:
        /*01cc*/ 	.word	index@(_ZN13group_norm_v214gn_cuda_kernelI6__halfLi480ELi3ELi32ELi60ELi256ELb0ELi2ELi960ELi960ELi4ELb1ELi2ELb0ELb0ENS_16CompileConditionILi1000EEEEEvPT_PKS4_S7_S7_flPfS8_Pj)
        /*01d0*/ 	.word	0x00000028


	//----- nvinfo : EIATTR_FRAME_SIZE
	.align		4
.L_77:
        /*01d4*/ 	.byte	0x04, 0x11
        /*01d6*/ 	.short	(.L_79 - .L_78)
	.align		4
.L_78:
        /*01d8*/ 	.word	index@(_ZN13group_norm_v214gn_cuda_kernelI6__halfLi480ELi3ELi32ELi60ELi256ELb0ELi2ELi960ELi960ELi4ELb1ELi2ELb0ELb0ENS_16CompileConditionILi1000EEEEEvPT_PKS4_S7_S7_flPfS8_Pj)
        /*01dc*/ 	.word	0x00000000


	//----- nvinfo : EIATTR_REGCOUNT
	.align		4
.L_79:
        /*01e0*/ 	.byte	0x04, 0x2f
        /*01e2*/ 	.short	(.L_81 - .L_80)
	.align		4
.L_80:
        /*01e4*/ 	.word	index@(_ZN13group_norm_v218gn_bwd_cuda_kernelI6__halfLi480ELi2ELi16ELi120ELi256ELb1ELb1ELi16ELi960ELi960ELi4ELb1ELi18ELb0ELb0ELNS_15WgradSyncMethodE3ENS_16CompileConditionILi1000EEEEEvPT_S6_S6_PKS5_S8_S8_S8_PKfflPfPj)
        /*01e8*/ 	.word	0x00000040


	//----- nvinfo : EIATTR_FRAME_SIZE
	.align		4
.L_81:
        /*01ec*/ 	.byte	0x04, 0x11
        /*01ee*/ 	.short	(.L_83 - .L_82)
	.align		4
.L_82:
        /*01f0*/ 	.word	index@(_ZN13group_norm_v218gn_bwd_cuda_kernelI6__halfLi480ELi2ELi16ELi120ELi256ELb1ELb1ELi16ELi960ELi960ELi4ELb1ELi18ELb0ELb0ELNS_15WgradSyncMethodE3ENS_16CompileConditionILi1000EEEEEvPT_S6_S6_PKS5_S8_S8_S8_PKfflPfPj)
        /*01f4*/ 	.word	0x00000100


	//----- nvinfo : EIATTR_REGCOUNT
	.align		4
.L_83:
        /*01f8*/ 	.byte	0x04, 0x2f
        /*01fa*/ 	.short	(.L_85 - .L_84)
	.align		4
.L_84:
        /*01fc*/ 	.word	index@(_ZN13group_norm_v218gn_bwd_cuda_kernelI6__halfLi480ELi2ELi16ELi120ELi256ELb1ELb1ELi16ELi960ELi960ELi4ELb1ELi14ELb0ELb0ELNS_15WgradSyncMethodE3ENS_16CompileConditionILi1000EEEEEvPT_S6_S6_PKS5_S8_S8_S8_PKfflPfPj)
        /*0200*/ 	.word	0x00000040


	//----- nvinfo : EIATTR_FRAME_SIZE
	.align		4
.L_85:
        /*0204*/ 	.byte	0x04, 0x11
        /*0206*/ 	.short	(.L_87 - .L_86)
	.align		4
.L_86:
        /*0208*/ 	.word	index@(_ZN13group_norm_v218gn_bwd_cuda_kernelI6__halfLi480ELi2ELi16ELi120ELi256ELb1ELb1ELi16ELi960ELi960ELi4ELb1ELi14ELb0ELb0ELNS_15WgradSyncMethodE3ENS_16CompileConditionILi1000EEEEEvPT_S6_S6_PKS5_S8_S8_S8_PKfflPfPj)
        /*020c*/ 	.word	0x00000100


	//----- nvinfo : EIATTR_REGCOUNT
	.align		4
.L_87:
        /*0210*/ 	.byte	0x04, 0x2f
        /*0212*/ 	.short	(.L_89 - .L_88)
	.align		4
.L_88:
        /*0214*/ 	.word	index@(_ZN13group_norm_v218gn_bwd_cuda_kernelI6__halfLi480ELi1ELi16ELi120ELi256ELb1ELb1ELi32ELi960ELi960ELi4ELb1ELi18ELb0ELb0ELNS_15WgradSyncMethodE3ENS_16CompileConditionILi1000EEEEEvPT_S6_S6_PKS5_S8_S8_S8_PKfflPfPj)
        /*0218*/ 	.word	0x00000080


	//----- nvinfo : EIATTR_FRAME_SIZE
	.align		4
.L_89:
        /*021c*/ 	.byte	0x04, 0x11
        /*021e*/ 	.short	(.L_91 - .L_90)
	.align		4
.L_90:
        /*0220*/ 	.word	index@(_ZN13group_norm_v218gn_bwd_cuda_kernelI6__halfLi480ELi1ELi16ELi120ELi256ELb1ELb1ELi32ELi960ELi960ELi4ELb1ELi18ELb0ELb0ELNS_15WgradSyncMethodE3ENS_16CompileConditionILi1000EEEEEvPT_S6_S6_PKS5_S8_S8_S8_PKfflPfPj)
        /*0224*/ 	.word	0x000000d8


	//----- nvinfo : EIATTR_REGCOUNT
	.align		4
.L_91:
        /*0228*/ 	.byte	0x04, 0x2f
        /*022a*/ 	.short	(.L_93 - .L_92)
	.align		4
.L_92:
        /*022c*/ 	.word	index@(_ZN13group_norm_v218gn_bwd_cuda_kernelI6__halfLi480ELi1ELi16ELi120ELi256ELb1ELb1ELi16ELi960ELi960ELi4ELb1ELi8ELb0ELb0ELNS_15WgradSyncMethodE3ENS_16CompileConditionILi1000EEEEEvPT_S6_S6_PKS5_S8_S8_S8_PKfflPfPj)
        /*0230*/ 	.word	0x00000080


	//----- nvinfo : EIATTR_FRAME_SIZE
	.align		4
.L_93:
        /*0234*/ 	.byte	0x04, 0x11
        /*0236*/ 	.short	(.L_95 - .L_94)
	.align		4
.L_94:
        /*0238*/ 	.word	index@(_ZN13group_norm_v218gn_bwd_cuda_kernelI6__halfLi480ELi1ELi16ELi120ELi256ELb1ELb1ELi16ELi960ELi960ELi4ELb1ELi8ELb0ELb0ELNS_15WgradSyncMethodE3ENS_16CompileConditionILi1000EEEEEvPT_S6_S6_PKS5_S8_S8_S8_PKfflPfPj)
        /*023c*/ 	.word	0x00000000


	//----- nvinfo : EIATTR_REGCOUNT
	.align		4
.L_95:
        /*0240*/ 	.byte	0x04, 0x2f
        /*0242*/ 	.short	(.L_97 - .L_96)
	.align		4
.L_96:
        /*0244*/ 	.word	index@(_ZN13group_norm_v218gn_bwd_cuda_kernelI6__halfLi480ELi3ELi16ELi120ELi256ELb1ELb1ELi8ELi960ELi960ELi4ELb1ELi10ELb0ELb0ELNS_15WgradSyncMethodE3ENS_16CompileConditionILi1000EEEEEvPT_S6_S6_PKS5_S8_S8_S8_PKfflPfPj)
        /*0248*/ 	.word	0x00000028


	//----- nvinfo : EIATTR_FRAME_SIZE
	.align		4
.L_97:
        /*024c*/ 	.byte	0x04, 0x11
        /*024e*/ 	.short	(.L_99 - .L_98)
	.align		4
.L_98:
        /*0250*/ 	.word	index@(_ZN13group_norm_v218gn_bwd_cuda_kernelI6__halfLi480ELi3ELi16ELi120ELi256ELb1ELb1ELi8ELi960ELi960ELi4ELb1ELi10ELb0ELb0ELNS_15WgradSyncMethodE3ENS_16CompileConditionILi1000EEEEEvPT_S6_S6_PKS5_S8_S8_S8_PKfflPfPj)
        /*0254*/ 	.word	0x000000b0


	//----- nvinfo : EIATTR_REGCOUNT
	.align		4
.L_99:
        /*0258*/ 	.byte	0x04, 0x2f
        /*025a*/ 	.short	(.L_101 - .L_100)
	.align		4
.L_100:
        /*025c*/ 	.word	index@(_ZN13group_norm_v218gn_bwd_cuda_kernelI6__halfLi480ELi1ELi16ELi120ELi256ELb1ELb1ELi8ELi960ELi960ELi4ELb1ELi4ELb0ELb0ELNS_15WgradSyncMethodE3ENS_16CompileConditionILi1000EEEEEvPT_S6_S6_PKS5_S8_S8_S8_PKfflPfPj)
        /*0260*/ 	.word	0x00000080


	//----- nvinfo : EIATTR_FRAME_SIZE
	.align		4
.L_101:
        /*0264*/ 	.byte	0x04, 0x11
        /*0266*/ 	.short	(.L_103 - .L_102)
	.align		4
.L_102:
        /*0268*/ 	.word	index@(_ZN13group_norm_v218gn_bwd_cuda_kernelI6__halfLi480ELi1ELi16ELi120ELi256ELb1ELb1ELi8ELi960ELi960ELi4ELb1ELi4ELb0ELb0ELNS_15WgradSyncMethodE3ENS_16CompileConditionILi1000EEEEEvPT_S6_S6_PKS5_S8_S8_S8_PKfflPfPj)
        /*026c*/ 	.word	0x00000000


	//----- nvinfo : EIATTR_REGCOUNT
	.align		4
.L_103:
        /*0270*/ 	.byte	0x04, 0x2f
        /*0272*/ 	.short	(.L_105 - .L_104)
	.align		4
.L_104:
        /*0274*/ 	.word	index@(_ZN13group_norm_v218gn_bwd_cuda_kernelI6__halfLi480ELi3ELi16ELi120ELi256ELb1ELb1ELi4ELi960ELi960ELi4ELb1ELi4ELb0ELb0ELNS_15WgradSyncMethodE3ENS_16CompileConditionILi1000EEEEEvPT_S6_S6_PKS5_S8_S8_S8_PKfflPfPj)
        /*0278*/ 	.word	0x00000028


	//----- nvinfo : EIATTR_FRAME_SIZE
	.align		4
.L_105:
        /*027c*/ 	.byte	0x04, 0x11
        /*027e*/ 	.short	(.L_107 - .L_106)
	.align		4
.L_106:
        /*0280*/ 	.word	index@(_ZN13group_norm_v218gn_bwd_cuda_kernelI6__halfLi480ELi3ELi16ELi120ELi256ELb1ELb1ELi4ELi960ELi960ELi4ELb1ELi4ELb0ELb0ELNS_15WgradSyncMethodE3ENS_16CompileConditionILi1000EEEEEvPT_S6_S6_PKS5_S8_S8_S8_PKfflPfPj)
        /*0284*/ 	.word	0x00000028


	//----- nvinfo : EIATTR_REGCOUNT
	.align		4
.L_107:
        /*0288*/ 	.byte	0x04, 0x2f
        /*028a*/ 	.short	(.L_109 - .L_108)
	.align		4
.L_108:
        /*028c*/ 	.word	index@(_ZN13group_norm_v218gn_bwd_cuda_kernelI6__halfLi480ELi1ELi16ELi120ELi256ELb1ELb1ELi4ELi960ELi960ELi4ELb1ELi2ELb0ELb0ELNS_15WgradSyncMethodE3ENS_16CompileConditionILi1000EEEEEvPT_S6_S6_PKS5_S8_S8_S8_PKfflPfPj)
        /*0290*/ 	.word	0x0000007c


	//----- nvinfo : EIATTR_FRAME_SIZE
	.align		4
.L_109:
        /*0294*/ 	.byte	0x04, 0x11
        /*0296*/ 	.short	(.L_111 - .L_110)
	.align		4
.L_110:
        /*0298*/ 	.word	index@(_ZN13group_norm_v218gn_bwd_cuda_kernelI6__halfLi480ELi1ELi16ELi120ELi256ELb1ELb1ELi4ELi960ELi960ELi4ELb1ELi2ELb0ELb0ELNS_15WgradSyncMethodE3ENS_16CompileConditionILi1000EEEEEvPT_S6_S6_PKS5_S8_S8_S8_PKfflPfPj)
        /*029c*/ 	.word	0x00000000


	//----- nvinfo : EIATTR_REGCOUNT
	.align		4
.L_111:
        /*02a0*/ 	.byte	0x04, 0x2f
        /*02a2*/ 	.short	(.L_113 - .L_112)
	.align		4
.L_112:
        /*02a4*/ 	.word	index@(_ZN13group_norm_v218gn_bwd_cuda_kernelI6__halfLi480ELi3ELi16ELi120ELi256ELb1ELb1ELi2ELi960ELi960ELi4ELb1ELi2ELb0ELb0ELNS_15WgradSyncMethodE3ENS_16CompileConditionILi1000EEEEEvPT_S6_S6_PKS5_S8_S8_S8_PKfflPfPj)
        /*02a8*/ 	.word	0x00000028


	//----- nvinfo : EIATTR_FRAME_SIZE
	.align		4
.L_113:
        /*02ac*/ 	.byte	0x04, 0x11
        /*02ae*/ 	.short	(.L_115 - .L_114)
	.align		4
.L_114:
        /*02b0*/ 	.word	index@(_ZN13group_norm_v218gn_bwd_cuda_kernelI6__halfLi480ELi3ELi16ELi120ELi256ELb1ELb1ELi2ELi960ELi960ELi4ELb1ELi2ELb0ELb0ELNS_15WgradSyncMethodE3ENS_16CompileConditionILi1000EEEEEvPT_S6_S6_PKS5_S8_S8_S8_PKfflPfPj)
        /*02b4*/ 	.word	0x00000000


	//----- nvinfo : EIATTR_REGCOUNT
	.align		4
.L_115:
        /*02b8*/ 	.byte	0x04, 0x2f
        /*02ba*/ 	.short	(.L_117 - .L_116)
	.align		4
.L_116:
        /*02bc*/ 	.word	index@(_ZN13group_norm_v218gn_bwd_cuda_kernelI6__halfLi480ELi2ELi32ELi60ELi256ELb0ELb1ELi16ELi960ELi960ELi4ELb1ELi18ELb0ELb0ELNS_15WgradSyncMethodE3ENS_16CompileConditionILi1000EEEEEvPT_S6_S6_PKS5_S8_S8_S8_PKfflPfPj)
        /*02c0*/ 	.word	0x00000040


	//----- nvinfo : EIATTR_FRAME_SIZE
	.align		4
.L_117:
        /*02c4*/ 	.byte	0x04, 0x11
        /*02c6*/ 	.short	(.L_119 - .L_118)
	.align		4
.L_118:
        /*02c8*/ 	.word	index@(_ZN13group_norm_v218gn_bwd_cuda_kernelI6__halfLi480ELi2ELi32ELi60ELi256ELb0ELb1ELi16ELi960ELi960ELi4ELb1ELi18ELb0ELb0ELNS_15WgradSyncMethodE3ENS_16CompileConditionILi1000EEEEEvPT_S6_S6_PKS5_S8_S8_S8_PKfflPfPj)
        /*02cc*/ 	.word	0x000000e0


	//----- nvinfo : EIATTR_REGCOUNT
	.align		4
.L_119:
        /*02d0*/ 	.byte	0x04, 0x2f
        /*02d2*/ 	.short	(.L_121 - .L_120)
	.align		4
.L_120:
        /*02d4*/ 	.word	index@(_ZN13group_norm_v218gn_bwd_cuda_kernelI6__halfLi480ELi2ELi32ELi60ELi256ELb0ELb1ELi16ELi960ELi960ELi4ELb1ELi14ELb0ELb0ELNS_15WgradSyncMethodE3ENS_16CompileConditionILi1000EEEEEvPT_S6_S6_PKS5_S8_S8_S8_PKfflPfPj)
        /*02d8*/ 	.word	0x00000040


	//----- nvinfo : EIATTR_FRAME_SIZE
	.align		4
.L_121:
        /*02dc*/ 	.byte	0x04, 0x11
        /*02de*/ 	.short	(.L_123 - .L_122)
	.align		4
.L_122:
        /*02e0*/ 	.word	index@(_ZN13group_norm_v218gn_bwd_cuda_kernelI6__halfLi480ELi2ELi32ELi60ELi256ELb0ELb1ELi16ELi960ELi960ELi4ELb1ELi14ELb0ELb0ELNS_15WgradSyncMethodE3ENS_16CompileConditionILi1000EEEEEvPT_S6_S6_PKS5_S8_S8_S8_PKfflPfPj)
        /*02e4*/ 	.word	0x000000e0


	//----- nvinfo : EIATTR_REGCOUNT
	.align		4
.L_123:
        /*02e8*/ 	.byte	0x04, 0x2f
        /*02ea*/ 	.short	(.L_125 - .L_124)
	.align		4
.L_124:
        /*02ec*/ 	.word	index@(_ZN13group_norm_v218gn_bwd_cuda_kernelI6__halfLi480ELi1ELi32ELi60ELi256ELb0ELb1ELi32ELi960ELi960ELi4ELb1ELi18ELb0ELb0ELNS_15WgradSyncMethodE3ENS_16CompileConditionILi1000EEEEEvPT_S6_S6_PKS5_S8_S8_S8_PKfflPfPj)
        /*02f0*/ 	.word	0x00000080


	//----- nvinfo : EIATTR_FRAME_SIZE
	.align		4
.L_125:
        /*02f4*/ 	.byte	0x04, 0x11
        /*02f6*/ 	.short	(.L_127 - .L_126)
	.align		4
.L_126:
        /*02f8*/ 	.word	index@(_ZN13group_norm_v218gn_bwd_cuda_kernelI6__halfLi480ELi1ELi32ELi60ELi256ELb0ELb1ELi32ELi960ELi960ELi4ELb1ELi18ELb0ELb0ELNS_15WgradSyncMethodE3ENS_16CompileConditionILi1000EEEEEvPT_S6_S6_PKS5_S8_S8_S8_PKfflPfPj)
        /*02fc*/ 	.word	0x00000140


	//----- nvinfo : EIATTR_REGCOUNT
	.align		4
.L_127:
        /*0300*/ 	.byte	0x04, 0x2f
        /*0302*/ 	.short	(.L_129 - .L_128)
	.align		4
.L_128:
        /*0304*/ 	.word	index@(_ZN13group_norm_v218gn_bwd_cuda_kernelI6__halfLi480ELi1ELi32ELi60ELi256ELb0ELb1ELi16ELi960ELi960ELi4ELb1ELi8ELb0ELb0ELNS_15WgradSyncMethodE3ENS_16CompileConditionILi1000EEEEEvPT_S6_S6_PKS5_S8_S8_S8_PKfflPfPj)
        /*0308*/ 	.word	0x00000080


	//----- nvinfo : EIATTR_FRAME_SIZE
	.align		4
.L_129:
        /*030c*/ 	.byte	0x04, 0x11
        /*030e*/ 	.short	(.L_131 - .L_130)
	.align		4
.L_130:
        /*0310*/ 	.word	index@(_ZN13group_norm_v218gn_bwd_cuda_kernelI6__halfLi480ELi1ELi32ELi60ELi256ELb0ELb1ELi16ELi960ELi960ELi4ELb1ELi8ELb0ELb0ELNS_15WgradSyncMethodE3ENS_16CompileConditionILi1000EEEEEvPT_S6_S6_PKS5_S8_S8_S8_PKfflPfPj)
        /*0314*/ 	.word	0x00000000


	//----- nvinfo : EIATTR_REGCOUNT
	.align		4
.L_131:
        /*0318*/ 	.byte	0x04, 0x2f
        /*031a*/ 	.short	(.L_133 - .L_132)
	.align		4
.L_132:
        /*031c*/ 	.word	index@(_ZN13group_norm_v218gn_bwd_cuda_kernelI6__halfLi480ELi3ELi32ELi60ELi256ELb0ELb1ELi8ELi960ELi960ELi4ELb1ELi10ELb0ELb0ELNS_15WgradSyncMethodE3ENS_16CompileConditionILi1000EEEEEvPT_S6_S6_PKS5_S8_S8_S8_PKfflPfPj)
        /*0320*/ 	.word	0x00000028


	//----- nvinfo : EIATTR_FRAME_SIZE
	.align		4
.L_133:
        /*0324*/ 	.byte	0x04, 0x11
        /*0326*/ 	.short	(.L_135 - .L_134)
	.align		4
.L_134:
        /*0328*/ 	.word	index@(_ZN13group_norm_v218gn_bwd_cuda_kernelI6__halfLi480ELi3ELi32ELi60ELi256ELb0ELb1ELi8ELi960ELi960ELi4ELb1ELi10ELb0ELb0ELNS_15WgradSyncMethodE3ENS_16CompileConditionILi1000EEEEEvPT_S6_S6_PKS5_S8_S8_S8_PKfflPfPj)
        /*032c*/ 	.word	0x00000078


	//----- nvinfo : EIATTR_REGCOUNT
	.align		4
.L_135:
        /*0330*/ 	.byte	0x04, 0x2f
        /*0332*/ 	.short	(.L_137 - .L_136)
	.align		4
.L_136:
        /*0334*/ 	.word	index@(_ZN13group_norm_v218gn_bwd_cuda_kernelI6__halfLi480ELi1ELi32ELi60ELi256ELb0ELb1ELi8ELi960ELi960ELi4ELb1ELi4ELb0ELb0ELNS_15WgradSyncMethodE3ENS_16CompileConditionILi1000EEEEEvPT_S6_S6_PKS5_S8_S8_S8_PKfflPfPj)
        /*0338*/ 	.word	0x00000078


	//----- nvinfo : EIATTR_FRAME_SIZE
	.align		4
.L_137:
        /*033c*/ 	.byte	0x04, 0x11
        /*033e*/ 	.short	(.L_139 - .L_138)
	.align		4
.L_138:
        /*0340*/ 	.word	index@(_ZN13group_norm_v218gn_bwd_cuda_kernelI6__halfLi480ELi1ELi32ELi60ELi256ELb0ELb1ELi8ELi960ELi960ELi4ELb1ELi4ELb0ELb0ELNS_15WgradSyncMethodE3ENS_16CompileConditionILi1000EEEEEvPT_S6_S6_PKS5_S8_S8_S8_PKfflPfPj)
        /*0344*/ 	.word	0x00000000


	//----- nvinfo : EIATTR_REGCOUNT
	.align		4
.L_139:
        /*0348*/ 	.byte	0x04, 0x2f
        /*034a*/ 	.short	(.L_141 - .L_140)
	.align		4
.L_140:
        /*034c*/ 	.word	index@(_ZN13group_norm_v218gn_bwd_cuda_kernelI6__halfLi480ELi3ELi32ELi60ELi256ELb0ELb1ELi4ELi960ELi960ELi4ELb1ELi4ELb0ELb0ELNS_15WgradSyncMethodE3ENS_16CompileConditionILi1000EEEEEvPT_S6_S6_PKS5_S8_S8_S8_PKfflPfPj)
        /*0350*/ 	.word	0x00000028


	//----- nvinfo : EIATTR_FRAME_SIZE
	.align		4
.L_141:
        /*0354*/ 	.byte	0x04, 0x11
        /*0356*/ 	.short	(.L_143 - .L_142)
	.align		4
.L_142:
        /*0358*/ 	.word	index@(_ZN13group_norm_v218gn_bwd_cuda_kernelI6__halfLi480ELi3ELi32ELi60ELi256ELb0ELb1ELi4ELi960ELi960ELi4ELb1ELi4ELb0ELb0ELNS_15WgradSyncMethodE3ENS_16CompileConditionILi1000EEEEEvPT_S6_S6_PKS5_S8_S8_S8_PKfflPfPj)
        /*035c*/ 	.word	0x00000018


	//----- nvinfo : EIATTR_REGCOUNT
	.align		4
.L_143:
        /*0360*/ 	.byte	0x04, 0x2f
        /*0362*/ 	.short	(.L_145 - .L_144)
	.align		4
.L_144:
        /*0364*/ 	.word	index@(_ZN13group_norm_v218gn_bwd_cuda_kernelI6__halfLi480ELi1ELi32ELi60ELi256ELb0ELb1ELi4ELi960ELi960ELi4ELb1ELi2ELb0ELb0ELNS_15WgradSyncMethodE3ENS_16CompileConditionILi1000EEEEEvPT_S6_S6_PKS5_S8_S8_S8_PKfflPfPj)
        /*0368*/ 	.word	0x0000006e


	//----- nvinfo : EIATTR_FRAME_SIZE
	.align		4
.L_145:
        /*036c*/ 	.byte	0x04, 0x11
        /*036e*/ 	.short	(.L_147 - .L_146)
	.align		4
.L_146:
        /*0370*/ 	.word	index@(_ZN13group_norm_v218gn_bwd_cuda_kernelI6__halfLi480ELi1ELi32ELi60ELi256ELb0ELb1ELi4ELi960ELi960ELi4ELb1ELi2ELb0ELb0ELNS_15WgradSyncMethodE3ENS_16CompileConditionILi1000EEEEEvPT_S6_S6_PKS5_S8_S8_S8_PKfflPfPj)
        /*0374*/ 	.word	0x00000000


	//----- nvinfo : EIATTR_REGCOUNT
	.align		4
.L_147:
        /*0378*/ 	.byte	0x04, 0x2f
        /*037a*/ 	.short	(.L_149 - .L_148)
	.align		4
.L_148:
        /*037c*/ 	.word	index@(_ZN13group_norm_v218gn_bwd_cuda_kernelI6__halfLi480ELi3ELi32ELi60ELi256ELb0ELb1ELi2ELi960ELi960ELi4ELb1ELi2ELb0ELb0ELNS_15WgradSyncMethodE3ENS_16CompileConditionILi1000EEEEEvPT_S6_S6_PKS5_S8_S8_S8_PKfflPfPj)
        /*0380*/ 	.word	0x00000028


	//----- nvinfo : EIATTR_FRAME_SIZE
	.align		4
.L_149:
        /*0384*/ 	.byte	0x04, 0x11
        /*0386*/ 	.short	(.L_151 - .L_150)
	.align		4
.L_150:
        /*0388*/ 	.word	index@(_ZN13group_norm_v218gn_bwd_cuda_kernelI6__halfLi480ELi3ELi32ELi60ELi256ELb0ELb1ELi2ELi960ELi960ELi4ELb1ELi2ELb0ELb0ELNS_15WgradSyncMethodE3ENS_16CompileConditionILi1000EEEEEvPT_S6_S6_PKS5_S8_S8_S8_PKfflPfPj)
        /*038c*/ 	.word	0x00000000


	//----- nvinfo : EIATTR_REGCOUNT
	.align		4
.L_151:
        /*0390*/ 	.byte	0x04, 0x2f
        /*0392*/ 	.short	(.L_153 - .L_152)
	.align		4
.L_152:
        /*0394*/ 	.word	index@(_ZN13group_norm_v214gn_cuda_kernelI13__nv_bfloat16Li480ELi1ELi16ELi120ELi256ELb1ELi64ELi960ELi960ELi4ELb1ELi37ELb0ELb0ENS_16CompileConditionILi1000EEEEEvPT_PKS4_S7_S7_flPfS8_Pj)
        /*0398*/ 	.word	0x00000080


	//----- nvinfo : EIATTR_FRAME_SIZE
	.align		4
.L_153:
        /*039c*/ 	.byte	0x04, 0x11
        /*039e*/ 	.short	(.L_155 - .L_154)
	.align		4
.L_154:
        /*03a0*/ 	.word	index@(_ZN13group_norm_v214gn_cuda_kernelI13__nv_bfloat16Li480ELi1ELi16ELi120ELi256ELb1ELi64ELi960ELi960ELi4ELb1ELi37ELb0ELb0ENS_16CompileConditionILi1000EEEEEvPT_PKS4_S7_S7_flPfS8_Pj)
        /*03a4*/ 	.word	0x00000100


	//----- nvinfo : EIATTR_REGCOUNT
	.align		4
.L_155:
        /*03a8*/ 	.byte	0x04, 0x2f
        /*03aa*/ 	.short	(.L_157 - .L_156)
	.align		4
.L_156:
        /*03ac*/ 	.word	index@(_ZN13group_norm_v214gn_cuda_kernelI13__nv_bfloat16Li480ELi2ELi16ELi120ELi256ELb1ELi32ELi960ELi960ELi4ELb1ELi29ELb0ELb0ENS_16CompileConditionILi1000EEEEEvPT_PKS4_S7_S7_flPfS8_Pj)
        /*03b0*/ 	.word	0x00000040


	//----- nvinfo : EIATTR_FRAME_SIZE
	.align		4
.L_157:
        /*03b4*/ 	.byte	0x04, 0x11
        /*03b6*/ 	.short	(.L_159 - .L_158)
	.align		4
.L_158:
        /*03b8*/ 	.word	index@(_ZN13group_norm_v214gn_cuda_kernelI13__nv_bfloat16Li480ELi2ELi16ELi120ELi256ELb1ELi32ELi960ELi960ELi4ELb1ELi29ELb0ELb0ENS_16CompileConditionILi1000EEEEEvPT_PKS4_S7_S7_flPfS8_Pj)
        /*03bc*/ 	.word	0x000000b8


	//----- nvinfo : EIATTR_REGCOUNT
	.align		4
.L_159:
        /*03c0*/ 	.byte	0x04, 0x2f
        /*03c2*/ 	.short	(.L_161 - .L_160)
	.align		4
.L_160:
        /*03c4*/ 	.word	index@(_ZN13group_norm_v214gn_cuda_kernelI13__nv_bfloat16Li480ELi1ELi16ELi120ELi256ELb1ELi32ELi960ELi960ELi4ELb1ELi18ELb0ELb0ENS_16CompileConditionILi1000EEEEEvPT_PKS4_S7_S7_flPfS8_Pj)
        /*03c8*/ 	.word	0x00000080


	//----- nvinfo : EIATTR_FRAME_SIZE
	.align		4
.L_161:
        /*03cc*/ 	.byte	0x04, 0x11
        /*03ce*/ 	.short	(.L_163 - .L_162)
	.align		4
.L_162:
        /*03d0*/ 	.word	index@(_ZN13group_norm_v214gn_cuda_kernelI13__nv_bfloat16Li480ELi1ELi16ELi120ELi256ELb1ELi32ELi960ELi960ELi4ELb1ELi18ELb0ELb0ENS_16CompileConditionILi1000EEEEEvPT_PKS4_S7_S7_flPfS8_Pj)
        /*03d4*/ 	.word	0x00000000


	//----- nvinfo : EIATTR_REGCOUNT
	.align		4
.L_163:
        /*03d8*/ 	.byte	0x04, 0x2f
        /*03da*/ 	.short	(.L_165 - .L_164)
	.align		4
.L_164:
        /*03dc*/ 	.word	index@(_ZN13group_norm_v214gn_cuda_kernelI13__nv_bfloat16Li480ELi3ELi16ELi120ELi256ELb1ELi16ELi960ELi960ELi4ELb1ELi21ELb0ELb0ENS_16CompileConditionILi1000EEEEEvPT_PKS4_S7_S7_flPfS8_Pj)
        /*03e0*/ 	.word	0x00000028


	//----- nvinfo : EIATTR_FRAME_SIZE
	.align		4
.L_165:
        /*03e4*/ 	.byte	0x04, 0x11
        /*03e6*/ 	.short	(.L_167 - .L_166)
	.align		4
.L_166:
        /*03e8*/ 	.word	index@(_ZN13group_norm_v214gn_cuda_kernelI13__nv_bfloat16Li480ELi3ELi16ELi120ELi256ELb1ELi16ELi960ELi960ELi4ELb1ELi21ELb0ELb0ENS_16CompileConditionILi1000EEEEEvPT_PKS4_S7_S7_flPfS8_Pj)
        /*03ec*/ 	.word	0x00000048


	//----- nvinfo : EIATTR_REGCOUNT
	.align		4
.L_167:
        /*03f0*/ 	.byte	0x04, 0x2f
        /*03f2*/ 	.short	(.L_169 - .L_168)
	.align		4
.L_168:
        /*03f4*/ 	.word	index@(_ZN13group_norm_v214gn_cuda_kernelI13__nv_bfloat16Li480ELi1ELi16ELi120ELi256ELb1ELi16ELi960ELi960ELi4ELb1ELi9ELb0ELb0ENS_16CompileConditionILi1000EEEEEvPT_PKS4_S7_S7_flPfS8_Pj)
        /*03f8*/ 	.word	0x00000080


	//----- nvinfo : EIATTR_FRAME_SIZE
	.align		4
.L_169:
        /*03fc*/ 	.byte	0x04, 0x11
        /*03fe*/ 	.short	(.L_171 - .L_170)
	.align		4
.L_170:
        /*0400*/ 	.word	index@(_ZN13group_norm_v214gn_cuda_kernelI13__nv_bfloat16Li480ELi1ELi16ELi120ELi256ELb1ELi16ELi960ELi960ELi4ELb1ELi9ELb0ELb0ENS_16CompileConditionILi1000EEEEEvPT_PKS4_S7_S7_flPfS8_Pj)
        /*0404*/ 	.word	0x00000000


	//----- nvinfo : EIATTR_REGCOUNT
	.align		4
.L_171:
        /*0408*/ 	.byte	0x04, 0x2f
        /*040a*/ 	.short	(.L_173 - .L_172)
	.align		4
.L_172:
        /*040c*/ 	.word	index@(_ZN13group_norm_v214gn_cuda_kernelI13__nv_bfloat16Li480ELi3ELi16ELi120ELi256ELb1ELi8ELi960ELi960ELi4ELb1ELi10ELb0ELb0ENS_16CompileConditionILi1000EEEEEvPT_PKS4_S7_S7_flPfS8_Pj)
        /*0410*/ 	.word	0x00000028


	//----- nvinfo : EIATTR_FRAME_SIZE
	.align		4
.L_173:
        /*0414*/ 	.byte	0x04, 0x11
        /*0416*/ 	.short	(.L_175 - .L_174)
	.align		4
.L_174:
        /*0418*/ 	.word	index@(_ZN13group_norm_v214gn_cuda_kernelI13__nv_bfloat16Li480ELi3ELi16ELi120ELi256ELb1ELi8ELi960ELi960ELi4ELb1ELi10ELb0ELb0ENS_16CompileConditionILi1000EEEEEvPT_PKS4_S7_S7_flPfS8_Pj)
        /*041c*/ 	.word	0x00000000


	//----- nvinfo : EIATTR_REGCOUNT
	.align		4
.L_175:
        /*0420*/ 	.byte	0x04, 0x2f
        /*0422*/ 	.short	(.L_177 - .L_176)
	.align		4
.L_176:
        /*0424*/ 	.word	index@(_ZN13group_norm_v214gn_cuda_kernelI13__nv_bfloat16Li480ELi1ELi16ELi120ELi256ELb1ELi8ELi960ELi960ELi4ELb1ELi4ELb0ELb0ENS_16CompileConditionILi1000EEEEEvPT_PKS4_S7_S7_flPfS8_Pj)
        /*0428*/ 	.word	0x00000074


	//----- nvinfo : EIATTR_FRAME_SIZE
	.align		4
.L_177:
        /*042c*/ 	.byte	0x04, 0x11
        /*042e*/ 	.short	(.L_179 - .L_178)
	.align		4
.L_178:
        /*0430*/ 	.word	index@(_ZN13group_norm_v214gn_cuda_kernelI13__nv_bfloat16Li480ELi1ELi16ELi120ELi256ELb1ELi8ELi960ELi960ELi4ELb1ELi4ELb0ELb0ENS_16CompileConditionILi1000EEEEEvPT_PKS4_S7_S7_flPfS8_Pj)
        /*0434*/ 	.word	0x00000000


	//----- nvinfo : EIATTR_REGCOUNT
	.align		4
.L_179:
        /*0438*/ 	.byte	0x04, 0x2f
        /*043a*/ 	.short	(.L_181 - .L_180)
	.align		4
.L_180:
        /*043c*/ 	.word	index@(_ZN13group_norm_v214gn_cuda_kernelI13__nv_bfloat16Li480ELi3ELi16ELi120ELi256ELb1ELi4ELi960ELi960ELi4ELb1ELi5ELb0ELb0ENS_16CompileConditionILi1000EEEEEvPT_PKS4_S7_S7_flPfS8_Pj)
        /*0440*/ 	.word	0x00000028


	//----- nvinfo : EIATTR_FRAME_SIZE
	.align		4
.L_181:
        /*0444*/ 	.byte	0x04, 0x11
        /*0446*/ 	.short	(.L_183 - .L_182)
	.align		4
.L_182:
        /*0448*/ 	.word	index@(_ZN13group_norm_v214gn_cuda_kernelI13__nv_bfloat16Li480ELi3ELi16ELi120ELi256ELb1ELi4ELi960ELi960ELi4ELb1ELi5ELb0ELb0ENS_16CompileConditionILi1000EEEEEvPT_PKS4_S7_S7_flPfS8_Pj)
        /*044c*/ 	.word	0x00000000


	//----- nvinfo : EIATTR_REGCOUNT
	.align		4
.L_183:
        /*0450*/ 	.byte	0x04, 0x2f
        /*0452*/ 	.short	(.L_185 - .L_184)
	.align		4
.L_184:
        /*0454*/ 	.word	index@(_ZN13group_norm_v214gn_cuda_kernelI13__nv_bfloat16Li480ELi1ELi16ELi120ELi256ELb1ELi4ELi960ELi960ELi4ELb1ELi2ELb0ELb0ENS_16CompileConditionILi1000EEEEEvPT_PKS4_S7_S7_flPfS8_Pj)
        /*0458*/ 	.word	0x00000060


	//----- nvinfo : EIATTR_FRAME_SIZE
	.align		4
.L_185:
        /*045c*/ 	.byte	0x04, 0x11
        /*045e*/ 	.short	(.L_187 - .L_186)
	.align		4
.L_186:
        /*0460*/ 	.word	index@(_ZN13group_norm_v214gn_cuda_kernelI13__nv_bfloat16Li480ELi1ELi16ELi120ELi256ELb1ELi4ELi960ELi960ELi4ELb1ELi2ELb0ELb0ENS_16CompileConditionILi1000EEEEEvPT_PKS4_S7_S7_flPfS8_Pj)
        /*0464*/ 	.word	0x00000000


	//----- nvinfo : EIATTR_REGCOUNT
	.align		4
.L_187:
        /*0468*/ 	.byte	0x04, 0x2f
        /*046a*/ 	.short	(.L_189 - .L_188)
	.align		4
.L_188:
        /*046c*/ 	.word	index@(_ZN13group_norm_v214gn_cuda_kernelI13__nv_bfloat16Li480ELi3ELi16ELi120ELi256ELb1ELi2ELi960ELi960ELi4ELb1ELi2ELb0ELb0ENS_16CompileConditionILi1000EEEEEvPT_PKS4_S7_S7_flPfS8_Pj)
        /*0470*/ 	.word	0x00000028


	//----- nvinfo : EIATTR_FRAME_SIZE
	.align		4
.L_189:
        /*0474*/ 	.byte	0x04, 0x11
        /*0476*/ 	.short	(.L_191 - .L_190)
	.align		4
.L_190:
        /*0478*/ 	.word	index@(_ZN13group_norm_v214gn_cuda_kernelI13__nv_bfloat16Li480ELi3ELi16ELi120ELi256ELb1ELi2ELi960ELi960ELi4ELb1ELi2ELb0ELb0ENS_16CompileConditionILi1000EEEEEvPT_PKS4_S7_S7_flPfS8_Pj)
        /*047c*/ 	.word	0x00000000


	//----- nvinfo : EIATTR_REGCOUNT
	.align		4
.L_191:
        /*0480*/ 	.byte	0x04, 0x2f
        /*0482*/ 	.short	(.L_193 - .L_192)
	.align		4
.L_192:
        /*0484*/ 	.word	index@(_ZN13group_norm_v214gn_cuda_kernelI13__nv_bfloat16Li480ELi1ELi32ELi60ELi256ELb0ELi64ELi960ELi960ELi4ELb1ELi37ELb0ELb0ENS_16CompileConditionILi1000EEEEEvPT_PKS4_S7_S7_flPfS8_Pj)
        /*0488*/ 	.word	0x00000080


	//----- nvinfo : EIATTR_FRAME_SIZE
	.align		4
.L_193:
        /*048c*/ 	.byte	0x04, 0x11
        /*048e*/ 	.short	(.L_195 - .L_194)
	.align		4
.L_194:
        /*0490*/ 	.word	index@(_ZN13group_norm_v214gn_cuda_kernelI13__nv_bfloat16Li480ELi1ELi32ELi60ELi256ELb0ELi64ELi960ELi960ELi4ELb1ELi37ELb0ELb0ENS_16CompileConditionILi1000EEEEEvPT_PKS4_S7_S7_flPfS8_Pj)
        /*0494*/ 	.word	0x00000088


	//----- nvinfo : EIATTR_REGCOUNT
	.align		4
.L_195:
        /*0498*/ 	.byte	0x04, 0x2f
        /*049a*/ 	.short	(.L_197 - .L_196)
	.align		4
.L_196:
        /*049c*/ 	.word	index@(_ZN13group_norm_v214gn_cuda_kernelI13__nv_bfloat16Li480ELi2ELi32ELi60ELi256ELb0ELi32ELi960ELi960ELi4ELb1ELi29ELb0ELb0ENS_16CompileConditionILi1000EEEEEvPT_PKS4_S7_S7_flPfS8_Pj)
        /*04a0*/ 	.word	0x00000040


	//----- nvinfo : EIATTR_FRAME_SIZE
	.align		4
.L_197:
        /*04a4*/ 	.byte	0x04, 0x11
        /*04a6*/ 	.short	(.L_199 - .L_198)
	.align		4
.L_198:
        /*04a8*/ 	.word	index@(_ZN13group_norm_v214gn_cuda_kernelI13__nv_bfloat16Li480ELi2ELi32ELi60ELi256ELb0ELi32ELi960ELi960ELi4ELb1ELi29ELb0ELb0ENS_16CompileConditionILi1000EEEEEvPT_PKS4_S7_S7_flPfS8_Pj)
        /*04ac*/ 	.word	0x00000068


	//----- nvinfo : EIATTR_REGCOUNT
	.align		4
.L_199:
        /*04b0*/ 	.byte	0x04, 0x2f
        /*04b2*/ 	.short	(.L_201 - .L_200)
	.align		4
.L_200:
        /*04b4*/ 	.word	index@(_ZN13group_norm_v214gn_cuda_kernelI13__nv_bfloat16Li480ELi1ELi32ELi60ELi256ELb0ELi32ELi960ELi960ELi4ELb1ELi18ELb0ELb0ENS_16CompileConditionILi1000EEEEEvPT_PKS4_S7_S7_flPfS8_Pj)
        /*04b8*/ 	.word	0x00000080


	//----- nvinfo : EIATTR_FRAME_SIZE
	.align		4
.L_201:
        /*04bc*/ 	.byte	0x04, 0x11
        /*04be*/ 	.short	(.L_203 - .L_202)
	.align		4
.L_202:
        /*04c0*/ 	.word	index@(_ZN13group_norm_v214gn_cuda_kernelI13__nv_bfloat16Li480ELi1ELi32ELi60ELi256ELb0ELi32ELi960ELi960ELi4ELb1ELi18ELb0ELb0ENS_16CompileConditionILi1000EEEEEvPT_PKS4_S7_S7_flPfS8_Pj)
        /*04c4*/ 	.word	0x00000000


	//----- nvinfo : EIATTR_REGCOUNT
	.align		4
.L_203:
        /*04c8*/ 	.byte	0x04, 0x2f
        /*04ca*/ 	.short	(.L_205 - .L_204)
	.align		4
.L_204:
        /*04cc*/ 	.word	index@(_ZN13group_norm_v214gn_cuda_kernelI13__nv_bfloat16Li480ELi3ELi32ELi60ELi256ELb0ELi16ELi960ELi960ELi4ELb1ELi21ELb0ELb0ENS_16CompileConditionILi1000EEEEEvPT_PKS4_S7_S7_flPfS8_Pj)
        /*04d0*/ 	.word	0x00000028


	//----- nvinfo : EIATTR_FRAME_SIZE
	.align		4
.L_205:
        /*04d4*/ 	.byte	0x04, 0x11
        /*04d6*/ 	.short	(.L_207 - .L_206)
	.align		4
.L_206:
        /*04d8*/ 	.word	index@(_ZN13group_norm_v214gn_cuda_kernelI13__nv_bfloat16Li480ELi3ELi32ELi60ELi256ELb0ELi16ELi960ELi960ELi4ELb1ELi21ELb0ELb0ENS_16CompileConditionILi1000EEEEEvPT_PKS4_S7_S7_flPfS8_Pj)
        /*04dc*/ 	.word	0x00000040


	//----- nvinfo : EIATTR_REGCOUNT
	.align		4
.L_207:
        /*04e0*/ 	.byte	0x04, 0x2f
        /*04e2*/ 	.short	(.L_209 - .L_208)
	.align		4
.L_208:
        /*04e4*/ 	.word	index@(_ZN13group_norm_v214gn_cuda_kernelI13__nv_bfloat16Li480ELi1ELi32ELi60ELi256ELb0ELi16ELi960ELi960ELi4ELb1ELi9ELb0ELb0ENS_16CompileConditionILi1000EEEEEvPT_PKS4_S7_S7_flPfS8_Pj)
        /*04e8*/ 	.word	0x0000005f


	//----- nvinfo : EIATTR_FRAME_SIZE
	.align		4
.L_209:
        /*04ec*/ 	.byte	0x04, 0x11
        /*04ee*/ 	.short	(.L_211 - .L_210)
	.align		4
.L_210:
        /*04f0*/ 	.word	index@(_ZN13group_norm_v214gn_cuda_kernelI13__nv_bfloat16Li480ELi1ELi32ELi60ELi256ELb0ELi16ELi960ELi960ELi4ELb1ELi9ELb0ELb0ENS_16CompileConditionILi1000EEEEEvPT_PKS4_S7_S7_flPfS8_Pj)
        /*04f4*/ 	.word	0x00000000


	//----- nvinfo : EIATTR_REGCOUNT
	.align		4
.L_211:
        /*04f8*/ 	.byte	0x04, 0x2f
        /*04fa*/ 	.short	(.L_213 - .L_212)
	.align		4
.L_212:
        /*04fc*/ 	.word	index@(_ZN13group_norm_v214gn_cuda_kernelI13__nv_bfloat16Li480ELi3ELi32ELi60ELi256ELb0ELi8ELi960ELi960ELi4ELb1ELi10ELb0ELb0ENS_16CompileConditionILi1000EEEEEvPT_PKS4_S7_S7_flPfS8_Pj)
        /*0500*/ 	.word	0x00000028


	//----- nvinfo : EIATTR_FRAME_SIZE
	.align		4
.L_213:
        /*0504*/ 	.byte	0x04, 0x11
        /*0506*/ 	.short	(.L_215 - .L_214)
	.align		4
.L_214:
        /*0508*/ 	.word	index@(_ZN13group_norm_v214gn_cuda_kernelI13__nv_bfloat16Li480ELi3ELi32ELi60ELi256ELb0ELi8ELi960ELi960ELi4ELb1ELi10ELb0ELb0ENS_16CompileConditionILi1000EEEEEvPT_PKS4_S7_S7_flPfS8_Pj)
        /*050c*/ 	.word	0x00000000


	//----- nvinfo : EIATTR_REGCOUNT
	.align		4
.L_215:
        /*0510*/ 	.byte	0x04, 0x2f
        /*0512*/ 	.short	(.L_217 - .L_216)
	.align		4
.L_216:
        /*0514*/ 	.word	index@(_ZN13group_norm_v214gn_cuda_kernelI13__nv_bfloat16Li480ELi1ELi32ELi60ELi256ELb0ELi8ELi960ELi960ELi4ELb1ELi4ELb0ELb0ENS_16CompileConditionILi1000EEEEEvPT_PKS4_S7_S7_flPfS8_Pj)
        /*0518*/ 	.word	0x00000058


	//----- nvinfo : EIATTR_FRAME_SIZE
	.align		4
.L_217:
        /*051c*/ 	.byte	0x04, 0x11
        /*051e*/ 	.short	(.L_219 - .L_218)
	.align		4
.L_218:
        /*0520*/ 	.word	index@(_ZN13group_norm_v214gn_cuda_kernelI13__nv_bfloat16Li480ELi1ELi32ELi60ELi256ELb0ELi8ELi960ELi960ELi4ELb1ELi4ELb0ELb0ENS_16CompileConditionILi1000EEEEEvPT_PKS4_S7_S7_flPfS8_Pj)
        /*0524*/ 	.word	0x00000000


	//----- nvinfo : EIATTR_REGCOUNT
	.align		4
.L_219:
        /*0528*/ 	.byte	0x04, 0x2f
        /*052a*/ 	.short	(.L_221 - .L_220)
	.align		4
.L_220:
        /*052c*/ 	.word	index@(_ZN13group_norm_v214gn_cuda_kernelI13__nv_bfloat16Li480ELi3ELi32ELi60ELi256ELb0ELi4ELi960ELi960ELi4ELb1ELi5ELb0ELb0ENS_16CompileConditionILi1000EEEEEvPT_PKS4_S7_S7_flPfS8_Pj)
        /*0530*/ 	.word	0x00000028


	//----- nvinfo : EIATTR_FRAME_SIZE
	.align		4
.L_221:
        /*0534*/ 	.byte	0x04, 0x11
        /*0536*/ 	.short	(.L_223 - .L_222)
	.align		4
.L_222:
        /*0538*/ 	.word	index@(_ZN13group_norm_v214gn_cuda_kernelI13__nv_bfloat16Li480ELi3ELi32ELi60ELi256ELb0ELi4ELi960ELi960ELi4ELb1ELi5ELb0ELb0ENS_16CompileConditionILi1000EEEEEvPT_PKS4_S7_S7_flPfS8_Pj)
        /*053c*/ 	.word	0x00000000


	//----- nvinfo : EIATTR_REGCOUNT
	.align		4
.L_223:
        /*0540*/ 	.byte	0x04, 0x2f
        /*0542*/ 	.short	(.L_225 - .L_224)
	.align		4
.L_224:
        /*0544*/ 	.word	index@(_ZN13group_norm_v214gn_cuda_kernelI13__nv_bfloat16Li480ELi1ELi32ELi60ELi256ELb0ELi4ELi960ELi960ELi4ELb1ELi2ELb0ELb0ENS_16CompileConditionILi1000EEEEEvPT_PKS4_S7_S7_flPfS8_Pj)
        /*0548*/ 	.word	0x00000050


	//----- nvinfo : EIATTR_FRAME_SIZE
	.align		4
.L_225:
        /*054c*/ 	.byte	0x04, 0x11
        /*054e*/ 	.short	(.L_227 - .L_226)
	.align		4
.L_226:
        /*0550*/ 	.word	index@(_ZN13group_norm_v214gn_cuda_kernelI13__nv_bfloat16Li480ELi1ELi32ELi60ELi256ELb0ELi4ELi960ELi960ELi4ELb1ELi2ELb0ELb0ENS_16CompileConditionILi1000EEEEEvPT_PKS4_S7_S7_flPfS8_Pj)
        /*0554*/ 	.word	0x00000000


	//----- nvinfo : EIATTR_REGCOUNT
	.align		4
.L_227:
        /*0558*/ 	.byte	0x04, 0x2f
        /*055a*/ 	.short	(.L_229 - .L_228)
	.align		4
.L_228:
        /*055c*/ 	.word	index@(_ZN13group_norm_v214gn_cuda_kernelI13__nv_bfloat16Li480ELi3ELi32ELi60ELi256ELb0ELi2ELi960ELi960ELi4ELb1ELi2ELb0ELb0ENS_16CompileConditionILi1000EEEEEvPT_PKS4_S7_S7_flPfS8_Pj)
        /*0560*/ 	.word	0x00000028


	//----- nvinfo : EIATTR_FRAME_SIZE
	.align		4
.L_229:
        /*0564*/ 	.byte	0x04, 0x11
        /*0566*/ 	.short	(.L_231 - .L_230)
	.align		4
.L_230:
        /*0568*/ 	.word	index@(_ZN13group_norm_v214gn_cuda_kernelI13__nv_bfloat16Li480ELi3ELi32ELi60ELi256ELb0ELi2ELi960ELi960ELi4ELb1ELi2ELb0ELb0ENS_16CompileConditionILi1000EEEEEvPT_PKS4_S7_S7_flPfS8_Pj)
        /*056c*/ 	.word	0x00000000


	//----- nvinfo : EIATTR_REGCOUNT
	.align		4
.L_231:
        /*0570*/ 	.byte	0x04, 0x2f
        /*0572*/ 	.short	(.L_233 - .L_232)
	.align		4
.L_232:
        /*0574*/ 	.word	index@(_ZN13group_norm_v218gn_bwd_cuda_kernelI13__nv_bfloat16Li480ELi2ELi16ELi120ELi256ELb1ELb1ELi16ELi960ELi960ELi4ELb1ELi18ELb0ELb0ELNS_15WgradSyncMethodE3ENS_16CompileConditionILi1000EEEEEvPT_S6_S6_PKS5_S8_S8_S8_PKfflPfPj)
        /*0578*/ 	.word	0x00000040


	//----- nvinfo : EIATTR_FRAME_SIZE
	.align		4
.L_233:
        /*057c*/ 	.byte	0x04, 0x11
        /*057e*/ 	.short	(.L_235 - .L_234)
	.align		4
.L_234:
        /*0580*/ 	.word	index@(_ZN13group_norm_v218gn_bwd_cuda_kernelI13__nv_bfloat16Li480ELi2ELi16ELi120ELi256ELb1ELb1ELi16ELi960ELi960ELi4ELb1ELi18ELb0ELb0ELNS_15WgradSyncMethodE3ENS_16CompileConditionILi1000EEEEEvPT_S6_S6_PKS5_S8_S8_S8_PKfflPfPj)
        /*0584*/ 	.word	0x000000f8


	//----- nvinfo : EIATTR_REGCOUNT
	.align		4
.L_235:
        /*0588*/ 	.byte	0x04, 0x2f
        /*058a*/ 	.short	(.L_237 - .L_236)
	.align		4
.L_236:
        /*058c*/ 	.word	index@(_ZN13group_norm_v218gn_bwd_cuda_kernelI13__nv_bfloat16Li480ELi2ELi16ELi120ELi256ELb1ELb1ELi16ELi960ELi960ELi4ELb1ELi14ELb0ELb0ELNS_15WgradSyncMethodE3ENS_16CompileConditionILi1000EEEEEvPT_S6_S6_PKS5_S8_S8_S8_PKfflPfPj)
        /*0590*/ 	.word	0x00000040


	//----- nvinfo : EIATTR_FRAME_SIZE
	.align		4
.L_237:
        /*0594*/ 	.byte	0x04, 0x11
        /*0596*/ 	.short	(.L_239 - .L_238)
	.align		4
.L_238:
        /*0598*/ 	.word	index@(_ZN13group_norm_v218gn_bwd_cuda_kernelI13__nv_bfloat16Li480ELi2ELi16ELi120ELi256ELb1ELb1ELi16ELi960ELi960ELi4ELb1ELi14ELb0ELb0ELNS_15WgradSyncMethodE3ENS_16CompileConditionILi1000EEEEEvPT_S6_S6_PKS5_S8_S8_S8_PKfflPfPj)
        /*059c*/ 	.word	0x000000f8


	//----- nvinfo : EIATTR_REGCOUNT
	.align		4
.L_239:
        /*05a0*/ 	.byte	0x04, 0x2f
        /*05a2*/ 	.short	(.L_241 - .L_240)
	.align		4
.L_240:
        /*05a4*/ 	.word	index@(_ZN13group_norm_v218gn_bwd_cuda_kernelI13__nv_bfloat16Li480ELi1ELi16ELi120ELi256ELb1ELb1ELi32ELi960ELi960ELi4ELb1ELi18ELb0ELb0ELNS_15WgradSyncMethodE3ENS_16CompileConditionILi1000EEEEEvPT_S6_S6_PKS5_S8_S8_S8_PKfflPfPj)
        /*05a8*/ 	.word	0x00000080


	//----- nvinfo : EIATTR_FRAME_SIZE
	.align		4
.L_241:
        /*05ac*/ 	.byte	0x04, 0x11
        /*05ae*/ 	.short	(.L_243 - .L_242)
	.align		4
.L_242:
        /*05b0*/ 	.word	index@(_ZN13group_norm_v218gn_bwd_cuda_kernelI13__nv_bfloat16Li480ELi1ELi16ELi120ELi256ELb1ELb1ELi32ELi960ELi960ELi4ELb1ELi18ELb0ELb0ELNS_15WgradSyncMethodE3ENS_16CompileConditionILi1000EEEEEvPT_S6_S6_PKS5_S8_S8_S8_PKfflPfPj)
        /*05b4*/ 	.word	0x000000f0


	//----- nvinfo : EIATTR_REGCOUNT
	.align		4
.L_243:
        /*05b8*/ 	.byte	0x04, 0x2f
        /*05ba*/ 	.short	(.L_245 - .L_244)
	.align		4
.L_244:
        /*05bc*/ 	.word	index@(_ZN13group_norm_v218gn_bwd_cuda_kernelI13__nv_bfloat16Li480ELi1ELi16ELi120ELi256ELb1ELb1ELi16ELi960ELi960ELi4ELb1ELi8ELb0ELb0ELNS_15WgradSyncMethodE3ENS_16CompileConditionILi1000EEEEEvPT_S6_S6_PKS5_S8_S8_S8_PKfflPfPj)
        /*05c0*/ 	.word	0x00000080


	//----- nvinfo : EIATTR_FRAME_SIZE
	.align		4
.L_245:
        /*05c4*/ 	.byte	0x04, 0x11
        /*05c6*/ 	.short	(.L_247 - .L_246)
	.align		4
.L_246:
        /*05c8*/ 	.word	index@(_ZN13group_norm_v218gn_bwd_cuda_kernelI13__nv_bfloat16Li480ELi1ELi16ELi120ELi256ELb1ELb1ELi16ELi960ELi960ELi4ELb1ELi8ELb0ELb0ELNS_15WgradSyncMethodE3ENS_16CompileConditionILi1000EEEEEvPT_S6_S6_PKS5_S8_S8_S8_PKfflPfPj)
        /*05cc*/ 	.word	0x00000000


	//----- nvinfo : EIATTR_REGCOUNT
	.align		4
.L_247:
        /*05d0*/ 	.byte	0x04, 0x2f
        /*05d2*/ 	.short	(.L_249 - .L_248)
	.align		4
.L_248:
        /*05d4*/ 	.word	index@(_ZN13group_norm_v218gn_bwd_cuda_kernelI13__nv_bfloat16Li480ELi3ELi16ELi120ELi256ELb1ELb1ELi8ELi960ELi960ELi4ELb1ELi10ELb0ELb0ELNS_15WgradSyncMethodE3ENS_16CompileConditionILi1000EEEEEvPT_S6_S6_PKS5_S8_S8_S8_PKfflPfPj)
        /*05d8*/ 	.word	0x00000028


	//----- nvinfo : EIATTR_FRAME_SIZE
	.align		4
.L_249:
        /*05dc*/ 	.byte	0x04, 0x11
        /*05de*/ 	.short	(.L_251 - .L_250)
	.align		4
.L_250:
        /*05e0*/ 	.word	index@(_ZN13group_norm_v218gn_bwd_cuda_kernelI13__nv_bfloat16Li480ELi3ELi16ELi120ELi256ELb1ELb1ELi8ELi960ELi960ELi4ELb1ELi10ELb0ELb0ELNS_15WgradSyncMethodE3ENS_16CompileConditionILi1000EEEEEvPT_S6_S6_PKS5_S8_S8_S8_PKfflPfPj)
        /*05e4*/ 	.word	0x000000b0


	//----- nvinfo : EIATTR_REGCOUNT
	.align		4
.L_251:
        /*05e8*/ 	.byte	0x04, 0x2f
        /*05ea*/ 	.short	(.L_253 - .L_252)
	.align		4
.L_252:
        /*05ec*/ 	.word	index@(_ZN13group_norm_v218gn_bwd_cuda_kernelI13__nv_bfloat16Li480ELi1ELi16ELi120ELi256ELb1ELb1ELi8ELi960ELi960ELi4ELb1ELi4ELb0ELb0ELNS_15WgradSyncMethodE3ENS_16CompileConditionILi1000EEEEEvPT_S6_S6_PKS5_S8_S8_S8_PKfflPfPj)
        /*05f0*/ 	.word	0x00000080


	//----- nvinfo : EIATTR_FRAME_SIZE
	.align		4
.L_253:
        /*05f4*/ 	.byte	0x04, 0x11
        /*05f6*/ 	.short	(.L_255 - .L_254)
	.align		4
.L_254:
        /*05f8*/ 	.word	index@(_ZN13group_norm_v218gn_bwd_cuda_kernelI13__nv_bfloat16Li480ELi1ELi16ELi120ELi256ELb1ELb1ELi8ELi960ELi960ELi4ELb1ELi4ELb0ELb0ELNS_15WgradSyncMethodE3ENS_16CompileConditionILi1000EEEEEvPT_S6_S6_PKS5_S8_S8_S8_PKfflPfPj)
        /*05fc*/ 	.word	0x00000000


	//----- nvinfo : EIATTR_REGCOUNT
	.align		4
.L_255:
        /*0600*/ 	.byte	0x04, 0x2f
        /*0602*/ 	.short	(.L_257 - .L_256)
	.align		4
.L_256:
        /*0604*/ 	.word	index@(_ZN13group_norm_v218gn_bwd_cuda_kernelI13__nv_bfloat16Li480ELi3ELi16ELi120ELi256ELb1ELb1ELi4ELi960ELi960ELi4ELb1ELi4ELb0ELb0ELNS_15WgradSyncMethodE3ENS_16CompileConditionILi1000EEEEEvPT_S6_S6_PKS5_S8_S8_S8_PKfflPfPj)
        /*0608*/ 	.word	0x00000028


	//----- nvinfo : EIATTR_FRAME_SIZE
	.align		4
.L_257:
        /*060c*/ 	.byte	0x04, 0x11
        /*060e*/ 	.short	(.L_259 - .L_258)
	.align		4
.L_258:
        /*0610*/ 	.word	index@(_ZN13group_norm_v218gn_bwd_cuda_kernelI13__nv_bfloat16Li480ELi3ELi16ELi120ELi256ELb1ELb1ELi4ELi960ELi960ELi4ELb1ELi4ELb0ELb0ELNS_15WgradSyncMethodE3ENS_16CompileConditionILi1000EEEEEvPT_S6_S6_PKS5_S8_S8_S8_PKfflPfPj)
        /*0614*/ 	.word	0x00000028


	//----- nvinfo : EIATTR_REGCOUNT
	.align		4
.L_259:
        /*0618*/ 	.byte	0x04, 0x2f
        /*061a*/ 	.short	(.L_261 - .L_260)
	.align		4
.L_260:
        /*061c*/ 	.word	index@(_ZN13group_norm_v218gn_bwd_cuda_kernelI13__nv_bfloat16Li480ELi1ELi16ELi120ELi256ELb1ELb1ELi4ELi960ELi960ELi4ELb1ELi2ELb0ELb0ELNS_15WgradSyncMethodE3ENS_16CompileConditionILi1000EEEEEvPT_S6_S6_PKS5_S8_S8_S8_PKfflPfPj)
        /*0620*/ 	.word	0x0000007a


	//----- nvinfo : EIATTR_FRAME_SIZE
	.align		4
.L_261:
        /*0624*/ 	.byte	0x04, 0x11
        /*0626*/ 	.short	(.L_263 - .L_262)
	.align		4
.L_262:
        /*0628*/ 	.word	index@(_ZN13group_norm_v218gn_bwd_cuda_kernelI13__nv_bfloat16Li480ELi1ELi16ELi120ELi256ELb1ELb1ELi4ELi960ELi960ELi4ELb1ELi2ELb0ELb0ELNS_15WgradSyncMethodE3ENS_16CompileConditionILi1000EEEEEvPT_S6_S6_PKS5_S8_S8_S8_PKfflPfPj)
        /*062c*/ 	.word	0x00000000


	//----- nvinfo : EIATTR_REGCOUNT
	.align		4
.L_263:
        /*0630*/ 	.byte	0x04, 0x2f
        /*0632*/ 	.short	(.L_265 - .L_264)
	.align		4
.L_264:
        /*0634*/ 	.word	index@(_ZN13group_norm_v218gn_bwd_cuda_kernelI13__nv_bfloat16Li480ELi3ELi16ELi120ELi256ELb1ELb1ELi2ELi960ELi960ELi4ELb1ELi2ELb0ELb0ELNS_15WgradSyncMethodE3ENS_16CompileConditionILi1000EEEEEvPT_S6_S6_PKS5_S8_S8_S8_PKfflPfPj)
        /*0638*/ 	.word	0x00000028


	//----- nvinfo : EIATTR_FRAME_SIZE
	.align		4
.L_265:
        /*063c*/ 	.byte	0x04, 0x11
        /*063e*/ 	.short	(.L_267 - .L_266)
	.align		4
.L_266:
        /*0640*/ 	.word	index@(_ZN13group_norm_v218gn_bwd_cuda_kernelI13__nv_bfloat16Li480ELi3ELi16ELi120ELi256ELb1ELb1ELi2ELi960ELi960ELi4ELb1ELi2ELb0ELb0ELNS_15WgradSyncMethodE3ENS_16CompileConditionILi1000EEEEEvPT_S6_S6_PKS5_S8_S8_S8_PKfflPfPj)
        /*0644*/ 	.word	0x00000000


	//----- nvinfo : EIATTR_REGCOUNT
	.align		4
.L_267:
        /*0648*/ 	.byte	0x04, 0x2f
        /*064a*/ 	.short	(.L_269 - .L_268)
	.align		4
.L_268:
        /*064c*/ 	.word	index@(_ZN13group_norm_v218gn_bwd_cuda_kernelI13__nv_bfloat16Li480ELi2ELi32ELi60ELi256ELb0ELb1ELi16ELi960ELi960ELi4ELb1ELi18ELb0ELb0ELNS_15WgradSyncMethodE3ENS_16CompileConditionILi1000EEEEEvPT_S6_S6_PKS5_S8_S8_S8_PKfflPfPj)
        /*0650*/ 	.word	0x00000040


	//----- nvinfo : EIATTR_FRAME_SIZE
	.align		4
.L_269:
        /*0654*/ 	.byte	0x04, 0x11
        /*0656*/ 	.short	(.L_271 - .L_270)
	.align		4
.L_270:
        /*0658*/ 	.word	index@(_ZN13group_norm_v218gn_bwd_cuda_kernelI13__nv_bfloat16Li480ELi2ELi32ELi60ELi256ELb0ELb1ELi16ELi960ELi960ELi4ELb1ELi18ELb0ELb0ELNS_15WgradSyncMethodE3ENS_16CompileConditionILi1000EEEEEvPT_S6_S6_PKS5_S8_S8_S8_PKfflPfPj)
        /*065c*/ 	.word	0x000000e0


	//----- nvinfo : EIATTR_REGCOUNT
	.align		4
.L_271:
        /*0660*/ 	.byte	0x04, 0x2f
        /*0662*/ 	.short	(.L_273 - .L_272)
	.align		4
.L_272:
        /*0664*/ 	.word	index@(_ZN13group_norm_v218gn_bwd_cuda_kernelI13__nv_bfloat16Li480ELi2ELi32ELi60ELi256ELb0ELb1ELi16ELi960ELi960ELi4ELb1ELi14ELb0ELb0ELNS_15WgradSyncMethodE3ENS_16CompileConditionILi1000EEEEEvPT_S6_S6_PKS5_S8_S8_S8_PKfflPfPj)
        /*0668*/ 	.word	0x00000040


	//----- nvinfo : EIATTR_FRAME_SIZE
	.align		4
.L_273:
        /*066c*/ 	.byte	0x04, 0x11
        /*066e*/ 	.short	(.L_275 - .L_274)
	.align		4
.L_274:
        /*0670*/ 	.word	index@(_ZN13group_norm_v218gn_bwd_cuda_kernelI13__nv_bfloat16Li480ELi2ELi32ELi60ELi256ELb0ELb1ELi16ELi960ELi960ELi4ELb1ELi14ELb0ELb0ELNS_15WgradSyncMethodE3ENS_16CompileConditionILi1000EEEEEvPT_S6_S6_PKS5_S8_S8_S8_PKfflPfPj)
        /*0674*/ 	.word	0x000000e0


	//----- nvinfo : EIATTR_REGCOUNT
	.align		4
.L_275:
        /*0678*/ 	.byte	0x04, 0x2f
        /*067a*/ 	.short	(.L_277 - .L_276)
	.align		4
.L_276:
        /*067c*/ 	.word	index@(_ZN13group_norm_v218gn_bwd_cuda_kernelI13__nv_bfloat16Li480ELi1ELi32ELi60ELi256ELb0ELb1ELi32ELi960ELi960ELi4ELb1ELi18ELb0ELb0ELNS_15WgradSyncMethodE3ENS_16CompileConditionILi1000EEEEEvPT_S6_S6_PKS5_S8_S8_S8_PKfflPfPj)
        /*0680*/ 	.word	0x00000080


	//----- nvinfo : EIATTR_FRAME_SIZE
	.align		4
.L_277:
        /*0684*/ 	.byte	0x04, 0x11
        /*0686*/ 	.short	(.L_279 - .L_278)
	.align		4
.L_278:
        /*0688*/ 	.word	index@(_ZN13group_norm_v218gn_bwd_cuda_kernelI13__nv_bfloat16Li480ELi1ELi32ELi60ELi256ELb0ELb1ELi32ELi960ELi960ELi4ELb1ELi18ELb0ELb0ELNS_15WgradSyncMethodE3ENS_16CompileConditionILi1000EEEEEvPT_S6_S6_PKS5_S8_S8_S8_PKfflPfPj)
        /*068c*/ 	.word	0x00000100


	//----- nvinfo : EIATTR_REGCOUNT
	.align		4
.L_279:
        /*0690*/ 	.byte	0x04, 0x2f
        /*0692*/ 	.short	(.L_281 - .L_280)
	.align		4
.L_280:
        /*0694*/ 	.word	index@(_ZN13group_norm_v218gn_bwd_cuda_kernelI13__nv_bfloat16Li480ELi1ELi32ELi60ELi256ELb0ELb1ELi16ELi960ELi960ELi4ELb1ELi8ELb0ELb0ELNS_15WgradSyncMethodE3ENS_16CompileConditionILi1000EEEEEvPT_S6_S6_PKS5_S8_S8_S8_PKfflPfPj)
        /*0698*/ 	.word	0x00000080


	//----- nvinfo : EIATTR_FRAME_SIZE
	.align		4
.L_281:
        /*069c*/ 	.byte	0x04, 0x11
        /*069e*/ 	.short	(.L_283 - .L_282)
	.align		4
.L_282:
        /*06a0*/ 	.word	index@(_ZN13group_norm_v218gn_bwd_cuda_kernelI13__nv_bfloat16Li480ELi1ELi32ELi60ELi256ELb0ELb1ELi16ELi960ELi960ELi4ELb1ELi8ELb0ELb0ELNS_15WgradSyncMethodE3ENS_16CompileConditionILi1000EEEEEvPT_S6_S6_PKS5_S8_S8_S8_PKfflPfPj)
        /*06a4*/ 	.word	0x00000000


	//----- nvinfo : EIATTR_REGCOUNT
	.align		4
.L_283:
        /*06a8*/ 	.byte	0x04, 0x2f
        /*06aa*/ 	.short	(.L_285 - .L_284)
	.align		4
.L_284:
        /*06ac*/ 	.word	index@(_ZN13group_norm_v218gn_bwd_cuda_kernelI13__nv_bfloat16Li480ELi3ELi32ELi60ELi256ELb0ELb1ELi8ELi960ELi960ELi4ELb1ELi10ELb0ELb0ELNS_15WgradSyncMethodE3ENS_16CompileConditionILi1000EEEEEvPT_S6_S6_PKS5_S8_S8_S8_PKfflPfPj)
        /*06b0*/ 	.word	0x00000028


	//----- nvinfo : EIATTR_FRAME_SIZE
	.align		4
.L_285:
        /*06b4*/ 	.byte	0x04, 0x11
        /*06b6*/ 	.short	(.L_287 - .L_286)
	.align		4
.L_286:
        /*06b8*/ 	.word	index@(_ZN13group_norm_v218gn_bwd_cuda_kernelI13__nv_bfloat16Li480ELi3ELi32ELi60ELi256ELb0ELb1ELi8ELi960ELi960ELi4ELb1ELi10ELb0ELb0ELNS_15WgradSyncMethodE3ENS_16CompileConditionILi1000EEEEEvPT_S6_S6_PKS5_S8_S8_S8_PKfflPfPj)
        /*06bc*/ 	.word	0x00000080


	//----- nvinfo : EIATTR_REGCOUNT
	.align		4
.L_287:
        /*06c0*/ 	.byte	0x04, 0x2f
        /*06c2*/ 	.short	(.L_289 - .L_288)
	.align		4
.L_288:
        /*06c4*/ 	.word	index@(_ZN13group_norm_v218gn_bwd_cuda_kernelI13__nv_bfloat16Li480ELi1ELi32ELi60ELi256ELb0ELb1ELi8ELi960ELi960ELi4ELb1ELi4ELb0ELb0ELNS_15WgradSyncMethodE3ENS_16CompileConditionILi1000EEEEEvPT_S6_S6_PKS5_S8_S8_S8_PKfflPfPj)
        /*06c8*/ 	.word	0x00000078


	//----- nvinfo : EIATTR_FRAME_SIZE
	.align		4
.L_289:
        /*06cc*/ 	.byte	0x04, 0x11
        /*06ce*/ 	.short	(.L_291 - .L_290)
	.align		4
.L_290:
        /*06d0*/ 	.word	index@(_ZN13group_norm_v218gn_bwd_cuda_kernelI13__nv_bfloat16Li480ELi1ELi32ELi60ELi256ELb0ELb1ELi8ELi960ELi960ELi4ELb1ELi4ELb0ELb0ELNS_15WgradSyncMethodE3ENS_16CompileConditionILi1000EEEEEvPT_S6_S6_PKS5_S8_S8_S8_PKfflPfPj)
        /*06d4*/ 	.word	0x00000000


	//----- nvinfo : EIATTR_REGCOUNT
	.align		4
.L_291:
        /*06d8*/ 	.byte	0x04, 0x2f
        /*06da*/ 	.short	(.L_293 - .L_292)
	.align		4
.L_292:
        /*06dc*/ 	.word	index@(_ZN13group_norm_v218gn_bwd_cuda_kernelI13__nv_bfloat16Li480ELi3ELi32ELi60ELi256ELb0ELb1ELi4ELi960ELi960ELi4ELb1ELi4ELb0ELb0ELNS_15WgradSyncMethodE3ENS_16CompileConditionILi1000EEEEEvPT_S6_S6_PKS5_S8_S8_S8_PKfflPfPj)
        /*06e0*/ 	.word	0x00000028


	//----- nvinfo : EIATTR_FRAME_SIZE
	.align		4
.L_293:
        /*06e4*/ 	.byte	0x04, 0x11
        /*06e6*/ 	.short	(.L_295 - .L_294)
	.align		4
.L_294:
        /*06e8*/ 	.word	index@(_ZN13group_norm_v218gn_bwd_cuda_kernelI13__nv_bfloat16Li480ELi3ELi32ELi60ELi256ELb0ELb1ELi4ELi960ELi960ELi4ELb1ELi4ELb0ELb0ELNS_15WgradSyncMethodE3ENS_16CompileConditionILi1000EEEEEvPT_S6_S6_PKS5_S8_S8_S8_PKfflPfPj)
        /*06ec*/ 	.word	0x00000018


	//----- nvinfo : EIATTR_REGCOUNT
	.align		4
.L_295:
        /*06f0*/ 	.byte	0x04, 0x2f
        /*06f2*/ 	.short	(.L_297 - .L_296)
	.align		4
.L_296:
        /*06f4*/ 	.word	index@(_ZN13group_norm_v218gn_bwd_cuda_kernelI13__nv_bfloat16Li480ELi1ELi32ELi60ELi256ELb0ELb1ELi4ELi960ELi960ELi4ELb1ELi2ELb0ELb0ELNS_15WgradSyncMethodE3ENS_16CompileConditionILi1000EEEEEvPT_S6_S6_PKS5_S8_S8_S8_PKfflPfPj)
        /*06f8*/ 	.word	0x0000006e


	//----- nvinfo : EIATTR_FRAME_SIZE
	.align		4
.L_297:
        /*06fc*/ 	.byte	0x04, 0x11
        /*06fe*/ 	.short	(.L_299 - .L_298)
	.align		4
.L_298:
        /*0700*/ 	.word	index@(_ZN13group_norm_v218gn_bwd_cuda_kernelI13__nv_bfloat16Li480ELi1ELi32ELi60ELi256ELb0ELb1ELi4ELi960ELi960ELi4ELb1ELi2ELb0ELb0ELNS_15WgradSyncMethodE3ENS_16CompileConditionILi1000EEEEEvPT_S6_S6_PKS5_S8_S8_S8_PKfflPfPj)
        /*0704*/ 	.word	0x00000000


	//----- nvinfo : EIATTR_REGCOUNT
	.align		4
.L_299:
        /*0708*/ 	.byte	0x04, 0x2f
        /*070a*/ 	.short	(.L_301 - .L_300)
	.align		4
.L_300:
        /*070c*/ 	.word	index@(_ZN13group_norm_v218gn_bwd_cuda_kernelI13__nv_bfloat16Li480ELi3ELi32ELi60ELi256ELb0ELb1ELi2ELi960ELi960ELi4ELb1ELi2ELb0ELb0ELNS_15WgradSyncMethodE3ENS_16CompileConditionILi1000EEEEEvPT_S6_S6_PKS5_S8_S8_S8_PKfflPfPj)
        /*0710*/ 	.word	0x00000028


	//----- nvinfo : EIATTR_FRAME_SIZE
	.align		4
.L_301:
        /*0714*/ 	.byte	0x04, 0x11
        /*0716*/ 	.short	(.L_303 - .L_302)
	.align		4
.L_302:
        /*0718*/ 	.word	index@(_ZN13group_norm_v218gn_bwd_cuda_kernelI13__nv_bfloat16Li480ELi3ELi32ELi60ELi256ELb0ELb1ELi2ELi960ELi960ELi4ELb1ELi2ELb0ELb0ELNS_15WgradSyncMethodE3ENS_16CompileConditionILi1000EEEEEvPT_S6_S6_PKS5_S8_S8_S8_PKfflPfPj)
        /*071c*/ 	.word	0x00000000


	//----- nvinfo : EIATTR_MIN_STACK_SIZE
	.align		4
.L_303:
        /*0720*/ 	.byte	0x04, 0x12
        /*0722*/ 	.short	(.L_305 - .L_304)
	.align		4
.L_304:
        /*0724*/ 	.word	index@(_ZN13group_norm_v218gn_bwd_cuda_kernelI13__nv_bfloat16Li480ELi3ELi32ELi60ELi256ELb0ELb1ELi2ELi960ELi960ELi4ELb1ELi2ELb0ELb0ELNS_15WgradSyncMethodE3ENS_16CompileConditionILi1000EEEEEvPT_S6_S6_PKS5_S8_S8_S8_PKfflPfPj)
        /*0728*/ 	.word	0x00000000


	//----- nvinfo : EIATTR_MIN_STACK_SIZE
	.align		4
.L_305:
        /*072c*/ 	.byte	0x04, 0x12
        /*072e*/ 	.short	(.L_307 - .L_306)
	.align		4
.L_306:
        /*0730*/ 	.word	index@(_ZN13group_norm_v218gn_bwd_cuda_kernelI13__nv_bfloat16Li480ELi1ELi32ELi60ELi256ELb0ELb1ELi4ELi960ELi960ELi4ELb1ELi2ELb0ELb0ELNS_15WgradSyncMethodE3ENS_16CompileConditionILi1000EEEEEvPT_S6_S6_PKS5_S8_S8_S8_PKfflPfPj)
        /*0734*/ 	.word	0x00000000


	//----- nvinfo : EIATTR_MIN_STACK_SIZE
	.align		4
.L_307:
        /*0738*/ 	.byte	0x04, 0x12
        /*073a*/ 	.short	(.L_309 - .L_308)
	.align		4
.L_308:
        /*073c*/ 	.word	index@(_ZN13group_norm_v218gn_bwd_cuda_kernelI13__nv_bfloat16Li480ELi3ELi32ELi60ELi256ELb0ELb1ELi4ELi960ELi960ELi4ELb1ELi4ELb0ELb0ELNS_15WgradSyncMethodE3ENS_16CompileConditionILi1000EEEEEvPT_S6_S6_PKS5_S8_S8_S8_PKfflPfPj)
        /*0740*/ 	.word	0x00000018


	//----- nvinfo : EIATTR_MIN_STACK_SIZE
	.align		4
.L_309:
        /*0744*/ 	.byte	0x04, 0x12
        /*0746*/ 	.short	(.L_311 - .L_310)
	.align		4
.L_310:
        /*0748*/ 	.word	index@(_ZN13group_norm_v218gn_bwd_cuda_kernelI13__nv_bfloat16Li480ELi1ELi32ELi60ELi256ELb0ELb1ELi8ELi960ELi960ELi4ELb1ELi4ELb0ELb0ELNS_15WgradSyncMethodE3ENS_16CompileConditionILi1000EEEEEvPT_S6_S6_PKS5_S8_S8_S8_PKfflPfPj)
        /*074c*/ 	.word	0x00000000


	//----- nvinfo : EIATTR_MIN_STACK_SIZE
	.align		4
.L_311:
        /*0750*/ 	.byte	0x04, 0x12
        /*0752*/ 	.short	(.L_313 - .L_312)
	.align		4
.L_312:
        /*0754*/ 	.word	index@(_ZN13group_norm_v218gn_bwd_cuda_kernelI13__nv_bfloat16Li480ELi3ELi32ELi60ELi256ELb0ELb1ELi8ELi960ELi960ELi4ELb1ELi10ELb0ELb0ELNS_15WgradSyncMethodE3ENS_16CompileConditionILi1000EEEEEvPT_S6_S6_PKS5_S8_S8_S8_PKfflPfPj)
        /*0758*/ 	.word	0x00000080


	//----- nvinfo : EIATTR_MIN_STACK_SIZE
	.align		4
.L_313:
        /*075c*/ 	.byte	0x04, 0x12
        /*075e*/ 	.short	(.L_315 - .L_314)
	.align		4
.L_314:
        /*0760*/ 	.word	index@(_ZN13group_norm_v218gn_bwd_cuda_kernelI13__nv_bfloat16Li480ELi1ELi32ELi60ELi256ELb0ELb1ELi16ELi960ELi960ELi4ELb1ELi8ELb0ELb0ELNS_15WgradSyncMethodE3ENS_16CompileConditionILi1000EEEEEvPT_S6_S6_PKS5_S8_S8_S8_PKfflPfPj)
        /*0764*/ 	.word	0x00000000


	//----- nvinfo : EIATTR_MIN_STACK_SIZE
	.align		4
.L_315:
        /*0768*/ 	.byte	0x04, 0x12
        /*076a*/ 	.short	(.L_317 - .L_316)
	.align		4
.L_316:
        /*076c*/ 	.word	index@(_ZN13group_norm_v218gn_bwd_cuda_kernelI13__nv_bfloat16Li480ELi1ELi32ELi60ELi256ELb0ELb1ELi32ELi960ELi960ELi4ELb1ELi18ELb0ELb0ELNS_15WgradSyncMethodE3ENS_16CompileConditionILi1000EEEEEvPT_S6_S6_PKS5_S8_S8_S8_PKfflPfPj)
        /*0770*/ 	.word	0x00000100


	//----- nvinfo : EIATTR_MIN_STACK_SIZE
	.align		4
.L_317:
        /*0774*/ 	.byte	0x04, 0x12
        /*0776*/ 	.short	(.L_319 - .L_318)
	.align		4
.L_318:
        /*0778*/ 	.word	index@(_ZN13group_norm_v218gn_bwd_cuda_kernelI13__nv_bfloat16Li480ELi2ELi32ELi60ELi256ELb0ELb1ELi16ELi960ELi960ELi4ELb1ELi14ELb0ELb0ELNS_15WgradSyncMethodE3ENS_16CompileConditionILi1000EEEEEvPT_S6_S6_PKS5_S8_S8_S8_PKfflPfPj)
        /*077c*/ 	.word	0x000000e0


	//----- nvinfo : EIATTR_MIN_STACK_SIZE
	.align		4
.L_319:
        /*0780*/ 	.byte	0x04, 0x12
        /*0782*/ 	.short	(.L_321 - .L_320)
	.align		4
.L_320:
        /*0784*/ 	.word	index@(_ZN13group_norm_v218gn_bwd_cuda_kernelI13__nv_bfloat16Li480ELi2ELi32ELi60ELi256ELb0ELb1ELi16ELi960ELi960ELi4ELb1ELi18ELb0ELb0ELNS_15WgradSyncMethodE3ENS_16CompileConditionILi1000EEEEEvPT_S6_S6_PKS5_S8_S8_S8_PKfflPfPj)
        /*0788*/ 	.word	0x000000e0


	//----- nvinfo : EIATTR_MIN_STACK_SIZE
	.align		4
.L_321:
        /*078c*/ 	.byte	0x04, 0x12
        /*078e*/ 	.short	(.L_323 - .L_322)
	.align		4
.L_322:
        /*0790*/ 	.word	index@(_ZN13group_norm_v218gn_bwd_cuda_kernelI13__nv_bfloat16Li480ELi3ELi16ELi120ELi256ELb1ELb1ELi2ELi960ELi960ELi4ELb1ELi2ELb0ELb0ELNS_15WgradSyncMethodE3ENS_16CompileConditionILi1000EEEEEvPT_S6_S6_PKS5_S8_S8_S8_PKfflPfPj)
        /*0794*/ 	.word	0x00000000


	//----- nvinfo : EIATTR_MIN_STACK_SIZE
	.align		4
.L_323:
        /*0798*/ 	.byte	0x04, 0x12
        /*079a*/ 	.short	(.L_325 - .L_324)
	.align		4
.L_324:
        /*079c*/ 	.word	index@(_ZN13group_norm_v218gn_bwd_cuda_kernelI13__nv_bfloat16Li480ELi1ELi16ELi120ELi256ELb1ELb1ELi4ELi960ELi960ELi4ELb1ELi2ELb0ELb0ELNS_15WgradSyncMethodE3ENS_16CompileConditionILi1000EEEEEvPT_S6_S6_PKS5_S8_S8_S8_PKfflPfPj)
        /*07a0*/ 	.word	0x00000000


	//----- nvinfo : EIATTR_MIN_STACK_SIZE
	.align		4
.L_325:
        /*07a4*/ 	.byte	0x04, 0x12
        /*07a6*/ 	.short	(.L_327 - .L_326)
	.align		4
.L_326:
        /*07a8*/ 	.word	index@(_ZN13group_norm_v218gn_bwd_cuda_kernelI13__nv_bfloat16Li480ELi3ELi16ELi120ELi256ELb1ELb1ELi4ELi960ELi960ELi4ELb1ELi4ELb0ELb0ELNS_15WgradSyncMethodE3ENS_16CompileConditionILi1000EEEEEvPT_S6_S6_PKS5_S8_S8_S8_PKfflPfPj)
        /*07ac*/ 	.word	0x00000028


	//----- nvinfo : EIATTR_MIN_STACK_SIZE
	.align		4
.L_327:
        /*07b0*/ 	.byte	0x04, 0x12
        /*07b2*/ 	.short	(.L_329 - .L_328)
	.align		4
.L_328:
        /*07b4*/ 	.word	index@(_ZN13group_norm_v218gn_bwd_cuda_kernelI13__nv_bfloat16Li480ELi1ELi16ELi120ELi256ELb1ELb1ELi8ELi960ELi960ELi4ELb1ELi4ELb0ELb0ELNS_15WgradSyncMethodE3ENS_16CompileConditionILi1000EEEEEvPT_S6_S6_PKS5_S8_S8_S8_PKfflPfPj)
        /*07b8*/ 	.word	0x00000000


	//----- nvinfo : EIATTR_MIN_STACK_SIZE
	.align		4
.L_329:
        /*07bc*/ 	.byte	0x04, 0x12
        /*07be*/ 	.short	(.L_331 - .L_330)
	.align		4
.L_330:
        /*07c0*/ 	.word	index@(_ZN13group_norm_v218gn_bwd_cuda_kernelI13__nv_bfloat16Li480ELi3ELi16ELi120ELi256ELb1ELb1ELi8ELi960ELi960ELi4ELb1ELi10ELb0ELb0ELNS_15WgradSyncMethodE3ENS_16CompileConditionILi1000EEEEEvPT_S6_S6_PKS5_S8_S8_S8_PKfflPfPj)
        /*07c4*/ 	.word	0x000000b0


	//----- nvinfo : EIATTR_MIN_STACK_SIZE
	.align		4
.L_331:
        /*07c8*/ 	.byte	0x04, 0x12
        /*07ca*/ 	.short	(.L_333 - .L_332)
	.align		4
.L_332:
        /*07cc*/ 	.word	index@(_ZN13group_norm_v218gn_bwd_cuda_kernelI13__nv_bfloat16Li480ELi1ELi16ELi120ELi256ELb1ELb1ELi16ELi960ELi960ELi4ELb1ELi8ELb0ELb0ELNS_15WgradSyncMethodE3ENS_16CompileConditionILi1000EEEEEvPT_S6_S6_PKS5_S8_S8_S8_PKfflPfPj)
        /*07d0*/ 	.word	0x00000000


	//----- nvinfo : EIATTR_MIN_STACK_SIZE
	.align		4
.L_333:
        /*07d4*/ 	.byte	0x04, 0x12
        /*07d6*/ 	.short	(.L_335 - .L_334)
	.align		4
.L_334:
        /*07d8*/ 	.word	index@(_ZN13group_norm_v218gn_bwd_cuda_kernelI13__nv_bfloat16Li480ELi1ELi16ELi120ELi256ELb1ELb1ELi32ELi960ELi960ELi4ELb1ELi18ELb0ELb0ELNS_15WgradSyncMethodE3ENS_16CompileConditionILi1000EEEEEvPT_S6_S6_PKS5_S8_S8_S8_PKfflPfPj)
        /*07dc*/ 	.word	0x000000f0


	//----- nvinfo : EIATTR_MIN_STACK_SIZE
	.align		4
.L_335:
        /*07e0*/ 	.byte	0x04, 0x12
        /*07e2*/ 	.short	(.L_337 - .L_336)
	.align		4
.L_336:
        /*07e4*/ 	.word	index@(_ZN13group_norm_v218gn_bwd_cuda_kernelI13__nv_bfloat16Li480ELi2ELi16ELi120ELi256ELb1ELb1ELi16ELi960ELi960ELi4ELb1ELi14ELb0ELb0ELNS_15WgradSyncMethodE3ENS_16CompileConditionILi1000EEEEEvPT_S6_S6_PKS5_S8_S8_S8_PKfflPfPj)
        /*07e8*/ 	.word	0x000000f8


	//----- nvinfo : EIATTR_MIN_STACK_SIZE
	.align		4
.L_337:
        /*07ec*/ 	.byte	0x04, 0x12
        /*07ee*/ 	.short	(.L_339 - .L_338)
	.align		4
.L_338:
        /*07f0*/ 	.word	index@(_ZN13group_norm_v218gn_bwd_cuda_kernelI13__nv_bfloat16Li480ELi2ELi16ELi120ELi256ELb1ELb1ELi16ELi960ELi960ELi4ELb1ELi18ELb0ELb0ELNS_15WgradSyncMethodE3ENS_16CompileConditionILi1000EEEEEvPT_S6_S6_PKS5_S8_S8_S8_PKfflPfPj)
        /*07f4*/ 	.word	0x000000f8


	//----- nvinfo : EIATTR_MIN_STACK_SIZE
	.align		4
.L_339:
        /*07f8*/ 	.byte	0x04, 0x12
        /*07fa*/ 	.short	(.L_341 - .L_340)
	.align		4
.L_340:
        /*07fc*/ 	.word	index@(_ZN13group_norm_v214gn_cuda_kernelI13__nv_bfloat16Li480ELi3ELi32ELi60ELi256ELb0ELi2ELi960ELi960ELi4ELb1ELi2ELb0ELb0ENS_16CompileConditionILi1000EEEEEvPT_PKS4_S7_S7_flPfS8_Pj)
        /*0800*/ 	.word	0x00000000


	//----- nvinfo : EIATTR_MIN_STACK_SIZE
	.align		4
.L_341:
        /*0804*/ 	.byte	0x04, 0x12
        /*0806*/ 	.short	(.L_343 - .L_342)
	.align		4
.L_342:
        /*0808*/ 	.word	index@(_ZN13group_norm_v214gn_cuda_kernelI13__nv_bfloat16Li480ELi1ELi32ELi60ELi256ELb0ELi4ELi960ELi960ELi4ELb1ELi2ELb0ELb0ENS_16CompileConditionILi1000EEEEEvPT_PKS4_S7_S7_flPfS8_Pj)
        /*080c*/ 	.word	0x00000000


	//----- nvinfo : EIATTR_MIN_STACK_SIZE
	.align		4
.L_343:
        /*0810*/ 	.byte	0x04, 0x12
        /*0812*/ 	.short	(.L_345 - .L_344)
	.align		4
.L_344:
        /*0814*/ 	.word	index@(_ZN13group_norm_v214gn_cuda_kernelI13__nv_bfloat16Li480ELi3ELi32ELi60ELi256ELb0ELi4ELi960ELi960ELi4ELb1ELi5ELb0ELb0ENS_16CompileConditionILi1000EEEEEvPT_PKS4_S7_S7_flPfS8_Pj)
        /*0818*/ 	.word	0x00000000


	//----- nvinfo : EIATTR_MIN_STACK_SIZE
	.align		4
.L_345:
        /*081c*/ 	.byte	0x04, 0x12
        /*081e*/ 	.short	(.L_347 - .L_346)
	.align		4
.L_346:
        /*0820*/ 	.word	index@(_ZN13group_norm_v214gn_cuda_kernelI13__nv_bfloat16Li480ELi1ELi32ELi60ELi256ELb0ELi8ELi960ELi960ELi4ELb1ELi4ELb0ELb0ENS_16CompileConditionILi1000EEEEEvPT_PKS4_S7_S7_flPfS8_Pj)
        /*0824*/ 	.word	0x00000000


	//----- nvinfo : EIATTR_MIN_STACK_SIZE
	.align		4
.L_347:
        /*0828*/ 	.byte	0x04, 0x12
        /*082a*/ 	.short	(.L_349 - .L_348)
	.align		4
.L_348:
        /*082c*/ 	.word	index@(_ZN13group_norm_v214gn_cuda_kernelI13__nv_bfloat16Li480ELi3ELi32ELi60ELi256ELb0ELi8ELi960ELi960ELi4ELb1ELi10ELb0ELb0ENS_16CompileConditionILi1000EEEEEvPT_PKS4_S7_S7_flPfS8_Pj)
        /*0830*/ 	.word	0x00000000


	//----- nvinfo : EIATTR_MIN_STACK_SIZE
	.align		4
.L_349:
        /*0834*/ 	.byte	0x04, 0x12
        /*0836*/ 	.short	(.L_351 - .L_350)
	.align		4
.L_350:
        /*0838*/ 	.word	index@(_ZN13group_norm_v214gn_cuda_kernelI13__nv_bfloat16Li480ELi1ELi32ELi60ELi256ELb0ELi16ELi960ELi960ELi4ELb1ELi9ELb0ELb0ENS_16CompileConditionILi1000EEEEEvPT_PKS4_S7_S7_flPfS8_Pj)
        /*083c*/ 	.word	0x00000000


	//----- nvinfo : EIATTR_MIN_STACK_SIZE
	.align		4
.L_351:
        /*0840*/ 	.byte	0x04, 0x12
        /*0842*/ 	.short	(.L_353 - .L_352)
	.align		4
.L_352:
        /*0844*/ 	.word	index@(_ZN13group_norm_v214gn_cuda_kernelI13__nv_bfloat16Li480ELi3ELi32ELi60ELi256ELb0ELi16ELi960ELi960ELi4ELb1ELi21ELb0ELb0ENS_16CompileConditionILi1000EEEEEvPT_PKS4_S7_S7_flPfS8_Pj)
        /*0848*/ 	.word	0x00000040


	//----- nvinfo : EIATTR_MIN_STACK_SIZE
	.align		4
.L_353:
        /*084c*/ 	.byte	0x04, 0x12
        /*084e*/ 	.short	(.L_355 - .L_354)
	.align		4
.L_354:
        /*0850*/ 	.word	index@(_ZN13group_norm_v214gn_cuda_kernelI13__nv_bfloat16Li480ELi1ELi32ELi60ELi256ELb0ELi32ELi960ELi960ELi4ELb1ELi18ELb0ELb0ENS_16CompileConditionILi1000EEEEEvPT_PKS4_S7_S7_flPfS8_Pj)
        /*0854*/ 	.word	0x00000000


	//----- nvinfo : EIATTR_MIN_STACK_SIZE
	.align		4
.L_355:
        /*0858*/ 	.byte	0x04, 0x12
        /*085a*/ 	.short	(.L_357 - .L_356)
	.align		4
.L_356:
        /*085c*/ 	.word	index@(_ZN13group_norm_v214gn_cuda_kernelI13__nv_bfloat16Li480ELi2ELi32ELi60ELi256ELb0ELi32ELi960ELi960ELi4ELb1ELi29ELb0ELb0ENS_16CompileConditionILi1000EEEEEvPT_PKS4_S7_S7_flPfS8_Pj)
        /*0860*/ 	.word	0x00000068


	//----- nvinfo : EIATTR_MIN_STACK_SIZE
	.align		4
.L_357:
        /*0864*/ 	.byte	0x04, 0x12
        /*0866*/ 	.short	(.L_359 - .L_358)
	.align		4
.L_358:
        /*0868*/ 	.word	index@(_ZN13group_norm_v214gn_cuda_kernelI13__nv_bfloat16Li480ELi1ELi32ELi60ELi256ELb0ELi64ELi960ELi960ELi4ELb1ELi37ELb0ELb0ENS_16CompileConditionILi1000EEEEEvPT_PKS4_S7_S7_flPfS8_Pj)
        /*086c*/ 	.word	0x00000088


	//----- nvinfo : EIATTR_MIN_STACK_SIZE
	.align		4
.L_359:
        /*0870*/ 	.byte	0x04, 0x12
        /*0872*/ 	.short	(.L_361 - .L_360)
	.align		4
.L_360:
        /*0874*/ 	.word	index@(_ZN13group_norm_v214gn_cuda_kernelI13__nv_bfloat16Li480ELi3ELi16ELi120ELi256ELb1ELi2ELi960ELi960ELi4ELb1ELi2ELb0ELb0ENS_16CompileConditionILi1000EEEEEvPT_PKS4_S7_S7_flPfS8_Pj)
        /*0878*/ 	.word	0x00000000


	//----- nvinfo : EIATTR_MIN_STACK_SIZE
	.align		4
.L_361:
        /*087c*/ 	.byte	0x04, 0x12
        /*087e*/ 	.short	(.L_363 - .L_362)
	.align		4
.L_362:
        /*0880*/ 	.word	index@(_ZN13group_norm_v214gn_cuda_kernelI13__nv_bfloat16Li480ELi1ELi16ELi120ELi256ELb1ELi4ELi960ELi960ELi4ELb1ELi2ELb0ELb0ENS_16CompileConditionILi1000EEEEEvPT_PKS4_S7_S7_flPfS8_Pj)
        /*0884*/ 	.word	0x00000000


	//----- nvinfo : EIATTR_MIN_STACK_SIZE
	.align		4
.L_363:
        /*0888*/ 	.byte	0x04, 0x12
        /*088a*/ 	.short	(.L_365 - .L_364)
	.align		4
.L_364:
        /*088c*/ 	.word	index@(_ZN13group_norm_v214gn_cuda_kernelI13__nv_bfloat16Li480ELi3ELi16ELi120ELi256ELb1ELi4ELi960ELi960ELi4ELb1ELi5ELb0ELb0ENS_16CompileConditionILi1000EEEEEvPT_PKS4_S7_S7_flPfS8_Pj)
        /*0890*/ 	.word	0x00000000


	//----- nvinfo : EIATTR_MIN_STACK_SIZE
	.align		4
.L_365:
        /*0894*/ 	.byte	0x04, 0x12
        /*0896*/ 	.short	(.L_367 - .L_366)
	.align		4
.L_366:
        /*0898*/ 	.word	index@(_ZN13group_norm_v214gn_cuda_kernelI13__nv_bfloat16Li480ELi1ELi16ELi120ELi256ELb1ELi8ELi960ELi960ELi4ELb1ELi4ELb0ELb0ENS_16CompileConditionILi1000EEEEEvPT_PKS4_S7_S7_flPfS8_Pj)
        /*089c*/ 	.word	0x00000000


	//----- nvinfo : EIATTR_MIN_STACK_SIZE
	.align		4
.L_367:
        /*08a0*/ 	.byte	0x04, 0x12
        /*08a2*/ 	.short	(.L_369 - .L_368)
	.align		4
.L_368:
        /*08a4*/ 	.word	index@(_ZN13group_norm_v214gn_cuda_kernelI13__nv_bfloat16Li480ELi3ELi16ELi120ELi256ELb1ELi8ELi960ELi960ELi4ELb1ELi10ELb0ELb0ENS_16CompileConditionILi1000EEEEEvPT_PKS4_S7_S7_flPfS8_Pj)
        /*08a8*/ 	.word	0x00000000


	//----- nvinfo : EIATTR_MIN_STACK_SIZE
	.align		4
.L_369:
        /*08ac*/ 	.byte	0x04, 0x12
        /*08ae*/ 	.short	(.L_371 - .L_370)
	.align		4
.L_370:
        /*08b0*/ 	.word	index@(_ZN13group_norm_v214gn_cuda_kernelI13__nv_bfloat16Li480ELi1ELi16ELi120ELi256ELb1ELi16ELi960ELi960ELi4ELb1ELi9ELb0ELb0ENS_16CompileConditionILi1000EEEEEvPT_PKS4_S7_S7_flPfS8_Pj)
        /*08b4*/ 	.word	0x00000000


	//----- nvinfo : EIATTR_MIN_STACK_SIZE
	.align		4
.L_371:
        /*08b8*/ 	.byte	0x04, 0x12
        /*08ba*/ 	.short	(.L_373 - .L_372)
	.align		4
.L_372:
        /*08bc*/ 	.word	index@(_ZN13group_norm_v214gn_cuda_kernelI13__nv_bfloat16Li480ELi3ELi16ELi120ELi256ELb1ELi16ELi960ELi960ELi4ELb1ELi21ELb0ELb0ENS_16CompileConditionILi1000EEEEEvPT_PKS4_S7_S7_flPfS8_Pj)
        /*08c0*/ 	.word	0x00000048


	//----- nvinfo : EIATTR_MIN_STACK_SIZE
	.align		4
.L_373:
        /*08c4*/ 	.byte	0x04, 0x12
        /*08c6*/ 	.short	(.L_375 - .L_374)
	.align		4
.L_374:
        /*08c8*/ 	.word	index@(_ZN13group_norm_v214gn_cuda_kernelI13__nv_bfloat16Li480ELi1ELi16ELi120ELi256ELb1ELi32ELi960ELi960ELi4ELb1ELi18ELb0ELb0ENS_16CompileConditionILi1000EEEEEvPT_PKS4_S7_S7_flPfS8_Pj)
        /*08cc*/ 	.word	0x00000000


	//----- nvinfo : EIATTR_MIN_STACK_SIZE
	.align		4
.L_375:
        /*08d0*/ 	.byte	0x04, 0x12
        /*08d2*/ 	.short	(.L_377 - .L_376)
	.align		4
.L_376:
        /*08d4*/ 	.word	index@(_ZN13group_norm_v214gn_cuda_kernelI13__nv_bfloat16Li480ELi2ELi16ELi120ELi256ELb1ELi32ELi960ELi960ELi4ELb1ELi29ELb0ELb0ENS_16CompileConditionILi1000EEEEEvPT_PKS4_S7_S7_flPfS8_Pj)
        /*08d8*/ 	.word	0x000000b8


	//----- nvinfo : EIATTR_MIN_STACK_SIZE
	.align		4
.L_377:
        /*08dc*/ 	.byte	0x04, 0x12
        /*08de*/ 	.short	(.L_379 - .L_378)
	.align		4
.L_378:
        /*08e0*/ 	.word	index@(_ZN13group_norm_v214gn_cuda_kernelI13__nv_bfloat16Li480ELi1ELi16ELi120ELi256ELb1ELi64ELi960ELi960ELi4ELb1ELi37ELb0ELb0ENS_16CompileConditionILi1000EEEEEvPT_PKS4_S7_S7_flPfS8_Pj)
        /*08e4*/ 	.word	0x00000100


	//----- nvinfo : EIATTR_MIN_STACK_SIZE
	.align		4
.L_379:
        /*08e8*/ 	.byte	0x04, 0x12
        /*08ea*/ 	.short	(.L_381 - .L_380)
	.align		4
.L_380:
        /*08ec*/ 	.word	index@(_ZN13group_norm_v218gn_bwd_cuda_kernelI6__halfLi480ELi3ELi32ELi60ELi256ELb0ELb1ELi2ELi960ELi960ELi4ELb1ELi2ELb0ELb0ELNS_15WgradSyncMethodE3ENS_16CompileConditionILi1000EEEEEvPT_S6_S6_PKS5_S8_S8_S8_PKfflPfPj)
        /*08f0*/ 	.word	0x00000000


	//----- nvinfo : EIATTR_MIN_STACK_SIZE
	.align		4
.L_381:
        /*08f4*/ 	.byte	0x04, 0x12
        /*08f6*/ 	.short	(.L_383 - .L_382)
	.align		4
.L_382:
        /*08f8*/ 	.word	index@(_ZN13group_norm_v218gn_bwd_cuda_kernelI6__halfLi480ELi1ELi32ELi60ELi256ELb0ELb1ELi4ELi960ELi960ELi4ELb1ELi2ELb0ELb0ELNS_15WgradSyncMethodE3ENS_16CompileConditionILi1000EEEEEvPT_S6_S6_PKS5_S8_S8_S8_PKfflPfPj)
        /*08fc*/ 	.word	0x00000000


	//----- nvinfo : EIATTR_MIN_STACK_SIZE
	.align		4
.L_383:
        /*0900*/ 	.byte	0x04, 0x12
        /*0902*/ 	.short	(.L_385 - .L_384)
	.align		4
.L_384:
        /*0904*/ 	.word	index@(_ZN13group_norm_v218gn_bwd_cuda_kernelI6__halfLi480ELi3ELi32ELi60ELi256ELb0ELb1ELi4ELi960ELi960ELi4ELb1ELi4ELb0ELb0ELNS_15WgradSyncMethodE3ENS_16CompileConditionILi1000EEEEEvPT_S6_S6_PKS5_S8_S8_S8_PKfflPfPj)
        /*0908*/ 	.word	0x00000018


	//----- nvinfo : EIATTR_MIN_STACK_SIZE
	.align		4
.L_385:
        /*090c*/ 	.byte	0x04, 0x12
        /*090e*/ 	.short	(.L_387 - .L_386)
	.align		4
.L_386:
        /*0910*/ 	.word	index@(_ZN13group_norm_v218gn_bwd_cuda_kernelI6__halfLi480ELi1ELi32ELi60ELi256ELb0ELb1ELi8ELi960ELi960ELi4ELb1ELi4ELb0ELb0ELNS_15WgradSyncMethodE3ENS_16CompileConditionILi1000EEEEEvPT_S6_S6_PKS5_S8_S8_S8_PKfflPfPj)
        /*0914*/ 	.word	0x00000000


	//----- nvinfo : EIATTR_MIN_STACK_SIZE
	.align		4
.L_387:
        /*0918*/ 	.byte	0x04, 0x12
        /*091a*/ 	.short	(.L_389 - .L_388)
	.align		4
.L_388:
        /*091c*/ 	.word	index@(_ZN13group_norm_v218gn_bwd_cuda_kernelI6__halfLi480ELi3ELi32ELi60ELi256ELb0ELb1ELi8ELi960ELi960ELi4ELb1ELi10ELb0ELb0ELNS_15WgradSyncMethodE3ENS_16CompileConditionILi1000EEEEEvPT_S6_S6_PKS5_S8_S8_S8_PKfflPfPj)
        /*0920*/ 	.word	0x00000078


	//----- nvinfo : EIATTR_MIN_STACK_SIZE
	.align		4
.L_389:
        /*0924*/ 	.byte	0x04, 0x12
        /*0926*/ 	.short	(.L_391 - .L_390)
	.align		4
.L_390:
        /*0928*/ 	.word	index@(_ZN13group_norm_v218gn_bwd_cuda_kernelI6__halfLi480ELi1ELi32ELi60ELi256ELb0ELb1ELi16ELi960ELi960ELi4ELb1ELi8ELb0ELb0ELNS_15WgradSyncMethodE3ENS_16CompileConditionILi1000EEEEEvPT_S6_S6_PKS5_S8_S8_S8_PKfflPfPj)
        /*092c*/ 	.word	0x00000000


	//----- nvinfo : EIATTR_MIN_STACK_SIZE
	.align		4
.L_391:
        /*0930*/ 	.byte	0x04, 0x12
        /*0932*/ 	.short	(.L_393 - .L_392)
	.align		4
.L_392:
        /*0934*/ 	.word	index@(_ZN13group_norm_v218gn_bwd_cuda_kernelI6__halfLi480ELi1ELi32ELi60ELi256ELb0ELb1ELi32ELi960ELi960ELi4ELb1ELi18ELb0ELb0ELNS_15WgradSyncMethodE3ENS_16CompileConditionILi1000EEEEEvPT_S6_S6_PKS5_S8_S8_S8_PKfflPfPj)
        /*0938*/ 	.word	0x00000140


	//----- nvinfo : EIATTR_MIN_STACK_SIZE
	.align		4
.L_393:
        /*093c*/ 	.byte	0x04, 0x12
        /*093e*/ 	.short	(.L_395 - .L_394)
	.align		4
.L_394:
        /*0940*/ 	.word	index@(_ZN13group_norm_v218gn_bwd_cuda_kernelI6__halfLi480ELi2ELi32ELi60ELi256ELb0ELb1ELi16ELi960ELi960ELi4ELb1ELi14ELb0ELb0ELNS_15WgradSyncMethodE3ENS_16CompileConditionILi1000EEEEEvPT_S6_S6_PKS5_S8_S8_S8_PKfflPfPj)
        /*0944*/ 	.word	0x000000e0


	//----- nvinfo : EIATTR_MIN_STACK_SIZE
	.align		4
.L_395:
        /*0948*/ 	.byte	0x04, 0x12
        /*094a*/ 	.short	(.L_397 - .L_396)
	.align		4
.L_396:
        /*094c*/ 	.word	index@(_ZN13group_norm_v218gn_bwd_cuda_kernelI6__halfLi480ELi2ELi32ELi60ELi256ELb0ELb1ELi16ELi960ELi960ELi4ELb1ELi18ELb0ELb0ELNS_15WgradSyncMethodE3ENS_16CompileConditionILi1000EEEEEvPT_S6_S6_PKS5_S8_S8_S8_PKfflPfPj)
        /*0950*/ 	.word	0x000000e0


	//----- nvinfo : EIATTR_MIN_STACK_SIZE
	.align		4
.L_397:
        /*0954*/ 	.byte	0x04, 0x12
        /*0956*/ 	.short	(.L_399 - .L_398)
	.align		4
.L_398:
        /*0958*/ 	.word	index@(_ZN13group_norm_v218gn_bwd_cuda_kernelI6__halfLi480ELi3ELi16ELi120ELi256ELb1ELb1ELi2ELi960ELi960ELi4ELb1ELi2ELb0ELb0ELNS_15WgradSyncMethodE3ENS_16CompileConditionILi1000EEEEEvPT_S6_S6_PKS5_S8_S8_S8_PKfflPfPj)
        /*095c*/ 	.word	0x00000000


	//----- nvinfo : EIATTR_MIN_STACK_SIZE
	.align		4
.L_399:
        /*0960*/ 	.byte	0x04, 0x12
        /*0962*/ 	.short	(.L_401 - .L_400)
	.align		4
.L_400:
        /*0964*/ 	.word	index@(_ZN13group_norm_v218gn_bwd_cuda_kernelI6__halfLi480ELi1ELi16ELi120ELi256ELb1ELb1ELi4ELi960ELi960ELi4ELb1ELi2ELb0ELb0ELNS_15WgradSyncMethodE3ENS_16CompileConditionILi1000EEEEEvPT_S6_S6_PKS5_S8_S8_S8_PKfflPfPj)
        /*0968*/ 	.word	0x00000000


	//----- nvinfo : EIATTR_MIN_STACK_SIZE
	.align		4
.L_401:
        /*096c*/ 	.byte	0x04, 0x12
        /*096e*/ 	.short	(.L_403 - .L_402)
	.align		4
.L_402:
        /*0970*/ 	.word	index@(_ZN13group_norm_v218gn_bwd_cuda_kernelI6__halfLi480ELi3ELi16ELi120ELi256ELb1ELb1ELi4ELi960ELi960ELi4ELb1ELi4ELb0ELb0ELNS_15WgradSyncMethodE3ENS_16CompileConditionILi1000EEEEEvPT_S6_S6_PKS5_S8_S8_S8_PKfflPfPj)
        /*0974*/ 	.word	0x00000028


	//----- nvinfo : EIATTR_MIN_STACK_SIZE
	.align		4
.L_403:
        /*0978*/ 	.byte	0x04, 0x12
        /*097a*/ 	.short	(.L_405 - .L_404)
	.align		4
.L_404:
        /*097c*/ 	.word	index@(_ZN13group_norm_v218gn_bwd_cuda_kernelI6__halfLi480ELi1ELi16ELi120ELi256ELb1ELb1ELi8ELi960ELi960ELi4ELb1ELi4ELb0ELb0ELNS_15WgradSyncMethodE3ENS_16CompileConditionILi1000EEEEEvPT_S6_S6_PKS5_S8_S8_S8_PKfflPfPj)
        /*0980*/ 	.word	0x00000000


	//----- nvinfo : EIATTR_MIN_STACK_SIZE
	.align		4
.L_405:
        /*0984*/ 	.byte	0x04, 0x12
        /*0986*/ 	.short	(.L_407 - .L_406)
	.align		4
.L_406:
        /*0988*/ 	.word	index@(_ZN13group_norm_v218gn_bwd_cuda_kernelI6__halfLi480ELi3ELi16ELi120ELi256ELb1ELb1ELi8ELi960ELi960ELi4ELb1ELi10ELb0ELb0ELNS_15WgradSyncMethodE3ENS_16CompileConditionILi1000EEEEEvPT_S6_S6_PKS5_S8_S8_S8_PKfflPfPj)
        /*098c*/ 	.word	0x000000b0


	//----- nvinfo : EIATTR_MIN_STACK_SIZE
	.align		4
.L_407:
        /*0990*/ 	.byte	0x04, 0x12
        /*0992*/ 	.short	(.L_409 - .L_408)
	.align		4
.L_408:
        /*0994*/ 	.word	index@(_ZN13group_norm_v218gn_bwd_cuda_kernelI6__halfLi480ELi1ELi16ELi120ELi256ELb1ELb1ELi16ELi960ELi960ELi4ELb1ELi8ELb0ELb0ELNS_15WgradSyncMethodE3ENS_16CompileConditionILi1000EEEEEvPT_S6_S6_PKS5_S8_S8_S8_PKfflPfPj)
        /*0998*/ 	.word	0x00000000


	//----- nvinfo : EIATTR_MIN_STACK_SIZE
	.align		4
.L_409:
        /*099c*/ 	.byte	0x04, 0x12
        /*099e*/ 	.short	(.L_411 - .L_410)
	.align		4
.L_410:
        /*09a0*/ 	.word	index@(_ZN13group_norm_v218gn_bwd_cuda_kernelI6__halfLi480ELi1ELi16ELi120ELi256ELb1ELb1ELi32ELi960ELi960ELi4ELb1ELi18ELb0ELb0ELNS_15WgradSyncMethodE3ENS_16CompileConditionILi1000EEEEEvPT_S6_S6_PKS5_S8_S8_S8_PKfflPfPj)
        /*09a4*/ 	.word	0x000000d8


	//----- nvinfo : EIATTR_MIN_STACK_SIZE
	.align		4
.L_411:
        /*09a8*/ 	.byte	0x04, 0x12
        /*09aa*/ 	.short	(.L_413 - .L_412)
	.align		4
.L_412:
        /*09ac*/ 	.word	index@(_ZN13group_norm_v218gn_bwd_cuda_kernelI6__halfLi480ELi2ELi16ELi120ELi256ELb1ELb1ELi16ELi960ELi960ELi4ELb1ELi14ELb0ELb0ELNS_15WgradSyncMethodE3ENS_16CompileConditionILi1000EEEEEvPT_S6_S6_PKS5_S8_S8_S8_PKfflPfPj)
        /*09b0*/ 	.word	0x00000100


	//----- nvinfo : EIATTR_MIN_STACK_SIZE
	.align		4
.L_413:
        /*09b4*/ 	.byte	0x04, 0x12
        /*09b6*/ 	.short	(.L_415 - .L_414)
	.align		4
.L_414:
        /*09b8*/ 	.word	index@(_ZN13group_norm_v218gn_bwd_cuda_kernelI6__halfLi480ELi2ELi16ELi120ELi256ELb1ELb1ELi16ELi960ELi960ELi4ELb1ELi18ELb0ELb0ELNS_15WgradSyncMethodE3ENS_16CompileConditionILi1000EEEEEvPT_S6_S6_PKS5_S8_S8_S8_PKfflPfPj)
        /*09bc*/ 	.word	0x00000100


	//----- nvinfo : EIATTR_MIN_STACK_SIZE
	.align		4
.L_415:
        /*09c0*/ 	.byte	0x04, 0x12
        /*09c2*/ 	.short	(.L_417 - .L_416)
	.align		4
.L_416:
        /*09c4*/ 	.word	index@(_ZN13group_norm_v214gn_cuda_kernelI6__halfLi480ELi3ELi32ELi60ELi256ELb0ELi2ELi960ELi960ELi4ELb1ELi2ELb0ELb0ENS_16CompileConditionILi1000EEEEEvPT_PKS4_S7_S7_flPfS8_Pj)
        /*09c8*/ 	.word	0x00000000


	//----- nvinfo : EIATTR_MIN_STACK_SIZE
	.align		4
.L_417:
        /*09cc*/ 	.byte	0x04, 0x12
        /*09ce*/ 	.short	(.L_419 - .L_418)
	.align		4
.L_418:
        /*09d0*/ 	.word	index@(_ZN13group_norm_v214gn_cuda_kernelI6__halfLi480ELi1ELi32ELi60ELi256ELb0ELi4ELi960ELi960ELi4ELb1ELi2ELb0ELb0ENS_16CompileConditionILi1000EEEEEvPT_PKS4_S7_S7_flPfS8_Pj)
        /*09d4*/ 	.word	0x00000000


	//----- nvinfo : EIATTR_MIN_STACK_SIZE
	.align		4
.L_419:
        /*09d8*/ 	.byte	0x04, 0x12
        /*09da*/ 	.short	(.L_421 - .L_420)
	.align		4
.L_420:
        /*09dc*/ 	.word	index@(_ZN13group_norm_v214gn_cuda_kernelI6__halfLi480ELi3ELi32ELi60ELi256ELb0ELi4ELi960ELi960ELi4ELb1ELi5ELb0ELb0ENS_16CompileConditionILi1000EEEEEvPT_PKS4_S7_S7_flPfS8_Pj)
        /*09e0*/ 	.word	0x00000000


	//----- nvinfo : EIATTR_MIN_STACK_SIZE
	.align		4
.L_421:
        /*09e4*/ 	.byte	0x04, 0x12
        /*09e6*/ 	.short	(.L_423 - .L_422)
	.align		4
.L_422:
        /*09e8*/ 	.word	index@(_ZN13group_norm_v214gn_cuda_kernelI6__halfLi480ELi1ELi32ELi60ELi256ELb0ELi8ELi960ELi960ELi4ELb1ELi4ELb0ELb0ENS_16CompileConditionILi1000EEEEEvPT_PKS4_S7_S7_flPfS8_Pj)
        /*09ec*/ 	.word	0x00000000


	//----- nvinfo : EIATTR_MIN_STACK_SIZE
	.align		4
.L_423:
        /*09f0*/ 	.byte	0x04, 0x12
        /*09f2*/ 	.short	(.L_425 - .L_424)
	.align		4
.L_424:
        /*09f4*/ 	.word	index@(_ZN13group_norm_v214gn_cuda_kernelI6__halfLi480ELi3ELi32ELi60ELi256ELb0ELi8ELi960ELi960ELi4ELb1ELi10ELb0ELb0ENS_16CompileConditionILi1000EEEEEvPT_PKS4_S7_S7_flPfS8_Pj)
        /*09f8*/ 	.word	0x00000000


	//----- nvinfo : EIATTR_MIN_STACK_SIZE
	.align		4
.L_425:
        /*09fc*/ 	.byte	0x04, 0x12
        /*09fe*/ 	.short	(.L_427 - .L_426)
	.align		4
.L_426:
        /*0a00*/ 	.word	index@(_ZN13group_norm_v214gn_cuda_kernelI6__halfLi480ELi1ELi32ELi60ELi256ELb0ELi16ELi960ELi960ELi4ELb1ELi9ELb0ELb0ENS_16CompileConditionILi1000EEEEEvPT_PKS4_S7_S7_flPfS8_Pj)
        /*0a04*/ 	.word	0x00000000


	//----- nvinfo : EIATTR_MIN_STACK_SIZE
	.align		4
.L_427:
        /*0a08*/ 	.byte	0x04, 0x12
        /*0a0a*/ 	.short	(.L_429 - .L_428)
	.align		4
.L_428:
        /*0a0c*/ 	.word	index@(_ZN13group_norm_v214gn_cuda_kernelI6__halfLi480ELi3ELi32ELi60ELi256ELb0ELi16ELi960ELi960ELi4ELb1ELi21ELb0ELb0ENS_16CompileConditionILi1000EEEEEvPT_PKS4_S7_S7_flPfS8_Pj)
        /*0a10*/ 	.word	0x00000030


	//----- nvinfo : EIATTR_MIN_STACK_SIZE
	.align		4
.L_429:
        /*0a14*/ 	.byte	0x04, 0x12
        /*0a16*/ 	.short	(.L_431 - .L_430)
	.align		4
.L_430:
        /*0a18*/ 	.word	index@(_ZN13group_norm_v214gn_cuda_kernelI6__halfLi480ELi1ELi32ELi60ELi256ELb0ELi32ELi960ELi960ELi4ELb1ELi18ELb0ELb0ENS_16CompileConditionILi1000EEEEEvPT_PKS4_S7_S7_flPfS8_Pj)
        /*0a1c*/ 	.word	0x00000000


	//----- nvinfo : EIATTR_MIN_STACK_SIZE
	.align		4
.L_431:
        /*0a20*/ 	.byte	0x04, 0x12
        /*0a22*/ 	.short	(.L_433 - .L_432)
	.align		4
.L_432:
        /*0a24*/ 	.word	index@(_ZN13group_norm_v214gn_cuda_kernelI6__halfLi480ELi2ELi32ELi60ELi256ELb0ELi32ELi960ELi960ELi4ELb1ELi29ELb0ELb0ENS_16CompileConditionILi1000EEEEEvPT_PKS4_S7_S7_flPfS8_Pj)
        /*0a28*/ 	.word	0x00000068


	//----- nvinfo : EIATTR_MIN_STACK_SIZE
	.align		4
.L_433:
        /*0a2c*/ 	.byte	0x04, 0x12
        /*0a2e*/ 	.short	(.L_435 - .L_434)
	.align		4
.L_434:
        /*0a30*/ 	.word	index@(_ZN13group_norm_v214gn_cuda_kernelI6__halfLi480ELi1ELi32ELi60ELi256ELb0ELi64ELi960ELi960ELi4ELb1ELi37ELb0ELb0ENS_16CompileConditionILi1000EEEEEvPT_PKS4_S7_S7_flPfS8_Pj)
        /*0a34*/ 	.word	0x00000090


	//----- nvinfo : EIATTR_MIN_STACK_SIZE
	.align		4
.L_435:
        /*0a38*/ 	.byte	0x04, 0x12
        /*0a3a*/ 	.short	(.L_437 - .L_436)
	.align		4
.L_436:
        /*0a3c*/ 	.word	index@(_ZN13group_norm_v214gn_cuda_kernelI6__halfLi480ELi3ELi16ELi120ELi256ELb1ELi2ELi960ELi960ELi4ELb1ELi2ELb0ELb0ENS_16CompileConditionILi1000EEEEEvPT_PKS4_S7_S7_flPfS8_Pj)
        /*0a40*/ 	.word	0x00000000


	//----- nvinfo : EIATTR_MIN_STACK_SIZE
	.align		4
.L_437:
        /*0a44*/ 	.byte	0x04, 0x12
        /*0a46*/ 	.short	(.L_439 - .L_438)
	.align		4
.L_438:
        /*0a48*/ 	.word	index@(_ZN13group_norm_v214gn_cuda_kernelI6__halfLi480ELi1ELi16ELi120ELi256ELb1ELi4ELi960ELi960ELi4ELb1ELi2ELb0ELb0ENS_16CompileConditionILi1000EEEEEvPT_PKS4_S7_S7_flPfS8_Pj)
        /*0a4c*/ 	.word	0x00000000


	//----- nvinfo : EIATTR_MIN_STACK_SIZE
	.align		4
.L_439:
        /*0a50*/ 	.byte	0x04, 0x12
        /*0a52*/ 	.short	(.L_441 - .L_440)
	.align		4
.L_440:
        /*0a54*/ 	.word	index@(_ZN13group_norm_v214gn_cuda_kernelI6__halfLi480ELi3ELi16ELi120ELi256ELb1ELi4ELi960ELi960ELi4ELb1ELi5ELb0ELb0ENS_16CompileConditionILi1000EEEEEvPT_PKS4_S7_S7_flPfS8_Pj)
        /*0a58*/ 	.word	0x00000000


	//----- nvinfo : EIATTR_MIN_STACK_SIZE
	.align		4
.L_441:
        /*0a5c*/ 	.byte	0x04, 0x12
        /*0a5e*/ 	.short	(.L_443 - .L_442)
	.align		4
.L_442:
        /*0a60*/ 	.word	index@(_ZN13group_norm_v214gn_cuda_kernelI6__halfLi480ELi1ELi16ELi120ELi256ELb1ELi8ELi960ELi960ELi4ELb1ELi4ELb0ELb0ENS_16CompileConditionILi1000EEEEEvPT_PKS4_S7_S7_flPfS8_Pj)
        /*0a64*/ 	.word	0x00000000


	//----- nvinfo : EIATTR_MIN_STACK_SIZE
	.align		4
.L_443:
        /*0a68*/ 	.byte	0x04, 0x12
        /*0a6a*/ 	.short	(.L_445 - .L_444)
	.align		4
.L_444:
        /*0a6c*/ 	.word	index@(_ZN13group_norm_v214gn_cuda_kernelI6__halfLi480ELi3ELi16ELi120ELi256ELb1ELi8ELi960ELi960ELi4ELb1ELi10ELb0ELb0ENS_16CompileConditionILi1000EEEEEvPT_PKS4_S7_S7_flPfS8_Pj)
        /*0a70*/ 	.word	0x00000000


	//----- nvinfo : EIATTR_MIN_STACK_SIZE
	.align		4
.L_445:
        /*0a74*/ 	.byte	0x04, 0x12
        /*0a76*/ 	.short	(.L_447 - .L_446)
	.align		4
.L_446:
        /*0a78*/ 	.word	index@(_ZN13group_norm_v214gn_cuda_kernelI6__halfLi480ELi1ELi16ELi120ELi256ELb1ELi16ELi960ELi960ELi4ELb1ELi9ELb0ELb0ENS_16CompileConditionILi1000EEEEEvPT_PKS4_S7_S7_flPfS8_Pj)
        /*0a7c*/ 	.word	0x00000000


	//----- nvinfo : EIATTR_MIN_STACK_SIZE
	.align		4
.L_447:
        /*0a80*/ 	.byte	0x04, 0x12
        /*0a82*/ 	.short	(.L_449 - .L_448)
	.align		4
.L_448:
        /*0a84*/ 	.word	index@(_ZN13group_norm_v214gn_cuda_kernelI6__halfLi480ELi3ELi16ELi120ELi256ELb1ELi16ELi960ELi960ELi4ELb1ELi21ELb0ELb0ENS_16CompileConditionILi1000EEEEEvPT_PKS4_S7_S7_flPfS8_Pj)
        /*0a88*/ 	.word	0x00000040


	//----- nvinfo : EIATTR_MIN_STACK_SIZE
	.align		4
.L_449:
        /*0a8c*/ 	.byte	0x04, 0x12
        /*0a8e*/ 	.short	(.L_451 - .L_450)
	.align		4
.L_450:
        /*0a90*/ 	.word	index@(_ZN13group_norm_v214gn_cuda_kernelI6__halfLi480ELi1ELi16ELi120ELi256ELb1ELi32ELi960ELi960ELi4ELb1ELi18ELb0ELb0ENS_16CompileConditionILi1000EEEEEvPT_PKS4_S7_S7_flPfS8_Pj)
        /*0a94*/ 	.word	0x00000000


	//----- nvinfo : EIATTR_MIN_STACK_SIZE
	.align		4
.L_451:
        /*0a98*/ 	.byte	0x04, 0x12
        /*0a9a*/ 	.short	(.L_453 - .L_452)
	.align		4
.L_452:
        /*0a9c*/ 	.word	index@(_ZN13group_norm_v214gn_cuda_kernelI6__halfLi480ELi2ELi16ELi120ELi256ELb1ELi32ELi960ELi960ELi4ELb1ELi29ELb0ELb0ENS_16CompileConditionILi1000EEEEEvPT_PKS4_S7_S7_flPfS8_Pj)
        /*0aa0*/ 	.word	0x00000090


	//----- nvinfo : EIATTR_MIN_STACK_SIZE
	.align		4
.L_453:
        /*0aa4*/ 	.byte	0x04, 0x12
        /*0aa6*/ 	.short	(.L_455 - .L_454)
	.align		4
.L_454:
        /*0aa8*/ 	.word	index@(_ZN13group_norm_v214gn_cuda_kernelI6__halfLi480ELi1ELi16ELi120ELi256ELb1ELi64ELi960ELi960ELi4ELb1ELi37ELb0ELb0ENS_16CompileConditionILi1000EEEEEvPT_PKS4_S7_S7_flPfS8_Pj)
        /*0aac*/ 	.word	0x000000e0
.L_455:


//--------------------- .nv.compat                --------------------------
	.section	.nv.compat,"",@"SHT_CUDA_COMPAT_INFO"
	.align	4
        /*0000*/ 	.byte	0x02, 0x09, 0x01, 0x00, 0x02, 0x02, 0x01, 0x00, 0x02, 0x05, 0x05, 0x00, 0x03, 0x07, 0x01, 0x01
        /*0010*/ 	.byte	0x02, 0x03, 0x00, 0x00, 0x02, 0x06, 0x01, 0x00, 0x04, 0x0b, 0x08, 0x00, 0x09, 0x00, 0x00, 0x00
        /*0020*/ 	.byte	0x00, 0x00, 0x00, 0x00


//--------------------- .nv.info._ZN13group_norm_v218gn_bwd_cuda_kernelI13__nv_bfloat16Li480ELi3ELi32ELi60ELi256ELb0ELb1ELi2ELi960ELi960ELi4ELb1ELi2ELb0ELb0ELNS_15WgradSyncMethodE3ENS_16CompileConditionILi1000EEEEEvPT_S6_S6_PKS5_S8_S8_S8_PKfflPfPj --------------------------
	.section	.nv.info._ZN13group_norm_v218gn_bwd_cuda_kernelI13__nv_bfloat16Li480ELi3ELi32ELi60ELi256ELb0ELb1ELi2ELi960ELi960ELi4ELb1ELi2ELb0ELb0ELNS_15WgradSyncMethodE3ENS_16CompileConditionILi1000EEEEEvPT_S6_S6_PKS5_S8_S8_S8_PKfflPfPj,"",@"SHT_CUDA_INFO"
	.sectionflags	@""
	.align	4


	//----- nvinfo : EIATTR_CUDA_API_VERSION
	.align		4
        /*0000*/ 	.byte	0x04, 0x37
        /*0002*/ 	.short	(.L_457 - .L_456)
.L_456:
        /*0004*/ 	.word	0x00000082


	//----- nvinfo : EIATTR_KPARAM_INFO
	.align		4
.L_457:
        /*0008*/ 	.byte	0x04, 0x17
        /*000a*/ 	.short	(.L_459 - .L_458)
.L_458:
        /*000c*/ 	.word	0x00000000
        /*0010*/ 	.short	0x000b
        /*0012*/ 	.short	0x0058
        /*0014*/ 	.byte	0x00, 0xf5, 0x21, 0x00


	//----- nvinfo : EIATTR_KPARAM_INFO
	.align		4
.L_459:
        /*0018*/ 	.byte	0x04, 0x17
        /*001a*/ 	.short	(.L_461 - .L_460)
.L_460:
        /*001c*/ 	.word	0x00000000
        /*0020*/ 	.short	0x000a
        /*0022*/ 	.short	0x0050
        /*0024*/ 	.byte	0x00, 0xf5, 0x21, 0x00


	//----- nvinfo : EIATTR_KPARAM_INFO
	.align		4
.L_461:
        /*0028*/ 	.byte	0x04, 0x17
        /*002a*/ 	.short	(.L_463 - .L_462)
.L_462:
        /*002c*/ 	.word	0x00000000
        /*0030*/ 	.short	0x0009
        /*0032*/ 	.short	0x0048
        /*0034*/ 	.byte	0x00, 0xf0, 0x21, 0x00


	//----- nvinfo : EIATTR_KPARAM_INFO
	.align		4
.L_463:
        /*0038*/ 	.byte	0x04, 0x17
        /*003a*/ 	.short	(.L_465 - .L_464)
.L_464:
        /*003c*/ 	.word	0x00000000
        /*0040*/ 	.short	0x0008
        /*0042*/ 	.short	0x0040
        /*0044*/ 	.byte	0x00, 0xf0, 0x11, 0x00


	//----- nvinfo : EIATTR_KPARAM_INFO
	.align		4
.L_465:
        /*0048*/ 	.byte	0x04, 0x17
        /*004a*/ 	.short	(.L_467 - .L_466)
.L_466:
        /*004c*/ 	.word	0x00000000
        /*0050*/ 	.short	0x0007
        /*0052*/ 	.short	0x0038
        /*0054*/ 	.byte	0x00, 0xf5, 0x21, 0x00


	//----- nvinfo : EIATTR_KPARAM_INFO
	.align		4
.L_467:
        /*0058*/ 	.byte	0x04, 0x17
        /*005a*/ 	.short	(.L_469 - .L_468)
.L_468:
        /*005c*/ 	.word	0x00000000
        /*0060*/ 	.short	0x0006
        /*0062*/ 	.short	0x0030
        /*0064*/ 	.byte	0x00, 0xf5, 0x21, 0x00


	//----- nvinfo : EIATTR_KPARAM_INFO
	.align		4
.L_469:
        /*0068*/ 	.byte	0x04, 0x17
        /*006a*/ 	.short	(.L_471 - .L_470)
.L_470:
        /*006c*/ 	.word	0x00000000
        /*0070*/ 	.short	0x0005
        /*0072*/ 	.short	0x0028
        /*0074*/ 	.byte	0x00, 0xf5, 0x21, 0x00


	//----- nvinfo : EIATTR_KPARAM_INFO
	.align		4
.L_471:
        /*0078*/ 	.byte	0x04, 0x17
        /*007a*/ 	.short	(.L_473 - .L_472)
.L_472:
        /*007c*/ 	.word	0x00000000
        /*0080*/ 	.short	0x0004
        /*0082*/ 	.short	0x0020
        /*0084*/ 	.byte	0x00, 0xf5, 0x21, 0x00


	//----- nvinfo : EIATTR_KPARAM_INFO
	.align		4
.L_473:
        /*0088*/ 	.byte	0x04, 0x17
        /*008a*/ 	.short	(.L_475 - .L_474)
.L_474:
        /*008c*/ 	.word	0x00000000
        /*0090*/ 	.short	0x0003
        /*0092*/ 	.short	0x0018
        /*0094*/ 	.byte	0x00, 0xf5, 0x21, 0x00


	//----- nvinfo : EIATTR_KPARAM_INFO
	.align		4
.L_475:
        /*0098*/ 	.byte	0x04, 0x17
        /*009a*/ 	.short	(.L_477 - .L_476)
.L_476:
        /*009c*/ 	.word	0x00000000
        /*00a0*/ 	.short	0x0002
        /*00a2*/ 	.short	0x0010
        /*00a4*/ 	.byte	0x00, 0xf5, 0x21, 0x00


	//----- nvinfo : EIATTR_KPARAM_INFO
	.align		4
.L_477:
        /*00a8*/ 	.byte	0x04, 0x17
        /*00aa*/ 	.short	(.L_479 - .L_478)
.L_478:
        /*00ac*/ 	.word	0x00000000
        /*00b0*/ 	.short	0x0001
        /*00b2*/ 	.short	0x0008
        /*00b4*/ 	.byte	0x00, 0xf5, 0x21, 0x00


	//----- nvinfo : EIATTR_KPARAM_INFO
	.align		4
.L_479:
        /*00b8*/ 	.byte	0x04, 0x17
        /*00ba*/ 	.short	(.L_481 - .L_480)
.L_480:
        /*00bc*/ 	.word	0x00000000
        /*00c0*/ 	.short	0x0000
        /*00c2*/ 	.short	0x0000
        /*00c4*/ 	.byte	0x00, 0xf5, 0x21, 0x00


	//----- nvinfo : EIATTR_SPARSE_MMA_MASK
	.align		4
.L_481:
        /*00c8*/ 	.byte	0x03, 0x50
        /*00ca*/ 	.short	0x0000


	//----- nvinfo : EIATTR_MAXREG_COUNT
	.align		4
        /*00cc*/ 	.byte	0x03, 0x1b
        /*00ce*/ 	.short	0x0028


	//----- nvinfo : EIATTR_NUM_BARRIERS
	.align		4
        /*00d0*/ 	.byte	0x02, 0x4c
        /*00d2*/ 	.byte	0x01
	.zero		1


	//----- nvinfo : EIATTR_MERCURY_ISA_VERSION
	.align		4
        /*00d4*/ 	.byte	0x03, 0x5f
        /*00d6*/ 	.short	0x0101


	//----- nvinfo : EIATTR_COOP_GROUP_MASK_REGIDS
	.align		4
        /*00d8*/ 	.byte	0x04, 0x29
        /*00da*/ 	.short	(.L_483 - .L_482)


	//   ....[0]....
.L_482:
        /*00dc*/ 	.word	0xffffffff


	//   ....[1]....
        /*00e0*/ 	.word	0xffffffff


	//   ....[2]....
        /*00e4*/ 	.word	0xffffffff


	//   ....[3]....
        /*00e8*/ 	.word	0xffffffff


	//   ....[4]....
        /*00ec*/ 	.word	0xffffffff


	//   ....[5]....
        /*00f0*/ 	.word	0xffffffff


	//   ....[6]....
        /*00f4*/ 	.word	0xffffffff


	//   ....[7]....
        /*00f8*/ 	.word	0xffffffff


	//   ....[8]....
        /*00fc*/ 	.word	0xffffffff


	//   ....[9]....
        /*0100*/ 	.word	0xffffffff


	//   ....[10]....
        /*0104*/ 	.word	0x05000015


	//   ....[11]....
        /*0108*/ 	.word	0x05000017


	//   ....[12]....
        /*010c*/ 	.word	0x05000016


	//   ....[13]....
        /*0110*/ 	.word	0x05000018


	//   ....[14]....
        /*0114*/ 	.word	0x05000019


	//   ....[15]....
        /*0118*/ 	.word	0x0500001b


	//   ....[16]....
        /*011c*/ 	.word	0x0500001e


	//   ....[17]....
        /*0120*/ 	.word	0x05000010


	//   ....[18]....
        /*0124*/ 	.word	0x05000016


	//   ....[19]....
        /*0128*/ 	.word	0x05000016


	//   ....[20]....
        /*012c*/ 	.word	0x05000016


	//   ....[21]....
        /*0130*/ 	.word	0x05000016


	//   ....[22]....
        /*0134*/ 	.word	0x05000016


	//   ....[23]....
        /*0138*/ 	.word	0x05000016


	//   ....[24]....
        /*013c*/ 	.word	0x05000016


	//   ....[25]....
        /*0140*/ 	.word	0x05000016


	//----- nvinfo : EIATTR_COOP_GROUP_INSTR_OFFSETS
	.align		4
.L_483:
        /*0144*/ 	.byte	0x04, 0x28
        /*0146*/ 	.short	(.L_485 - .L_484)


	//   ....[0]....
.L_484:
        /*0148*/ 	.word	0x000015e0


	//   ....[1]....
        /*014c*/ 	.word	0x00001620


	//   ....[2]....
        /*0150*/ 	.word	0x00001e00


	//   ....[3]....
        /*0154*/ 	.word	0x00001e40


	//   ....[4]....
        /*0158*/ 	.word	0x00001ec0


	//   ....[5]....
        /*015c*/ 	.word	0x00001ed0


	//   ....[6]....
        /*0160*/ 	.word	0x00001f00


	//   ....[7]....
        /*0164*/ 	.word	0x00001f10


	//   ....[8]....
        /*0168*/ 	.word	0x00001f40


	//   ....[9]....
        /*016c*/ 	.word	0x00001f60


	//   ....[10]....
        /*0170*/ 	.word	0x00002d00


	//   ....[11]....
        /*0174*/ 	.word	0x00002d30


	//   ....[12]....
        /*0178*/ 	.word	0x00002d60


	//   ....[13]....
        /*017c*/ 	.word	0x00002d80


	//   ....[14]....
        /*0180*/ 	.word	0x00002db0


	//   ....[15]....
        /*0184*/ 	.word	0x00002dc0


	//   ....[16]....
        /*0188*/ 	.word	0x00002df0


	//   ....[17]....
        /*018c*/ 	.word	0x00002e00


	//   ....[18]....
        /*0190*/ 	.word	0x00002fc0


	//   ....[19]....
        /*0194*/ 	.word	0x00003050


	//   ....[20]....
        /*0198*/ 	.word	0x000030c0


	//   ....[21]....
        /*019c*/ 	.word	0x00003120


	//   ....[22]....
        /*01a0*/ 	.word	0x00003190


	//   ....[23]....
        /*01a4*/ 	.word	0x000031f0


	//   ....[24]....
        /*01a8*/ 	.word	0x00003260


	//   ....[25]....
        /*01ac*/ 	.word	0x000032c0


	//----- nvinfo : EIATTR_VRC_CTA_INIT_COUNT
	.align		4
.L_485:
        /*01b0*/ 	.byte	0x02, 0x4a
	.zero		1
	.zero		1


	//----- nvinfo : EIATTR_EXIT_INSTR_OFFSETS
	.align		4
        /*01b4*/ 	.byte	0x04, 0x1c
        /*01b6*/ 	.short	(.L_487 - .L_486)


	//   ....[0]....
.L_486:
        /*01b8*/ 	.word	0x000021d0


	//   ....[1]....
        /*01bc*/ 	.word	0x00002f50


	//----- nvinfo : EIATTR_MAX_THREADS
	.align		4
.L_487:
        /*01c0*/ 	.byte	0x04, 0x05
        /*01c2*/ 	.short	(.L_489 - .L_488)
.L_488:
        /*01c4*/ 	.word	0x000001e0
        /*01c8*/ 	.word	0x00000001
        /*01cc*/ 	.word	0x00000001


	//----- nvinfo : EIATTR_CRS_STACK_SIZE
	.align		4
.L_489:
        /*01d0*/ 	.byte	0x04, 0x1e
        /*01d2*/ 	.short	(.L_491 - .L_490)
.L_490:
        /*01d4*/ 	.word	0x00000000


	//----- nvinfo : EIATTR_CBANK_PARAM_SIZE
	.align		4
.L_491:
        /*01d8*/ 	.byte	0x03, 0x19
        /*01da*/ 	.short	0x0060


	//----- nvinfo : EIATTR_PARAM_CBANK
	.align		4
        /*01dc*/ 	.byte	0x04, 0x0a
        /*01de*/ 	.short	(.L_493 - .L_492)
	.align		4
.L_492:
        /*01e0*/ 	.word	index@(.nv.constant0._ZN13group_norm_v218gn_bwd_cuda_kernelI13__nv_bfloat16Li480ELi3ELi32ELi60ELi256ELb0ELb1ELi2ELi960ELi960ELi4ELb1ELi2ELb0ELb0ELNS_15WgradSyncMethodE3ENS_16CompileConditionILi1000EEEEEvPT_S6_S6_PKS5_S8_S8_S8_PKfflPfPj)
        /*01e4*/ 	.short	0x0380
        /*01e6*/ 	.short	0x0060


	//----- nvinfo : EIATTR_SW_WAR
	.align		4
.L_493:
        /*01e8*/ 	.byte	0x04, 0x36
        /*01ea*/ 	.short	(.L_495 - .L_494)
.L_494:
        /*01ec*/ 	.word	0x00000008
.L_495:


//--------------------- .nv.info._ZN13group_norm_v218gn_bwd_cuda_kernelI13__nv_bfloat16Li480ELi1ELi32ELi60ELi256ELb0ELb1ELi4ELi960ELi960ELi4ELb1ELi2ELb0ELb0ELNS_15WgradSyncMethodE3ENS_16CompileConditionILi1000EEEEEvPT_S6_S6_PKS5_S8_S8_S8_PKfflPfPj --------------------------
	.section	.nv.info._ZN13group_norm_v218gn_bwd_cuda_kernelI13__nv_bfloat16Li480ELi1ELi32ELi60ELi256ELb0ELb1ELi4ELi960ELi960ELi4ELb1ELi2ELb0ELb0ELNS_15WgradSyncMethodE3ENS_16CompileConditionILi1000EEEEEvPT_S6_S6_PKS5_S8_S8_S8_PKfflPfPj,"",@"SHT_CUDA_INFO"
	.sectionflags	@""
	.align	4


	//----- nvinfo : EIATTR_CUDA_API_VERSION
	.align		4
        /*0000*/ 	.byte	0x04, 0x37
        /*0002*/ 	.short	(.L_497 - .L_496)
.L_496:
        /*0004*/ 	.word	0x00000082


	//----- nvinfo : EIATTR_KPARAM_INFO
	.align		4
.L_497:
        /*0008*/ 	.byte	0x04, 0x17
        /*000a*/ 	.short	(.L_499 - .L_498)
.L_498:
        /*000c*/ 	.word	0x00000000
        /*0010*/ 	.short	0x000b
        /*0012*/ 	.short	0x0058
        /*0014*/ 	.byte	0x00, 0xf5, 0x21, 0x00


	//----- nvinfo : EIATTR_KPARAM_INFO
	.align		4
.L_499:
        /*0018*/ 	.byte	0x04, 0x17
        /*001a*/ 	.short	(.L_501 - .L_500)
.L_500:
        /*001c*/ 	.word	0x00000000
        /*0020*/ 	.short	0x000a
        /*0022*/ 	.short	0x0050
        /*0024*/ 	.byte	0x00, 0xf5, 0x21, 0x00


	//----- nvinfo : EIATTR_KPARAM_INFO
	.align		4
.L_501:
        /*0028*/ 	.byte	0x04, 0x17
        /*002a*/ 	.short	(.L_503 - .L_502)
.L_502:
        /*002c*/ 	.word	0x00000000
        /*0030*/ 	.short	0x0009
        /*0032*/ 	.short	0x0048
        /*0034*/ 	.byte	0x00, 0xf0, 0x21, 0x00


	//----- nvinfo : EIATTR_KPARAM_INFO
	.align		4
.L_503:
        /*0038*/ 	.byte	0x04, 0x17
        /*003a*/ 	.short	(.L_505 - .L_504)
.L_504:
        /*003c*/ 	.word	0x00000000
        /*0040*/ 	.short	0x0008
        /*0042*/ 	.short	0x0040
        /*0044*/ 	.byte	0x00, 0xf0, 0x11, 0x00


	//----- nvinfo : EIATTR_KPARAM_INFO
	.align		4
.L_505:
        /*0048*/ 	.byte	0x04, 0x17
        /*004a*/ 	.short	(.L_507 - .L_506)
.L_506:
        /*004c*/ 	.word	0x00000000
        /*0050*/ 	.short	0x0007
        /*0052*/ 	.short	0x0038
        /*0054*/ 	.byte	0x00, 0xf5, 0x21, 0x00


	//----- nvinfo : EIATTR_KPARAM_INFO
	.align		4
.L_507:
        /*0058*/ 	.byte	0x04, 0x17
        /*005a*/ 	.short	(.L_509 - .L_508)
.L_508:
        /*005c*/ 	.word	0x00000000
        /*0060*/ 	.short	0x0006
        /*0062*/ 	.short	0x0030
        /*0064*/ 	.byte	0x00, 0xf5, 0x21, 0x00


	//----- nvinfo : EIATTR_KPARAM_INFO
	.align		4
.L_509:
        /*0068*/ 	.byte	0x04, 0x17
        /*006a*/ 	.short	(.L_511 - .L_510)
.L_510:
        /*006c*/ 	.word	0x00000000
        /*0070*/ 	.short	0x0005
        /*0072*/ 	.short	0x0028
        /*0074*/ 	.byte	0x00, 0xf5, 0x21, 0x00


	//----- nvinfo : EIATTR_KPARAM_INFO
	.align		4
.L_511:
        /*0078*/ 	.byte	0x04, 0x17
        /*007a*/ 	.short	(.L_513 - .L_512)
.L_512:
        /*007c*/ 	.word	0x00000000
        /*0080*/ 	.short	0x0004
        /*0082*/ 	.short	0x0020
        /*0084*/ 	.byte	0x00, 0xf5, 0x21, 0x00


	//----- nvinfo : EIATTR_KPARAM_INFO
	.align		4
.L_513:
        /*0088*/ 	.byte	0x04, 0x17
        /*008a*/ 	.short	(.L_515 - .L_514)
.L_514:
        /*008c*/ 	.word	0x00000000
        /*0090*/ 	.short	0x0003
        /*0092*/ 	.short	0x0018
        /*0094*/ 	.byte	0x00, 0xf5, 0x21, 0x00


	//----- nvinfo : EIATTR_KPARAM_INFO
	.align		4
.L_515:
        /*0098*/ 	.byte	0x04, 0x17
        /*009a*/ 	.short	(.L_517 - .L_516)
.L_516:
        /*009c*/ 	.word	0x00000000
        /*00a0*/ 	.short	0x0002
        /*00a2*/ 	.short	0x0010
        /*00a4*/ 	.byte	0x00, 0xf5, 0x21, 0x00


	//----- nvinfo : EIATTR_KPARAM_INFO
	.align		4
.L_517:
        /*00a8*/ 	.byte	0x04, 0x17
        /*00aa*/ 	.short	(.L_519 - .L_518)
.L_518:
        /*00ac*/ 	.word	0x00000000
        /*00b0*/ 	.short	0x0001
        /*00b2*/ 	.short	0x0008
        /*00b4*/ 	.byte	0x00, 0xf5, 0x21, 0x00


	//----- nvinfo : EIATTR_KPARAM_INFO
	.align		4
.L_519:
        /*00b8*/ 	.byte	0x04, 0x17
        /*00ba*/ 	.short	(.L_521 - .L_520)
.L_520:
        /*00bc*/ 	.word	0x00000000
        /*00c0*/ 	.short	0x0000
        /*00c2*/ 	.short	0x0000
        /*00c4*/ 	.byte	0x00, 0xf5, 0x21, 0x00


	//----- nvinfo : EIATTR_SPARSE_MMA_MASK
	.align		4
.L_521:
        /*00c8*/ 	.byte	0x03, 0x50
        /*00ca*/ 	.short	0x0000


	//----- nvinfo : EIATTR_MAXREG_COUNT
	.align		4
        /*00cc*/ 	.byte	0x03, 0x1b
        /*00ce*/ 	.short	0x0080


	//----- nvinfo : EIATTR_NUM_BARRIERS
	.align		4
        /*00d0*/ 	.byte	0x02, 0x4c
        /*00d2*/ 	.byte	0x01
	.zero		1


	//----- nvinfo : EIATTR_MERCURY_ISA_VERSION
	.align		4
        /*00d4*/ 	.byte	0x03, 0x5f
        /*00d6*/ 	.short	0x0101


	//----- nvinfo : EIATTR_COOP_GROUP_MASK_REGIDS
	.align		4
        /*00d8*/ 	.byte	0x04, 0x29
        /*00da*/ 	.short	(.L_523 - .L_522)


	//   ....[0]....
.L_522:
        /*00dc*/ 	.word	0xffffffff


	//   ....[1]....
        /*00e0*/ 	.word	0xffffffff


	//   ....[2]....
        /*00e4*/ 	.word	0xffffffff


	//   ....[3]....
        /*00e8*/ 	.word	0xffffffff


	//   ....[4]....
        /*00ec*/ 	.word	0xffffffff


	//   ....[5]....
        /*00f0*/ 	.word	0xffffffff


	//   ....[6]....
        /*00f4*/ 	.word	0xffffffff


	//   ....[7]....
        /*00f8*/ 	.word	0xffffffff


	//   ....[8]....
        /*00fc*/ 	.word	0xffffffff


	//   ....[9]....
        /*0100*/ 	.word	0xffffffff


	//   ....[10]....
        /*0104*/ 	.word	0x0500001d


	//   ....[11]....
        /*0108*/ 	.word	0x0500001e


	//   ....[12]....
        /*010c*/ 	.word	0x05000020


	//   ....[13]....
        /*0110*/ 	.word	0x0500001f


	//   ....[14]....
        /*0114*/ 	.word	0x05000021


	//   ....[15]....
        /*0118*/ 	.word	0x05000022


	//   ....[16]....
        /*011c*/ 	.word	0x05000024


	//   ....[17]....
        /*0120*/ 	.word	0x05000017


	//   ....[18]....
        /*0124*/ 	.word	0x0500001f


	//   ....[19]....
        /*0128*/ 	.word	0x0500001f


	//   ....[20]....
        /*012c*/ 	.word	0x0500001f


	//   ....[21]....
        /*0130*/ 	.word	0x0500001f


	//   ....[22]....
        /*0134*/ 	.word	0x0500001f


	//   ....[23]....
        /*0138*/ 	.word	0x0500001f


	//   ....[24]....
        /*013c*/ 	.word	0x0500001f


	//   ....[25]....
        /*0140*/ 	.word	0x0500001f


	//----- nvinfo : EIATTR_COOP_GROUP_INSTR_OFFSETS
	.align		4
.L_523:
        /*0144*/ 	.byte	0x04, 0x28
        /*0146*/ 	.short	(.L_525 - .L_524)


	//   ....[0]....
.L_524:
        /*0148*/ 	.word	0x00001830


	//   ....[1]....
        /*014c*/ 	.word	0x00001860


	//   ....[2]....
        /*0150*/ 	.word	0x00001ca0


	//   ....[3]....
        /*0154*/ 	.word	0x00001ce0


	//   ....[4]....
        /*0158*/ 	.word	0x00001d10


	//   ....[5]....
        /*015c*/ 	.word	0x00001d20


	//   ....[6]....
        /*0160*/ 	.word	0x00001d50


	//   ....[7]....
        /*0164*/ 	.word	0x00001d60


	//   ....[8]....
        /*0168*/ 	.word	0x00001d90


	//   ....[9]....
        /*016c*/ 	.word	0x00001da0


	//   ....[10]....
        /*0170*/ 	.word	0x00002c00


	//   ....[11]....
        /*0174*/ 	.word	0x00002c30


	//   ....[12]....
        /*0178*/ 	.word	0x00002c60


	//   ....[13]....
        /*017c*/ 	.word	0x00002c80


	//   ....[14]....
        /*0180*/ 	.word	0x00002cb0


	//   ....[15]....
        /*0184*/ 	.word	0x00002cc0


	//   ....[16]....
        /*0188*/ 	.word	0x00002cf0


	//   ....[17]....
        /*018c*/ 	.word	0x00002d00


	//   ....[18]....
        /*0190*/ 	.word	0x00002ed0


	//   ....[19]....
        /*0194*/ 	.word	0x00002f60


	//   ....[20]....
        /*0198*/ 	.word	0x00002fd0


	//   ....[21]....
        /*019c*/ 	.word	0x00003030


	//   ....[22]....
        /*01a0*/ 	.word	0x000030a0


	//   ....[23]....
        /*01a4*/ 	.word	0x00003100


	//   ....[24]....
        /*01a8*/ 	.word	0x00003170


	//   ....[25]....
        /*01ac*/ 	.word	0x000031d0


	//----- nvinfo : EIATTR_VRC_CTA_INIT_COUNT
	.align		4
.L_525:
        /*01b0*/ 	.byte	0x02, 0x4a
	.zero		1
	.zero		1


	//----- nvinfo : EIATTR_EXIT_INSTR_OFFSETS
	.align		4
        /*01b4*/ 	.byte	0x04, 0x1c
        /*01b6*/ 	.short	(.L_527 - .L_526)


	//   ....[0]....
.L_526:
        /*01b8*/ 	.word	0x000020a0


	//   ....[1]....
        /*01bc*/ 	.word	0x00002e60


	//----- nvinfo : EIATTR_MAX_THREADS
	.align		4
.L_527:
        /*01c0*/ 	.byte	0x04, 0x05
        /*01c2*/ 	.short	(.L_529 - .L_528)
.L_528:
        /*01c4*/ 	.word	0x000001e0
        /*01c8*/ 	.word	0x00000001
        /*01cc*/ 	.word	0x00000001


	//----- nvinfo : EIATTR_CRS_STACK_SIZE
	.align		4
.L_529:
        /*01d0*/ 	.byte	0x04, 0x1e
        /*01d2*/ 	.short	(.L_531 - .L_530)
.L_530:
        /*01d4*/ 	.word	0x00000000


	//----- nvinfo : EIATTR_CBANK_PARAM_SIZE
	.align		4
.L_531:
        /*01d8*/ 	.byte	0x03, 0x19
        /*01da*/ 	.short	0x0060


	//----- nvinfo : EIATTR_PARAM_CBANK
	.align		4
        /*01dc*/ 	.byte	0x04, 0x0a
        /*01de*/ 	.short	(.L_533 - .L_532)
	.align		4
.L_532:
        /*01e0*/ 	.word	index@(.nv.constant0._ZN13group_norm_v218gn_bwd_cuda_kernelI13__nv_bfloat16Li480ELi1ELi32ELi60ELi256ELb0ELb1ELi4ELi960ELi960ELi4ELb1ELi2ELb0ELb0ELNS_15WgradSyncMethodE3ENS_16CompileConditionILi1000EEEEEvPT_S6_S6_PKS5_S8_S8_S8_PKfflPfPj)
        /*01e4*/ 	.short	0x0380
        /*01e6*/ 	.short	0x0060


	//----- nvinfo : EIATTR_SW_WAR
	.align		4
.L_533:
        /*01e8*/ 	.byte	0x04, 0x36
        /*01ea*/ 	.short	(.L_535 - .L_534)
.L_534:
        /*01ec*/ 	.word	0x00000008
.L_535:


//--------------------- .nv.info._ZN13group_norm_v218gn_bwd_cuda_kernelI13__nv_bfloat16Li480ELi3ELi32ELi60ELi256ELb0ELb1ELi4ELi960ELi960ELi4ELb1ELi4ELb0ELb0ELNS_15WgradSyncMethodE3ENS_16CompileConditionILi1000EEEEEvPT_S6_S6_PKS5_S8_S8_S8_PKfflPfPj --------------------------
	.section	.nv.info._ZN13group_norm_v218gn_bwd_cuda_kernelI13__nv_bfloat16Li480ELi3ELi32ELi60ELi256ELb0ELb1ELi4ELi960ELi960ELi4ELb1ELi4ELb0ELb0ELNS_15WgradSyncMethodE3ENS_16CompileConditionILi1000EEEEEvPT_S6_S6_PKS5_S8_S8_S8_PKfflPfPj,"",@"SHT_CUDA_INFO"
	.sectionflags	@""
	.align	4


	//----- nvinfo : EIATTR_CUDA_API_VERSION
	.align		4
        /*0000*/ 	.byte	0x04, 0x37
        /*0002*/ 	.short	(.L_537 - .L_536)
.L_536:
        /*0004*/ 	.word	0x00000082


	//----- nvinfo : EIATTR_KPARAM_INFO
	.align		4
.L_537:
        /*0008*/ 	.byte	0x04, 0x17
        /*000a*/ 	.short	(.L_539 - .L_538)
.L_538:
        /*000c*/ 	.word	0x00000000
        /*0010*/ 	.short	0x000b
        /*0012*/ 	.short	0x0058
        /*0014*/ 	.byte	0x00, 0xf5, 0x21, 0x00


	//----- nvinfo : EIATTR_KPARAM_INFO
	.align		4
.L_539:
        /*0018*/ 	.byte	0x04, 0x17
        /*001a*/ 	.short	(.L_541 - .L_540)
.L_540:
        /*001c*/ 	.word	0x00000000
        /*0020*/ 	.short	0x000a
        /*0022*/ 	.short	0x0050
        /*0024*/ 	.byte	0x00, 0xf5, 0x21, 0x00


	//----- nvinfo : EIATTR_KPARAM_INFO
	.align		4
.L_541:
        /*0028*/ 	.byte	0x04, 0x17
        /*002a*/ 	.short	(.L_543 - .L_542)
.L_542:
        /*002c*/ 	.word	0x00000000
        /*0030*/ 	.short	0x0009
        /*0032*/ 	.short	0x0048
        /*0034*/ 	.byte	0x00, 0xf0, 0x21, 0x00


	//----- nvinfo : EIATTR_KPARAM_INFO
	.align		4
.L_543:
        /*0038*/ 	.byte	0x04, 0x17
        /*003a*/ 	.short	(.L_545 - .L_544)
.L_544:
        /*003c*/ 	.word	0x00000000
        /*0040*/ 	.short	0x0008
        /*0042*/ 	.short	0x0040
        /*0044*/ 	.byte	0x00, 0xf0, 0x11, 0x00


	//----- nvinfo : EIATTR_KPARAM_INFO
	.align		4
.L_545:
        /*0048*/ 	.byte	0x04, 0x17
        /*004a*/ 	.short	(.L_547 - .L_546)
.L_546:
        /*004c*/ 	.word	0x00000000
        /*0050*/ 	.short	0x0007
        /*0052*/ 	.short	0x0038
        /*0054*/ 	.byte	0x00, 0xf5, 0x21, 0x00


	//----- nvinfo : EIATTR_KPARAM_INFO
	.align		4
.L_547:
        /*0058*/ 	.byte	0x04, 0x17
        /*005a*/ 	.short	(.L_549 - .L_548)
.L_548:
        /*005c*/ 	.word	0x00000000
        /*0060*/ 	.short	0x0006
        /*0062*/ 	.short	0x0030
        /*0064*/ 	.byte	0x00, 0xf5, 0x21, 0x00


	//----- nvinfo : EIATTR_KPARAM_INFO
	.align		4
.L_549:
        /*0068*/ 	.byte	0x04, 0x17
        /*006a*/ 	.short	(.L_551 - .L_550)
.L_550:
        /*006c*/ 	.word	0x00000000
        /*0070*/ 	.short	0x0005
        /*0072*/ 	.short	0x0028
        /*0074*/ 	.byte	0x00, 0xf5, 0x21, 0x00


	//----- nvinfo : EIATTR_KPARAM_INFO
	.align		4
.L_551:
        /*0078*/ 	.byte	0x04, 0x17
        /*007a*/ 	.short	(.L_553 - .L_552)
.L_552:
        /*007c*/ 	.word	0x00000000
        /*0080*/ 	.short	0x0004
        /*0082*/ 	.short	0x0020
        /*0084*/ 	.byte	0x00, 0xf5, 0x21, 0x00


	//----- nvinfo : EIATTR_KPARAM_INFO
	.align		4
.L_553:
        /*0088*/ 	.byte	0x04, 0x17
        /*008a*/ 	.short	(.L_555 - .L_554)
.L_554:
        /*008c*/ 	.word	0x00000000
        /*0090*/ 	.short	0x0003
        /*0092*/ 	.short	0x0018
        /*0094*/ 	.byte	0x00, 0xf5, 0x21, 0x00


	//----- nvinfo : EIATTR_KPARAM_INFO
	.align		4
.L_555:
        /*0098*/ 	.byte	0x04, 0x17
        /*009a*/ 	.short	(.L_557 - .L_556)
.L_556:
        /*009c*/ 	.word	0x00000000
        /*00a0*/ 	.short	0x0002
        /*00a2*/ 	.short	0x0010
        /*00a4*/ 	.byte	0x00, 0xf5, 0x21, 0x00


	//----- nvinfo : EIATTR_KPARAM_INFO
	.align		4
.L_557:
        /*00a8*/ 	.byte	0x04, 0x17
        /*00aa*/ 	.short	(.L_559 - .L_558)
.L_558:
        /*00ac*/ 	.word	0x00000000
        /*00b0*/ 	.short	0x0001
        /*00b2*/ 	.short	0x0008
        /*00b4*/ 	.byte	0x00, 0xf5, 0x21, 0x00


	//----- nvinfo : EIATTR_KPARAM_INFO
	.align		4
.L_559:
        /*00b8*/ 	.byte	0x04, 0x17
        /*00ba*/ 	.short	(.L_561 - .L_560)
.L_560:
        /*00bc*/ 	.word	0x00000000
        /*00c0*/ 	.short	0x0000
        /*00c2*/ 	.short	0x0000
        /*00c4*/ 	.byte	0x00, 0xf5, 0x21, 0x00


	//----- nvinfo : EIATTR_SPARSE_MMA_MASK
	.align		4
.L_561:
        /*00c8*/ 	.byte	0x03, 0x50
        /*00ca*/ 	.short	0x0000


	//----- nvinfo : EIATTR_MAXREG_COUNT
	.align		4
        /*00cc*/ 	.byte	0x03, 0x1b
        /*00ce*/ 	.short	0x0028


	//----- nvinfo : EIATTR_NUM_BARRIERS
	.align		4
        /*00d0*/ 	.byte	0x02, 0x4c
        /*00d2*/ 	.byte	0x01
	.zero		1


	//----- nvinfo : EIATTR_ANNOTATIONS
	.align		4
        /*00d4*/ 	.byte	0x04, 0x55
        /*00d6*/ 	.short	(.L_563 - .L_562)


	//   ....[0]....
.L_562:
        /*00d8*/ 	.word	0x00000001
        /*00dc*/ 	.byte	0x30, 0x04, 0x00, 0x00, 0x01, 0x00, 0x00, 0x00, 0x60, 0x04, 0x00, 0x00, 0x01, 0x00, 0x00, 0x00
        /*00ec*/ 	.byte	0x70, 0x04, 0x00, 0x00, 0x01, 0x00, 0x00, 0x00, 0x80, 0x04, 0x00, 0x00, 0x01, 0x00, 0x00, 0x00
        /*00fc*/ 	.byte	0x10, 0x05, 0x00, 0x00, 0x01, 0x00, 0x00, 0x00, 0xf0, 0x07, 0x00, 0x00, 0x01, 0x00, 0x00, 0x00
        /*010c*/ 	.byte	0x30, 0x1e, 0x00, 0x00, 0x01, 0x00, 0x00, 0x00, 0x80, 0x1f, 0x00, 0x00, 0x01, 0x00, 0x00, 0x00
        /*011c*/ 	.byte	0x90, 0x20, 0x00, 0x00


	//----- nvinfo : EIATTR_MERCURY_ISA_VERSION
	.align		4
.L_563:
        /*0120*/ 	.byte	0x03, 0x5f
        /*0122*/ 	.short	0x0101


	//----- nvinfo : EIATTR_COOP_GROUP_MASK_REGIDS
	.align		4
        /*0124*/ 	.byte	0x04, 0x29
        /*0126*/ 	.short	(.L_565 - .L_564)


	//   ....[0]....
.L_564:
        /*0128*/ 	.word	0xffffffff


	//   ....[1]....
        /*012c*/ 	.word	0xffffffff


	//   ....[2]....
        /*0130*/ 	.word	0xffffffff


	//   ....[3]....
        /*0134*/ 	.word	0xffffffff


	//   ....[4]....
        /*0138*/ 	.word	0xffffffff


	//   ....[5]....
        /*013c*/ 	.word	0xffffffff


	//   ....[6]....
        /*0140*/ 	.word	0xffffffff


	//   ....[7]....
        /*0144*/ 	.word	0xffffffff


	//   ....[8]....
        /*0148*/ 	.word	0xffffffff


	//   ....[9]....
        /*014c*/ 	.word	0xffffffff


	//   ....[10]....
        /*0150*/ 	.word	0x05000015


	//   ....[11]....
        /*0154*/ 	.word	0x05000017


	//   ....[12]....
        /*0158*/ 	.word	0x05000016


	//   ....[13]....
        /*015c*/ 	.word	0x05000018


	//   ....[14]....
        /*0160*/ 	.word	0x05000019


	//   ....[15]....
        /*0164*/ 	.word	0x0500001d


	//   ....[16]....
        /*0168*/ 	.word	0x0500001e


	//   ....[17]....
        /*016c*/ 	.word	0x0500000c


	//   ....[18]....
        /*0170*/ 	.word	0x05000016


	//   ....[19]....
        /*0174*/ 	.word	0x05000016


	//   ....[20]....
        /*0178*/ 	.word	0x05000016


	//   ....[21]....
        /*017c*/ 	.word	0x05000016


	//   ....[22]....
        /*0180*/ 	.word	0x05000016


	//   ....[23]....
        /*0184*/ 	.word	0x05000016


	//   ....[24]....
        /*0188*/ 	.word	0x05000016


	//   ....[25]....
        /*018c*/ 	.word	0x05000016


	//----- nvinfo : EIATTR_COOP_GROUP_INSTR_OFFSETS
	.align		4
.L_565:
        /*0190*/ 	.byte	0x04, 0x28
        /*0192*/ 	.short	(.L_567 - .L_566)


	//   ....[0]....
.L_566:
        /*0194*/ 	.word	0x00001950


	//   ....[1]....
        /*0198*/ 	.word	0x00001980


	//   ....[2]....
        /*019c*/ 	.word	0x00002020


	//   ....[3]....
        /*01a0*/ 	.word	0x00002030


	//   ....[4]....
        /*01a4*/ 	.word	0x00002060


	//   ....[5]....
        /*01a8*/ 	.word	0x00002070


	//   ....[6]....
        /*01ac*/ 	.word	0x000020b0


	//   ....[7]....
        /*01b0*/ 	.word	0x000020d0


	//   ....[8]....
        /*01b4*/ 	.word	0x000020e0


	//   ....[9]....
        /*01b8*/ 	.word	0x00002130


	//   ....[10]....
        /*01bc*/ 	.word	0x000030d0


	//   ....[11]....
        /*01c0*/ 	.word	0x00003100


	//   ....[12]....
        /*01c4*/ 	.word	0x00003140


	//   ....[13]....
        /*01c8*/ 	.word	0x00003160


	//   ....[14]....
        /*01cc*/ 	.word	0x00003190


	//   ....[15]....
        /*01d0*/ 	.word	0x000031a0


	//   ....[16]....
        /*01d4*/ 	.word	0x000031d0


	//   ....[17]....
        /*01d8*/ 	.word	0x000031e0


	//   ....[18]....
        /*01dc*/ 	.word	0x000033a0


	//   ....[19]....
        /*01e0*/ 	.word	0x00003430


	//   ....[20]....
        /*01e4*/ 	.word	0x000034a0


	//   ....[21]....
        /*01e8*/ 	.word	0x00003500


	//   ....[22]....
        /*01ec*/ 	.word	0x00003570


	//   ....[23]....
        /*01f0*/ 	.word	0x000035d0


	//   ....[24]....
        /*01f4*/ 	.word	0x00003640


	//   ....[25]....
        /*01f8*/ 	.word	0x000036a0


	//----- nvinfo : EIATTR_VRC_CTA_INIT_COUNT
	.align		4
.L_567:
        /*01fc*/ 	.byte	0x02, 0x4a
	.zero		1
	.zero		1


	//----- nvinfo : EIATTR_EXIT_INSTR_OFFSETS
	.align		4
        /*0200*/ 	.byte	0x04, 0x1c
        /*0202*/ 	.short	(.L_569 - .L_568)


	//   ....[0]....
.L_568:
        /*0204*/ 	.word	0x000024e0


	//   ....[1]....
        /*0208*/ 	.word	0x00003330


	//----- nvinfo : EIATTR_MAX_THREADS
	.align		4
.L_569:
        /*020c*/ 	.byte	0x04, 0x05
        /*020e*/ 	.short	(.L_571 - .L_570)
.L_570:
        /*0210*/ 	.word	0x000001e0
        /*0214*/ 	.word	0x00000001
        /*0218*/ 	.word	0x00000001


	//----- nvinfo : EIATTR_CRS_STACK_SIZE
	.align		4
.L_571:
        /*021c*/ 	.byte	0x04, 0x1e
        /*021e*/ 	.short	(.L_573 - .L_572)
.L_572:
        /*0220*/ 	.word	0x00000000


	//----- nvinfo : EIATTR_CBANK_PARAM_SIZE
	.align		4
.L_573:
        /*0224*/ 	.byte	0x03, 0x19
        /*0226*/ 	.short	0x0060


	//----- nvinfo : EIATTR_PARAM_CBANK
	.align		4
        /*0228*/ 	.byte	0x04, 0x0a
        /*022a*/ 	.short	(.L_575 - .L_574)
	.align		4
.L_574:
        /*022c*/ 	.word	index@(.nv.constant0._ZN13group_norm_v218gn_bwd_cuda_kernelI13__nv_bfloat16Li480ELi3ELi32ELi60ELi256ELb0ELb1ELi4ELi960ELi960ELi4ELb1ELi4ELb0ELb0ELNS_15WgradSyncMethodE3ENS_16CompileConditionILi1000EEEEEvPT_S6_S6_PKS5_S8_S8_S8_PKfflPfPj)
        /*0230*/ 	.short	0x0380
        /*0232*/ 	.short	0x0060


	//----- nvinfo : EIATTR_SW_WAR
	.align		4
.L_575:
        /*0234*/ 	.byte	0x04, 0x36
        /*0236*/ 	.short	(.L_577 - .L_576)
.L_576:
        /*0238*/ 	.word	0x00000008
.L_577:


//--------------------- .nv.info._ZN13group_norm_v218gn_bwd_cuda_kernelI13__nv_bfloat16Li480ELi1ELi32ELi60ELi256ELb0ELb1ELi8ELi960ELi960ELi4ELb1ELi4ELb0ELb0ELNS_15WgradSyncMethodE3ENS_16CompileConditionILi1000EEEEEvPT_S6_S6_PKS5_S8_S8_S8_PKfflPfPj --------------------------
	.section	.nv.info._ZN13group_norm_v218gn_bwd_cuda_kernelI13__nv_bfloat16Li480ELi1ELi32ELi60ELi256ELb0ELb1ELi8ELi960ELi960ELi4ELb1ELi4ELb0ELb0ELNS_15WgradSyncMethodE3ENS_16CompileConditionILi1000EEEEEvPT_S6_S6_PKS5_S8_S8_S8_PKfflPfPj,"",@"SHT_CUDA_INFO"
	.sectionflags	@""
	.align	4


	//----- nvinfo : EIATTR_CUDA_API_VERSION
	.align		4
        /*0000*/ 	.byte	0x04, 0x37
        /*0002*/ 	.short	(.L_579 - .L_578)
.L_578:
        /*0004*/ 	.word	0x00000082


	//----- nvinfo : EIATTR_KPARAM_INFO
	.align		4
.L_579:
        /*0008*/ 	.byte	0x04, 0x17
        /*000a*/ 	.short	(.L_581 - .L_580)
.L_580:
        /*000c*/ 	.word	0x00000000
        /*0010*/ 	.short	0x000b
        /*0012*/ 	.short	0x0058
        /*0014*/ 	.byte	0x00, 0xf5, 0x21, 0x00


	//----- nvinfo : EIATTR_KPARAM_INFO
	.align		4
.L_581:
        /*0018*/ 	.byte	0x04, 0x17
        /*001a*/ 	.short	(.L_583 - .L_582)
.L_582:
        /*001c*/ 	.word	0x00000000
        /*0020*/ 	.short	0x000a
        /*0022*/ 	.short	0x0050
        /*0024*/ 	.byte	0x00, 0xf5, 0x21, 0x00


	//----- nvinfo : EIATTR_KPARAM_INFO
	.align		4
.L_583:
        /*0028*/ 	.byte	0x04, 0x17
        /*002a*/ 	.short	(.L_585 - .L_584)
.L_584:
        /*002c*/ 	.word	0x00000000
        /*0030*/ 	.short	0x0009
        /*0032*/ 	.short	0x0048
        /*0034*/ 	.byte	0x00, 0xf0, 0x21, 0x00


	//----- nvinfo : EIATTR_KPARAM_INFO
	.align		4
.L_585:
        /*0038*/ 	.byte	0x04, 0x17
        /*003a*/ 	.short	(.L_587 - .L_586)
.L_586:
        /*003c*/ 	.word	0x00000000
        /*0040*/ 	.short	0x0008
        /*0042*/ 	.short	0x0040
        /*0044*/ 	.byte	0x00, 0xf0, 0x11, 0x00


	//----- nvinfo : EIATTR_KPARAM_INFO
	.align		4
.L_587:
        /*0048*/ 	.byte	0x04, 0x17
        /*004a*/ 	.short	(.L_589 - .L_588)
.L_588:
        /*004c*/ 	.word	0x00000000
        /*0050*/ 	.short	0x0007
        /*0052*/ 	.short	0x0038
        /*0054*/ 	.byte	0x00, 0xf5, 0x21, 0x00


	//----- nvinfo : EIATTR_KPARAM_INFO
	.align		4
.L_589:
        /*0058*/ 	.byte	0x04, 0x17
        /*005a*/ 	.short	(.L_591 - .L_590)
.L_590:
        /*005c*/ 	.word	0x00000000
        /*0060*/ 	.short	0x0006
        /*0062*/ 	.short	0x0030
        /*0064*/ 	.byte	0x00, 0xf5, 0x21, 0x00


	//----- nvinfo : EIATTR_KPARAM_INFO
	.align		4
.L_591:
        /*0068*/ 	.byte	0x04, 0x17
        /*006a*/ 	.short	(.L_593 - .L_592)
.L_592:
        /*006c*/ 	.word	0x00000000
        /*0070*/ 	.short	0x0005
        /*0072*/ 	.short	0x0028
        /*0074*/ 	.byte	0x00, 0xf5, 0x21, 0x00


	//----- nvinfo : EIATTR_KPARAM_INFO
	.align		4
.L_593:
        /*0078*/ 	.byte	0x04, 0x17
        /*007a*/ 	.short	(.L_595 - .L_594)
.L_594:
        /*007c*/ 	.word	0x00000000
        /*0080*/ 	.short	0x0004
        /*0082*/ 	.short	0x0020
        /*0084*/ 	.byte	0x00, 0xf5, 0x21, 0x00


	//----- nvinfo : EIATTR_KPARAM_INFO
	.align		4
.L_595:
        /*0088*/ 	.byte	0x04, 0x17
        /*008a*/ 	.short	(.L_597 - .L_596)
.L_596:
        /*008c*/ 	.word	0x00000000
        /*0090*/ 	.short	0x0003
        /*0092*/ 	.short	0x0018
        /*0094*/ 	.byte	0x00, 0xf5, 0x21, 0x00


	//----- nvinfo : EIATTR_KPARAM_INFO
	.align		4
.L_597:
        /*0098*/ 	.byte	0x04, 0x17
        /*009a*/ 	.short	(.L_599 - .L_598)
.L_598:
        /*009c*/ 	.word	0x00000000
        /*00a0*/ 	.short	0x0002
        /*00a2*/ 	.short	0x0010
        /*00a4*/ 	.byte	0x00, 0xf5, 0x21, 0x00


	//----- nvinfo : EIATTR_KPARAM_INFO
	.align		4
.L_599:
        /*00a8*/ 	.byte	0x04, 0x17
        /*00aa*/ 	.short	(.L_601 - .L_600)
.L_600:
        /*00ac*/ 	.word	0x00000000
        /*00b0*/ 	.short	0x0001
        /*00b2*/ 	.short	0x0008
        /*00b4*/ 	.byte	0x00, 0xf5, 0x21, 0x00


	//----- nvinfo : EIATTR_KPARAM_INFO
	.align		4
.L_601:
        /*00b8*/ 	.byte	0x04, 0x17
        /*00ba*/ 	.short	(.L_603 - .L_602)
.L_602:
        /*00bc*/ 	.word	0x00000000
        /*00c0*/ 	.short	0x0000
        /*00c2*/ 	.short	0x0000
        /*00c4*/ 	.byte	0x00, 0xf5, 0x21, 0x00


	//----- nvinfo : EIATTR_SPARSE_MMA_MASK
	.align		4
.L_603:
        /*00c8*/ 	.byte	0x03, 0x50
        /*00ca*/ 	.short	0x0000


	//----- nvinfo : EIATTR_MAXREG_COUNT
	.align		4
        /*00cc*/ 	.byte	0x03, 0x1b
        /*00ce*/ 	.short	0x0080


	//----- nvinfo : EIATTR_NUM_BARRIERS
	.align		4
        /*00d0*/ 	.byte	0x02, 0x4c
        /*00d2*/ 	.byte	0x01
	.zero		1


	//----- nvinfo : EIATTR_MERCURY_ISA_VERSION
	.align		4
        /*00d4*/ 	.byte	0x03, 0x5f
        /*00d6*/ 	.short	0x0101


	//----- nvinfo : EIATTR_COOP_GROUP_MASK_REGIDS
	.align		4
        /*00d8*/ 	.byte	0x04, 0x29
        /*00da*/ 	.short	(.L_605 - .L_604)


	//   ....[0]....
.L_604:
        /*00dc*/ 	.word	0xffffffff


	//   ....[1]....
        /*00e0*/ 	.word	0xffffffff


	//   ....[2]....
        /*00e4*/ 	.word	0xffffffff


	//   ....[3]....
        /*00e8*/ 	.word	0xffffffff


	//   ....[4]....
        /*00ec*/ 	.word	0xffffffff


	//   ....[5]....
        /*00f0*/ 	.word	0xffffffff


	//   ....[6]....
        /*00f4*/ 	.word	0xffffffff


	//   ....[7]....
        /*00f8*/ 	.word	0xffffffff


	//   ....[8]....
        /*00fc*/ 	.word	0xffffffff


	//   ....[9]....
        /*0100*/ 	.word	0xffffffff


	//   ....[10]....
        /*0104*/ 	.word	0x0500001d


	//   ....[11]....
        /*0108*/ 	.word	0x0500001e


	//   ....[12]....
        /*010c*/ 	.word	0x05000020


	//   ....[13]....
        /*0110*/ 	.word	0x0500001f


	//   ....[14]....
        /*0114*/ 	.word	0x05000021


	//   ....[15]....
        /*0118*/ 	.word	0x05000022


	//   ....[16]....
        /*011c*/ 	.word	0x05000024


	//   ....[17]....
        /*0120*/ 	.word	0x05000017


	//   ....[18]....
        /*0124*/ 	.word	0x0500001f


	//   ....[19]....
        /*0128*/ 	.word	0x0500001f


	//   ....[20]....
        /*012c*/ 	.word	0x0500001f


	//   ....[21]....
        /*0130*/ 	.word	0x0500001f


	//   ....[22]....
        /*0134*/ 	.word	0x0500001f


	//   ....[23]....
        /*0138*/ 	.word	0x0500001f


	//   ....[24]....
        /*013c*/ 	.word	0x0500001f


	//   ....[25]....
        /*0140*/ 	.word	0x0500001f


	//----- nvinfo : EIATTR_COOP_GROUP_INSTR_OFFSETS
	.align		4
.L_605:
        /*0144*/ 	.byte	0x04, 0x28
        /*0146*/ 	.short	(.L_607 - .L_606)


	//   ....[0]....
.L_606:
        /*0148*/ 	.word	0x00001d60


	//   ....[1]....
        /*014c*/ 	.word	0x00001d80


	//   ....[2]....
        /*0150*/ 	.word	0x00002110


	//   ....[3]....
        /*0154*/ 	.word	0x00002150


	//   ....[4]....
        /*0158*/ 	.word	0x00002180


	//   ....[5]....
        /*015c*/ 	.word	0x00002190


	//   ....[6]....
        /*0160*/ 	.word	0x000021c0


	//   ....[7]....
        /*0164*/ 	.word	0x000021d0


	//   ....[8]....
        /*0168*/ 	.word	0x00002200


	//   ....[9]....
        /*016c*/ 	.word	0x00002210


	//   ....[10]....
        /*0170*/ 	.word	0x00003260


	//   ....[11]....
        /*0174*/ 	.word	0x00003290


	//   ....[12]....
        /*0178*/ 	.word	0x000032d0


	//   ....[13]....
        /*017c*/ 	.word	0x000032f0


	//   ....[14]....
        /*0180*/ 	.word	0x00003320


	//   ....[15]....
        /*0184*/ 	.word	0x00003330


	//   ....[16]....
        /*0188*/ 	.word	0x00003360


	//   ....[17]....
        /*018c*/ 	.word	0x00003370


	//   ....[18]....
        /*0190*/ 	.word	0x00003540


	//   ....[19]....
        /*0194*/ 	.word	0x000035e0


	//   ....[20]....
        /*0198*/ 	.word	0x00003640


	//   ....[21]....
        /*019c*/ 	.word	0x000036a0


	//   ....[22]....
        /*01a0*/ 	.word	0x00003710


	//   ....[23]....
        /*01a4*/ 	.word	0x00003770


	//   ....[24]....
        /*01a8*/ 	.word	0x000037e0


	//   ....[25]....
        /*01ac*/ 	.word	0x00003840


	//----- nvinfo : EIATTR_VRC_CTA_INIT_COUNT
	.align		4
.L_607:
        /*01b0*/ 	.byte	0x02, 0x4a
	.zero		1
	.zero		1


	//----- nvinfo : EIATTR_EXIT_INSTR_OFFSETS
	.align		4
        /*01b4*/ 	.byte	0x04, 0x1c
        /*01b6*/ 	.short	(.L_609 - .L_608)


	//   ....[0]....
.L_608:
        /*01b8*/ 	.word	0x00002710


	//   ....[1]....
        /*01bc*/ 	.word	0x000034d0


	//----- nvinfo : EIATTR_MAX_THREADS
	.align		4
.L_609:
        /*01c0*/ 	.byte	0x04, 0x05
        /*01c2*/ 	.short	(.L_611 - .L_610)
.L_610:
        /*01c4*/ 	.word	0x000001e0
        /*01c8*/ 	.word	0x00000001
        /*01cc*/ 	.word	0x00000001


	//----- nvinfo : EIATTR_CRS_STACK_SIZE
	.align		4
.L_611:
        /*01d0*/ 	.byte	0x04, 0x1e
        /*01d2*/ 	.short	(.L_613 - .L_612)
.L_612:
        /*01d4*/ 	.word	0x00000000


	//----- nvinfo : EIATTR_CBANK_PARAM_SIZE
	.align		4
.L_613:
        /*01d8*/ 	.byte	0x03, 0x19
        /*01da*/ 	.short	0x0060


	//----- nvinfo : EIATTR_PARAM_CBANK
	.align		4
        /*01dc*/ 	.byte	0x04, 0x0a
        /*01de*/ 	.short	(.L_615 - .L_614)
	.align		4
.L_614:
        /*01e0*/ 	.word	index@(.nv.constant0._ZN13group_norm_v218gn_bwd_cuda_kernelI13__nv_bfloat16Li480ELi1ELi32ELi60ELi256ELb0ELb1ELi8ELi960ELi960ELi4ELb1ELi4ELb0ELb0ELNS_15WgradSyncMethodE3ENS_16CompileConditionILi1000EEEEEvPT_S6_S6_PKS5_S8_S8_S8_PKfflPfPj)
        /*01e4*/ 	.short	0x0380
        /*01e6*/ 	.short	0x0060


	//----- nvinfo : EIATTR_SW_WAR
	.align		4
.L_615:
        /*01e8*/ 	.byte	0x04, 0x36
        /*01ea*/ 	.short	(.L_617 - .L_616)
.L_616:
        /*01ec*/ 	.word	0x00000008
.L_617:


//--------------------- .nv.info._ZN13group_norm_v218gn_bwd_cuda_kernelI13__nv_bfloat16Li480ELi3ELi32ELi60ELi256ELb0ELb1ELi8ELi960ELi960ELi4ELb1ELi10ELb0ELb0ELNS_15WgradSyncMethodE3ENS_16CompileConditionILi1000EEEEEvPT_S6_S6_PKS5_S8_S8_S8_PKfflPfPj --------------------------
	.section	.nv.info._ZN13group_norm_v218gn_bwd_cuda_kernelI13__nv_bfloat16Li480ELi3ELi32ELi60ELi256ELb0ELb1ELi8ELi960ELi960ELi4ELb1ELi10ELb0ELb0ELNS_15WgradSyncMethodE3ENS_16CompileConditionILi1000EEEEEvPT_S6_S6_PKS5_S8_S8_S8_PKfflPfPj,"",@"SHT_CUDA_INFO"
	.sectionflags	@""
	.align	4


	//----- nvinfo : EIATTR_CUDA_API_VERSION
	.align		4
        /*0000*/ 	.byte	0x04, 0x37
        /*0002*/ 	.short	(.L_619 - .L_618)
.L_618:
        /*0004*/ 	.word	0x00000082


	//----- nvinfo : EIATTR_KPARAM_INFO
	.align		4
.L_619:
        /*0008*/ 	.byte	0x04, 0x17
        /*000a*/ 	.short	(.L_621 - .L_620)
.L_620:
        /*000c*/ 	.word	0x00000000
        /*0010*/ 	.short	0x000b
        /*0012*/ 	.short	0x0058
        /*0014*/ 	.byte	0x00, 0xf5, 0x21, 0x00


	//----- nvinfo : EIATTR_KPARAM_INFO
	.align		4
.L_621:
        /*0018*/ 	.byte	0x04, 0x17
        /*001a*/ 	.short	(.L_623 - .L_622)
.L_622:
        /*001c*/ 	.word	0x00000000
        /*0020*/ 	.short	0x000a
        /*0022*/ 	.short	0x0050
        /*0024*/ 	.byte	0x00, 0xf5, 0x21, 0x00


	//----- nvinfo : EIATTR_KPARAM_INFO
	.align		4
.L_623:
        /*0028*/ 	.byte	0x04, 0x17
        /*002a*/ 	.short	(.L_625 - .L_624)
.L_624:
        /*002c*/ 	.word	0x00000000
        /*0030*/ 	.short	0x0009
        /*0032*/ 	.short	0x0048
        /*0034*/ 	.byte	0x00, 0xf0, 0x21, 0x00


	//----- nvinfo : EIATTR_KPARAM_INFO
	.align		4
.L_625:
        /*0038*/ 	.byte	0x04, 0x17
        /*003a*/ 	.short	(.L_627 - .L_626)
.L_626:
        /*003c*/ 	.word	0x00000000
        /*0040*/ 	.short	0x0008
        /*0042*/ 	.short	0x0040
        /*0044*/ 	.byte	0x00, 0xf0, 0x11, 0x00


	//----- nvinfo : EIATTR_KPARAM_INFO
	.align		4
.L_627:
        /*0048*/ 	.byte	0x04, 0x17
        /*004a*/ 	.short	(.L_629 - .L_628)
.L_628:
        /*004c*/ 	.word	0x00000000
        /*0050*/ 	.short	0x0007
        /*0052*/ 	.short	0x0038
        /*0054*/ 	.byte	0x00, 0xf5, 0x21, 0x00


	//----- nvinfo : EIATTR_KPARAM_INFO
	.align		4
.L_629:
        /*0058*/ 	.byte	0x04, 0x17
        /*005a*/ 	.short	(.L_631 - .L_630)
.L_630:
        /*005c*/ 	.word	0x00000000
        /*0060*/ 	.short	0x0006
        /*0062*/ 	.short	0x0030
        /*0064*/ 	.byte	0x00, 0xf5, 0x21, 0x00


	//----- nvinfo : EIATTR_KPARAM_INFO
	.align		4
.L_631:
        /*0068*/ 	.byte	0x04, 0x17
        /*006a*/ 	.short	(.L_633 - .L_632)
.L_632:
        /*006c*/ 	.word	0x00000000
        /*0070*/ 	.short	0x0005
        /*0072*/ 	.short	0x0028
        /*0074*/ 	.byte	0x00, 0xf5, 0x21, 0x00


	//----- nvinfo : EIATTR_KPARAM_INFO
	.align		4
.L_633:
        /*0078*/ 	.byte	0x04, 0x17
        /*007a*/ 	.short	(.L_635 - .L_634)
.L_634:
        /*007c*/ 	.word	0x00000000
        /*0080*/ 	.short	0x0004
        /*0082*/ 	.short	0x0020
        /*0084*/ 	.byte	0x00, 0xf5, 0x21, 0x00


	//----- nvinfo : EIATTR_KPARAM_INFO
	.align		4
.L_635:
        /*0088*/ 	.byte	0x04, 0x17
        /*008a*/ 	.short	(.L_637 - .L_636)
.L_636:
        /*008c*/ 	.word	0x00000000
        /*0090*/ 	.short	0x0003
        /*0092*/ 	.short	0x0018
        /*0094*/ 	.byte	0x00, 0xf5, 0x21, 0x00


	//----- nvinfo : EIATTR_KPARAM_INFO
	.align		4
.L_637:
        /*0098*/ 	.byte	0x04, 0x17
        /*009a*/ 	.short	(.L_639 - .L_638)
.L_638:
        /*009c*/ 	.word	0x00000000
        /*00a0*/ 	.short	0x0002
        /*00a2*/ 	.short	0x0010
        /*00a4*/ 	.byte	0x00, 0xf5, 0x21, 0x00


	//----- nvinfo : EIATTR_KPARAM_INFO
	.align		4
.L_639:
        /*00a8*/ 	.byte	0x04, 0x17
        /*00aa*/ 	.short	(.L_641 - .L_640)
.L_640:
        /*00ac*/ 	.word	0x00000000
        /*00b0*/ 	.short	0x0001
        /*00b2*/ 	.short	0x0008
        /*00b4*/ 	.byte	0x00, 0xf5, 0x21, 0x00


	//----- nvinfo : EIATTR_KPARAM_INFO
	.align		4
.L_641:
        /*00b8*/ 	.byte	0x04, 0x17
        /*00ba*/ 	.short	(.L_643 - .L_642)
.L_642:
        /*00bc*/ 	.word	0x00000000
        /*00c0*/ 	.short	0x0000
        /*00c2*/ 	.short	0x0000
        /*00c4*/ 	.byte	0x00, 0xf5, 0x21, 0x00


	//----- nvinfo : EIATTR_SPARSE_MMA_MASK
	.align		4
.L_643:
        /*00c8*/ 	.byte	0x03, 0x50
        /*00ca*/ 	.short	0x0000


	//----- nvinfo : EIATTR_MAXREG_COUNT
	.align		4
        /*00cc*/ 	.byte	0x03, 0x1b
        /*00ce*/ 	.short	0x0028


	//----- nvinfo : EIATTR_NUM_BARRIERS
	.align		4
        /*00d0*/ 	.byte	0x02, 0x4c
        /*00d2*/ 	.byte	0x01
	.zero		1


	//----- nvinfo : EIATTR_ANNOTATIONS
	.align		4
        /*00d4*/ 	.byte	0x04, 0x55
        /*00d6*/ 	.short	(.L_645 - .L_644)


	//   ....[0]....
.L_644:
        /*00d8*/ 	.word	0x00000001
        /*00dc*/ 	.byte	0x20, 0x04, 0x00, 0x00, 0x01, 0x00, 0x00, 0x00, 0x40, 0x04, 0x00, 0x00, 0x01, 0x00, 0x00, 0x00
        /* <DEDUP_REMOVED lines=37> */
        /*033c*/ 	.byte	0x60, 0x2c, 0x00, 0x00, 0x01, 0x00, 0x00, 0x00, 0x80, 0x2c, 0x00, 0x00


	//----- nvinfo : EIATTR_MERCURY_ISA_VERSION
	.align		4
.L_645:
        /*0348*/ 	.byte	0x03, 0x5f
        /*034a*/ 	.short	0x0101


	//----- nvinfo : EIATTR_COOP_GROUP_MASK_REGIDS
	.align		4
        /*034c*/ 	.byte	0x04, 0x29
        /*034e*/ 	.short	(.L_647 - .L_646)


	//   ....[0]....
.L_646:
        /*0350*/ 	.word	0xffffffff


	//   ....[1]....
        /*0354*/ 	.word	0xffffffff


	//   ....[2]....
        /*0358*/ 	.word	0xffffffff


	//   ....[3]....
        /*035c*/ 	.word	0xffffffff


	//   ....[4]....
        /*0360*/ 	.word	0xffffffff


	//   ....[5]....
        /*0364*/ 	.word	0xffffffff


	//   ....[6]....
        /*0368*/ 	.word	0xffffffff


	//   ....[7]....
        /*036c*/ 	.word	0xffffffff


	//   ....[8]....
        /*0370*/ 	.word	0xffffffff


	//   ....[9]....
        /*0374*/ 	.word	0xffffffff


	//   ....[10]....
        /*0378*/ 	.word	0x05000015


	//   ....[11]....
        /*037c*/ 	.word	0x05000017


	//   ....[12]....
        /*0380*/ 	.word	0x05000016


	//   ....[13]....
        /*0384*/ 	.word	0x05000018


	//   ....[14]....
        /*0388*/ 	.word	0x05000019


	//   ....[15]....
        /*038c*/ 	.word	0x0500001d


	//   ....[16]....
        /*0390*/ 	.word	0x0500001e


	//   ....[17]....
        /*0394*/ 	.word	0x0500000c


	//   ....[18]....
        /*0398*/ 	.word	0x05000016


	//   ....[19]....
        /*039c*/ 	.word	0x05000016


	//   ....[20]....
        /*03a0*/ 	.word	0x05000016


	//   ....[21]....
        /*03a4*/ 	.word	0x05000016


	//   ....[22]....
        /*03a8*/ 	.word	0x05000016


	//   ....[23]....
        /*03ac*/ 	.word	0x05000016


	//   ....[24]....
        /*03b0*/ 	.word	0x05000016


	//   ....[25]....
        /*03b4*/ 	.word	0x05000016


	//----- nvinfo : EIATTR_COOP_GROUP_INSTR_OFFSETS
	.align		4
.L_647:
        /*03b8*/ 	.byte	0x04, 0x28
        /*03ba*/ 	.short	(.L_649 - .L_648)


	//   ....[0]....
.L_648:
        /*03bc*/ 	.word	0x000021d0


	//   ....[1]....
        /*03c0*/ 	.word	0x000021e0


	//   ....[2]....
        /*03c4*/ 	.word	0x00002890


	//   ....[3]....
        /*03c8*/ 	.word	0x000028a0


	//   ....[4]....
        /*03cc*/ 	.word	0x000028d0


	//   ....[5]....
        /*03d0*/ 	.word	0x000028e0


	//   ....[6]....
        /*03d4*/ 	.word	0x00002910


	//   ....[7]....
        /*03d8*/ 	.word	0x00002920


	//   ....[8]....
        /*03dc*/ 	.word	0x00002950


	//   ....[9]....
        /*03e0*/ 	.word	0x00002960


	//   ....[10]....
        /*03e4*/ 	.word	0x00003b90


	//   ....[11]....
        /*03e8*/ 	.word	0x00003bc0


	//   ....[12]....
        /*03ec*/ 	.word	0x00003c00


	//   ....[13]....
        /*03f0*/ 	.word	0x00003c20


	//   ....[14]....
        /*03f4*/ 	.word	0x00003c50


	//   ....[15]....
        /*03f8*/ 	.word	0x00003c60


	//   ....[16]....
        /*03fc*/ 	.word	0x00003c90


	//   ....[17]....
        /*0400*/ 	.word	0x00003ca0


	//   ....[18]....
        /*0404*/ 	.word	0x00003e60


	//   ....[19]....
        /*0408*/ 	.word	0x00003ef0


	//   ....[20]....
        /*040c*/ 	.word	0x00003f60


	//   ....[21]....
        /*0410*/ 	.word	0x00003fc0


	//   ....[22]....
        /*0414*/ 	.word	0x00004030


	//   ....[23]....
        /*0418*/ 	.word	0x00004090


	//   ....[24]....
        /*041c*/ 	.word	0x00004100


	//   ....[25]....
        /*0420*/ 	.word	0x00004160


	//----- nvinfo : EIATTR_VRC_CTA_INIT_COUNT
	.align		4
.L_649:
        /*0424*/ 	.byte	0x02, 0x4a
	.zero		1
	.zero		1


	//----- nvinfo : EIATTR_EXIT_INSTR_OFFSETS
	.align		4
        /*0428*/ 	.byte	0x04, 0x1c
        /*042a*/ 	.short	(.L_651 - .L_650)


	//   ....[0]....
.L_650:
        /*042c*/ 	.word	0x00002fa0


	//   ....[1]....
        /*0430*/ 	.word	0x00003df0


	//----- nvinfo : EIATTR_MAX_THREADS
	.align		4
.L_651:
        /*0434*/ 	.byte	0x04, 0x05
        /*0436*/ 	.short	(.L_653 - .L_652)
.L_652:
        /*0438*/ 	.word	0x000001e0
        /*043c*/ 	.word	0x00000001
        /*0440*/ 	.word	0x00000001


	//----- nvinfo : EIATTR_CRS_STACK_SIZE
	.align		4
.L_653:
        /*0444*/ 	.byte	0x04, 0x1e
        /*0446*/ 	.short	(.L_655 - .L_654)
.L_654:
        /*0448*/ 	.word	0x00000000


	//----- nvinfo : EIATTR_CBANK_PARAM_SIZE
	.align		4
.L_655:
        /*044c*/ 	.byte	0x03, 0x19
        /*044e*/ 	.short	0x0060


	//----- nvinfo : EIATTR_PARAM_CBANK
	.align		4
        /*0450*/ 	.byte	0x04, 0x0a
        /*0452*/ 	.short	(.L_657 - .L_656)
	.align		4
.L_656:
        /*0454*/ 	.word	index@(.nv.constant0._ZN13group_norm_v218gn_bwd_cuda_kernelI13__nv_bfloat16Li480ELi3ELi32ELi60ELi256ELb0ELb1ELi8ELi960ELi960ELi4ELb1ELi10ELb0ELb0ELNS_15WgradSyncMethodE3ENS_16CompileConditionILi1000EEEEEvPT_S6_S6_PKS5_S8_S8_S8_PKfflPfPj)
        /*0458*/ 	.short	0x0380
        /*045a*/ 	.short	0x0060


	//----- nvinfo : EIATTR_SW_WAR
	.align		4
.L_657:
        /*045c*/ 	.byte	0x04, 0x36
        /*045e*/ 	.short	(.L_659 - .L_658)
.L_658:
        /*0460*/ 	.word	0x00000008
.L_659:


//--------------------- .nv.info._ZN13group_norm_v218gn_bwd_cuda_kernelI13__nv_bfloat16Li480ELi1ELi32ELi60ELi256ELb0ELb1ELi16ELi960ELi960ELi4ELb1ELi8ELb0ELb0ELNS_15WgradSyncMethodE3ENS_16CompileConditionILi1000EEEEEvPT_S6_S6_PKS5_S8_S8_S8_PKfflPfPj --------------------------
	.section	.nv.info._ZN13group_norm_v218gn_bwd_cuda_kernelI13__nv_bfloat16Li480ELi1ELi32ELi60ELi256ELb0ELb1ELi16ELi960ELi960ELi4ELb1ELi8ELb0ELb0ELNS_15WgradSyncMethodE3ENS_16CompileConditionILi1000EEEEEvPT_S6_S6_PKS5_S8_S8_S8_PKfflPfPj,"",@"SHT_CUDA_INFO"
	.sectionflags	@""
	.align	4


	//----- nvinfo : EIATTR_CUDA_API_VERSION
	.align		4
        /*0000*/ 	.byte	0x04, 0x37
        /*0002*/ 	.short	(.L_661 - .L_660)
.L_660:
        /*0004*/ 	.word	0x00000082


	//----- nvinfo : EIATTR_KPARAM_INFO
	.align		4
.L_661:
        /*0008*/ 	.byte	0x04, 0x17
        /*000a*/ 	.short	(.L_663 - .L_662)
.L_662:
        /*000c*/ 	.word	0x00000000
        /*0010*/ 	.short	0x000b
        /*0012*/ 	.short	0x0058
        /*0014*/ 	.byte	0x00, 0xf5, 0x21, 0x00


	//----- nvinfo : EIATTR_KPARAM_INFO
	.align		4
.L_663:
        /*0018*/ 	.byte	0x04, 0x17
        /*001a*/ 	.short	(.L_665 - .L_664)
.L_664:
        /*001c*/ 	.word	0x00000000
        /*0020*/ 	.short	0x000a
        /*0022*/ 	.short	0x0050
        /*0024*/ 	.byte	0x00, 0xf5, 0x21, 0x00


	//----- nvinfo : EIATTR_KPARAM_INFO
	.align		4
.L_665:
        /*0028*/ 	.byte	0x04, 0x17
        /*002a*/ 	.short	(.L_667 - .L_666)
.L_666:
        /*002c*/ 	.word	0x00000000
        /*0030*/ 	.short	0x0009
        /*0032*/ 	.short	0x0048
        /*0034*/ 	.byte	0x00, 0xf0, 0x21, 0x00


	//----- nvinfo : EIATTR_KPARAM_INFO
	.align		4
.L_667:
        /*0038*/ 	.byte	0x04, 0x17
        /*003a*/ 	.short	(.L_669 - .L_668)
.L_668:
        /*003c*/ 	.word	0x00000000
        /*0040*/ 	.short	0x0008
        /*0042*/ 	.short	0x0040
        /*0044*/ 	.byte	0x00, 0xf0, 0x11, 0x00


	//----- nvinfo : EIATTR_KPARAM_INFO
	.align		4
.L_669:
        /*0048*/ 	.byte	0x04, 0x17
        /*004a*/ 	.short	(.L_671 - .L_670)
.L_670:
        /*004c*/ 	.word	0x00000000
        /*0050*/ 	.short	0x0007
        /*0052*/ 	.short	0x0038
        /*0054*/ 	.byte	0x00, 0xf5, 0x21, 0x00


	//----- nvinfo : EIATTR_KPARAM_INFO
	.align		4
.L_671:
        /*0058*/ 	.byte	0x04, 0x17
        /*005a*/ 	.short	(.L_673 - .L_672)
.L_672:
        /*005c*/ 	.word	0x00000000
        /*0060*/ 	.short	0x0006
        /*0062*/ 	.short	0x0030
        /*0064*/ 	.byte	0x00, 0xf5, 0x21, 0x00


	//----- nvinfo : EIATTR_KPARAM_INFO
	.align		4
.L_673:
        /*0068*/ 	.byte	0x04, 0x17
        /*006a*/ 	.short	(.L_675 - .L_674)
.L_674:
        /*006c*/ 	.word	0x00000000
        /*0070*/ 	.short	0x0005
        /*0072*/ 	.short	0x0028
        /*0074*/ 	.byte	0x00, 0xf5, 0x21, 0x00


	//----- nvinfo : EIATTR_KPARAM_INFO
	.align		4
.L_675:
        /*0078*/ 	.byte	0x04, 0x17
        /*007a*/ 	.short	(.L_677 - .L_676)
.L_676:
        /*007c*/ 	.word	0x00000000
        /*0080*/ 	.short	0x0004
        /*0082*/ 	.short	0x0020
        /*0084*/ 	.byte	0x00, 0xf5, 0x21, 0x00


	//----- nvinfo : EIATTR_KPARAM_INFO
	.align		4
.L_677:
        /*0088*/ 	.byte	0x04, 0x17
        /*008a*/ 	.short	(.L_679 - .L_678)
.L_678:
        /*008c*/ 	.word	0x00000000
        /*0090*/ 	.short	0x0003
        /*0092*/ 	.short	0x0018
        /*0094*/ 	.byte	0x00, 0xf5, 0x21, 0x00


	//----- nvinfo : EIATTR_KPARAM_INFO
	.align		4
.L_679:
        /*0098*/ 	.byte	0x04, 0x17
        /*009a*/ 	.short	(.L_681 - .L_680)
.L_680:
        /*009c*/ 	.word	0x00000000
        /*00a0*/ 	.short	0x0002
        /*00a2*/ 	.short	0x0010
        /*00a4*/ 	.byte	0x00, 0xf5, 0x21, 0x00


	//----- nvinfo : EIATTR_KPARAM_INFO
	.align		4
.L_681:
        /*00a8*/ 	.byte	0x04, 0x17
        /*00aa*/ 	.short	(.L_683 - .L_682)
.L_682:
        /*00ac*/ 	.word	0x00000000
        /*00b0*/ 	.short	0x0001
        /*00b2*/ 	.short	0x0008
        /*00b4*/ 	.byte	0x00, 0xf5, 0x21, 0x00


	//----- nvinfo : EIATTR_KPARAM_INFO
	.align		4
.L_683:
        /*00b8*/ 	.byte	0x04, 0x17
        /*00ba*/ 	.short	(.L_685 - .L_684)
.L_684:
        /*00bc*/ 	.word	0x00000000
        /*00c0*/ 	.short	0x0000
        /*00c2*/ 	.short	0x0000
        /*00c4*/ 	.byte	0x00, 0xf5, 0x21, 0x00


	//----- nvinfo : EIATTR_SPARSE_MMA_MASK
	.align		4
.L_685:
        /*00c8*/ 	.byte	0x03, 0x50
        /*00ca*/ 	.short	0x0000


	//----- nvinfo : EIATTR_MAXREG_COUNT
	.align		4
        /*00cc*/ 	.byte	0x03, 0x1b
        /*00ce*/ 	.short	0x0080


	//----- nvinfo : EIATTR_NUM_BARRIERS
	.align		4
        /*00d0*/ 	.byte	0x02, 0x4c
        /*00d2*/ 	.byte	0x01
	.zero		1


	//----- nvinfo : EIATTR_MERCURY_ISA_VERSION
	.align		4
        /*00d4*/ 	.byte	0x03, 0x5f
        /*00d6*/ 	.short	0x0101


	//----- nvinfo : EIATTR_INT_WARP_WIDE_INSTR_OFFSETS
	.align		4
        /*00d8*/ 	.byte	0x04, 0x31
        /*00da*/ 	.short	(.L_687 - .L_686)


	//   ....[0]....
.L_686:
        /*00dc*/ 	.word	0x000027c0


	//   ....[1]....
        /*00e0*/ 	.word	0x00002bc0


	//----- nvinfo : EIATTR_COOP_GROUP_MASK_REGIDS
	.align		4
.L_687:
        /*00e4*/ 	.byte	0x04, 0x29
        /*00e6*/ 	.short	(.L_689 - .L_688)


	//   ....[0]....
.L_688:
        /*00e8*/ 	.word	0xffffffff


	//   ....[1]....
        /*00ec*/ 	.word	0xffffffff


	//   ....[2]....
        /*00f0*/ 	.word	0xffffffff


	//   ....[3]....
        /*00f4*/ 	.word	0xffffffff


	//   ....[4]....
        /*00f8*/ 	.word	0xffffffff


	//   ....[5]....
        /*00fc*/ 	.word	0xffffffff


	//   ....[6]....
        /*0100*/ 	.word	0xffffffff


	//   ....[7]....
        /*0104*/ 	.word	0xffffffff


	//   ....[8]....
        /*0108*/ 	.word	0xffffffff


	//   ....[9]....
        /*010c*/ 	.word	0xffffffff


	//   ....[10]....
        /*0110*/ 	.word	0x0500001d


	//   ....[11]....
        /*0114*/ 	.word	0x0500001c


	//   ....[12]....
        /*0118*/ 	.word	0x0500001e


	//   ....[13]....
        /*011c*/ 	.word	0x0500001f


	//   ....[14]....
        /*0120*/ 	.word	0x05000021


	//   ....[15]....
        /*0124*/ 	.word	0x05000020


	//   ....[16]....
        /*0128*/ 	.word	0x05000022


	//   ....[17]....
        /*012c*/ 	.word	0x0500000b


	//   ....[18]....
        /*0130*/ 	.word	0x0500001e


	//   ....[19]....
        /*0134*/ 	.word	0x0500001e


	//   ....[20]....
        /*0138*/ 	.word	0x0500001e


	//   ....[21]....
        /*013c*/ 	.word	0x0500001e


	//   ....[22]....
        /*0140*/ 	.word	0x0500001e


	//   ....[23]....
        /*0144*/ 	.word	0x0500001e


	//   ....[24]....
        /*0148*/ 	.word	0x0500001e


	//   ....[25]....
        /*014c*/ 	.word	0x0500001e


	//----- nvinfo : EIATTR_COOP_GROUP_INSTR_OFFSETS
	.align		4
.L_689:
        /*0150*/ 	.byte	0x04, 0x28
        /*0152*/ 	.short	(.L_691 - .L_690)


	//   ....[0]....
.L_690:
        /*0154*/ 	.word	0x00002790


	//   ....[1]....
        /*0158*/ 	.word	0x000027d0


	//   ....[2]....
        /*015c*/ 	.word	0x00002ce0


	//   ....[3]....
        /*0160*/ 	.word	0x00002cf0


	//   ....[4]....
        /*0164*/ 	.word	0x00002d30


	//   ....[5]....
        /*0168*/ 	.word	0x00002d40


	//   ....[6]....
        /*016c*/ 	.word	0x00002d80


	//   ....[7]....
        /*0170*/ 	.word	0x00002da0


	//   ....[8]....
        /*0174*/ 	.word	0x00002df0


	//   ....[9]....
        /*0178*/ 	.word	0x00002e10


	//   ....[10]....
        /*017c*/ 	.word	0x00004240


	//   ....[11]....
        /*0180*/ 	.word	0x00004270


	//   ....[12]....
        /*0184*/ 	.word	0x000042c0


	//   ....[13]....
        /*0188*/ 	.word	0x000042e0


	//   ....[14]....
        /*018c*/ 	.word	0x00004310


	//   ....[15]....
        /*0190*/ 	.word	0x00004320


	//   ....[16]....
        /*0194*/ 	.word	0x00004350


	//   ....[17]....
        /*0198*/ 	.word	0x00004360


	//   ....[18]....
        /*019c*/ 	.word	0x00004530


	//   ....[19]....
        /*01a0*/ 	.word	0x000045c0


	//   ....[20]....
        /*01a4*/ 	.word	0x00004630


	//   ....[21]....
        /*01a8*/ 	.word	0x00004690


	//   ....[22]....
        /*01ac*/ 	.word	0x00004700


	//   ....[23]....
        /*01b0*/ 	.word	0x00004760


	//   ....[24]....
        /*01b4*/ 	.word	0x000047d0


	//   ....[25]....
        /*01b8*/ 	.word	0x00004830


	//----- nvinfo : EIATTR_VRC_CTA_INIT_COUNT
	.align		4
.L_691:
        /*01bc*/ 	.byte	0x02, 0x4a
	.zero		1
	.zero		1


	//----- nvinfo : EIATTR_EXIT_INSTR_OFFSETS
	.align		4
        /*01c0*/ 	.byte	0x04, 0x1c
        /*01c2*/ 	.short	(.L_693 - .L_692)


	//   ....[0]....
.L_692:
        /*01c4*/ 	.word	0x000036e0


	//   ....[1]....
        /*01c8*/ 	.word	0x000044c0


	//----- nvinfo : EIATTR_MAX_THREADS
	.align		4
.L_693:
        /*01cc*/ 	.byte	0x04, 0x05
        /*01ce*/ 	.short	(.L_695 - .L_694)
.L_694:
        /*01d0*/ 	.word	0x000001e0
        /*01d4*/ 	.word	0x00000001
        /*01d8*/ 	.word	0x00000001


	//----- nvinfo : EIATTR_CRS_STACK_SIZE
	.align		4
.L_695:
        /*01dc*/ 	.byte	0x04, 0x1e
        /*01de*/ 	.short	(.L_697 - .L_696)
.L_696:
        /*01e0*/ 	.word	0x00000000


	//----- nvinfo : EIATTR_CBANK_PARAM_SIZE
	.align		4
.L_697:
        /*01e4*/ 	.byte	0x03, 0x19
        /*01e6*/ 	.short	0x0060


	//----- nvinfo : EIATTR_PARAM_CBANK
	.align		4
        /*01e8*/ 	.byte	0x04, 0x0a
        /*01ea*/ 	.short	(.L_699 - .L_698)
	.align		4
.L_698:
        /*01ec*/ 	.word	index@(.nv.constant0._ZN13group_norm_v218gn_bwd_cuda_kernelI13__nv_bfloat16Li480ELi1ELi32ELi60ELi256ELb0ELb1ELi16ELi960ELi960ELi4ELb1ELi8ELb0ELb0ELNS_15WgradSyncMethodE3ENS_16CompileConditionILi1000EEEEEvPT_S6_S6_PKS5_S8_S8_S8_PKfflPfPj)
        /*01f0*/ 	.short	0x0380
        /*01f2*/ 	.short	0x0060


	//----- nvinfo : EIATTR_SW_WAR
	.align		4
.L_699:
        /*01f4*/ 	.byte	0x04, 0x36
        /*01f6*/ 	.short	(.L_701 - .L_700)
.L_700:
        /*01f8*/ 	.word	0x00000008
.L_701:


//--------------------- .nv.info._ZN13group_norm_v218gn_bwd_cuda_kernelI13__nv_bfloat16Li480ELi1ELi32ELi60ELi256ELb0ELb1ELi32ELi960ELi960ELi4ELb1ELi18ELb0ELb0ELNS_15WgradSyncMethodE3ENS_16CompileConditionILi1000EEEEEvPT_S6_S6_PKS5_S8_S8_S8_PKfflPfPj --------------------------
	.section	.nv.info._ZN13group_norm_v218gn_bwd_cuda_kernelI13__nv_bfloat16Li480ELi1ELi32ELi60ELi256ELb0ELb1ELi32ELi960ELi960ELi4ELb1ELi18ELb0ELb0ELNS_15WgradSyncMethodE3ENS_16CompileConditionILi1000EEEEEvPT_S6_S6_PKS5_S8_S8_S8_PKfflPfPj,"",@"SHT_CUDA_INFO"
	.sectionflags	@""
	.align	4


	//----- nvinfo : EIATTR_CUDA_API_VERSION
	.align		4
        /*0000*/ 	.byte	0x04, 0x37
        /*0002*/ 	.short	(.L_703 - .L_702)
.L_702:
        /*0004*/ 	.word	0x00000082


	//----- nvinfo : EIATTR_KPARAM_INFO
	.align		4
.L_703:
        /*0008*/ 	.byte	0x04, 0x17
        /*000a*/ 	.short	(.L_705 - .L_704)
.L_704:
        /*000c*/ 	.word	0x00000000
        /*0010*/ 	.short	0x000b
        /*0012*/ 	.short	0x0058
        /*0014*/ 	.byte	0x00, 0xf5, 0x21, 0x00


	//----- nvinfo : EIATTR_KPARAM_INFO
	.align		4
.L_705:
        /*0018*/ 	.byte	0x04, 0x17
        /*001a*/ 	.short	(.L_707 - .L_706)
.L_706:
        /*001c*/ 	.word	0x00000000
        /*0020*/ 	.short	0x000a
        /*0022*/ 	.short	0x0050
        /*0024*/ 	.byte	0x00, 0xf5, 0x21, 0x00


	//----- nvinfo : EIATTR_KPARAM_INFO
	.align		4
.L_707:
        /*0028*/ 	.byte	0x04, 0x17
        /*002a*/ 	.short	(.L_709 - .L_708)
.L_708:
        /*002c*/ 	.word	0x00000000
        /*0030*/ 	.short	0x0009
        /*0032*/ 	.short	0x0048
        /*0034*/ 	.byte	0x00, 0xf0, 0x21, 0x00


	//----- nvinfo : EIATTR_KPARAM_INFO
	.align		4
.L_709:
        /*0038*/ 	.byte	0x04, 0x17
        /*003a*/ 	.short	(.L_711 - .L_710)
.L_710:
        /*003c*/ 	.word	0x00000000
        /*0040*/ 	.short	0x0008
        /*0042*/ 	.short	0x0040
        /*0044*/ 	.byte	0x00, 0xf0, 0x11, 0x00


	//----- nvinfo : EIATTR_KPARAM_INFO
	.align		4
.L_711:
        /*0048*/ 	.byte	0x04, 0x17
        /*004a*/ 	.short	(.L_713 - .L_712)
.L_712:
        /*004c*/ 	.word	0x00000000
        /*0050*/ 	.short	0x0007
        /*0052*/ 	.short	0x0038
        /*0054*/ 	.byte	0x00, 0xf5, 0x21, 0x00


	//----- nvinfo : EIATTR_KPARAM_INFO
	.align		4
.L_713:
        /*0058*/ 	.byte	0x04, 0x17
        /*005a*/ 	.short	(.L_715 - .L_714)
.L_714:
        /*005c*/ 	.word	0x00000000
        /*0060*/ 	.short	0x0006
        /*0062*/ 	.short	0x0030
        /*0064*/ 	.byte	0x00, 0xf5, 0x21, 0x00


	//----- nvinfo : EIATTR_KPARAM_INFO
	.align		4
.L_715:
        /*0068*/ 	.byte	0x04, 0x17
        /*006a*/ 	.short	(.L_717 - .L_716)
.L_716:
        /*006c*/ 	.word	0x00000000
        /*0070*/ 	.short	0x0005
        /*0072*/ 	.short	0x0028
        /*0074*/ 	.byte	0x00, 0xf5, 0x21, 0x00


	//----- nvinfo : EIATTR_KPARAM_INFO
	.align		4
.L_717:
        /*0078*/ 	.byte	0x04, 0x17
        /*007a*/ 	.short	(.L_719 - .L_718)
.L_718:
        /*007c*/ 	.word	0x00000000
        /*0080*/ 	.short	0x0004
        /*0082*/ 	.short	0x0020
        /*0084*/ 	.byte	0x00, 0xf5, 0x21, 0x00


	//----- nvinfo : EIATTR_KPARAM_INFO
	.align		4
.L_719:
        /*0088*/ 	.byte	0x04, 0x17
        /*008a*/ 	.short	(.L_721 - .L_720)
.L_720:
        /*008c*/ 	.word	0x00000000
        /*0090*/ 	.short	0x0003
        /*0092*/ 	.short	0x0018
        /*0094*/ 	.byte	0x00, 0xf5, 0x21, 0x00


	//----- nvinfo : EIATTR_KPARAM_INFO
	.align		4
.L_721:
        /*0098*/ 	.byte	0x04, 0x17
        /*009a*/ 	.short	(.L_723 - .L_722)
.L_722:
        /*009c*/ 	.word	0x00000000
        /*00a0*/ 	.short	0x0002
        /*00a2*/ 	.short	0x0010
        /*00a4*/ 	.byte	0x00, 0xf5, 0x21, 0x00


	//----- nvinfo : EIATTR_KPARAM_INFO
	.align		4
.L_723:
        /*00a8*/ 	.byte	0x04, 0x17
        /*00aa*/ 	.short	(.L_725 - .L_724)
.L_724:
        /*00ac*/ 	.word	0x00000000
        /*00b0*/ 	.short	0x0001
        /*00b2*/ 	.short	0x0008
        /*00b4*/ 	.byte	0x00, 0xf5, 0x21, 0x00


	//----- nvinfo : EIATTR_KPARAM_INFO
	.align		4
.L_725:
        /*00b8*/ 	.byte	0x04, 0x17
        /*00ba*/ 	.short	(.L_727 - .L_726)
.L_726:
        /*00bc*/ 	.word	0x00000000
        /*00c0*/ 	.short	0x0000
        /*00c2*/ 	.short	0x0000
        /*00c4*/ 	.byte	0x00, 0xf5, 0x21, 0x00


	//----- nvinfo : EIATTR_SPARSE_MMA_MASK
	.align		4
.L_727:
        /*00c8*/ 	.byte	0x03, 0x50
        /*00ca*/ 	.short	0x0000


	//----- nvinfo : EIATTR_MAXREG_COUNT
	.align		4
        /*00cc*/ 	.byte	0x03, 0x1b
        /*00ce*/ 	.short	0x0080


	//----- nvinfo : EIATTR_NUM_BARRIERS
	.align		4
        /*00d0*/ 	.byte	0x02, 0x4c
        /*00d2*/ 	.byte	0x01
	.zero		1


	//----- nvinfo : EIATTR_ANNOTATIONS
	.align		4
        /*00d4*/ 	.byte	0x04, 0x55
        /*00d6*/ 	.short	(.L_729 - .L_728)


	//   ....[0]....
.L_728:
        /* <DEDUP_REMOVED lines=76> */
        /*058c*/ 	.byte	0xa0, 0x58, 0x00, 0x00


	//----- nvinfo : EIATTR_MERCURY_ISA_VERSION
	.align		4
.L_729:
        /*0590*/ 	.byte	0x03, 0x5f
        /*0592*/ 	.short	0x0101


	//----- nvinfo : EIATTR_COOP_GROUP_MASK_REGIDS
	.align		4
        /*0594*/ 	.byte	0x04, 0x29
        /*0596*/ 	.short	(.L_731 - .L_730)


	//   ....[0]....
.L_730:
        /*0598*/ 	.word	0xffffffff


	//   ....[1]....
        /*059c*/ 	.word	0xffffffff


	//   ....[2]....
        /*05a0*/ 	.word	0xffffffff


	//   ....[3]....
        /*05a4*/ 	.word	0xffffffff


	//   ....[4]....
        /*05a8*/ 	.word	0xffffffff


	//   ....[5]....
        /*05ac*/ 	.word	0xffffffff


	//   ....[6]....
        /*05b0*/ 	.word	0xffffffff


	//   ....[7]....
        /*05b4*/ 	.word	0xffffffff


	//   ....[8]....
        /*05b8*/ 	.word	0x05000019


	//   ....[9]....
        /*05bc*/ 	.word	0x0500001c


	//   ....[10]....
        /*05c0*/ 	.word	0x0500001e


	//   ....[11]....
        /*05c4*/ 	.word	0x0500001b


	//   ....[12]....
        /*05c8*/ 	.word	0x0500001d


	//   ....[13]....
        /*05cc*/ 	.word	0x05000020


	//   ....[14]....
        /*05d0*/ 	.word	0x05000022


	//   ....[15]....
        /*05d4*/ 	.word	0x0500000b


	//   ....[16]....
        /*05d8*/ 	.word	0x0500001b


	//   ....[17]....
        /*05dc*/ 	.word	0x0500001b


	//   ....[18]....
        /*05e0*/ 	.word	0x0500001b


	//   ....[19]....
        /*05e4*/ 	.word	0x0500001b


	//   ....[20]....
        /*05e8*/ 	.word	0x0500001b


	//   ....[21]....
        /*05ec*/ 	.word	0x0500001b


	//   ....[22]....
        /*05f0*/ 	.word	0x0500001b


	//   ....[23]....
        /*05f4*/ 	.word	0x0500001b


	//----- nvinfo : EIATTR_COOP_GROUP_INSTR_OFFSETS
	.align		4
.L_731:
        /*05f8*/ 	.byte	0x04, 0x28
        /*05fa*/ 	.short	(.L_733 - .L_732)


	//   ....[0]....
.L_732:
        /*05fc*/ 	.word	0x000048e0


	//   ....[1]....
        /*0600*/ 	.word	0x000048f0


	//   ....[2]....
        /*0604*/ 	.word	0x00005010


	//   ....[3]....
        /*0608*/ 	.word	0x00005030


	//   ....[4]....
        /*060c*/ 	.word	0x00005050


	//   ....[5]....
        /*0610*/ 	.word	0x00005070


	//   ....[6]....
        /*0614*/ 	.word	0x00005090


	//   ....[7]....
        /*0618*/ 	.word	0x000050b0


	//   ....[8]....
        /*061c*/ 	.word	0x00006eb0


	//   ....[9]....
        /*0620*/ 	.word	0x00006ee0


	//   ....[10]....
        /*0624*/ 	.word	0x00006f30


	//   ....[11]....
        /*0628*/ 	.word	0x00006f50


	//   ....[12]....
        /*062c*/ 	.word	0x00006f80


	//   ....[13]....
        /*0630*/ 	.word	0x00006f90


	//   ....[14]....
        /*0634*/ 	.word	0x00006fc0


	//   ....[15]....
        /*0638*/ 	.word	0x00006fd0


	//   ....[16]....
        /*063c*/ 	.word	0x000071a0


	//   ....[17]....
        /*0640*/ 	.word	0x00007230


	//   ....[18]....
        /*0644*/ 	.word	0x000072a0


	//   ....[19]....
        /*0648*/ 	.word	0x00007300


	//   ....[20]....
        /*064c*/ 	.word	0x00007370


	//   ....[21]....
        /*0650*/ 	.word	0x000073d0


	//   ....[22]....
        /*0654*/ 	.word	0x00007440


	//   ....[23]....
        /*0658*/ 	.word	0x000074a0


	//----- nvinfo : EIATTR_VRC_CTA_INIT_COUNT
	.align		4
.L_733:
        /*065c*/ 	.byte	0x02, 0x4a
	.zero		1
	.zero		1


	//----- nvinfo : EIATTR_EXIT_INSTR_OFFSETS
	.align		4
        /*0660*/ 	.byte	0x04, 0x1c
        /*0662*/ 	.short	(.L_735 - .L_734)


	//   ....[0]....
.L_734:
        /*0664*/ 	.word	0x00006340


	//   ....[1]....
        /*0668*/ 	.word	0x00007130


	//----- nvinfo : EIATTR_MAX_THREADS
	.align		4
.L_735:
        /*066c*/ 	.byte	0x04, 0x05
        /*066e*/ 	.short	(.L_737 - .L_736)
.L_736:
        /*0670*/ 	.word	0x000001e0
        /*0674*/ 	.word	0x00000001
        /*0678*/ 	.word	0x00000001


	//----- nvinfo : EIATTR_CRS_STACK_SIZE
	.align		4
.L_737:
        /*067c*/ 	.byte	0x04, 0x1e
        /*067e*/ 	.short	(.L_739 - .L_738)
.L_738:
        /*0680*/ 	.word	0x00000000


	//----- nvinfo : EIATTR_CBANK_PARAM_SIZE
	.align		4
.L_739:
        /*0684*/ 	.byte	0x03, 0x19
        /*0686*/ 	.short	0x0060


	//----- nvinfo : EIATTR_PARAM_CBANK
	.align		4
        /*0688*/ 	.byte	0x04, 0x0a
        /*068a*/ 	.short	(.L_741 - .L_740)
	.align		4
.L_740:
        /*068c*/ 	.word	index@(.nv.constant0._ZN13group_norm_v218gn_bwd_cuda_kernelI13__nv_bfloat16Li480ELi1ELi32ELi60ELi256ELb0ELb1ELi32ELi960ELi960ELi4ELb1ELi18ELb0ELb0ELNS_15WgradSyncMethodE3ENS_16CompileConditionILi1000EEEEEvPT_S6_S6_PKS5_S8_S8_S8_PKfflPfPj)
        /*0690*/ 	.short	0x0380
        /*0692*/ 	.short	0x0060


	//----- nvinfo : EIATTR_SW_WAR
	.align		4
.L_741:
        /*0694*/ 	.byte	0x04, 0x36
        /*0696*/ 	.short	(.L_743 - .L_742)
.L_742:
        /*0698*/ 	.word	0x00000008
.L_743:


//--------------------- .nv.info._ZN13group_norm_v218gn_bwd_cuda_kernelI13__nv_bfloat16Li480ELi2ELi32ELi60ELi256ELb0ELb1ELi16ELi960ELi960ELi4ELb1ELi14ELb0ELb0ELNS_15WgradSyncMethodE3ENS_16CompileConditionILi1000EEEEEvPT_S6_S6_PKS5_S8_S8_S8_PKfflPfPj --------------------------
	.section	.nv.info._ZN13group_norm_v218gn_bwd_cuda_kernelI13__nv_bfloat16Li480ELi2ELi32ELi60ELi256ELb0ELb1ELi16ELi960ELi960ELi4ELb1ELi14ELb0ELb0ELNS_15WgradSyncMethodE3ENS_16CompileConditionILi1000EEEEEvPT_S6_S6_PKS5_S8_S8_S8_PKfflPfPj,"",@"SHT_CUDA_INFO"
	.sectionflags	@""
	.align	4


	//----- nvinfo : EIATTR_CUDA_API_VERSION
	.align		4
        /*0000*/ 	.byte	0x04, 0x37
        /*0002*/ 	.short	(.L_745 - .L_744)
.L_744:
        /*0004*/ 	.word	0x00000082


	//----- nvinfo : EIATTR_KPARAM_INFO
	.align		4
.L_745:
        /*0008*/ 	.byte	0x04, 0x17
        /*000a*/ 	.short	(.L_747 - .L_746)
.L_746:
        /*000c*/ 	.word	0x00000000
        /*0010*/ 	.short	0x000b
        /*0012*/ 	.short	0x0058
        /*0014*/ 	.byte	0x00, 0xf5, 0x21, 0x00


	//----- nvinfo : EIATTR_KPARAM_INFO
	.align		4
.L_747:
        /*0018*/ 	.byte	0x04, 0x17
        /*001a*/ 	.short	(.L_749 - .L_748)
.L_748:
        /*001c*/ 	.word	0x00000000
        /*0020*/ 	.short	0x000a
        /*0022*/ 	.short	0x0050
        /*0024*/ 	.byte	0x00, 0xf5, 0x21, 0x00


	//----- nvinfo : EIATTR_KPARAM_INFO
	.align		4
.L_749:
        /*0028*/ 	.byte	0x04, 0x17
        /*002a*/ 	.short	(.L_751 - .L_750)
.L_750:
        /*002c*/ 	.word	0x00000000
        /*0030*/ 	.short	0x0009
        /*0032*/ 	.short	0x0048
        /*0034*/ 	.byte	0x00, 0xf0, 0x21, 0x00


	//----- nvinfo : EIATTR_KPARAM_INFO
	.align		4
.L_751:
        /*0038*/ 	.byte	0x04, 0x17
        /*003a*/ 	.short	(.L_753 - .L_752)
.L_752:
        /*003c*/ 	.word	0x00000000
        /*0040*/ 	.short	0x0008
        /*0042*/ 	.short	0x0040
        /*0044*/ 	.byte	0x00, 0xf0, 0x11, 0x00


	//----- nvinfo : EIATTR_KPARAM_INFO
	.align		4
.L_753:
        /*0048*/ 	.byte	0x04, 0x17
        /*004a*/ 	.short	(.L_755 - .L_754)
.L_754:
        /*004c*/ 	.word	0x00000000
        /*0050*/ 	.short	0x0007
        /*0052*/ 	.short	0x0038
        /*0054*/ 	.byte	0x00, 0xf5, 0x21, 0x00


	//----- nvinfo : EIATTR_KPARAM_INFO
	.align		4
.L_755:
        /*0058*/ 	.byte	0x04, 0x17
        /*005a*/ 	.short	(.L_757 - .L_756)
.L_756:
        /*005c*/ 	.word	0x00000000
        /*0060*/ 	.short	0x0006
        /*0062*/ 	.short	0x0030
        /*0064*/ 	.byte	0x00, 0xf5, 0x21, 0x00


	//----- nvinfo : EIATTR_KPARAM_INFO
	.align		4
.L_757:
        /*0068*/ 	.byte	0x04, 0x17
        /*006a*/ 	.short	(.L_759 - .L_758)
.L_758:
        /*006c*/ 	.word	0x00000000
        /*0070*/ 	.short	0x0005
        /*0072*/ 	.short	0x0028
        /*0074*/ 	.byte	0x00, 0xf5, 0x21, 0x00


	//----- nvinfo : EIATTR_KPARAM_INFO
	.align		4
.L_759:
        /*0078*/ 	.byte	0x04, 0x17
        /*007a*/ 	.short	(.L_761 - .L_760)
.L_760:
        /*007c*/ 	.word	0x00000000
        /*0080*/ 	.short	0x0004
        /*0082*/ 	.short	0x0020
        /*0084*/ 	.byte	0x00, 0xf5, 0x21, 0x00


	//----- nvinfo : EIATTR_KPARAM_INFO
	.align		4
.L_761:
        /*0088*/ 	.byte	0x04, 0x17
        /*008a*/ 	.short	(.L_763 - .L_762)
.L_762:
        /*008c*/ 	.word	0x00000000
        /*0090*/ 	.short	0x0003
        /*0092*/ 	.short	0x0018
        /*0094*/ 	.byte	0x00, 0xf5, 0x21, 0x00


	//----- nvinfo : EIATTR_KPARAM_INFO
	.align		4
.L_763:
        /*0098*/ 	.byte	0x04, 0x17
        /*009a*/ 	.short	(.L_765 - .L_764)
.L_764:
        /*009c*/ 	.word	0x00000000
        /*00a0*/ 	.short	0x0002
        /*00a2*/ 	.short	0x0010
        /*00a4*/ 	.byte	0x00, 0xf5, 0x21, 0x00


	//----- nvinfo : EIATTR_KPARAM_INFO
	.align		4
.L_765:
        /*00a8*/ 	.byte	0x04, 0x17
        /*00aa*/ 	.short	(.L_767 - .L_766)
.L_766:
        /*00ac*/ 	.word	0x00000000
        /*00b0*/ 	.short	0x0001
        /*00b2*/ 	.short	0x0008
        /*00b4*/ 	.byte	0x00, 0xf5, 0x21, 0x00


	//----- nvinfo : EIATTR_KPARAM_INFO
	.align		4
.L_767:
        /*00b8*/ 	.byte	0x04, 0x17
        /*00ba*/ 	.short	(.L_769 - .L_768)
.L_768:
        /*00bc*/ 	.word	0x00000000
        /*00c0*/ 	.short	0x0000
        /*00c2*/ 	.short	0x0000
        /*00c4*/ 	.byte	0x00, 0xf5, 0x21, 0x00


	//----- nvinfo : EIATTR_SPARSE_MMA_MASK
	.align		4
.L_769:
        /*00c8*/ 	.byte	0x03, 0x50
        /*00ca*/ 	.short	0x0000


	//----- nvinfo : EIATTR_MAXREG_COUNT
	.align		4
        /*00cc*/ 	.byte	0x03, 0x1b
        /*00ce*/ 	.short	0x0040


	//----- nvinfo : EIATTR_NUM_BARRIERS
	.align		4
        /*00d0*/ 	.byte	0x02, 0x4c
        /*00d2*/ 	.byte	0x01
	.zero		1


	//----- nvinfo : EIATTR_ANNOTATIONS
	.align		4
        /*00d4*/ 	.byte	0x04, 0x55
        /*00d6*/ 	.short	(.L_771 - .L_770)


	//   ....[0]....
.L_770:
        /* <DEDUP_REMOVED lines=73> */


	//----- nvinfo : EIATTR_MERCURY_ISA_VERSION
	.align		4
.L_771:
        /*0550*/ 	.byte	0x03, 0x5f
        /*0552*/ 	.short	0x0101


	//----- nvinfo : EIATTR_COOP_GROUP_MASK_REGIDS
	.align		4
        /*0554*/ 	.byte	0x04, 0x29
        /*0556*/ 	.short	(.L_773 - .L_772)


	//   ....[0]....
.L_772:
        /*0558*/ 	.word	0xffffffff


	//   ....[1]....
        /*055c*/ 	.word	0xffffffff


	//   ....[2]....
        /*0560*/ 	.word	0xffffffff


	//   ....[3]....
        /*0564*/ 	.word	0xffffffff


	//   ....[4]....
        /*0568*/ 	.word	0xffffffff


	//   ....[5]....
        /*056c*/ 	.word	0xffffffff


	//   ....[6]....
        /*0570*/ 	.word	0xffffffff


	//   ....[7]....
        /*0574*/ 	.word	0xffffffff


	//   ....[8]....
        /*0578*/ 	.word	0xffffffff


	//   ....[9]....
        /*057c*/ 	.word	0xffffffff


	//   ....[10]....
        /*0580*/ 	.word	0x05000010


	//   ....[11]....
        /*0584*/ 	.word	0x0500000f


	//   ....[12]....
        /*0588*/ 	.word	0x05000011


	//   ....[13]....
        /*058c*/ 	.word	0x05000012


	//   ....[14]....
        /*0590*/ 	.word	0x05000014


	//   ....[15]....
        /*0594*/ 	.word	0x05000013


	//   ....[16]....
        /*0598*/ 	.word	0x05000015


	//   ....[17]....
        /*059c*/ 	.word	0x0500000a


	//   ....[18]....
        /*05a0*/ 	.word	0x05000011


	//   ....[19]....
        /*05a4*/ 	.word	0x05000011


	//   ....[20]....
        /*05a8*/ 	.word	0x05000011


	//   ....[21]....
        /*05ac*/ 	.word	0x05000011


	//   ....[22]....
        /*05b0*/ 	.word	0x05000011


	//   ....[23]....
        /*05b4*/ 	.word	0x05000011


	//   ....[24]....
        /*05b8*/ 	.word	0x05000011


	//   ....[25]....
        /*05bc*/ 	.word	0x05000011


	//----- nvinfo : EIATTR_COOP_GROUP_INSTR_OFFSETS
	.align		4
.L_773:
        /*05c0*/ 	.byte	0x04, 0x28
        /*05c2*/ 	.short	(.L_775 - .L_774)


	//   ....[0]....
.L_774:
        /*05c4*/ 	.word	0x00003120


	//   ....[1]....
        /*05c8*/ 	.word	0x00003130


	//   ....[2]....
        /*05cc*/ 	.word	0x00003810


	//   ....[3]....
        /*05d0*/ 	.word	0x00003830


	//   ....[4]....
        /*05d4*/ 	.word	0x00003850


	//   ....[5]....
        /*05d8*/ 	.word	0x00003870


	//   ....[6]....
        /*05dc*/ 	.word	0x00003890


	//   ....[7]....
        /*05e0*/ 	.word	0x000038b0


	//   ....[8]....
        /*05e4*/ 	.word	0x000038d0


	//   ....[9]....
        /*05e8*/ 	.word	0x000038f0


	//   ....[10]....
        /*05ec*/ 	.word	0x00004f30


	//   ....[11]....
        /*05f0*/ 	.word	0x00004f60


	//   ....[12]....
        /*05f4*/ 	.word	0x00004fb0


	//   ....[13]....
        /*05f8*/ 	.word	0x00004fd0


	//   ....[14]....
        /*05fc*/ 	.word	0x00005000


	//   ....[15]....
        /*0600*/ 	.word	0x00005010


	//   ....[16]....
        /*0604*/ 	.word	0x00005040


	//   ....[17]....
        /*0608*/ 	.word	0x00005050


	//   ....[18]....
        /*060c*/ 	.word	0x00005210


	//   ....[19]....
        /*0610*/ 	.word	0x000052a0


	//   ....[20]....
        /*0614*/ 	.word	0x00005310


	//   ....[21]....
        /*0618*/ 	.word	0x00005370


	//   ....[22]....
        /*061c*/ 	.word	0x000053e0


	//   ....[23]....
        /*0620*/ 	.word	0x00005440


	//   ....[24]....
        /*0624*/ 	.word	0x000054b0


	//   ....[25]....
        /*0628*/ 	.word	0x00005510


	//----- nvinfo : EIATTR_VRC_CTA_INIT_COUNT
	.align		4
.L_775:
        /*062c*/ 	.byte	0x02, 0x4a
	.zero		1
	.zero		1


	//----- nvinfo : EIATTR_EXIT_INSTR_OFFSETS
	.align		4
        /*0630*/ 	.byte	0x04, 0x1c
        /*0632*/ 	.short	(.L_777 - .L_776)


	//   ....[0]....
.L_776:
        /*0634*/ 	.word	0x000043b0


	//   ....[1]....
        /*0638*/ 	.word	0x000051a0


	//----- nvinfo : EIATTR_MAX_THREADS
	.align		4
.L_777:
        /*063c*/ 	.byte	0x04, 0x05
        /*063e*/ 	.short	(.L_779 - .L_778)
.L_778:
        /*0640*/ 	.word	0x000001e0
        /*0644*/ 	.word	0x00000001
        /*0648*/ 	.word	0x00000001


	//----- nvinfo : EIATTR_CRS_STACK_SIZE
	.align		4
.L_779:
        /*064c*/ 	.byte	0x04, 0x1e
        /*064e*/ 	.short	(.L_781 - .L_780)
.L_780:
        /*0650*/ 	.word	0x00000000


	//----- nvinfo : EIATTR_CBANK_PARAM_SIZE
	.align		4
.L_781:
        /*0654*/ 	.byte	0x03, 0x19
        /*0656*/ 	.short	0x0060


	//----- nvinfo : EIATTR_PARAM_CBANK
	.align		4
        /*0658*/ 	.byte	0x04, 0x0a
        /*065a*/ 	.short	(.L_783 - .L_782)
	.align		4
.L_782:
        /*065c*/ 	.word	index@(.nv.constant0._ZN13group_norm_v218gn_bwd_cuda_kernelI13__nv_bfloat16Li480ELi2ELi32ELi60ELi256ELb0ELb1ELi16ELi960ELi960ELi4ELb1ELi14ELb0ELb0ELNS_15WgradSyncMethodE3ENS_16CompileConditionILi1000EEEEEvPT_S6_S6_PKS5_S8_S8_S8_PKfflPfPj)
        /*0660*/ 	.short	0x0380
        /*0662*/ 	.short	0x0060


	//----- nvinfo : EIATTR_SW_WAR
	.align		4
.L_783:
        /*0664*/ 	.byte	0x04, 0x36
        /*0666*/ 	.short	(.L_785 - .L_784)
.L_784:
        /*0668*/ 	.word	0x00000008
.L_785:


//--------------------- .nv.info._ZN13group_norm_v218gn_bwd_cuda_kernelI13__nv_bfloat16Li480ELi2ELi32ELi60ELi256ELb0ELb1ELi16ELi960ELi960ELi4ELb1ELi18ELb0ELb0ELNS_15WgradSyncMethodE3ENS_16CompileConditionILi1000EEEEEvPT_S6_S6_PKS5_S8_S8_S8_PKfflPfPj --------------------------
	.section	.nv.info._ZN13group_norm_v218gn_bwd_cuda_kernelI13__nv_bfloat16Li480ELi2ELi32ELi60ELi256ELb0ELb1ELi16ELi960ELi960ELi4ELb1ELi18ELb0ELb0ELNS_15WgradSyncMethodE3ENS_16CompileConditionILi1000EEEEEvPT_S6_S6_PKS5_S8_S8_S8_PKfflPfPj,"",@"SHT_CUDA_INFO"
	.sectionflags	@""
	.align	4


	//----- nvinfo : EIATTR_CUDA_API_VERSION
	.align		4
        /*0000*/ 	.byte	0x04, 0x37
        /*0002*/ 	.short	(.L_787 - .L_786)
.L_786:
        /*0004*/ 	.word	0x00000082


	//----- nvinfo : EIATTR_KPARAM_INFO
	.align		4
.L_787:
        /*0008*/ 	.byte	0x04, 0x17
        /*000a*/ 	.short	(.L_789 - .L_788)
.L_788:
        /*000c*/ 	.word	0x00000000
        /*0010*/ 	.short	0x000b
        /*0012*/ 	.short	0x0058
        /*0014*/ 	.byte	0x00, 0xf5, 0x21, 0x00


	//----- nvinfo : EIATTR_KPARAM_INFO
	.align		4
.L_789:
        /*0018*/ 	.byte	0x04, 0x17
        /*001a*/ 	.short	(.L_791 - .L_790)
.L_790:
        /*001c*/ 	.word	0x00000000
        /*0020*/ 	.short	0x000a
        /*0022*/ 	.short	0x0050
        /*0024*/ 	.byte	0x00, 0xf5, 0x21, 0x00


	//----- nvinfo : EIATTR_KPARAM_INFO
	.align		4
.L_791:
        /*0028*/ 	.byte	0x04, 0x17
        /*002a*/ 	.short	(.L_793 - .L_792)
.L_792:
        /*002c*/ 	.word	0x00000000
        /*0030*/ 	.short	0x0009
        /*0032*/ 	.short	0x0048
        /*0034*/ 	.byte	0x00, 0xf0, 0x21, 0x00


	//----- nvinfo : EIATTR_KPARAM_INFO
	.align		4
.L_793:
        /*0038*/ 	.byte	0x04, 0x17
        /*003a*/ 	.short	(.L_795 - .L_794)
.L_794:
        /*003c*/ 	.word	0x00000000
        /*0040*/ 	.short	0x0008
        /*0042*/ 	.short	0x0040
        /*0044*/ 	.byte	0x00, 0xf0, 0x11, 0x00


	//----- nvinfo : EIATTR_KPARAM_INFO
	.align		4
.L_795:
        /*0048*/ 	.byte	0x04, 0x17
        /*004a*/ 	.short	(.L_797 - .L_796)
.L_796:
        /*004c*/ 	.word	0x00000000
        /*0050*/ 	.short	0x0007
        /*0052*/ 	.short	0x0038
        /*0054*/ 	.byte	0x00, 0xf5, 0x21, 0x00


	//----- nvinfo : EIATTR_KPARAM_INFO
	.align		4
.L_797:
        /*0058*/ 	.byte	0x04, 0x17
        /*005a*/ 	.short	(.L_799 - .L_798)
.L_798:
        /*005c*/ 	.word	0x00000000
        /*0060*/ 	.short	0x0006
        /*0062*/ 	.short	0x0030
        /*0064*/ 	.byte	0x00, 0xf5, 0x21, 0x00


	//----- nvinfo : EIATTR_KPARAM_INFO
	.align		4
.L_799:
        /*0068*/ 	.byte	0x04, 0x17
        /*006a*/ 	.short	(.L_801 - .L_800)
.L_800:
        /*006c*/ 	.word	0x00000000
        /*0070*/ 	.short	0x0005
        /*0072*/ 	.short	0x0028
        /*0074*/ 	.byte	0x00, 0xf5, 0x21, 0x00


	//----- nvinfo : EIATTR_KPARAM_INFO
	.align		4
.L_801:
        /*0078*/ 	.byte	0x04, 0x17
        /*007a*/ 	.short	(.L_803 - .L_802)
.L_802:
        /*007c*/ 	.word	0x00000000
        /*0080*/ 	.short	0x0004
        /*0082*/ 	.short	0x0020
        /*0084*/ 	.byte	0x00, 0xf5, 0x21, 0x00


	//----- nvinfo : EIATTR_KPARAM_INFO
	.align		4
.L_803:
        /*0088*/ 	.byte	0x04, 0x17
        /*008a*/ 	.short	(.L_805 - .L_804)
.L_804:
        /*008c*/ 	.word	0x00000000
        /*0090*/ 	.short	0x0003
        /*0092*/ 	.short	0x0018
        /*0094*/ 	.byte	0x00, 0xf5, 0x21, 0x00


	//----- nvinfo : EIATTR_KPARAM_INFO
	.align		4
.L_805:
        /*0098*/ 	.byte	0x04, 0x17
        /*009a*/ 	.short	(.L_807 - .L_806)
.L_806:
        /*009c*/ 	.word	0x00000000
        /*00a0*/ 	.short	0x0002
        /*00a2*/ 	.short	0x0010
        /*00a4*/ 	.byte	0x00, 0xf5, 0x21, 0x00


	//----- nvinfo : EIATTR_KPARAM_INFO
	.align		4
.L_807:
        /*00a8*/ 	.byte	0x04, 0x17
        /*00aa*/ 	.short	(.L_809 - .L_808)
.L_808:
        /*00ac*/ 	.word	0x00000000
        /*00b0*/ 	.short	0x0001
        /*00b2*/ 	.short	0x0008
        /*00b4*/ 	.byte	0x00, 0xf5, 0x21, 0x00


	//----- nvinfo : EIATTR_KPARAM_INFO
	.align		4
.L_809:
        /*00b8*/ 	.byte	0x04, 0x17
        /*00ba*/ 	.short	(.L_811 - .L_810)
.L_810:
        /*00bc*/ 	.word	0x00000000
        /*00c0*/ 	.short	0x0000
        /*00c2*/ 	.short	0x0000
        /*00c4*/ 	.byte	0x00, 0xf5, 0x21, 0x00


	//----- nvinfo : EIATTR_SPARSE_MMA_MASK
	.align		4
.L_811:
        /*00c8*/ 	.byte	0x03, 0x50
        /*00ca*/ 	.short	0x0000


	//----- nvinfo : EIATTR_MAXREG_COUNT
	.align		4
        /*00cc*/ 	.byte	0x03, 0x1b
        /*00ce*/ 	.short	0x0040


	//----- nvinfo : EIATTR_NUM_BARRIERS
	.align		4
        /*00d0*/ 	.byte	0x02, 0x4c
        /*00d2*/ 	.byte	0x01
	.zero		1


	//----- nvinfo : EIATTR_ANNOTATIONS
	.align		4
        /*00d4*/ 	.byte	0x04, 0x55
        /*00d6*/ 	.short	(.L_813 - .L_812)


	//   ....[0]....
.L_812:
        /* <DEDUP_REMOVED lines=73> */


	//----- nvinfo : EIATTR_MERCURY_ISA_VERSION
	.align		4
.L_813:
        /*0550*/ 	.byte	0x03, 0x5f
        /*0552*/ 	.short	0x0101


	//----- nvinfo : EIATTR_COOP_GROUP_MASK_REGIDS
	.align		4
        /*0554*/ 	.byte	0x04, 0x29
        /*0556*/ 	.short	(.L_815 - .L_814)


	//   ....[0]....
.L_814:
        /*0558*/ 	.word	0xffffffff


	//   ....[1]....
        /*055c*/ 	.word	0xffffffff


	//   ....[2]....
        /*0560*/ 	.word	0xffffffff


	//   ....[3]....
        /*0564*/ 	.word	0xffffffff


	//   ....[4]....
        /*0568*/ 	.word	0xffffffff


	//   ....[5]....
        /*056c*/ 	.word	0xffffffff


	//   ....[6]....
        /*0570*/ 	.word	0xffffffff


	//   ....[7]....
        /*0574*/ 	.word	0xffffffff


	//   ....[8]....
        /*0578*/ 	.word	0xffffffff


	//   ....[9]....
        /*057c*/ 	.word	0xffffffff


	//   ....[10]....
        /*0580*/ 	.word	0x05000010


	//   ....[11]....
        /*0584*/ 	.word	0x0500000f


	//   ....[12]....
        /*0588*/ 	.word	0x05000011


	//   ....[13]....
        /*058c*/ 	.word	0x05000012


	//   ....[14]....
        /*0590*/ 	.word	0x05000014


	//   ....[15]....
        /*0594*/ 	.word	0x05000013


	//   ....[16]....
        /*0598*/ 	.word	0x05000015


	//   ....[17]....
        /*059c*/ 	.word	0x0500000a


	//   ....[18]....
        /*05a0*/ 	.word	0x05000011


	//   ....[19]....
        /*05a4*/ 	.word	0x05000011


	//   ....[20]....
        /*05a8*/ 	.word	0x05000011


	//   ....[21]....
        /*05ac*/ 	.word	0x05000011


	//   ....[22]....
        /*05b0*/ 	.word	0x05000011


	//   ....[23]....
        /*05b4*/ 	.word	0x05000011


	//   ....[24]....
        /*05b8*/ 	.word	0x05000011


	//   ....[25]....
        /*05bc*/ 	.word	0x05000011


	//----- nvinfo : EIATTR_COOP_GROUP_INSTR_OFFSETS
	.align		4
.L_815:
        /*05c0*/ 	.byte	0x04, 0x28
        /*05c2*/ 	.short	(.L_817 - .L_816)


	//   ....[0]....
.L_816:
        /*05c4*/ 	.word	0x00003120


	//   ....[1]....
        /*05c8*/ 	.word	0x00003130


	//   ....[2]....
        /*05cc*/ 	.word	0x00003810


	//   ....[3]....
        /*05d0*/ 	.word	0x00003830


	//   ....[4]....
        /*05d4*/ 	.word	0x00003850


	//   ....[5]....
        /*05d8*/ 	.word	0x00003870


	//   ....[6]....
        /*05dc*/ 	.word	0x00003890


	//   ....[7]....
        /*05e0*/ 	.word	0x000038b0


	//   ....[8]....
        /*05e4*/ 	.word	0x000038d0


	//   ....[9]....
        /*05e8*/ 	.word	0x000038f0


	//   ....[10]....
        /*05ec*/ 	.word	0x00004f30


	//   ....[11]....
        /*05f0*/ 	.word	0x00004f60


	//   ....[12]....
        /*05f4*/ 	.word	0x00004fb0


	//   ....[13]....
        /*05f8*/ 	.word	0x00004fd0


	//   ....[14]....
        /*05fc*/ 	.word	0x00005000


	//   ....[15]....
        /*0600*/ 	.word	0x00005010


	//   ....[16]....
        /*0604*/ 	.word	0x00005040


	//   ....[17]....
        /*0608*/ 	.word	0x00005050


	//   ....[18]....
        /*060c*/ 	.word	0x00005210


	//   ....[19]....
        /*0610*/ 	.word	0x000052a0


	//   ....[20]....
        /*0614*/ 	.word	0x00005310


	//   ....[21]....
        /*0618*/ 	.word	0x00005370


	//   ....[22]....
        /*061c*/ 	.word	0x000053e0


	//   ....[23]....
        /*0620*/ 	.word	0x00005440


	//   ....[24]....
        /*0624*/ 	.word	0x000054b0


	//   ....[25]....
        /*0628*/ 	.word	0x00005510


	//----- nvinfo : EIATTR_VRC_CTA_INIT_COUNT
	.align		4
.L_817:
        /*062c*/ 	.byte	0x02, 0x4a
	.zero		1
	.zero		1


	//----- nvinfo : EIATTR_EXIT_INSTR_OFFSETS
	.align		4
        /*0630*/ 	.byte	0x04, 0x1c
        /*0632*/ 	.short	(.L_819 - .L_818)


	//   ....[0]....
.L_818:
        /*0634*/ 	.word	0x000043b0


	//   ....[1]....
        /*0638*/ 	.word	0x000051a0


	//----- nvinfo : EIATTR_MAX_THREADS
	.align		4
.L_819:
        /*063c*/ 	.byte	0x04, 0x05
        /*063e*/ 	.short	(.L_821 - .L_820)
.L_820:
        /*0640*/ 	.word	0x000001e0
        /*0644*/ 	.word	0x00000001
        /*0648*/ 	.word	0x00000001


	//----- nvinfo : EIATTR_CRS_STACK_SIZE
	.align		4
.L_821:
        /*064c*/ 	.byte	0x04, 0x1e
        /*064e*/ 	.short	(.L_823 - .L_822)
.L_822:
        /*0650*/ 	.word	0x00000000


	//----- nvinfo : EIATTR_CBANK_PARAM_SIZE
	.align		4
.L_823:
        /*0654*/ 	.byte	0x03, 0x19
        /*0656*/ 	.short	0x0060


	//----- nvinfo : EIATTR_PARAM_CBANK
	.align		4
        /*0658*/ 	.byte	0x04, 0x0a
        /*065a*/ 	.short	(.L_825 - .L_824)
	.align		4
.L_824:
        /*065c*/ 	.word	index@(.nv.constant0._ZN13group_norm_v218gn_bwd_cuda_kernelI13__nv_bfloat16Li480ELi2ELi32ELi60ELi256ELb0ELb1ELi16ELi960ELi960ELi4ELb1ELi18ELb0ELb0ELNS_15WgradSyncMethodE3ENS_16CompileConditionILi1000EEEEEvPT_S6_S6_PKS5_S8_S8_S8_PKfflPfPj)
        /*0660*/ 	.short	0x0380
        /*0662*/ 	.short	0x0060


	//----- nvinfo : EIATTR_SW_WAR
	.align		4
.L_825:
        /*0664*/ 	.byte	0x04, 0x36
        /*0666*/ 	.short	(.L_827 - .L_826)
.L_826:
        /*0668*/ 	.word	0x00000008
.L_827:


//--------------------- .nv.info._ZN13group_norm_v218gn_bwd_cuda_kernelI13__nv_bfloat16Li480ELi3ELi16ELi120ELi256ELb1ELb1ELi2ELi960ELi960ELi4ELb1ELi2ELb0ELb0ELNS_15WgradSyncMethodE3ENS_16CompileConditionILi1000EEEEEvPT_S6_S6_PKS5_S8_S8_S8_PKfflPfPj --------------------------
	.section	.nv.info._ZN13group_norm_v218gn_bwd_cuda_kernelI13__nv_bfloat16Li480ELi3ELi16ELi120ELi256ELb1ELb1ELi2ELi960ELi960ELi4ELb1ELi2ELb0ELb0ELNS_15WgradSyncMethodE3ENS_16CompileConditionILi1000EEEEEvPT_S6_S6_PKS5_S8_S8_S8_PKfflPfPj,"",@"SHT_CUDA_INFO"
	.sectionflags	@""
	.align	4


	//----- nvinfo : EIATTR_CUDA_API_VERSION
	.align		4
        /*0000*/ 	.byte	0x04, 0x37
        /*0002*/ 	.short	(.L_829 - .L_828)
.L_828:
        /*0004*/ 	.word	0x00000082


	//----- nvinfo : EIATTR_KPARAM_INFO
	.align		4
.L_829:
        /*0008*/ 	.byte	0x04, 0x17
        /*000a*/ 	.short	(.L_831 - .L_830)
.L_830:
        /*000c*/ 	.word	0x00000000
        /*0010*/ 	.short	0x000b
        /*0012*/ 	.short	0x0058
        /*0014*/ 	.byte	0x00, 0xf5, 0x21, 0x00


	//----- nvinfo : EIATTR_KPARAM_INFO
	.align		4
.L_831:
        /*0018*/ 	.byte	0x04, 0x17
        /*001a*/ 	.short	(.L_833 - .L_832)
.L_832:
        /*001c*/ 	.word	0x00000000
        /*0020*/ 	.short	0x000a
        /*0022*/ 	.short	0x0050
        /*0024*/ 	.byte	0x00, 0xf5, 0x21, 0x00


	//----- nvinfo : EIATTR_KPARAM_INFO
	.align		4
.L_833:
        /*0028*/ 	.byte	0x04, 0x17
        /*002a*/ 	.short	(.L_835 - .L_834)
.L_834:
        /*002c*/ 	.word	0x00000000
        /*0030*/ 	.short	0x0009
        /*0032*/ 	.short	0x0048
        /*0034*/ 	.byte	0x00, 0xf0, 0x21, 0x00


	//----- nvinfo : EIATTR_KPARAM_INFO
	.align		4
.L_835:
        /*0038*/ 	.byte	0x04, 0x17
        /*003a*/ 	.short	(.L_837 - .L_836)
.L_836:
        /*003c*/ 	.word	0x00000000
        /*0040*/ 	.short	0x0008
        /*0042*/ 	.short	0x0040
        /*0044*/ 	.byte	0x00, 0xf0, 0x11, 0x00


	//----- nvinfo : EIATTR_KPARAM_INFO
	.align		4
.L_837:
        /*0048*/ 	.byte	0x04, 0x17
        /*004a*/ 	.short	(.L_839 - .L_838)
.L_838:
        /*004c*/ 	.word	0x00000000
        /*0050*/ 	.short	0x0007
        /*0052*/ 	.short	0x0038
        /*0054*/ 	.byte	0x00, 0xf5, 0x21, 0x00


	//----- nvinfo : EIATTR_KPARAM_INFO
	.align		4
.L_839:
        /*0058*/ 	.byte	0x04, 0x17
        /*005a*/ 	.short	(.L_841 - .L_840)
.L_840:
        /*005c*/ 	.word	0x00000000
        /*0060*/ 	.short	0x0006
        /*0062*/ 	.short	0x0030
        /*0064*/ 	.byte	0x00, 0xf5, 0x21, 0x00


	//----- nvinfo : EIATTR_KPARAM_INFO
	.align		4
.L_841:
        /*0068*/ 	.byte	0x04, 0x17
        /*006a*/ 	.short	(.L_843 - .L_842)
.L_842:
        /*006c*/ 	.word	0x00000000
        /*0070*/ 	.short	0x0005
        /*0072*/ 	.short	0x0028
        /*0074*/ 	.byte	0x00, 0xf5, 0x21, 0x00


	//----- nvinfo : EIATTR_KPARAM_INFO
	.align		4
.L_843:
        /*0078*/ 	.byte	0x04, 0x17
        /*007a*/ 	.short	(.L_845 - .L_844)
.L_844:
        /*007c*/ 	.word	0x00000000
        /*0080*/ 	.short	0x0004
        /*0082*/ 	.short	0x0020
        /*0084*/ 	.byte	0x00, 0xf5, 0x21, 0x00


	//----- nvinfo : EIATTR_KPARAM_INFO
	.align		4
.L_845:
        /*0088*/ 	.byte	0x04, 0x17
        /*008a*/ 	.short	(.L_847 - .L_846)
.L_846:
        /*008c*/ 	.word	0x00000000
        /*0090*/ 	.short	0x0003
        /*0092*/ 	.short	0x0018
        /*0094*/ 	.byte	0x00, 0xf5, 0x21, 0x00


	//----- nvinfo : EIATTR_KPARAM_INFO
	.align		4
.L_847:
        /*0098*/ 	.byte	0x04, 0x17
        /*009a*/ 	.short	(.L_849 - .L_848)
.L_848:
        /*009c*/ 	.word	0x00000000
        /*00a0*/ 	.short	0x0002
        /*00a2*/ 	.short	0x0010
        /*00a4*/ 	.byte	0x00, 0xf5, 0x21, 0x00


	//----- nvinfo : EIATTR_KPARAM_INFO
	.align		4
.L_849:
        /*00a8*/ 	.byte	0x04, 0x17
        /*00aa*/ 	.short	(.L_851 - .L_850)
.L_850:
        /*00ac*/ 	.word	0x00000000
        /*00b0*/ 	.short	0x0001
        /*00b2*/ 	.short	0x0008
        /*00b4*/ 	.byte	0x00, 0xf5, 0x21, 0x00


	//----- nvinfo : EIATTR_KPARAM_INFO
	.align		4
.L_851:
        /*00b8*/ 	.byte	0x04, 0x17
        /*00ba*/ 	.short	(.L_853 - .L_852)
.L_852:
        /*00bc*/ 	.word	0x00000000
        /*00c0*/ 	.short	0x0000
        /*00c2*/ 	.short	0x0000
        /*00c4*/ 	.byte	0x00, 0xf5, 0x21, 0x00


	//----- nvinfo : EIATTR_SPARSE_MMA_MASK
	.align		4
.L_853:
        /*00c8*/ 	.byte	0x03, 0x50
        /*00ca*/ 	.short	0x0000


	//----- nvinfo : EIATTR_MAXREG_COUNT
	.align		4
        /*00cc*/ 	.byte	0x03, 0x1b
        /*00ce*/ 	.short	0x0028


	//----- nvinfo : EIATTR_NUM_BARRIERS
	.align		4
        /*00d0*/ 	.byte	0x02, 0x4c
        /*00d2*/ 	.byte	0x01
	.zero		1


	//----- nvinfo : EIATTR_MERCURY_ISA_VERSION
	.align		4
        /*00d4*/ 	.byte	0x03, 0x5f
        /*00d6*/ 	.short	0x0101


	//----- nvinfo : EIATTR_COOP_GROUP_MASK_REGIDS
	.align		4
        /*00d8*/ 	.byte	0x04, 0x29
        /*00da*/ 	.short	(.L_855 - .L_854)


	//   ....[0]....
.L_854:
        /*00dc*/ 	.word	0xffffffff


	//   ....[1]....
        /*00e0*/ 	.word	0xffffffff


	//   ....[2]....
        /*00e4*/ 	.word	0xffffffff


	//   ....[3]....
        /*00e8*/ 	.word	0xffffffff


	//   ....[4]....
        /*00ec*/ 	.word	0xffffffff


	//   ....[5]....
        /*00f0*/ 	.word	0xffffffff


	//   ....[6]....
        /*00f4*/ 	.word	0xffffffff


	//   ....[7]....
        /*00f8*/ 	.word	0xffffffff


	//   ....[8]....
        /*00fc*/ 	.word	0xffffffff


	//   ....[9]....
        /*0100*/ 	.word	0xffffffff


	//   ....[10]....
        /*0104*/ 	.word	0xffffffff


	//   ....[11]....
        /*0108*/ 	.word	0xffffffff


	//   ....[12]....
        /*010c*/ 	.word	0x05000016


	//   ....[13]....
        /*0110*/ 	.word	0x05000015


	//   ....[14]....
        /*0114*/ 	.word	0x05000017


	//   ....[15]....
        /*0118*/ 	.word	0x05000018


	//   ....[16]....
        /*011c*/ 	.word	0x0500001a


	//   ....[17]....
        /*0120*/ 	.word	0x05000019


	//   ....[18]....
        /*0124*/ 	.word	0x0500001d


	//   ....[19]....
        /*0128*/ 	.word	0x05000010


	//   ....[20]....
        /*012c*/ 	.word	0x05000017


	//   ....[21]....
        /*0130*/ 	.word	0x05000017


	//   ....[22]....
        /*0134*/ 	.word	0x05000017


	//   ....[23]....
        /*0138*/ 	.word	0x05000017


	//   ....[24]....
        /*013c*/ 	.word	0x05000017


	//   ....[25]....
        /*0140*/ 	.word	0x05000017


	//   ....[26]....
        /*0144*/ 	.word	0x05000017


	//   ....[27]....
        /*0148*/ 	.word	0x05000017


	//----- nvinfo : EIATTR_COOP_GROUP_INSTR_OFFSETS
	.align		4
.L_855:
        /*014c*/ 	.byte	0x04, 0x28
        /*014e*/ 	.short	(.L_857 - .L_856)


	//   ....[0]....
.L_856:
        /*0150*/ 	.word	0x00001f60


	//   ....[1]....
        /*0154*/ 	.word	0x00001f90


	//   ....[2]....
        /*0158*/ 	.word	0x00002620


	//   ....[3]....
        /*015c*/ 	.word	0x00002660


	//   ....[4]....
        /*0160*/ 	.word	0x000026d0


	//   ....[5]....
        /*0164*/ 	.word	0x000026e0


	//   ....[6]....
        /*0168*/ 	.word	0x00002730


	//   ....[7]....
        /*016c*/ 	.word	0x00002740


	//   ....[8]....
        /*0170*/ 	.word	0x00002770


	//   ....[9]....
        /*0174*/ 	.word	0x00002780


	//   ....[10]....
        /*0178*/ 	.word	0x000027b0


	//   ....[11]....
        /*017c*/ 	.word	0x000027c0


	//   ....[12]....
        /*0180*/ 	.word	0x00003550


	//   ....[13]....
        /*0184*/ 	.word	0x00003580


	//   ....[14]....
        /*0188*/ 	.word	0x000035b0


	//   ....[15]....
        /*018c*/ 	.word	0x000035d0


	//   ....[16]....
        /*0190*/ 	.word	0x00003600


	//   ....[17]....
        /*0194*/ 	.word	0x00003610


	//   ....[18]....
        /*0198*/ 	.word	0x00003640


	//   ....[19]....
        /*019c*/ 	.word	0x00003650


	//   ....[20]....
        /*01a0*/ 	.word	0x00003810


	//   ....[21]....
        /*01a4*/ 	.word	0x000038a0


	//   ....[22]....
        /*01a8*/ 	.word	0x00003910


	//   ....[23]....
        /*01ac*/ 	.word	0x00003970


	//   ....[24]....
        /*01b0*/ 	.word	0x000039e0


	//   ....[25]....
        /*01b4*/ 	.word	0x00003a40


	//   ....[26]....
        /*01b8*/ 	.word	0x00003ab0


	//   ....[27]....
        /*01bc*/ 	.word	0x00003b10


	//----- nvinfo : EIATTR_VRC_CTA_INIT_COUNT
	.align		4
.L_857:
        /*01c0*/ 	.byte	0x02, 0x4a
	.zero		1
	.zero		1


	//----- nvinfo : EIATTR_EXIT_INSTR_OFFSETS
	.align		4
        /*01c4*/ 	.byte	0x04, 0x1c
        /*01c6*/ 	.short	(.L_859 - .L_858)


	//   ....[0]....
.L_858:
        /*01c8*/ 	.word	0x00002a40


	//   ....[1]....
        /*01cc*/ 	.word	0x000037a0


	//----- nvinfo : EIATTR_MAX_THREADS
	.align		4
.L_859:
        /*01d0*/ 	.byte	0x04, 0x05
        /*01d2*/ 	.short	(.L_861 - .L_860)
.L_860:
        /*01d4*/ 	.word	0x000001e0
        /*01d8*/ 	.word	0x00000001
        /*01dc*/ 	.word	0x00000001


	//----- nvinfo : EIATTR_CRS_STACK_SIZE
	.align		4
.L_861:
        /*01e0*/ 	.byte	0x04, 0x1e
        /*01e2*/ 	.short	(.L_863 - .L_862)
.L_862:
        /*01e4*/ 	.word	0x00000000


	//----- nvinfo : EIATTR_CBANK_PARAM_SIZE
	.align		4
.L_863:
        /*01e8*/ 	.byte	0x03, 0x19
        /*01ea*/ 	.short	0x0060


	//----- nvinfo : EIATTR_PARAM_CBANK
	.align		4
        /*01ec*/ 	.byte	0x04, 0x0a
        /*01ee*/ 	.short	(.L_865 - .L_864)
	.align		4
.L_864:
        /*01f0*/ 	.word	index@(.nv.constant0._ZN13group_norm_v218gn_bwd_cuda_kernelI13__nv_bfloat16Li480ELi3ELi16ELi120ELi256ELb1ELb1ELi2ELi960ELi960ELi4ELb1ELi2ELb0ELb0ELNS_15WgradSyncMethodE3ENS_16CompileConditionILi1000EEEEEvPT_S6_S6_PKS5_S8_S8_S8_PKfflPfPj)
        /*01f4*/ 	.short	0x0380
        /*01f6*/ 	.short	0x0060


	//----- nvinfo : EIATTR_SW_WAR
	.align		4
.L_865:
        /*01f8*/ 	.byte	0x04, 0x36
        /*01fa*/ 	.short	(.L_867 - .L_866)
.L_866:
        /*01fc*/ 	.word	0x00000008
.L_867:


//--------------------- .nv.info._ZN13group_norm_v218gn_bwd_cuda_kernelI13__nv_bfloat16Li480ELi1ELi16ELi120ELi256ELb1ELb1ELi4ELi960ELi960ELi4ELb1ELi2ELb0ELb0ELNS_15WgradSyncMethodE3ENS_16CompileConditionILi1000EEEEEvPT_S6_S6_PKS5_S8_S8_S8_PKfflPfPj --------------------------
	.section	.nv.info._ZN13group_norm_v218gn_bwd_cuda_kernelI13__nv_bfloat16Li480ELi1ELi16ELi120ELi256ELb1ELb1ELi4ELi960ELi960ELi4ELb1ELi2ELb0ELb0ELNS_15WgradSyncMethodE3ENS_16CompileConditionILi1000EEEEEvPT_S6_S6_PKS5_S8_S8_S8_PKfflPfPj,"",@"SHT_CUDA_INFO"
	.sectionflags	@""
	.align	4


	//----- nvinfo : EIATTR_CUDA_API_VERSION
	.align		4
        /*0000*/ 	.byte	0x04, 0x37
        /*0002*/ 	.short	(.L_869 - .L_868)
.L_868:
        /*0004*/ 	.word	0x00000082


	//----- nvinfo : EIATTR_KPARAM_INFO
	.align		4
.L_869:
        /*0008*/ 	.byte	0x04, 0x17
        /*000a*/ 	.short	(.L_871 - .L_870)
.L_870:
        /*000c*/ 	.word	0x00000000
        /*0010*/ 	.short	0x000b
        /*0012*/ 	.short	0x0058
        /*0014*/ 	.byte	0x00, 0xf5, 0x21, 0x00


	//----- nvinfo : EIATTR_KPARAM_INFO
	.align		4
.L_871:
        /*0018*/ 	.byte	0x04, 0x17
        /*001a*/ 	.short	(.L_873 - .L_872)
.L_872:
        /*001c*/ 	.word	0x00000000
        /*0020*/ 	.short	0x000a
        /*0022*/ 	.short	0x0050
        /*0024*/ 	.byte	0x00, 0xf5, 0x21, 0x00


	//----- nvinfo : EIATTR_KPARAM_INFO
	.align		4
.L_873:
        /*0028*/ 	.byte	0x04, 0x17
        /*002a*/ 	.short	(.L_875 - .L_874)
.L_874:
        /*002c*/ 	.word	0x00000000
        /*0030*/ 	.short	0x0009
        /*0032*/ 	.short	0x0048
        /*0034*/ 	.byte	0x00, 0xf0, 0x21, 0x00


	//----- nvinfo : EIATTR_KPARAM_INFO
	.align		4
.L_875:
        /*0038*/ 	.byte	0x04, 0x17
        /*003a*/ 	.short	(.L_877 - .L_876)
.L_876:
        /*003c*/ 	.word	0x00000000
        /*0040*/ 	.short	0x0008
        /*0042*/ 	.short	0x0040
        /*0044*/ 	.byte	0x00, 0xf0, 0x11, 0x00


	//----- nvinfo : EIATTR_KPARAM_INFO
	.align		4
.L_877:
        /*0048*/ 	.byte	0x04, 0x17
        /*004a*/ 	.short	(.L_879 - .L_878)
.L_878:
        /*004c*/ 	.word	0x00000000
        /*0050*/ 	.short	0x0007
        /*0052*/ 	.short	0x0038
        /*0054*/ 	.byte	0x00, 0xf5, 0x21, 0x00


	//----- nvinfo : EIATTR_KPARAM_INFO
	.align		4
.L_879:
        /*0058*/ 	.byte	0x04, 0x17
        /*005a*/ 	.short	(.L_881 - .L_880)
.L_880:
        /*005c*/ 	.word	0x00000000
        /*0060*/ 	.short	0x0006
        /*0062*/ 	.short	0x0030
        /*0064*/ 	.byte	0x00, 0xf5, 0x21, 0x00


	//----- nvinfo : EIATTR_KPARAM_INFO
	.align		4
.L_881:
        /*0068*/ 	.byte	0x04, 0x17
        /*006a*/ 	.short	(.L_883 - .L_882)
.L_882:
        /*006c*/ 	.word	0x00000000
        /*0070*/ 	.short	0x0005
        /*0072*/ 	.short	0x0028
        /*0074*/ 	.byte	0x00, 0xf5, 0x21, 0x00


	//----- nvinfo : EIATTR_KPARAM_INFO
	.align		4
.L_883:
        /*0078*/ 	.byte	0x04, 0x17
        /*007a*/ 	.short	(.L_885 - .L_884)
.L_884:
        /*007c*/ 	.word	0x00000000
        /*0080*/ 	.short	0x0004
        /*0082*/ 	.short	0x0020
        /*0084*/ 	.byte	0x00, 0xf5, 0x21, 0x00


	//----- nvinfo : EIATTR_KPARAM_INFO
	.align		4
.L_885:
        /*0088*/ 	.byte	0x04, 0x17
        /*008a*/ 	.short	(.L_887 - .L_886)
.L_886:
        /*008c*/ 	.word	0x00000000
        /*0090*/ 	.short	0x0003
        /*0092*/ 	.short	0x0018
        /*0094*/ 	.byte	0x00, 0xf5, 0x21, 0x00


	//----- nvinfo : EIATTR_KPARAM_INFO
	.align		4
.L_887:
        /*0098*/ 	.byte	0x04, 0x17
        /*009a*/ 	.short	(.L_889 - .L_888)
.L_888:
        /*009c*/ 	.word	0x00000000
        /*00a0*/ 	.short	0x0002
        /*00a2*/ 	.short	0x0010
        /*00a4*/ 	.byte	0x00, 0xf5, 0x21, 0x00


	//----- nvinfo : EIATTR_KPARAM_INFO
	.align		4
.L_889:
        /*00a8*/ 	.byte	0x04, 0x17
        /*00aa*/ 	.short	(.L_891 - .L_890)
.L_890:
        /*00ac*/ 	.word	0x00000000
        /*00b0*/ 	.short	0x0001
        /*00b2*/ 	.short	0x0008
        /*00b4*/ 	.byte	0x00, 0xf5, 0x21, 0x00


	//----- nvinfo : EIATTR_KPARAM_INFO
	.align		4
.L_891:
        /*00b8*/ 	.byte	0x04, 0x17
        /*00ba*/ 	.short	(.L_893 - .L_892)
.L_892:
        /*00bc*/ 	.word	0x00000000
        /*00c0*/ 	.short	0x0000
        /*00c2*/ 	.short	0x0000
        /*00c4*/ 	.byte	0x00, 0xf5, 0x21, 0x00


	//----- nvinfo : EIATTR_SPARSE_MMA_MASK
	.align		4
.L_893:
        /*00c8*/ 	.byte	0x03, 0x50
        /*00ca*/ 	.short	0x0000


	//----- nvinfo : EIATTR_MAXREG_COUNT
	.align		4
        /*00cc*/ 	.byte	0x03, 0x1b
        /*00ce*/ 	.short	0x0080


	//----- nvinfo : EIATTR_NUM_BARRIERS
	.align		4
        /*00d0*/ 	.byte	0x02, 0x4c
        /*00d2*/ 	.byte	0x01
	.zero		1


	//----- nvinfo : EIATTR_MERCURY_ISA_VERSION
	.align		4
        /*00d4*/ 	.byte	0x03, 0x5f
        /*00d6*/ 	.short	0x0101


	//----- nvinfo : EIATTR_COOP_GROUP_MASK_REGIDS
	.align		4
        /*00d8*/ 	.byte	0x04, 0x29
        /*00da*/ 	.short	(.L_895 - .L_894)


	//   ....[0]....
.L_894:
        /*00dc*/ 	.word	0xffffffff


	//   ....[1]....
        /*00e0*/ 	.word	0xffffffff


	//   ....[2]....
        /*00e4*/ 	.word	0xffffffff


	//   ....[3]....
        /*00e8*/ 	.word	0xffffffff


	//   ....[4]....
        /*00ec*/ 	.word	0xffffffff


	//   ....[5]....
        /*00f0*/ 	.word	0xffffffff


	//   ....[6]....
        /*00f4*/ 	.word	0xffffffff


	//   ....[7]....
        /*00f8*/ 	.word	0xffffffff


	//   ....[8]....
        /*00fc*/ 	.word	0xffffffff


	//   ....[9]....
        /*0100*/ 	.word	0xffffffff


	//   ....[10]....
        /*0104*/ 	.word	0xffffffff


	//   ....[11]....
        /*0108*/ 	.word	0xffffffff


	//   ....[12]....
        /*010c*/ 	.word	0x0500001d


	//   ....[13]....
        /*0110*/ 	.word	0x0500001e


	//   ....[14]....
        /*0114*/ 	.word	0x05000020


	//   ....[15]....
        /*0118*/ 	.word	0x0500001f


	//   ....[16]....
        /*011c*/ 	.word	0x05000021


	//   ....[17]....
        /*0120*/ 	.word	0x05000022


	//   ....[18]....
        /*0124*/ 	.word	0x05000024


	//   ....[19]....
        /*0128*/ 	.word	0x05000017


	//   ....[20]....
        /*012c*/ 	.word	0x0500001f


	//   ....[21]....
        /*0130*/ 	.word	0x0500001f


	//   ....[22]....
        /*0134*/ 	.word	0x0500001f


	//   ....[23]....
        /*0138*/ 	.word	0x0500001f


	//   ....[24]....
        /*013c*/ 	.word	0x0500001f


	//   ....[25]....
        /*0140*/ 	.word	0x0500001f


	//   ....[26]....
        /*0144*/ 	.word	0x0500001f


	//   ....[27]....
        /*0148*/ 	.word	0x0500001f


	//----- nvinfo : EIATTR_COOP_GROUP_INSTR_OFFSETS
	.align		4
.L_895:
        /*014c*/ 	.byte	0x04, 0x28
        /*014e*/ 	.short	(.L_897 - .L_896)


	//   ....[0]....
.L_896:
        /*0150*/ 	.word	0x000023c0


	//   ....[1]....
        /*0154*/ 	.word	0x000023e0


	//   ....[2]....
        /*0158*/ 	.word	0x00002770


	//   ....[3]....
        /*015c*/ 	.word	0x000027b0


	//   ....[4]....
        /*0160*/ 	.word	0x000027e0


	//   ....[5]....
        /*0164*/ 	.word	0x000027f0


	//   ....[6]....
        /*0168*/ 	.word	0x00002820


	//   ....[7]....
        /*016c*/ 	.word	0x00002830


	//   ....[8]....
        /*0170*/ 	.word	0x00002860


	//   ....[9]....
        /*0174*/ 	.word	0x00002870


	//   ....[10]....
        /*0178*/ 	.word	0x000028a0


	//   ....[11]....
        /*017c*/ 	.word	0x000028b0


	//   ....[12]....
        /*0180*/ 	.word	0x00003720


	//   ....[13]....
        /*0184*/ 	.word	0x00003750


	//   ....[14]....
        /*0188*/ 	.word	0x00003790


	//   ....[15]....
        /*018c*/ 	.word	0x000037b0


	//   ....[16]....
        /*0190*/ 	.word	0x000037e0


	//   ....[17]....
        /*0194*/ 	.word	0x000037f0


	//   ....[18]....
        /*0198*/ 	.word	0x00003820


	//   ....[19]....
        /*019c*/ 	.word	0x00003830


	//   ....[20]....
        /*01a0*/ 	.word	0x00003a00


	//   ....[21]....
        /*01a4*/ 	.word	0x00003a90


	//   ....[22]....
        /*01a8*/ 	.word	0x00003b00


	//   ....[23]....
        /*01ac*/ 	.word	0x00003b60


	//   ....[24]....
        /*01b0*/ 	.word	0x00003bd0


	//   ....[25]....
        /*01b4*/ 	.word	0x00003c30


	//   ....[26]....
        /*01b8*/ 	.word	0x00003ca0


	//   ....[27]....
        /*01bc*/ 	.word	0x00003d00


	//----- nvinfo : EIATTR_VRC_CTA_INIT_COUNT
	.align		4
.L_897:
        /*01c0*/ 	.byte	0x02, 0x4a
	.zero		1
	.zero		1


	//----- nvinfo : EIATTR_EXIT_INSTR_OFFSETS
	.align		4
        /*01c4*/ 	.byte	0x04, 0x1c
        /*01c6*/ 	.short	(.L_899 - .L_898)


	//   ....[0]....
.L_898:
        /*01c8*/ 	.word	0x00002bd0


	//   ....[1]....
        /*01cc*/ 	.word	0x00003990


	//----- nvinfo : EIATTR_MAX_THREADS
	.align		4
.L_899:
        /*01d0*/ 	.byte	0x04, 0x05
        /*01d2*/ 	.short	(.L_901 - .L_900)
.L_900:
        /*01d4*/ 	.word	0x000001e0
        /*01d8*/ 	.word	0x00000001
        /*01dc*/ 	.word	0x00000001


	//----- nvinfo : EIATTR_CRS_STACK_SIZE
	.align		4
.L_901:
        /*01e0*/ 	.byte	0x04, 0x1e
        /*01e2*/ 	.short	(.L_903 - .L_902)
.L_902:
        /*01e4*/ 	.word	0x00000000


	//----- nvinfo : EIATTR_CBANK_PARAM_SIZE
	.align		4
.L_903:
        /*01e8*/ 	.byte	0x03, 0x19
        /*01ea*/ 	.short	0x0060


	//----- nvinfo : EIATTR_PARAM_CBANK
	.align		4
        /*01ec*/ 	.byte	0x04, 0x0a
        /*01ee*/ 	.short	(.L_905 - .L_904)
	.align		4
.L_904:
        /*01f0*/ 	.word	index@(.nv.constant0._ZN13group_norm_v218gn_bwd_cuda_kernelI13__nv_bfloat16Li480ELi1ELi16ELi120ELi256ELb1ELb1ELi4ELi960ELi960ELi4ELb1ELi2ELb0ELb0ELNS_15WgradSyncMethodE3ENS_16CompileConditionILi1000EEEEEvPT_S6_S6_PKS5_S8_S8_S8_PKfflPfPj)
        /*01f4*/ 	.short	0x0380
        /*01f6*/ 	.short	0x0060


	//----- nvinfo : EIATTR_SW_WAR
	.align		4
.L_905:
        /*01f8*/ 	.byte	0x04, 0x36
        /*01fa*/ 	.short	(.L_907 - .L_906)
.L_906:
        /*01fc*/ 	.word	0x00000008
.L_907:


//--------------------- .nv.info._ZN13group_norm_v218gn_bwd_cuda_kernelI13__nv_bfloat16Li480ELi3ELi16ELi120ELi256ELb1ELb1ELi4ELi960ELi960ELi4ELb1ELi4ELb0ELb0ELNS_15WgradSyncMethodE3ENS_16CompileConditionILi1000EEEEEvPT_S6_S6_PKS5_S8_S8_S8_PKfflPfPj --------------------------
	.section	.nv.info._ZN13group_norm_v218gn_bwd_cuda_kernelI13__nv_bfloat16Li480ELi3ELi16ELi120ELi256ELb1ELb1ELi4ELi960ELi960ELi4ELb1ELi4ELb0ELb0ELNS_15WgradSyncMethodE3ENS_16CompileConditionILi1000EEEEEvPT_S6_S6_PKS5_S8_S8_S8_PKfflPfPj,"",@"SHT_CUDA_INFO"
	.sectionflags	@""
	.align	4


	//----- nvinfo : EIATTR_CUDA_API_VERSION
	.align		4
        /*0000*/ 	.byte	0x04, 0x37
        /*0002*/ 	.short	(.L_909 - .L_908)
.L_908:
        /*0004*/ 	.word	0x00000082


	//----- nvinfo : EIATTR_KPARAM_INFO
	.align		4
.L_909:
        /*0008*/ 	.byte	0x04, 0x17
        /*000a*/ 	.short	(.L_911 - .L_910)
.L_910:
        /*000c*/ 	.word	0x00000000
        /*0010*/ 	.short	0x000b
        /*0012*/ 	.short	0x0058
        /*0014*/ 	.byte	0x00, 0xf5, 0x21, 0x00


	//----- nvinfo : EIATTR_KPARAM_INFO
	.align		4
.L_911:
        /*0018*/ 	.byte	0x04, 0x17
        /*001a*/ 	.short	(.L_913 - .L_912)
.L_912:
        /*001c*/ 	.word	0x00000000
        /*0020*/ 	.short	0x000a
        /*0022*/ 	.short	0x0050
        /*0024*/ 	.byte	0x00, 0xf5, 0x21, 0x00


	//----- nvinfo : EIATTR_KPARAM_INFO
	.align		4
.L_913:
        /*0028*/ 	.byte	0x04, 0x17
        /*002a*/ 	.short	(.L_915 - .L_914)
.L_914:
        /*002c*/ 	.word	0x00000000
        /*0030*/ 	.short	0x0009
        /*0032*/ 	.short	0x0048
        /*0034*/ 	.byte	0x00, 0xf0, 0x21, 0x00


	//----- nvinfo : EIATTR_KPARAM_INFO
	.align		4
.L_915:
        /*0038*/ 	.byte	0x04, 0x17
        /*003a*/ 	.short	(.L_917 - .L_916)
.L_916:
        /*003c*/ 	.word	0x00000000
        /*0040*/ 	.short	0x0008
        /*0042*/ 	.short	0x0040
        /*0044*/ 	.byte	0x00, 0xf0, 0x11, 0x00


	//----- nvinfo : EIATTR_KPARAM_INFO
	.align		4
.L_917:
        /*0048*/ 	.byte	0x04, 0x17
        /*004a*/ 	.short	(.L_919 - .L_918)
.L_918:
        /*004c*/ 	.word	0x00000000
        /*0050*/ 	.short	0x0007
        /*0052*/ 	.short	0x0038
        /*0054*/ 	.byte	0x00, 0xf5, 0x21, 0x00


	//----- nvinfo : EIATTR_KPARAM_INFO
	.align		4
.L_919:
        /*0058*/ 	.byte	0x04, 0x17
        /*005a*/ 	.short	(.L_921 - .L_920)
.L_920:
        /*005c*/ 	.word	0x00000000
        /*0060*/ 	.short	0x0006
        /*0062*/ 	.short	0x0030
        /*0064*/ 	.byte	0x00, 0xf5, 0x21, 0x00


	//----- nvinfo : EIATTR_KPARAM_INFO
	.align		4
.L_921:
        /*0068*/ 	.byte	0x04, 0x17
        /*006a*/ 	.short	(.L_923 - .L_922)
.L_922:
        /*006c*/ 	.word	0x00000000
        /*0070*/ 	.short	0x0005
        /*0072*/ 	.short	0x0028
        /*0074*/ 	.byte	0x00, 0xf5, 0x21, 0x00


	//----- nvinfo : EIATTR_KPARAM_INFO
	.align		4
.L_923:
        /*0078*/ 	.byte	0x04, 0x17
        /*007a*/ 	.short	(.L_925 - .L_924)
.L_924:
        /*007c*/ 	.word	0x00000000
        /*0080*/ 	.short	0x0004
        /*0082*/ 	.short	0x0020
        /*0084*/ 	.byte	0x00, 0xf5, 0x21, 0x00


	//----- nvinfo : EIATTR_KPARAM_INFO
	.align		4
.L_925:
        /*0088*/ 	.byte	0x04, 0x17
        /*008a*/ 	.short	(.L_927 - .L_926)
.L_926:
        /*008c*/ 	.word	0x00000000
        /*0090*/ 	.short	0x0003
        /*0092*/ 	.short	0x0018
        /*0094*/ 	.byte	0x00, 0xf5, 0x21, 0x00


	//----- nvinfo : EIATTR_KPARAM_INFO
	.align		4
.L_927:
        /*0098*/ 	.byte	0x04, 0x17
        /*009a*/ 	.short	(.L_929 - .L_928)
.L_928:
        /*009c*/ 	.word	0x00000000
        /*00a0*/ 	.short	0x0002
        /*00a2*/ 	.short	0x0010
        /*00a4*/ 	.byte	0x00, 0xf5, 0x21, 0x00


	//----- nvinfo : EIATTR_KPARAM_INFO
	.align		4
.L_929:
        /*00a8*/ 	.byte	0x04, 0x17
        /*00aa*/ 	.short	(.L_931 - .L_930)
.L_930:
        /*00ac*/ 	.word	0x00000000
        /*00b0*/ 	.short	0x0001
        /*00b2*/ 	.short	0x0008
        /*00b4*/ 	.byte	0x00, 0xf5, 0x21, 0x00


	//----- nvinfo : EIATTR_KPARAM_INFO
	.align		4
.L_931:
        /*00b8*/ 	.byte	0x04, 0x17
        /*00ba*/ 	.short	(.L_933 - .L_932)
.L_932:
        /*00bc*/ 	.word	0x00000000
        /*00c0*/ 	.short	0x0000
        /*00c2*/ 	.short	0x0000
        /*00c4*/ 	.byte	0x00, 0xf5, 0x21, 0x00


	//----- nvinfo : EIATTR_SPARSE_MMA_MASK
	.align		4
.L_933:
        /*00c8*/ 	.byte	0x03, 0x50
        /*00ca*/ 	.short	0x0000


	//----- nvinfo : EIATTR_MAXREG_COUNT
	.align		4
        /*00cc*/ 	.byte	0x03, 0x1b
        /*00ce*/ 	.short	0x0028


	//----- nvinfo : EIATTR_NUM_BARRIERS
	.align		4
        /*00d0*/ 	.byte	0x02, 0x4c
        /*00d2*/ 	.byte	0x01
	.zero		1


	//----- nvinfo : EIATTR_ANNOTATIONS
	.align		4
        /*00d4*/ 	.byte	0x04, 0x55
        /*00d6*/ 	.short	(.L_935 - .L_934)


	//   ....[0]....
.L_934:
        /* <DEDUP_REMOVED lines=11> */


	//----- nvinfo : EIATTR_MERCURY_ISA_VERSION
	.align		4
.L_935:
        /*0170*/ 	.byte	0x03, 0x5f
        /*0172*/ 	.short	0x0101


	//----- nvinfo : EIATTR_COOP_GROUP_MASK_REGIDS
	.align		4
        /*0174*/ 	.byte	0x04, 0x29
        /*0176*/ 	.short	(.L_937 - .L_936)


	//   ....[0]....
.L_936:
        /*0178*/ 	.word	0xffffffff


	//   ....[1]....
        /*017c*/ 	.word	0xffffffff


	//   ....[2]....
        /*0180*/ 	.word	0xffffffff


	//   ....[3]....
        /*0184*/ 	.word	0xffffffff


	//   ....[4]....
        /*0188*/ 	.word	0xffffffff


	//   ....[5]....
        /*018c*/ 	.word	0xffffffff


	//   ....[6]....
        /*0190*/ 	.word	0xffffffff


	//   ....[7]....
        /*0194*/ 	.word	0xffffffff


	//   ....[8]....
        /*0198*/ 	.word	0xffffffff


	//   ....[9]....
        /*019c*/ 	.word	0xffffffff


	//   ....[10]....
        /*01a0*/ 	.word	0xffffffff


	//   ....[11]....
        /*01a4*/ 	.word	0xffffffff


	//   ....[12]....
        /*01a8*/ 	.word	0x05000015


	//   ....[13]....
        /*01ac*/ 	.word	0x05000017


	//   ....[14]....
        /*01b0*/ 	.word	0x05000016


	//   ....[15]....
        /*01b4*/ 	.word	0x05000018


	//   ....[16]....
        /*01b8*/ 	.word	0x05000019


	//   ....[17]....
        /*01bc*/ 	.word	0x0500001d


	//   ....[18]....
        /*01c0*/ 	.word	0x0500001e


	//   ....[19]....
        /*01c4*/ 	.word	0x0500000c


	//   ....[20]....
        /*01c8*/ 	.word	0x05000016


	//   ....[21]....
        /*01cc*/ 	.word	0x05000016


	//   ....[22]....
        /*01d0*/ 	.word	0x05000016


	//   ....[23]....
        /*01d4*/ 	.word	0x05000016


	//   ....[24]....
        /*01d8*/ 	.word	0x05000016


	//   ....[25]....
        /*01dc*/ 	.word	0x05000016


	//   ....[26]....
        /*01e0*/ 	.word	0x05000016


	//   ....[27]....
        /*01e4*/ 	.word	0x05000016


	//----- nvinfo : EIATTR_COOP_GROUP_INSTR_OFFSETS
	.align		4
.L_937:
        /*01e8*/ 	.byte	0x04, 0x28
        /*01ea*/ 	.short	(.L_939 - .L_938)


	//   ....[0]....
.L_938:
        /*01ec*/ 	.word	0x000025d0


	//   ....[1]....
        /*01f0*/ 	.word	0x000025e0


	//   ....[2]....
        /*01f4*/ 	.word	0x00002c20


	//   ....[3]....
        /*01f8*/ 	.word	0x00002c30


	//   ....[4]....
        /*01fc*/ 	.word	0x00002c60


	//   ....[5]....
        /*0200*/ 	.word	0x00002c70


	//   ....[6]....
        /*0204*/ 	.word	0x00002ca0


	//   ....[7]....
        /*0208*/ 	.word	0x00002cb0


	//   ....[8]....
        /*020c*/ 	.word	0x00002ce0


	//   ....[9]....
        /*0210*/ 	.word	0x00002cf0


	//   ....[10]....
        /*0214*/ 	.word	0x00002d20


	//   ....[11]....
        /*0218*/ 	.word	0x00002d30


	//   ....[12]....
        /*021c*/ 	.word	0x00003c80


	//   ....[13]....
        /*0220*/ 	.word	0x00003cb0


	//   ....[14]....
        /*0224*/ 	.word	0x00003d00


	//   ....[15]....
        /*0228*/ 	.word	0x00003d20


	//   ....[16]....
        /*022c*/ 	.word	0x00003d50


	//   ....[17]....
        /*0230*/ 	.word	0x00003d60


	//   ....[18]....
        /*0234*/ 	.word	0x00003d90


	//   ....[19]....
        /*0238*/ 	.word	0x00003da0


	//   ....[20]....
        /*023c*/ 	.word	0x00003f60


	//   ....[21]....
        /*0240*/ 	.word	0x00003ff0


	//   ....[22]....
        /*0244*/ 	.word	0x00004060


	//   ....[23]....
        /*0248*/ 	.word	0x000040c0


	//   ....[24]....
        /*024c*/ 	.word	0x00004130


	//   ....[25]....
        /*0250*/ 	.word	0x00004190


	//   ....[26]....
        /*0254*/ 	.word	0x00004200


	//   ....[27]....
        /*0258*/ 	.word	0x00004260


	//----- nvinfo : EIATTR_VRC_CTA_INIT_COUNT
	.align		4
.L_939:
        /*025c*/ 	.byte	0x02, 0x4a
	.zero		1
	.zero		1


	//----- nvinfo : EIATTR_EXIT_INSTR_OFFSETS
	.align		4
        /*0260*/ 	.byte	0x04, 0x1c
        /*0262*/ 	.short	(.L_941 - .L_940)


	//   ....[0]....
.L_940:
        /*0264*/ 	.word	0x000030a0


	//   ....[1]....
        /*0268*/ 	.word	0x00003ef0


	//----- nvinfo : EIATTR_MAX_THREADS
	.align		4
.L_941:
        /*026c*/ 	.byte	0x04, 0x05
        /*026e*/ 	.short	(.L_943 - .L_942)
.L_942:
        /*0270*/ 	.word	0x000001e0
        /*0274*/ 	.word	0x00000001
        /*0278*/ 	.word	0x00000001


	//----- nvinfo : EIATTR_CRS_STACK_SIZE
	.align		4
.L_943:
        /*027c*/ 	.byte	0x04, 0x1e
        /*027e*/ 	.short	(.L_945 - .L_944)
.L_944:
        /*0280*/ 	.word	0x00000000


	//----- nvinfo : EIATTR_CBANK_PARAM_SIZE
	.align		4
.L_945:
        /*0284*/ 	.byte	0x03, 0x19
        /*0286*/ 	.short	0x0060


	//----- nvinfo : EIATTR_PARAM_CBANK
	.align		4
        /*0288*/ 	.byte	0x04, 0x0a
        /*028a*/ 	.short	(.L_947 - .L_946)
	.align		4
.L_946:
        /*028c*/ 	.word	index@(.nv.constant0._ZN13group_norm_v218gn_bwd_cuda_kernelI13__nv_bfloat16Li480ELi3ELi16ELi120ELi256ELb1ELb1ELi4ELi960ELi960ELi4ELb1ELi4ELb0ELb0ELNS_15WgradSyncMethodE3ENS_16CompileConditionILi1000EEEEEvPT_S6_S6_PKS5_S8_S8_S8_PKfflPfPj)
        /*0290*/ 	.short	0x0380
        /*0292*/ 	.short	0x0060


	//----- nvinfo : EIATTR_SW_WAR
	.align		4
.L_947:
        /*0294*/ 	.byte	0x04, 0x36
        /*0296*/ 	.short	(.L_949 - .L_948)
.L_948:
        /*0298*/ 	.word	0x00000008
.L_949:


//--------------------- .nv.info._ZN13group_norm_v218gn_bwd_cuda_kernelI13__nv_bfloat16Li480ELi1ELi16ELi120ELi256ELb1ELb1ELi8ELi960ELi960ELi4ELb1ELi4ELb0ELb0ELNS_15WgradSyncMethodE3ENS_16CompileConditionILi1000EEEEEvPT_S6_S6_PKS5_S8_S8_S8_PKfflPfPj --------------------------
	.section	.nv.info._ZN13group_norm_v218gn_bwd_cuda_kernelI13__nv_bfloat16Li480ELi1ELi16ELi120ELi256ELb1ELb1ELi8ELi960ELi960ELi4ELb1ELi4ELb0ELb0ELNS_15WgradSyncMethodE3ENS_16CompileConditionILi1000EEEEEvPT_S6_S6_PKS5_S8_S8_S8_PKfflPfPj,"",@"SHT_CUDA_INFO"
	.sectionflags	@""
	.align	4


	//----- nvinfo : EIATTR_CUDA_API_VERSION
	.align		4
        /*0000*/ 	.byte	0x04, 0x37
        /*0002*/ 	.short	(.L_951 - .L_950)
.L_950:
        /*0004*/ 	.word	0x00000082


	//----- nvinfo : EIATTR_KPARAM_INFO
	.align		4
.L_951:
        /*0008*/ 	.byte	0x04, 0x17
        /*000a*/ 	.short	(.L_953 - .L_952)
.L_952:
        /*000c*/ 	.word	0x00000000
        /*0010*/ 	.short	0x000b
        /*0012*/ 	.short	0x0058
        /*0014*/ 	.byte	0x00, 0xf5, 0x21, 0x00


	//----- nvinfo : EIATTR_KPARAM_INFO
	.align		4
.L_953:
        /*0018*/ 	.byte	0x04, 0x17
        /*001a*/ 	.short	(.L_955 - .L_954)
.L_954:
        /*001c*/ 	.word	0x00000000
        /*0020*/ 	.short	0x000a
        /*0022*/ 	.short	0x0050
        /*0024*/ 	.byte	0x00, 0xf5, 0x21, 0x00


	//----- nvinfo : EIATTR_KPARAM_INFO
	.align		4
.L_955:
        /*0028*/ 	.byte	0x04, 0x17
        /*002a*/ 	.short	(.L_957 - .L_956)
.L_956:
        /*002c*/ 	.word	0x00000000
        /*0030*/ 	.short	0x0009
        /*0032*/ 	.short	0x0048
        /*0034*/ 	.byte	0x00, 0xf0, 0x21, 0x00


	//----- nvinfo : EIATTR_KPARAM_INFO
	.align		4
.L_957:
        /*0038*/ 	.byte	0x04, 0x17
        /*003a*/ 	.short	(.L_959 - .L_958)
.L_958:
        /*003c*/ 	.word	0x00000000
        /*0040*/ 	.short	0x0008
        /*0042*/ 	.short	0x0040
        /*0044*/ 	.byte	0x00, 0xf0, 0x11, 0x00


	//----- nvinfo : EIATTR_KPARAM_INFO
	.align		4
.L_959:
        /*0048*/ 	.byte	0x04, 0x17
        /*004a*/ 	.short	(.L_961 - .L_960)
.L_960:
        /*004c*/ 	.word	0x00000000
        /*0050*/ 	.short	0x0007
        /*0052*/ 	.short	0x0038
        /*0054*/ 	.byte	0x00, 0xf5, 0x21, 0x00


	//----- nvinfo : EIATTR_KPARAM_INFO
	.align		4
.L_961:
        /*0058*/ 	.byte	0x04, 0x17
        /*005a*/ 	.short	(.L_963 - .L_962)
.L_962:
        /*005c*/ 	.word	0x00000000
        /*0060*/ 	.short	0x0006
        /*0062*/ 	.short	0x0030
        /*0064*/ 	.byte	0x00, 0xf5, 0x21, 0x00


	//----- nvinfo : EIATTR_KPARAM_INFO
	.align		4
.L_963:
        /*0068*/ 	.byte	0x04, 0x17
        /*006a*/ 	.short	(.L_965 - .L_964)
.L_964:
        /*006c*/ 	.word	0x00000000
        /*0070*/ 	.short	0x0005
        /*0072*/ 	.short	0x0028
        /*0074*/ 	.byte	0x00, 0xf5, 0x21, 0x00


	//----- nvinfo : EIATTR_KPARAM_INFO
	.align		4
.L_965:
        /*0078*/ 	.byte	0x04, 0x17
        /*007a*/ 	.short	(.L_967 - .L_966)
.L_966:
        /*007c*/ 	.word	0x00000000
        /*0080*/ 	.short	0x0004
        /*0082*/ 	.short	0x0020
        /*0084*/ 	.byte	0x00, 0xf5, 0x21, 0x00


	//----- nvinfo : EIATTR_KPARAM_INFO
	.align		4
.L_967:
        /*0088*/ 	.byte	0x04, 0x17
        /*008a*/ 	.short	(.L_969 - .L_968)
.L_968:
        /*008c*/ 	.word	0x00000000
        /*0090*/ 	.short	0x0003
        /*0092*/ 	.short	0x0018
        /*0094*/ 	.byte	0x00, 0xf5, 0x21, 0x00


	//----- nvinfo : EIATTR_KPARAM_INFO
	.align		4
.L_969:
        /*0098*/ 	.byte	0x04, 0x17
        /*009a*/ 	.short	(.L_971 - .L_970)
.L_970:
        /*009c*/ 	.word	0x00000000
        /*00a0*/ 	.short	0x0002
        /*00a2*/ 	.short	0x0010
        /*00a4*/ 	.byte	0x00, 0xf5, 0x21, 0x00


	//----- nvinfo : EIATTR_KPARAM_INFO
	.align		4
.L_971:
        /*00a8*/ 	.byte	0x04, 0x17
        /*00aa*/ 	.short	(.L_973 - .L_972)
.L_972:
        /*00ac*/ 	.word	0x00000000
        /*00b0*/ 	.short	0x0001
        /*00b2*/ 	.short	0x0008
        /*00b4*/ 	.byte	0x00, 0xf5, 0x21, 0x00


	//----- nvinfo : EIATTR_KPARAM_INFO
	.align		4
.L_973:
        /*00b8*/ 	.byte	0x04, 0x17
        /*00ba*/ 	.short	(.L_975 - .L_974)
.L_974:
        /*00bc*/ 	.word	0x00000000
        /*00c0*/ 	.short	0x0000
        /*00c2*/ 	.short	0x0000
        /*00c4*/ 	.byte	0x00, 0xf5, 0x21, 0x00


	//----- nvinfo : EIATTR_SPARSE_MMA_MASK
	.align		4
.L_975:
        /*00c8*/ 	.byte	0x03, 0x50
        /*00ca*/ 	.short	0x0000


	//----- nvinfo : EIATTR_MAXREG_COUNT
	.align		4
        /*00cc*/ 	.byte	0x03, 0x1b
        /*00ce*/ 	.short	0x0080


	//----- nvinfo : EIATTR_NUM_BARRIERS
	.align		4
        /*00d0*/ 	.byte	0x02, 0x4c
        /*00d2*/ 	.byte	0x01
	.zero		1


	//----- nvinfo : EIATTR_MERCURY_ISA_VERSION
	.align		4
        /*00d4*/ 	.byte	0x03, 0x5f
        /*00d6*/ 	.short	0x0101


	//----- nvinfo : EIATTR_INT_WARP_WIDE_INSTR_OFFSETS
	.align		4
        /*00d8*/ 	.byte	0x04, 0x31
        /*00da*/ 	.short	(.L_977 - .L_976)


	//   ....[0]....
.L_976:
        /*00dc*/ 	.word	0x00002d80


	//   ....[1]....
        /*00e0*/ 	.word	0x000030f0


	//----- nvinfo : EIATTR_COOP_GROUP_MASK_REGIDS
	.align		4
.L_977:
        /*00e4*/ 	.byte	0x04, 0x29
        /*00e6*/ 	.short	(.L_979 - .L_978)


	//   ....[0]....
.L_978:
        /*00e8*/ 	.word	0xffffffff


	//   ....[1]....
        /*00ec*/ 	.word	0xffffffff


	//   ....[2]....
        /*00f0*/ 	.word	0xffffffff


	//   ....[3]....
        /*00f4*/ 	.word	0xffffffff


	//   ....[4]....
        /*00f8*/ 	.word	0xffffffff


	//   ....[5]....
        /*00fc*/ 	.word	0xffffffff


	//   ....[6]....
        /*0100*/ 	.word	0xffffffff


	//   ....[7]....
        /*0104*/ 	.word	0xffffffff


	//   ....[8]....
        /*0108*/ 	.word	0xffffffff


	//   ....[9]....
        /*010c*/ 	.word	0xffffffff


	//   ....[10]....
        /*0110*/ 	.word	0xffffffff


	//   ....[11]....
        /*0114*/ 	.word	0xffffffff


	//   ....[12]....
        /*0118*/ 	.word	0x0500001d


	//   ....[13]....
        /*011c*/ 	.word	0x0500001c


	//   ....[14]....
        /*0120*/ 	.word	0x0500001e


	//   ....[15]....
        /*0124*/ 	.word	0x0500001f


	//   ....[16]....
        /*0128*/ 	.word	0x05000021


	//   ....[17]....
        /*012c*/ 	.word	0x05000020


	//   ....[18]....
        /*0130*/ 	.word	0x05000022


	//   ....[19]....
        /*0134*/ 	.word	0x0500000b


	//   ....[20]....
        /*0138*/ 	.word	0x0500001e


	//   ....[21]....
        /*013c*/ 	.word	0x0500001e


	//   ....[22]....
        /*0140*/ 	.word	0x0500001e


	//   ....[23]....
        /*0144*/ 	.word	0x0500001e


	//   ....[24]....
        /*0148*/ 	.word	0x0500001e


	//   ....[25]....
        /*014c*/ 	.word	0x0500001e


	//   ....[26]....
        /*0150*/ 	.word	0x0500001e


	//   ....[27]....
        /*0154*/ 	.word	0x0500001e


	//----- nvinfo : EIATTR_COOP_GROUP_INSTR_OFFSETS
	.align		4
.L_979:
        /*0158*/ 	.byte	0x04, 0x28
        /*015a*/ 	.short	(.L_981 - .L_980)


	//   ....[0]....
.L_980:
        /*015c*/ 	.word	0x00002d50


	//   ....[1]....
        /*0160*/ 	.word	0x00002d90


	//   ....[2]....
        /*0164*/ 	.word	0x000031c0


	//   ....[3]....
        /*0168*/ 	.word	0x000031d0


	//   ....[4]....
        /*016c*/ 	.word	0x00003210


	//   ....[5]....
        /*0170*/ 	.word	0x00003220


	//   ....[6]....
        /*0174*/ 	.word	0x00003250


	//   ....[7]....
        /*0178*/ 	.word	0x00003260


	//   ....[8]....
        /*017c*/ 	.word	0x00003290


	//   ....[9]....
        /*0180*/ 	.word	0x000032b0


	//   ....[10]....
        /*0184*/ 	.word	0x00003300


	//   ....[11]....
        /*0188*/ 	.word	0x00003310


	//   ....[12]....
        /*018c*/ 	.word	0x00004390


	//   ....[13]....
        /*0190*/ 	.word	0x000043c0


	//   ....[14]....
        /*0194*/ 	.word	0x00004410


	//   ....[15]....
        /*0198*/ 	.word	0x00004430


	//   ....[16]....
        /*019c*/ 	.word	0x00004460


	//   ....[17]....
        /*01a0*/ 	.word	0x00004470


	//   ....[18]....
        /*01a4*/ 	.word	0x000044a0


	//   ....[19]....
        /*01a8*/ 	.word	0x000044b0


	//   ....[20]....
        /*01ac*/ 	.word	0x00004680


	//   ....[21]....
        /*01b0*/ 	.word	0x00004710


	//   ....[22]....
        /*01b4*/ 	.word	0x00004780


	//   ....[23]....
        /*01b8*/ 	.word	0x000047e0


	//   ....[24]....
        /*01bc*/ 	.word	0x00004850


	//   ....[25]....
        /*01c0*/ 	.word	0x000048b0


	//   ....[26]....
        /*01c4*/ 	.word	0x00004920


	//   ....[27]....
        /*01c8*/ 	.word	0x00004980


	//----- nvinfo : EIATTR_VRC_CTA_INIT_COUNT
	.align		4
.L_981:
        /*01cc*/ 	.byte	0x02, 0x4a
	.zero		1
	.zero		1


	//----- nvinfo : EIATTR_EXIT_INSTR_OFFSETS
	.align		4
        /*01d0*/ 	.byte	0x04, 0x1c
        /*01d2*/ 	.short	(.L_983 - .L_982)


	//   ....[0]....
.L_982:
        /*01d4*/ 	.word	0x00003830


	//   ....[1]....
        /*01d8*/ 	.word	0x00004610


	//----- nvinfo : EIATTR_MAX_THREADS
	.align		4
.L_983:
        /*01dc*/ 	.byte	0x04, 0x05
        /*01de*/ 	.short	(.L_985 - .L_984)
.L_984:
        /*01e0*/ 	.word	0x000001e0
        /*01e4*/ 	.word	0x00000001
        /*01e8*/ 	.word	0x00000001


	//----- nvinfo : EIATTR_CRS_STACK_SIZE
	.align		4
.L_985:
        /*01ec*/ 	.byte	0x04, 0x1e
        /*01ee*/ 	.short	(.L_987 - .L_986)
.L_986:
        /*01f0*/ 	.word	0x00000000


	//----- nvinfo : EIATTR_CBANK_PARAM_SIZE
	.align		4
.L_987:
        /*01f4*/ 	.byte	0x03, 0x19
        /*01f6*/ 	.short	0x0060


	//----- nvinfo : EIATTR_PARAM_CBANK
	.align		4
        /*01f8*/ 	.byte	0x04, 0x0a
        /*01fa*/ 	.short	(.L_989 - .L_988)
	.align		4
.L_988:
        /*01fc*/ 	.word	index@(.nv.constant0._ZN13group_norm_v218gn_bwd_cuda_kernelI13__nv_bfloat16Li480ELi1ELi16ELi120ELi256ELb1ELb1ELi8ELi960ELi960ELi4ELb1ELi4ELb0ELb0ELNS_15WgradSyncMethodE3ENS_16CompileConditionILi1000EEEEEvPT_S6_S6_PKS5_S8_S8_S8_PKfflPfPj)
        /*0200*/ 	.short	0x0380
        /*0202*/ 	.short	0x0060


	//----- nvinfo : EIATTR_SW_WAR
	.align		4
.L_989:
        /*0204*/ 	.byte	0x04, 0x36
        /*0206*/ 	.short	(.L_991 - .L_990)
.L_990:
        /*0208*/ 	.word	0x00000008
.L_991:


//--------------------- .nv.info._ZN13group_norm_v218gn_bwd_cuda_kernelI13__nv_bfloat16Li480ELi3ELi16ELi120ELi256ELb1ELb1ELi8ELi960ELi960ELi4ELb1ELi10ELb0ELb0ELNS_15WgradSyncMethodE3ENS_16CompileConditionILi1000EEEEEvPT_S6_S6_PKS5_S8_S8_S8_PKfflPfPj --------------------------
	.section	.nv.info._ZN13group_norm_v218gn_bwd_cuda_kernelI13__nv_bfloat16Li480ELi3ELi16ELi120ELi256ELb1ELb1ELi8ELi960ELi960ELi4ELb1ELi10ELb0ELb0ELNS_15WgradSyncMethodE3ENS_16CompileConditionILi1000EEEEEvPT_S6_S6_PKS5_S8_S8_S8_PKfflPfPj,"",@"SHT_CUDA_INFO"
	.sectionflags	@""
	.align	4


	//----- nvinfo : EIATTR_CUDA_API_VERSION
	.align		4
        /*0000*/ 	.byte	0x04, 0x37
        /*0002*/ 	.short	(.L_993 - .L_992)
.L_992:
        /*0004*/ 	.word	0x00000082


	//----- nvinfo : EIATTR_KPARAM_INFO
	.align		4
.L_993:
        /*0008*/ 	.byte	0x04, 0x17
        /*000a*/ 	.short	(.L_995 - .L_994)
.L_994:
        /*000c*/ 	.word	0x00000000
        /*0010*/ 	.short	0x000b
        /*0012*/ 	.short	0x0058
        /*0014*/ 	.byte	0x00, 0xf5, 0x21, 0x00


	//----- nvinfo : EIATTR_KPARAM_INFO
	.align		4
.L_995:
        /*0018*/ 	.byte	0x04, 0x17
        /*001a*/ 	.short	(.L_997 - .L_996)
.L_996:
        /*001c*/ 	.word	0x00000000
        /*0020*/ 	.short	0x000a
        /*0022*/ 	.short	0x0050
        /*0024*/ 	.byte	0x00, 0xf5, 0x21, 0x00


	//----- nvinfo : EIATTR_KPARAM_INFO
	.align		4
.L_997:
        /*0028*/ 	.byte	0x04, 0x17
        /*002a*/ 	.short	(.L_999 - .L_998)
.L_998:
        /*002c*/ 	.word	0x00000000
        /*0030*/ 	.short	0x0009
        /*0032*/ 	.short	0x0048
        /*0034*/ 	.byte	0x00, 0xf0, 0x21, 0x00


	//----- nvinfo : EIATTR_KPARAM_INFO
	.align		4
.L_999:
        /*0038*/ 	.byte	0x04, 0x17
        /*003a*/ 	.short	(.L_1001 - .L_1000)
.L_1000:
        /*003c*/ 	.word	0x00000000
        /*0040*/ 	.short	0x0008
        /*0042*/ 	.short	0x0040
        /*0044*/ 	.byte	0x00, 0xf0, 0x11, 0x00


	//----- nvinfo : EIATTR_KPARAM_INFO
	.align		4
.L_1001:
        /*0048*/ 	.byte	0x04, 0x17
        /*004a*/ 	.short	(.L_1003 - .L_1002)
.L_1002:
        /*004c*/ 	.word	0x00000000
        /*0050*/ 	.short	0x0007
        /*0052*/ 	.short	0x0038
        /*0054*/ 	.byte	0x00, 0xf5, 0x21, 0x00


	//----- nvinfo : EIATTR_KPARAM_INFO
	.align		4
.L_1003:
        /*0058*/ 	.byte	0x04, 0x17
        /*005a*/ 	.short	(.L_1005 - .L_1004)
.L_1004:
        /*005c*/ 	.word	0x00000000
        /*0060*/ 	.short	0x0006
        /*0062*/ 	.short	0x0030
        /*0064*/ 	.byte	0x00, 0xf5, 0x21, 0x00


	//----- nvinfo : EIATTR_KPARAM_INFO
	.align		4
.L_1005:
        /*0068*/ 	.byte	0x04, 0x17
        /*006a*/ 	.short	(.L_1007 - .L_1006)
.L_1006:
        /*006c*/ 	.word	0x00000000
        /*0070*/ 	.short	0x0005
        /*0072*/ 	.short	0x0028
        /*0074*/ 	.byte	0x00, 0xf5, 0x21, 0x00


	//----- nvinfo : EIATTR_KPARAM_INFO
	.align		4
.L_1007:
        /*0078*/ 	.byte	0x04, 0x17
        /*007a*/ 	.short	(.L_1009 - .L_1008)
.L_1008:
        /*007c*/ 	.word	0x00000000
        /*0080*/ 	.short	0x0004
        /*0082*/ 	.short	0x0020
        /*0084*/ 	.byte	0x00, 0xf5, 0x21, 0x00


	//----- nvinfo : EIATTR_KPARAM_INFO
	.align		4
.L_1009:
        /*0088*/ 	.byte	0x04, 0x17
        /*008a*/ 	.short	(.L_1011 - .L_1010)
.L_1010:
        /*008c*/ 	.word	0x00000000
        /*0090*/ 	.short	0x0003
        /*0092*/ 	.short	0x0018
        /*0094*/ 	.byte	0x00, 0xf5, 0x21, 0x00


	//----- nvinfo : EIATTR_KPARAM_INFO
	.align		4
.L_1011:
        /*0098*/ 	.byte	0x04, 0x17
        /*009a*/ 	.short	(.L_1013 - .L_1012)
.L_1012:
        /*009c*/ 	.word	0x00000000
        /*00a0*/ 	.short	0x0002
        /*00a2*/ 	.short	0x0010
        /*00a4*/ 	.byte	0x00, 0xf5, 0x21, 0x00


	//----- nvinfo : EIATTR_KPARAM_INFO
	.align		4
.L_1013:
        /*00a8*/ 	.byte	0x04, 0x17
        /*00aa*/ 	.short	(.L_1015 - .L_1014)
.L_1014:
        /*00ac*/ 	.word	0x00000000
        /*00b0*/ 	.short	0x0001
        /*00b2*/ 	.short	0x0008
        /*00b4*/ 	.byte	0x00, 0xf5, 0x21, 0x00


	//----- nvinfo : EIATTR_KPARAM_INFO
	.align		4
.L_1015:
        /*00b8*/ 	.byte	0x04, 0x17
        /*00ba*/ 	.short	(.L_1017 - .L_1016)
.L_1016:
        /*00bc*/ 	.word	0x00000000
        /*00c0*/ 	.short	0x0000
        /*00c2*/ 	.short	0x0000
        /*00c4*/ 	.byte	0x00, 0xf5, 0x21, 0x00


	//----- nvinfo : EIATTR_SPARSE_MMA_MASK
	.align		4
.L_1017:
        /*00c8*/ 	.byte	0x03, 0x50
        /*00ca*/ 	.short	0x0000


	//----- nvinfo : EIATTR_MAXREG_COUNT
	.align		4
        /*00cc*/ 	.byte	0x03, 0x1b
        /*00ce*/ 	.short	0x0028


	//----- nvinfo : EIATTR_NUM_BARRIERS
	.align		4
        /*00d0*/ 	.byte	0x02, 0x4c
        /*00d2*/ 	.byte	0x01
	.zero		1


	//----- nvinfo : EIATTR_ANNOTATIONS
	.align		4
        /*00d4*/ 	.byte	0x04, 0x55
        /*00d6*/ 	.short	(.L_1019 - .L_1018)


	//   ....[0]....
.L_1018:
        /* <DEDUP_REMOVED lines=59> */


	//----- nvinfo : EIATTR_MERCURY_ISA_VERSION
	.align		4
.L_1019:
        /*0470*/ 	.byte	0x03, 0x5f
        /*0472*/ 	.short	0x0101


	//----- nvinfo : EIATTR_COOP_GROUP_MASK_REGIDS
	.align		4
        /*0474*/ 	.byte	0x04, 0x29
        /*0476*/ 	.short	(.L_1021 - .L_1020)


	//   ....[0]....
.L_1020:
        /*0478*/ 	.word	0xffffffff


	//   ....[1]....
        /*047c*/ 	.word	0xffffffff


	//   ....[2]....
        /*0480*/ 	.word	0xffffffff


	//   ....[3]....
        /*0484*/ 	.word	0xffffffff


	//   ....[4]....
        /*0488*/ 	.word	0xffffffff


	//   ....[5]....
        /*048c*/ 	.word	0xffffffff


	//   ....[6]....
        /*0490*/ 	.word	0xffffffff


	//   ....[7]....
        /*0494*/ 	.word	0xffffffff


	//   ....[8]....
        /*0498*/ 	.word	0xffffffff


	//   ....[9]....
        /*049c*/ 	.word	0xffffffff


	//   ....[10]....
        /*04a0*/ 	.word	0xffffffff


	//   ....[11]....
        /*04a4*/ 	.word	0xffffffff


	//   ....[12]....
        /*04a8*/ 	.word	0x05000015


	//   ....[13]....
        /*04ac*/ 	.word	0x05000017


	//   ....[14]....
        /*04b0*/ 	.word	0x05000016


	//   ....[15]....
        /*04b4*/ 	.word	0x05000018


	//   ....[16]....
        /*04b8*/ 	.word	0x05000019


	//   ....[17]....
        /*04bc*/ 	.word	0x0500001d


	//   ....[18]....
        /*04c0*/ 	.word	0x0500001e


	//   ....[19]....
        /*04c4*/ 	.word	0x0500000c


	//   ....[20]....
        /*04c8*/ 	.word	0x05000016


	//   ....[21]....
        /*04cc*/ 	.word	0x05000016


	//   ....[22]....
        /*04d0*/ 	.word	0x05000016


	//   ....[23]....
        /*04d4*/ 	.word	0x05000016


	//   ....[24]....
        /*04d8*/ 	.word	0x05000016


	//   ....[25]....
        /*04dc*/ 	.word	0x05000016


	//   ....[26]....
        /*04e0*/ 	.word	0x05000016


	//   ....[27]....
        /*04e4*/ 	.word	0x05000016


	//----- nvinfo : EIATTR_COOP_GROUP_INSTR_OFFSETS
	.align		4
.L_1021:
        /*04e8*/ 	.byte	0x04, 0x28
        /*04ea*/ 	.short	(.L_1023 - .L_1022)


	//   ....[0]....
.L_1022:
        /*04ec*/ 	.word	0x000033d0


	//   ....[1]....
        /*04f0*/ 	.word	0x00003400


	//   ....[2]....
        /*04f4*/ 	.word	0x00003a50


	//   ....[3]....
        /*04f8*/ 	.word	0x00003a70


	//   ....[4]....
        /*04fc*/ 	.word	0x00003a90


	//   ....[5]....
        /*0500*/ 	.word	0x00003ab0


	//   ....[6]....
        /*0504*/ 	.word	0x00003ad0


	//   ....[7]....
        /*0508*/ 	.word	0x00003af0


	//   ....[8]....
        /*050c*/ 	.word	0x00003b10


	//   ....[9]....
        /*0510*/ 	.word	0x00003b30


	//   ....[10]....
        /*0514*/ 	.word	0x00003b50


	//   ....[11]....
        /*0518*/ 	.word	0x00003b70


	//   ....[12]....
        /*051c*/ 	.word	0x00004d50


	//   ....[13]....
        /*0520*/ 	.word	0x00004d80


	//   ....[14]....
        /*0524*/ 	.word	0x00004dd0


	//   ....[15]....
        /*0528*/ 	.word	0x00004df0


	//   ....[16]....
        /*052c*/ 	.word	0x00004e20


	//   ....[17]....
        /*0530*/ 	.word	0x00004e30


	//   ....[18]....
        /*0534*/ 	.word	0x00004e60


	//   ....[19]....
        /*0538*/ 	.word	0x00004e70


	//   ....[20]....
        /*053c*/ 	.word	0x00005030


	//   ....[21]....
        /*0540*/ 	.word	0x000050c0


	//   ....[22]....
        /*0544*/ 	.word	0x00005130


	//   ....[23]....
        /*0548*/ 	.word	0x00005190


	//   ....[24]....
        /*054c*/ 	.word	0x00005200


	//   ....[25]....
        /*0550*/ 	.word	0x00005260


	//   ....[26]....
        /*0554*/ 	.word	0x000052d0


	//   ....[27]....
        /*0558*/ 	.word	0x00005330


	//----- nvinfo : EIATTR_VRC_CTA_INIT_COUNT
	.align		4
.L_1023:
        /*055c*/ 	.byte	0x02, 0x4a
	.zero		1
	.zero		1


	//----- nvinfo : EIATTR_EXIT_INSTR_OFFSETS
	.align		4
        /*0560*/ 	.byte	0x04, 0x1c
        /*0562*/ 	.short	(.L_1025 - .L_1024)


	//   ....[0]....
.L_1024:
        /*0564*/ 	.word	0x00004180


	//   ....[1]....
        /*0568*/ 	.word	0x00004fc0


	//----- nvinfo : EIATTR_MAX_THREADS
	.align		4
.L_1025:
        /*056c*/ 	.byte	0x04, 0x05
        /*056e*/ 	.short	(.L_1027 - .L_1026)
.L_1026:
        /*0570*/ 	.word	0x000001e0
        /*0574*/ 	.word	0x00000001
        /*0578*/ 	.word	0x00000001


	//----- nvinfo : EIATTR_CRS_STACK_SIZE
	.align		4
.L_1027:
        /*057c*/ 	.byte	0x04, 0x1e
        /*057e*/ 	.short	(.L_1029 - .L_1028)
.L_1028:
        /*0580*/ 	.word	0x00000000


	//----- nvinfo : EIATTR_CBANK_PARAM_SIZE
	.align		4
.L_1029:
        /*0584*/ 	.byte	0x03, 0x19
        /*0586*/ 	.short	0x0060


	//----- nvinfo : EIATTR_PARAM_CBANK
	.align		4
        /*0588*/ 	.byte	0x04, 0x0a
        /*058a*/ 	.short	(.L_1031 - .L_1030)
	.align		4
.L_1030:
        /*058c*/ 	.word	index@(.nv.constant0._ZN13group_norm_v218gn_bwd_cuda_kernelI13__nv_bfloat16Li480ELi3ELi16ELi120ELi256ELb1ELb1ELi8ELi960ELi960ELi4ELb1ELi10ELb0ELb0ELNS_15WgradSyncMethodE3ENS_16CompileConditionILi1000EEEEEvPT_S6_S6_PKS5_S8_S8_S8_PKfflPfPj)
        /*0590*/ 	.short	0x0380
        /*0592*/ 	.short	0x0060


	//----- nvinfo : EIATTR_SW_WAR
	.align		4
.L_1031:
        /*0594*/ 	.byte	0x04, 0x36
        /*0596*/ 	.short	(.L_1033 - .L_1032)
.L_1032:
        /*0598*/ 	.word	0x00000008
.L_1033:


//--------------------- .nv.info._ZN13group_norm_v218gn_bwd_cuda_kernelI13__nv_bfloat16Li480ELi1ELi16ELi120ELi256ELb1ELb1ELi16ELi960ELi960ELi4ELb1ELi8ELb0ELb0ELNS_15WgradSyncMethodE3ENS_16CompileConditionILi1000EEEEEvPT_S6_S6_PKS5_S8_S8_S8_PKfflPfPj --------------------------
	.section	.nv.info._ZN13group_norm_v218gn_bwd_cuda_kernelI13__nv_bfloat16Li480ELi1ELi16ELi120ELi256ELb1ELb1ELi16ELi960ELi960ELi4ELb1ELi8ELb0ELb0ELNS_15WgradSyncMethodE3ENS_16CompileConditionILi1000EEEEEvPT_S6_S6_PKS5_S8_S8_S8_PKfflPfPj,"",@"SHT_CUDA_INFO"
	.sectionflags	@""
	.align	4


	//----- nvinfo : EIATTR_CUDA_API_VERSION
	.align		4
        /*0000*/ 	.byte	0x04, 0x37
        /*0002*/ 	.short	(.L_1035 - .L_1034)
.L_1034:
        /*0004*/ 	.word	0x00000082


	//----- nvinfo : EIATTR_KPARAM_INFO
	.align		4
.L_1035:
        /*0008*/ 	.byte	0x04, 0x17
        /*000a*/ 	.short	(.L_1037 - .L_1036)
.L_1036:
        /*000c*/ 	.word	0x00000000
        /*0010*/ 	.short	0x000b
        /*0012*/ 	.short	0x0058
        /*0014*/ 	.byte	0x00, 0xf5, 0x21, 0x00


	//----- nvinfo : EIATTR_KPARAM_INFO
	.align		4
.L_1037:
        /*0018*/ 	.byte	0x04, 0x17
        /*001a*/ 	.short	(.L_1039 - .L_1038)
.L_1038:
        /*001c*/ 	.word	0x00000000
        /*0020*/ 	.short	0x000a
        /*0022*/ 	.short	0x0050
        /*0024*/ 	.byte	0x00, 0xf5, 0x21, 0x00


	//----- nvinfo : EIATTR_KPARAM_INFO
	.align		4
.L_1039:
        /*0028*/ 	.byte	0x04, 0x17
        /*002a*/ 	.short	(.L_1041 - .L_1040)
.L_1040:
        /*002c*/ 	.word	0x00000000
        /*0030*/ 	.short	0x0009
        /*0032*/ 	.short	0x0048
        /*0034*/ 	.byte	0x00, 0xf0, 0x21, 0x00


	//----- nvinfo : EIATTR_KPARAM_INFO
	.align		4
.L_1041:
        /*0038*/ 	.byte	0x04, 0x17
        /*003a*/ 	.short	(.L_1043 - .L_1042)
.L_1042:
        /*003c*/ 	.word	0x00000000
        /*0040*/ 	.short	0x0008
        /*0042*/ 	.short	0x0040
        /*0044*/ 	.byte	0x00, 0xf0, 0x11, 0x00


	//----- nvinfo : EIATTR_KPARAM_INFO
	.align		4
.L_1043:
        /*0048*/ 	.byte	0x04, 0x17
        /*004a*/ 	.short	(.L_1045 - .L_1044)
.L_1044:
        /*004c*/ 	.word	0x00000000
        /*0050*/ 	.short	0x0007
        /*0052*/ 	.short	0x0038
        /*0054*/ 	.byte	0x00, 0xf5, 0x21, 0x00


	//----- nvinfo : EIATTR_KPARAM_INFO
	.align		4
.L_1045:
        /*0058*/ 	.byte	0x04, 0x17
        /*005a*/ 	.short	(.L_1047 - .L_1046)
.L_1046:
        /*005c*/ 	.word	0x00000000
        /*0060*/ 	.short	0x0006
        /*0062*/ 	.short	0x0030
        /*0064*/ 	.byte	0x00, 0xf5, 0x21, 0x00


	//----- nvinfo : EIATTR_KPARAM_INFO
	.align		4
.L_1047:
        /*0068*/ 	.byte	0x04, 0x17
        /*006a*/ 	.short	(.L_1049 - .L_1048)
.L_1048:
        /*006c*/ 	.word	0x00000000
        /*0070*/ 	.short	0x0005
        /*0072*/ 	.short	0x0028
        /*0074*/ 	.byte	0x00, 0xf5, 0x21, 0x00


	//----- nvinfo : EIATTR_KPARAM_INFO
	.align		4
.L_1049:
        /*0078*/ 	.byte	0x04, 0x17
        /*007a*/ 	.short	(.L_1051 - .L_1050)
.L_1050:
        /*007c*/ 	.word	0x00000000
        /*0080*/ 	.short	0x0004
        /*0082*/ 	.short	0x0020
        /*0084*/ 	.byte	0x00, 0xf5, 0x21, 0x00


	//----- nvinfo : EIATTR_KPARAM_INFO
	.align		4
.L_1051:
        /*0088*/ 	.byte	0x04, 0x17
        /*008a*/ 	.short	(.L_1053 - .L_1052)
.L_1052:
        /*008c*/ 	.word	0x00000000
        /*0090*/ 	.short	0x0003
        /*0092*/ 	.short	0x0018
        /*0094*/ 	.byte	0x00, 0xf5, 0x21, 0x00


	//----- nvinfo : EIATTR_KPARAM_INFO
	.align		4
.L_1053:
        /*0098*/ 	.byte	0x04, 0x17
        /*009a*/ 	.short	(.L_1055 - .L_1054)
.L_1054:
        /*009c*/ 	.word	0x00000000
        /*00a0*/ 	.short	0x0002
        /*00a2*/ 	.short	0x0010
        /*00a4*/ 	.byte	0x00, 0xf5, 0x21, 0x00


	//----- nvinfo : EIATTR_KPARAM_INFO
	.align		4
.L_1055:
        /*00a8*/ 	.byte	0x04, 0x17
        /*00aa*/ 	.short	(.L_1057 - .L_1056)
.L_1056:
        /*00ac*/ 	.word	0x00000000
        /*00b0*/ 	.short	0x0001
        /*00b2*/ 	.short	0x0008
        /*00b4*/ 	.byte	0x00, 0xf5, 0x21, 0x00


	//----- nvinfo : EIATTR_KPARAM_INFO
	.align		4
.L_1057:
        /*00b8*/ 	.byte	0x04, 0x17
        /*00ba*/ 	.short	(.L_1059 - .L_1058)
.L_1058:
        /*00bc*/ 	.word	0x00000000
        /*00c0*/ 	.short	0x0000
        /*00c2*/ 	.short	0x0000
        /*00c4*/ 	.byte	0x00, 0xf5, 0x21, 0x00


	//----- nvinfo : EIATTR_SPARSE_MMA_MASK
	.align		4
.L_1059:
        /*00c8*/ 	.byte	0x03, 0x50
        /*00ca*/ 	.short	0x0000


	//----- nvinfo : EIATTR_MAXREG_COUNT
	.align		4
        /*00cc*/ 	.byte	0x03, 0x1b
        /*00ce*/ 	.short	0x0080


	//----- nvinfo : EIATTR_NUM_BARRIERS
	.align		4
        /*00d0*/ 	.byte	0x02, 0x4c
        /*00d2*/ 	.byte	0x01
	.zero		1


	//----- nvinfo : EIATTR_MERCURY_ISA_VERSION
	.align		4
        /*00d4*/ 	.byte	0x03, 0x5f
        /*00d6*/ 	.short	0x0101


	//----- nvinfo : EIATTR_COOP_GROUP_MASK_REGIDS
	.align		4
        /*00d8*/ 	.byte	0x04, 0x29
        /*00da*/ 	.short	(.L_1061 - .L_1060)


	//   ....[0]....
.L_1060:
        /*00dc*/ 	.word	0xffffffff


	//   ....[1]....
        /*00e0*/ 	.word	0xffffffff


	//   ....[2]....
        /*00e4*/ 	.word	0xffffffff


	//   ....[3]....
        /*00e8*/ 	.word	0xffffffff


	//   ....[4]....
        /*00ec*/ 	.word	0xffffffff


	//   ....[5]....
        /*00f0*/ 	.word	0xffffffff


	//   ....[6]....
        /*00f4*/ 	.word	0xffffffff


	//   ....[7]....
        /*00f8*/ 	.word	0xffffffff


	//   ....[8]....
        /*00fc*/ 	.word	0xffffffff


	//   ....[9]....
        /*0100*/ 	.word	0xffffffff


	//   ....[10]....
        /*0104*/ 	.word	0x0500001d


	//   ....[11]....
        /*0108*/ 	.word	0x0500001e


	//   ....[12]....
        /*010c*/ 	.word	0x05000020


	//   ....[13]....
        /*0110*/ 	.word	0x0500001f


	//   ....[14]....
        /*0114*/ 	.word	0x05000021


	//   ....[15]....
        /*0118*/ 	.word	0x05000022


	//   ....[16]....
        /*011c*/ 	.word	0x05000024


	//   ....[17]....
        /*0120*/ 	.word	0x05000017


	//   ....[18]....
        /*0124*/ 	.word	0x0500001f


	//   ....[19]....
        /*0128*/ 	.word	0x0500001f


	//   ....[20]....
        /*012c*/ 	.word	0x0500001f


	//   ....[21]....
        /*0130*/ 	.word	0x0500001f


	//   ....[22]....
        /*0134*/ 	.word	0x0500001f


	//   ....[23]....
        /*0138*/ 	.word	0x0500001f


	//   ....[24]....
        /*013c*/ 	.word	0x0500001f


	//   ....[25]....
        /*0140*/ 	.word	0x0500001f


	//----- nvinfo : EIATTR_COOP_GROUP_INSTR_OFFSETS
	.align		4
.L_1061:
        /*0144*/ 	.byte	0x04, 0x28
        /*0146*/ 	.short	(.L_1063 - .L_1062)


	//   ....[0]....
.L_1062:
        /*0148*/ 	.word	0x000041e0


	//   ....[1]....
        /*014c*/ 	.word	0x00004200


	//   ....[2]....
        /*0150*/ 	.word	0x00004650


	//   ....[3]....
        /*0154*/ 	.word	0x00004660


	//   ....[4]....
        /*0158*/ 	.word	0x00004690


	//   ....[5]....
        /*015c*/ 	.word	0x000046a0


	//   ....[6]....
        /*0160*/ 	.word	0x000046d0


	//   ....[7]....
        /*0164*/ 	.word	0x000046e0


	//   ....[8]....
        /*0168*/ 	.word	0x00004710


	//   ....[9]....
        /*016c*/ 	.word	0x00004720


	//   ....[10]....
        /*0170*/ 	.word	0x00005c10


	//   ....[11]....
        /*0174*/ 	.word	0x00005c40


	//   ....[12]....
        /*0178*/ 	.word	0x00005c90


	//   ....[13]....
        /*017c*/ 	.word	0x00005cb0


	//   ....[14]....
        /*0180*/ 	.word	0x00005ce0


	//   ....[15]....
        /*0184*/ 	.word	0x00005cf0


	//   ....[16]....
        /*0188*/ 	.word	0x00005d20


	//   ....[17]....
        /*018c*/ 	.word	0x00005d30


	//   ....[18]....
        /*0190*/ 	.word	0x00005f00


	//   ....[19]....
        /*0194*/ 	.word	0x00005f90


	//   ....[20]....
        /*0198*/ 	.word	0x00006000


	//   ....[21]....
        /*019c*/ 	.word	0x00006060


	//   ....[22]....
        /*01a0*/ 	.word	0x000060d0


	//   ....[23]....
        /*01a4*/ 	.word	0x00006130


	//   ....[24]....
        /*01a8*/ 	.word	0x000061a0


	//   ....[25]....
        /*01ac*/ 	.word	0x00006200


	//----- nvinfo : EIATTR_VRC_CTA_INIT_COUNT
	.align		4
.L_1063:
        /*01b0*/ 	.byte	0x02, 0x4a
	.zero		1
	.zero		1


	//----- nvinfo : EIATTR_EXIT_INSTR_OFFSETS
	.align		4
        /*01b4*/ 	.byte	0x04, 0x1c
        /*01b6*/ 	.short	(.L_1065 - .L_1064)


	//   ....[0]....
.L_1064:
        /*01b8*/ 	.word	0x000050d0


	//   ....[1]....
        /*01bc*/ 	.word	0x00005e90


	//----- nvinfo : EIATTR_MAX_THREADS
	.align		4
.L_1065:
        /*01c0*/ 	.byte	0x04, 0x05
        /*01c2*/ 	.short	(.L_1067 - .L_1066)
.L_1066:
        /*01c4*/ 	.word	0x000001e0
        /*01c8*/ 	.word	0x00000001
        /*01cc*/ 	.word	0x00000001


	//----- nvinfo : EIATTR_CRS_STACK_SIZE
	.align		4
.L_1067:
        /*01d0*/ 	.byte	0x04, 0x1e
        /*01d2*/ 	.short	(.L_1069 - .L_1068)
.L_1068:
        /*01d4*/ 	.word	0x00000000


	//----- nvinfo : EIATTR_CBANK_PARAM_SIZE
	.align		4
.L_1069:
        /*01d8*/ 	.byte	0x03, 0x19
        /*01da*/ 	.short	0x0060


	//----- nvinfo : EIATTR_PARAM_CBANK
	.align		4
        /*01dc*/ 	.byte	0x04, 0x0a
        /*01de*/ 	.short	(.L_1071 - .L_1070)
	.align		4
.L_1070:
        /*01e0*/ 	.word	index@(.nv.constant0._ZN13group_norm_v218gn_bwd_cuda_kernelI13__nv_bfloat16Li480ELi1ELi16ELi120ELi256ELb1ELb1ELi16ELi960ELi960ELi4ELb1ELi8ELb0ELb0ELNS_15WgradSyncMethodE3ENS_16CompileConditionILi1000EEEEEvPT_S6_S6_PKS5_S8_S8_S8_PKfflPfPj)
        /*01e4*/ 	.short	0x0380
        /*01e6*/ 	.short	0x0060


	//----- nvinfo : EIATTR_SW_WAR
	.align		4
.L_1071:
        /*01e8*/ 	.byte	0x04, 0x36
        /*01ea*/ 	.short	(.L_1073 - .L_1072)
.L_1072:
        /*01ec*/ 	.word	0x00000008
.L_1073:


//--------------------- .nv.info._ZN13group_norm_v218gn_bwd_cuda_kernelI13__nv_bfloat16Li480ELi1ELi16ELi120ELi256ELb1ELb1ELi32ELi960ELi960ELi4ELb1ELi18ELb0ELb0ELNS_15WgradSyncMethodE3ENS_16CompileConditionILi1000EEEEEvPT_S6_S6_PKS5_S8_S8_S8_PKfflPfPj --------------------------
	.section	.nv.info._ZN13group_norm_v218gn_bwd_cuda_kernelI13__nv_bfloat16Li480ELi1ELi16ELi120ELi256ELb1ELb1ELi32ELi960ELi960ELi4ELb1ELi18ELb0ELb0ELNS_15WgradSyncMethodE3ENS_16CompileConditionILi1000EEEEEvPT_S6_S6_PKS5_S8_S8_S8_PKfflPfPj,"",@"SHT_CUDA_INFO"
	.sectionflags	@""
	.align	4


	//----- nvinfo : EIATTR_CUDA_API_VERSION
	.align		4
        /*0000*/ 	.byte	0x04, 0x37
        /*0002*/ 	.short	(.L_1075 - .L_1074)
.L_1074:
        /*0004*/ 	.word	0x00000082


	//----- nvinfo : EIATTR_KPARAM_INFO
	.align		4
.L_1075:
        /*0008*/ 	.byte	0x04, 0x17
        /*000a*/ 	.short	(.L_1077 - .L_1076)
.L_1076:
        /*000c*/ 	.word	0x00000000
        /*0010*/ 	.short	0x000b
        /*0012*/ 	.short	0x0058
        /*0014*/ 	.byte	0x00, 0xf5, 0x21, 0x00


	//----- nvinfo : EIATTR_KPARAM_INFO
	.align		4
.L_1077:
        /*0018*/ 	.byte	0x04, 0x17
        /*001a*/ 	.short	(.L_1079 - .L_1078)
.L_1078:
        /*001c*/ 	.word	0x00000000
        /*0020*/ 	.short	0x000a
        /*0022*/ 	.short	0x0050
        /*0024*/ 	.byte	0x00, 0xf5, 0x21, 0x00


	//----- nvinfo : EIATTR_KPARAM_INFO
	.align		4
.L_1079:
        /*0028*/ 	.byte	0x04, 0x17
        /*002a*/ 	.short	(.L_1081 - .L_1080)
.L_1080:
        /*002c*/ 	.word	0x00000000
        /*0030*/ 	.short	0x0009
        /*0032*/ 	.short	0x0048
        /*0034*/ 	.byte	0x00, 0xf0, 0x21, 0x00


	//----- nvinfo : EIATTR_KPARAM_INFO
	.align		4
.L_1081:
        /*0038*/ 	.byte	0x04, 0x17
        /*003a*/ 	.short	(.L_1083 - .L_1082)
.L_1082:
        /*003c*/ 	.word	0x00000000
        /*0040*/ 	.short	0x0008
        /*0042*/ 	.short	0x0040
        /*0044*/ 	.byte	0x00, 0xf0, 0x11, 0x00


	//----- nvinfo : EIATTR_KPARAM_INFO
	.align		4
.L_1083:
        /*0048*/ 	.byte	0x04, 0x17
        /*004a*/ 	.short	(.L_1085 - .L_1084)
.L_1084:
        /*004c*/ 	.word	0x00000000
        /*0050*/ 	.short	0x0007
        /*0052*/ 	.short	0x0038
        /*0054*/ 	.byte	0x00, 0xf5, 0x21, 0x00


	//----- nvinfo : EIATTR_KPARAM_INFO
	.align		4
.L_1085:
        /*0058*/ 	.byte	0x04, 0x17
        /*005a*/ 	.short	(.L_1087 - .L_1086)
.L_1086:
        /*005c*/ 	.word	0x00000000
        /*0060*/ 	.short	0x0006
        /*0062*/ 	.short	0x0030
        /*0064*/ 	.byte	0x00, 0xf5, 0x21, 0x00


	//----- nvinfo : EIATTR_KPARAM_INFO
	.align		4
.L_1087:
        /*0068*/ 	.byte	0x04, 0x17
        /*006a*/ 	.short	(.L_1089 - .L_1088)
.L_1088:
        /*006c*/ 	.word	0x00000000
        /*0070*/ 	.short	0x0005
        /*0072*/ 	.short	0x0028
        /*0074*/ 	.byte	0x00, 0xf5, 0x21, 0x00


	//----- nvinfo : EIATTR_KPARAM_INFO
	.align		4
.L_1089:
        /*0078*/ 	.byte	0x04, 0x17
        /*007a*/ 	.short	(.L_1091 - .L_1090)
.L_1090:
        /*007c*/ 	.word	0x00000000
        /*0080*/ 	.short	0x0004
        /*0082*/ 	.short	0x0020
        /*0084*/ 	.byte	0x00, 0xf5, 0x21, 0x00


	//----- nvinfo : EIATTR_KPARAM_INFO
	.align		4
.L_1091:
        /*0088*/ 	.byte	0x04, 0x17
        /*008a*/ 	.short	(.L_1093 - .L_1092)
.L_1092:
        /*008c*/ 	.word	0x00000000
        /*0090*/ 	.short	0x0003
        /*0092*/ 	.short	0x0018
        /*0094*/ 	.byte	0x00, 0xf5, 0x21, 0x00


	//----- nvinfo : EIATTR_KPARAM_INFO
	.align		4
.L_1093:
        /*0098*/ 	.byte	0x04, 0x17
        /*009a*/ 	.short	(.L_1095 - .L_1094)
.L_1094:
        /*009c*/ 	.word	0x00000000
        /*00a0*/ 	.short	0x0002
        /*00a2*/ 	.short	0x0010
        /*00a4*/ 	.byte	0x00, 0xf5, 0x21, 0x00


	//----- nvinfo : EIATTR_KPARAM_INFO
	.align		4
.L_1095:
        /*00a8*/ 	.byte	0x04, 0x17
        /*00aa*/ 	.short	(.L_1097 - .L_1096)
.L_1096:
        /*00ac*/ 	.word	0x00000000
        /*00b0*/ 	.short	0x0001
        /*00b2*/ 	.short	0x0008
        /*00b4*/ 	.byte	0x00, 0xf5, 0x21, 0x00


	//----- nvinfo : EIATTR_KPARAM_INFO
	.align		4
.L_1097:
        /*00b8*/ 	.byte	0x04, 0x17
        /*00ba*/ 	.short	(.L_1099 - .L_1098)
.L_1098:
        /*00bc*/ 	.word	0x00000000
        /*00c0*/ 	.short	0x0000
        /*00c2*/ 	.short	0x0000
        /*00c4*/ 	.byte	0x00, 0xf5, 0x21, 0x00


	//----- nvinfo : EIATTR_SPARSE_MMA_MASK
	.align		4
.L_1099:
        /*00c8*/ 	.byte	0x03, 0x50
        /*00ca*/ 	.short	0x0000


	//----- nvinfo : EIATTR_MAXREG_COUNT
	.align		4
        /*00cc*/ 	.byte	0x03, 0x1b
        /*00ce*/ 	.short	0x0080


	//----- nvinfo : EIATTR_NUM_BARRIERS
	.align		4
        /*00d0*/ 	.byte	0x02, 0x4c
        /*00d2*/ 	.byte	0x01
	.zero		1


	//----- nvinfo : EIATTR_ANNOTATIONS
	.align		4
        /*00d4*/ 	.byte	0x04, 0x55
        /*00d6*/ 	.short	(.L_1101 - .L_1100)


	//   ....[0]....
.L_1100:
        /* <DEDUP_REMOVED lines=81> */


	//----- nvinfo : EIATTR_MERCURY_ISA_VERSION
	.align		4
.L_1101:
        /*05d0*/ 	.byte	0x03, 0x5f
        /*05d2*/ 	.short	0x0101


	//----- nvinfo : EIATTR_COOP_GROUP_MASK_REGIDS
	.align		4
        /*05d4*/ 	.byte	0x04, 0x29
        /*05d6*/ 	.short	(.L_1103 - .L_1102)


	//   ....[0]....
.L_1102:
        /*05d8*/ 	.word	0xffffffff


	//   ....[1]....
        /*05dc*/ 	.word	0xffffffff


	//   ....[2]....
        /*05e0*/ 	.word	0xffffffff


	//   ....[3]....
        /*05e4*/ 	.word	0xffffffff


	//   ....[4]....
        /*05e8*/ 	.word	0xffffffff


	//   ....[5]....
        /*05ec*/ 	.word	0xffffffff


	//   ....[6]....
        /*05f0*/ 	.word	0xffffffff


	//   ....[7]....
        /*05f4*/ 	.word	0xffffffff


	//   ....[8]....
        /*05f8*/ 	.word	0x05000019


	//   ....[9]....
        /*05fc*/ 	.word	0x0500001a


	//   ....[10]....
        /*0600*/ 	.word	0x0500001c


	//   ....[11]....
        /*0604*/ 	.word	0x0500001b


	//   ....[12]....
        /*0608*/ 	.word	0x0500001d


	//   ....[13]....
        /*060c*/ 	.word	0x0500001e


	//   ....[14]....
        /*0610*/ 	.word	0x05000020


	//   ....[15]....
        /*0614*/ 	.word	0x0500000b


	//   ....[16]....
        /*0618*/ 	.word	0x0500001b


	//   ....[17]....
        /*061c*/ 	.word	0x0500001b


	//   ....[18]....
        /*0620*/ 	.word	0x0500001b


	//   ....[19]....
        /*0624*/ 	.word	0x0500001b


	//   ....[20]....
        /*0628*/ 	.word	0x0500001b


	//   ....[21]....
        /*062c*/ 	.word	0x0500001b


	//   ....[22]....
        /*0630*/ 	.word	0x0500001b


	//   ....[23]....
        /*0634*/ 	.word	0x0500001b


	//----- nvinfo : EIATTR_COOP_GROUP_INSTR_OFFSETS
	.align		4
.L_1103:
        /*0638*/ 	.byte	0x04, 0x28
        /*063a*/ 	.short	(.L_1105 - .L_1104)


	//   ....[0]....
.L_1104:
        /*063c*/ 	.word	0x00006fc0


	//   ....[1]....
        /*0640*/ 	.word	0x00006ff0


	//   ....[2]....
        /*0644*/ 	.word	0x00007620


	//   ....[3]....
        /*0648*/ 	.word	0x00007640


	//   ....[4]....
        /*064c*/ 	.word	0x00007660


	//   ....[5]....
        /*0650*/ 	.word	0x00007680


	//   ....[6]....
        /*0654*/ 	.word	0x000076a0


	//   ....[7]....
        /*0658*/ 	.word	0x000076d0


	//   ....[8]....
        /*065c*/ 	.word	0x000094c0


	//   ....[9]....
        /*0660*/ 	.word	0x000094f0


	//   ....[10]....
        /*0664*/ 	.word	0x00009540


	//   ....[11]....
        /*0668*/ 	.word	0x00009560


	//   ....[12]....
        /*066c*/ 	.word	0x00009590


	//   ....[13]....
        /*0670*/ 	.word	0x000095a0


	//   ....[14]....
        /*0674*/ 	.word	0x000095d0


	//   ....[15]....
        /*0678*/ 	.word	0x000095e0


	//   ....[16]....
        /*067c*/ 	.word	0x000097b0


	//   ....[17]....
        /*0680*/ 	.word	0x00009840


	//   ....[18]....
        /*0684*/ 	.word	0x000098b0


	//   ....[19]....
        /*0688*/ 	.word	0x00009910


	//   ....[20]....
        /*068c*/ 	.word	0x00009980


	//   ....[21]....
        /*0690*/ 	.word	0x000099e0


	//   ....[22]....
        /*0694*/ 	.word	0x00009a50


	//   ....[23]....
        /*0698*/ 	.word	0x00009ab0


	//----- nvinfo : EIATTR_VRC_CTA_INIT_COUNT
	.align		4
.L_1105:
        /*069c*/ 	.byte	0x02, 0x4a
	.zero		1
	.zero		1


	//----- nvinfo : EIATTR_EXIT_INSTR_OFFSETS
	.align		4
        /*06a0*/ 	.byte	0x04, 0x1c
        /*06a2*/ 	.short	(.L_1107 - .L_1106)


	//   ....[0]....
.L_1106:
        /*06a4*/ 	.word	0x00008980


	//   ....[1]....
        /*06a8*/ 	.word	0x00009740


	//----- nvinfo : EIATTR_MAX_THREADS
	.align		4
.L_1107:
        /*06ac*/ 	.byte	0x04, 0x05
        /*06ae*/ 	.short	(.L_1109 - .L_1108)
.L_1108:
        /*06b0*/ 	.word	0x000001e0
        /*06b4*/ 	.word	0x00000001
        /*06b8*/ 	.word	0x00000001


	//----- nvinfo : EIATTR_CRS_STACK_SIZE
	.align		4
.L_1109:
        /*06bc*/ 	.byte	0x04, 0x1e
        /*06be*/ 	.short	(.L_1111 - .L_1110)
.L_1110:
        /*06c0*/ 	.word	0x00000000


	//----- nvinfo : EIATTR_CBANK_PARAM_SIZE
	.align		4
.L_1111:
        /*06c4*/ 	.byte	0x03, 0x19
        /*06c6*/ 	.short	0x0060


	//----- nvinfo : EIATTR_PARAM_CBANK
	.align		4
        /*06c8*/ 	.byte	0x04, 0x0a
        /*06ca*/ 	.short	(.L_1113 - .L_1112)
	.align		4
.L_1112:
        /*06cc*/ 	.word	index@(.nv.constant0._ZN13group_norm_v218gn_bwd_cuda_kernelI13__nv_bfloat16Li480ELi1ELi16ELi120ELi256ELb1ELb1ELi32ELi960ELi960ELi4ELb1ELi18ELb0ELb0ELNS_15WgradSyncMethodE3ENS_16CompileConditionILi1000EEEEEvPT_S6_S6_PKS5_S8_S8_S8_PKfflPfPj)
        /*06d0*/ 	.short	0x0380
        /*06d2*/ 	.short	0x0060


	//----- nvinfo : EIATTR_SW_WAR
	.align		4
.L_1113:
        /*06d4*/ 	.byte	0x04, 0x36
        /*06d6*/ 	.short	(.L_1115 - .L_1114)
.L_1114:
        /*06d8*/ 	.word	0x00000008
.L_1115:


//--------------------- .nv.info._ZN13group_norm_v218gn_bwd_cuda_kernelI13__nv_bfloat16Li480ELi2ELi16ELi120ELi256ELb1ELb1ELi16ELi960ELi960ELi4ELb1ELi14ELb0ELb0ELNS_15WgradSyncMethodE3ENS_16CompileConditionILi1000EEEEEvPT_S6_S6_PKS5_S8_S8_S8_PKfflPfPj --------------------------
	.section	.nv.info._ZN13group_norm_v218gn_bwd_cuda_kernelI13__nv_bfloat16Li480ELi2ELi16ELi120ELi256ELb1ELb1ELi16ELi960ELi960ELi4ELb1ELi14ELb0ELb0ELNS_15WgradSyncMethodE3ENS_16CompileConditionILi1000EEEEEvPT_S6_S6_PKS5_S8_S8_S8_PKfflPfPj,"",@"SHT_CUDA_INFO"
	.sectionflags	@""
	.align	4


	//----- nvinfo : EIATTR_CUDA_API_VERSION
	.align		4
        /*0000*/ 	.byte	0x04, 0x37
        /*0002*/ 	.short	(.L_1117 - .L_1116)
.L_1116:
        /*0004*/ 	.word	0x00000082


	//----- nvinfo : EIATTR_KPARAM_INFO
	.align		4
.L_1117:
        /*0008*/ 	.byte	0x04, 0x17
        /*000a*/ 	.short	(.L_1119 - .L_1118)
.L_1118:
        /*000c*/ 	.word	0x00000000
        /*0010*/ 	.short	0x000b
        /*0012*/ 	.short	0x0058
        /*0014*/ 	.byte	0x00, 0xf5, 0x21, 0x00


	//----- nvinfo : EIATTR_KPARAM_INFO
	.align		4
.L_1119:
        /*0018*/ 	.byte	0x04, 0x17
        /*001a*/ 	.short	(.L_1121 - .L_1120)
.L_1120:
        /*001c*/ 	.word	0x00000000
        /*0020*/ 	.short	0x000a
        /*0022*/ 	.short	0x0050
        /*0024*/ 	.byte	0x00, 0xf5, 0x21, 0x00


	//----- nvinfo : EIATTR_KPARAM_INFO
	.align		4
.L_1121:
        /*0028*/ 	.byte	0x04, 0x17
        /*002a*/ 	.short	(.L_1123 - .L_1122)
.L_1122:
        /*002c*/ 	.word	0x00000000
        /*0030*/ 	.short	0x0009
        /*0032*/ 	.short	0x0048
        /*0034*/ 	.byte	0x00, 0xf0, 0x21, 0x00


	//----- nvinfo : EIATTR_KPARAM_INFO
	.align		4
.L_1123:
        /*0038*/ 	.byte	0x04, 0x17
        /*003a*/ 	.short	(.L_1125 - .L_1124)
.L_1124:
        /*003c*/ 	.word	0x00000000
        /*0040*/ 	.short	0x0008
        /*0042*/ 	.short	0x0040
        /*0044*/ 	.byte	0x00, 0xf0, 0x11, 0x00


	//----- nvinfo : EIATTR_KPARAM_INFO
	.align		4
.L_1125:
        /*0048*/ 	.byte	0x04, 0x17
        /*004a*/ 	.short	(.L_1127 - .L_1126)
.L_1126:
        /*004c*/ 	.word	0x00000000
        /*0050*/ 	.short	0x0007
        /*0052*/ 	.short	0x0038
        /*0054*/ 	.byte	0x00, 0xf5, 0x21, 0x00


	//----- nvinfo : EIATTR_KPARAM_INFO
	.align		4
.L_1127:
        /*0058*/ 	.byte	0x04, 0x17
        /*005a*/ 	.short	(.L_1129 - .L_1128)
.L_1128:
        /*005c*/ 	.word	0x00000000
        /*0060*/ 	.short	0x0006
        /*0062*/ 	.short	0x0030
        /*0064*/ 	.byte	0x00, 0xf5, 0x21, 0x00


	//----- nvinfo : EIATTR_KPARAM_INFO
	.align		4
.L_1129:
        /*0068*/ 	.byte	0x04, 0x17
        /*006a*/ 	.short	(.L_1131 - .L_1130)
.L_1130:
        /*006c*/ 	.word	0x00000000
        /*0070*/ 	.short	0x0005
        /*0072*/ 	.short	0x0028
        /*0074*/ 	.byte	0x00, 0xf5, 0x21, 0x00


	//----- nvinfo : EIATTR_KPARAM_INFO
	.align		4
.L_1131:
        /*0078*/ 	.byte	0x04, 0x17
        /*007a*/ 	.short	(.L_1133 - .L_1132)
.L_1132:
        /*007c*/ 	.word	0x00000000
        /*0080*/ 	.short	0x0004
        /*0082*/ 	.short	0x0020
        /*0084*/ 	.byte	0x00, 0xf5, 0x21, 0x00


	//----- nvinfo : EIATTR_KPARAM_INFO
	.align		4
.L_1133:
        /*0088*/ 	.byte	0x04, 0x17
        /*008a*/ 	.short	(.L_1135 - .L_1134)
.L_1134:
        /*008c*/ 	.word	0x00000000
        /*0090*/ 	.short	0x0003
        /*0092*/ 	.short	0x0018
        /*0094*/ 	.byte	0x00, 0xf5, 0x21, 0x00


	//----- nvinfo : EIATTR_KPARAM_INFO
	.align		4
.L_1135:
        /*0098*/ 	.byte	0x04, 0x17
        /*009a*/ 	.short	(.L_1137 - .L_1136)
.L_1136:
        /*009c*/ 	.word	0x00000000
        /*00a0*/ 	.short	0x0002
        /*00a2*/ 	.short	0x0010
        /*00a4*/ 	.byte	0x00, 0xf5, 0x21, 0x00


	//----- nvinfo : EIATTR_KPARAM_INFO
	.align		4
.L_1137:
        /*00a8*/ 	.byte	0x04, 0x17
        /*00aa*/ 	.short	(.L_1139 - .L_1138)
.L_1138:
        /*00ac*/ 	.word	0x00000000
        /*00b0*/ 	.short	0x0001
        /*00b2*/ 	.short	0x0008
        /*00b4*/ 	.byte	0x00, 0xf5, 0x21, 0x00


	//----- nvinfo : EIATTR_KPARAM_INFO
	.align		4
.L_1139:
        /*00b8*/ 	.byte	0x04, 0x17
        /*00ba*/ 	.short	(.L_1141 - .L_1140)
.L_1140:
        /*00bc*/ 	.word	0x00000000
        /*00c0*/ 	.short	0x0000
        /*00c2*/ 	.short	0x0000
        /*00c4*/ 	.byte	0x00, 0xf5, 0x21, 0x00


	//----- nvinfo : EIATTR_SPARSE_MMA_MASK
	.align		4
.L_1141:
        /*00c8*/ 	.byte	0x03, 0x50
        /*00ca*/ 	.short	0x0000


	//----- nvinfo : EIATTR_MAXREG_COUNT
	.align		4
        /*00cc*/ 	.byte	0x03, 0x1b
        /*00ce*/ 	.short	0x0040


	//----- nvinfo : EIATTR_NUM_BARRIERS
	.align		4
        /*00d0*/ 	.byte	0x02, 0x4c
        /*00d2*/ 	.byte	0x01
	.zero		1


	//----- nvinfo : EIATTR_ANNOTATIONS
	.align		4
        /*00d4*/ 	.byte	0x04, 0x55
        /*00d6*/ 	.short	(.L_1143 - .L_1142)


	//   ....[0]....
.L_1142:
        /* <DEDUP_REMOVED lines=81> */


	//----- nvinfo : EIATTR_MERCURY_ISA_VERSION
	.align		4
.L_1143:
        /*05d8*/ 	.byte	0x03, 0x5f
        /*05da*/ 	.short	0x0101


	//----- nvinfo : EIATTR_COOP_GROUP_MASK_REGIDS
	.align		4
        /*05dc*/ 	.byte	0x04, 0x29
        /*05de*/ 	.short	(.L_1145 - .L_1144)


	//   ....[0]....
.L_1144:
        /*05e0*/ 	.word	0xffffffff


	//   ....[1]....
        /*05e4*/ 	.word	0xffffffff


	//   ....[2]....
        /*05e8*/ 	.word	0xffffffff


	//   ....[3]....
        /*05ec*/ 	.word	0xffffffff


	//   ....[4]....
        /*05f0*/ 	.word	0xffffffff


	//   ....[5]....
        /*05f4*/ 	.word	0xffffffff


	//   ....[6]....
        /*05f8*/ 	.word	0xffffffff


	//   ....[7]....
        /*05fc*/ 	.word	0xffffffff


	//   ....[8]....
        /*0600*/ 	.word	0xffffffff


	//   ....[9]....
        /*0604*/ 	.word	0xffffffff


	//   ....[10]....
        /*0608*/ 	.word	0x05000010


	//   ....[11]....
        /*060c*/ 	.word	0x0500000f


	//   ....[12]....
        /*0610*/ 	.word	0x05000011


	//   ....[13]....
        /*0614*/ 	.word	0x05000012


	//   ....[14]....
        /*0618*/ 	.word	0x05000014


	//   ....[15]....
        /*061c*/ 	.word	0x05000013


	//   ....[16]....
        /*0620*/ 	.word	0x05000015


	//   ....[17]....
        /*0624*/ 	.word	0x0500000a


	//   ....[18]....
        /*0628*/ 	.word	0x05000011


	//   ....[19]....
        /*062c*/ 	.word	0x05000011


	//   ....[20]....
        /*0630*/ 	.word	0x05000011


	//   ....[21]....
        /*0634*/ 	.word	0x05000011


	//   ....[22]....
        /*0638*/ 	.word	0x05000011


	//   ....[23]....
        /*063c*/ 	.word	0x05000011


	//   ....[24]....
        /*0640*/ 	.word	0x05000011


	//   ....[25]....
        /*0644*/ 	.word	0x05000011


	//----- nvinfo : EIATTR_COOP_GROUP_INSTR_OFFSETS
	.align		4
.L_1145:
        /*0648*/ 	.byte	0x04, 0x28
        /*064a*/ 	.short	(.L_1147 - .L_1146)


	//   ....[0]....
.L_1146:
        /*064c*/ 	.word	0x00004990


	//   ....[1]....
        /*0650*/ 	.word	0x000049c0


	//   ....[2]....
        /*0654*/ 	.word	0x00005000


	//   ....[3]....
        /*0658*/ 	.word	0x00005020


	//   ....[4]....
        /*065c*/ 	.word	0x00005040


	//   ....[5]....
        /*0660*/ 	.word	0x00005060


	//   ....[6]....
        /*0664*/ 	.word	0x00005080


	//   ....[7]....
        /*0668*/ 	.word	0x000050a0


	//   ....[8]....
        /*066c*/ 	.word	0x000050c0


	//   ....[9]....
        /*0670*/ 	.word	0x000050f0


	//   ....[10]....
        /*0674*/ 	.word	0x00006720


	//   ....[11]....
        /*0678*/ 	.word	0x00006750


	//   ....[12]....
        /*067c*/ 	.word	0x000067a0


	//   ....[13]....
        /*0680*/ 	.word	0x000067c0


	//   ....[14]....
        /*0684*/ 	.word	0x000067f0


	//   ....[15]....
        /*0688*/ 	.word	0x00006800


	//   ....[16]....
        /*068c*/ 	.word	0x00006830


	//   ....[17]....
        /*0690*/ 	.word	0x00006840


	//   ....[18]....
        /*0694*/ 	.word	0x00006a00


	//   ....[19]....
        /*0698*/ 	.word	0x00006a90


	//   ....[20]....
        /*069c*/ 	.word	0x00006b00


	//   ....[21]....
        /*06a0*/ 	.word	0x00006b60


	//   ....[22]....
        /*06a4*/ 	.word	0x00006bd0


	//   ....[23]....
        /*06a8*/ 	.word	0x00006c30


	//   ....[24]....
        /*06ac*/ 	.word	0x00006ca0


	//   ....[25]....
        /*06b0*/ 	.word	0x00006d00


	//----- nvinfo : EIATTR_VRC_CTA_INIT_COUNT
	.align		4
.L_1147:
        /*06b4*/ 	.byte	0x02, 0x4a
	.zero		1
	.zero		1


	//----- nvinfo : EIATTR_EXIT_INSTR_OFFSETS
	.align		4
        /*06b8*/ 	.byte	0x04, 0x1c
        /*06ba*/ 	.short	(.L_1149 - .L_1148)


	//   ....[0]....
.L_1148:
        /*06bc*/ 	.word	0x00005bb0


	//   ....[1]....
        /*06c0*/ 	.word	0x00006990


	//----- nvinfo : EIATTR_MAX_THREADS
	.align		4
.L_1149:
        /*06c4*/ 	.byte	0x04, 0x05
        /*06c6*/ 	.short	(.L_1151 - .L_1150)
.L_1150:
        /*06c8*/ 	.word	0x000001e0
        /*06cc*/ 	.word	0x00000001
        /*06d0*/ 	.word	0x00000001


	//----- nvinfo : EIATTR_CRS_STACK_SIZE
	.align		4
.L_1151:
        /*06d4*/ 	.byte	0x04, 0x1e
        /*06d6*/ 	.short	(.L_1153 - .L_1152)
.L_1152:
        /*06d8*/ 	.word	0x00000000


	//----- nvinfo : EIATTR_CBANK_PARAM_SIZE
	.align		4
.L_1153:
        /*06dc*/ 	.byte	0x03, 0x19
        /*06de*/ 	.short	0x0060


	//----- nvinfo : EIATTR_PARAM_CBANK
	.align		4
        /*06e0*/ 	.byte	0x04, 0x0a
        /*06e2*/ 	.short	(.L_1155 - .L_1154)
	.align		4
.L_1154:
        /*06e4*/ 	.word	index@(.nv.constant0._ZN13group_norm_v218gn_bwd_cuda_kernelI13__nv_bfloat16Li480ELi2ELi16ELi120ELi256ELb1ELb1ELi16ELi960ELi960ELi4ELb1ELi14ELb0ELb0ELNS_15WgradSyncMethodE3ENS_16CompileConditionILi1000EEEEEvPT_S6_S6_PKS5_S8_S8_S8_PKfflPfPj)
        /*06e8*/ 	.short	0x0380
        /*06ea*/ 	.short	0x0060


	//----- nvinfo : EIATTR_SW_WAR
	.align		4
.L_1155:
        /*06ec*/ 	.byte	0x04, 0x36
        /*06ee*/ 	.short	(.L_1157 - .L_1156)
.L_1156:
        /*06f0*/ 	.word	0x00000008
.L_1157:


//--------------------- .nv.info._ZN13group_norm_v218gn_bwd_cuda_kernelI13__nv_bfloat16Li480ELi2ELi16ELi120ELi256ELb1ELb1ELi16ELi960ELi960ELi4ELb1ELi18ELb0ELb0ELNS_15WgradSyncMethodE3ENS_16CompileConditionILi1000EEEEEvPT_S6_S6_PKS5_S8_S8_S8_PKfflPfPj --------------------------
	.section	.nv.info._ZN13group_norm_v218gn_bwd_cuda_kernelI13__nv_bfloat16Li480ELi2ELi16ELi120ELi256ELb1ELb1ELi16ELi960ELi960ELi4ELb1ELi18ELb0ELb0ELNS_15WgradSyncMethodE3ENS_16CompileConditionILi1000EEEEEvPT_S6_S6_PKS5_S8_S8_S8_PKfflPfPj,"",@"SHT_CUDA_INFO"
	.sectionflags	@""
	.align	4


	//----- nvinfo : EIATTR_CUDA_API_VERSION
	.align		4
        /*0000*/ 	.byte	0x04, 0x37
        /*0002*/ 	.short	(.L_1159 - .L_1158)
.L_1158:
        /*0004*/ 	.word	0x00000082


	//----- nvinfo : EIATTR_KPARAM_INFO
	.align		4
.L_1159:
        /*0008*/ 	.byte	0x04, 0x17
        /*000a*/ 	.short	(.L_1161 - .L_1160)
.L_1160:
        /*000c*/ 	.word	0x00000000
        /*0010*/ 	.short	0x000b
        /*0012*/ 	.short	0x0058
        /*0014*/ 	.byte	0x00, 0xf5, 0x21, 0x00


	//----- nvinfo : EIATTR_KPARAM_INFO
	.align		4
.L_1161:
        /*0018*/ 	.byte	0x04, 0x17
        /*001a*/ 	.short	(.L_1163 - .L_1162)
.L_1162:
        /*001c*/ 	.word	0x00000000
        /*0020*/ 	.short	0x000a
        /*0022*/ 	.short	0x0050
        /*0024*/ 	.byte	0x00, 0xf5, 0x21, 0x00


	//----- nvinfo : EIATTR_KPARAM_INFO
	.align		4
.L_1163:
        /*0028*/ 	.byte	0x04, 0x17
        /*002a*/ 	.short	(.L_1165 - .L_1164)
.L_1164:
        /*002c*/ 	.word	0x00000000
        /*0030*/ 	.short	0x0009
        /*0032*/ 	.short	0x0048
        /*0034*/ 	.byte	0x00, 0xf0, 0x21, 0x00


	//----- nvinfo : EIATTR_KPARAM_INFO
	.align		4
.L_1165:
        /*0038*/ 	.byte	0x04, 0x17
        /*003a*/ 	.short	(.L_1167 - .L_1166)
.L_1166:
        /*003c*/ 	.word	0x00000000
        /*0040*/ 	.short	0x0008
        /*0042*/ 	.short	0x0040
        /*0044*/ 	.byte	0x00, 0xf0, 0x11, 0x00


	//----- nvinfo : EIATTR_KPARAM_INFO
	.align		4
.L_1167:
        /*0048*/ 	.byte	0x04, 0x17
        /*004a*/ 	.short	(.L_1169 - .L_1168)
.L_1168:
        /*004c*/ 	.word	0x00000000
        /*0050*/ 	.short	0x0007
        /*0052*/ 	.short	0x0038
        /*0054*/ 	.byte	0x00, 0xf5, 0x21, 0x00


	//----- nvinfo : EIATTR_KPARAM_INFO
	.align		4
.L_1169:
        /*0058*/ 	.byte	0x04, 0x17
        /*005a*/ 	.short	(.L_1171 - .L_1170)
.L_1170:
        /*005c*/ 	.word	0x00000000
        /*0060*/ 	.short	0x0006
        /*0062*/ 	.short	0x0030
        /*0064*/ 	.byte	0x00, 0xf5, 0x21, 0x00


	//----- nvinfo : EIATTR_KPARAM_INFO
	.align		4
.L_1171:
        /*0068*/ 	.byte	0x04, 0x17
        /*006a*/ 	.short	(.L_1173 - .L_1172)
.L_1172:
        /*006c*/ 	.word	0x00000000
        /*0070*/ 	.short	0x0005
        /*0072*/ 	.short	0x0028
        /*0074*/ 	.byte	0x00, 0xf5, 0x21, 0x00


	//----- nvinfo : EIATTR_KPARAM_INFO
	.align		4
.L_1173:
        /*0078*/ 	.byte	0x04, 0x17
        /*007a*/ 	.short	(.L_1175 - .L_1174)
.L_1174:
        /*007c*/ 	.word	0x00000000
        /*0080*/ 	.short	0x0004
        /*0082*/ 	.short	0x0020
        /*0084*/ 	.byte	0x00, 0xf5, 0x21, 0x00


	//----- nvinfo : EIATTR_KPARAM_INFO
	.align		4
.L_1175:
        /*0088*/ 	.byte	0x04, 0x17
        /*008a*/ 	.short	(.L_1177 - .L_1176)
.L_1176:
        /*008c*/ 	.word	0x00000000
        /*0090*/ 	.short	0x0003
        /*0092*/ 	.short	0x0018
        /*0094*/ 	.byte	0x00, 0xf5, 0x21, 0x00


	//----- nvinfo : EIATTR_KPARAM_INFO
	.align		4
.L_1177:
        /*0098*/ 	.byte	0x04, 0x17
        /*009a*/ 	.short	(.L_1179 - .L_1178)
.L_1178:
        /*009c*/ 	.word	0x00000000
        /*00a0*/ 	.short	0x0002
        /*00a2*/ 	.short	0x0010
        /*00a4*/ 	.byte	0x00, 0xf5, 0x21, 0x00


	//----- nvinfo : EIATTR_KPARAM_INFO
	.align		4
.L_1179:
        /*00a8*/ 	.byte	0x04, 0x17
        /*00aa*/ 	.short	(.L_1181 - .L_1180)
.L_1180:
        /*00ac*/ 	.word	0x00000000
        /*00b0*/ 	.short	0x0001
        /*00b2*/ 	.short	0x0008
        /*00b4*/ 	.byte	0x00, 0xf5, 0x21, 0x00


	//----- nvinfo : EIATTR_KPARAM_INFO
	.align		4
.L_1181:
        /*00b8*/ 	.byte	0x04, 0x17
        /*00ba*/ 	.short	(.L_1183 - .L_1182)
.L_1182:
        /*00bc*/ 	.word	0x00000000
        /*00c0*/ 	.short	0x0000
        /*00c2*/ 	.short	0x0000
        /*00c4*/ 	.byte	0x00, 0xf5, 0x21, 0x00


	//----- nvinfo : EIATTR_SPARSE_MMA_MASK
	.align		4
.L_1183:
        /*00c8*/ 	.byte	0x03, 0x50
        /*00ca*/ 	.short	0x0000


	//----- nvinfo : EIATTR_MAXREG_COUNT
	.align		4
        /*00cc*/ 	.byte	0x03, 0x1b
        /*00ce*/ 	.short	0x0040


	//----- nvinfo : EIATTR_NUM_BARRIERS
	.align		4
        /*00d0*/ 	.byte	0x02, 0x4c
        /*00d2*/ 	.byte	0x01
	.zero		1


	//----- nvinfo : EIATTR_ANNOTATIONS
	.align		4
        /*00d4*/ 	.byte	0x04, 0x55
        /*00d6*/ 	.short	(.L_1185 - .L_1184)


	//   ....[0]....
.L_1184:
        /* <DEDUP_REMOVED lines=81> */


	//----- nvinfo : EIATTR_MERCURY_ISA_VERSION
	.align		4
.L_1185:
        /*05d8*/ 	.byte	0x03, 0x5f
        /*05da*/ 	.short	0x0101


	//----- nvinfo : EIATTR_COOP_GROUP_MASK_REGIDS
	.align		4
        /*05dc*/ 	.byte	0x04, 0x29
        /*05de*/ 	.short	(.L_1187 - .L_1186)


	//   ....[0]....
.L_1186:
        /*05e0*/ 	.word	0xffffffff


	//   ....[1]....
        /*05e4*/ 	.word	0xffffffff


	//   ....[2]....
        /*05e8*/ 	.word	0xffffffff


	//   ....[3]....
        /*05ec*/ 	.word	0xffffffff


	//   ....[4]....
        /*05f0*/ 	.word	0xffffffff


	//   ....[5]....
        /*05f4*/ 	.word	0xffffffff


	//   ....[6]....
        /*05f8*/ 	.word	0xffffffff


	//   ....[7]....
        /*05fc*/ 	.word	0xffffffff


	//   ....[8]....
        /*0600*/ 	.word	0xffffffff


	//   ....[9]....
        /*0604*/ 	.word	0xffffffff


	//   ....[10]....
        /*0608*/ 	.word	0x05000010


	//   ....[11]....
        /*060c*/ 	.word	0x0500000f


	//   ....[12]....
        /*0610*/ 	.word	0x05000011


	//   ....[13]....
        /*0614*/ 	.word	0x05000012


	//   ....[14]....
        /*0618*/ 	.word	0x05000014


	//   ....[15]....
        /*061c*/ 	.word	0x05000013


	//   ....[16]....
        /*0620*/ 	.word	0x05000015


	//   ....[17]....
        /*0624*/ 	.word	0x0500000a


	//   ....[18]....
        /*0628*/ 	.word	0x05000011


	//   ....[19]....
        /*062c*/ 	.word	0x05000011


	//   ....[20]....
        /*0630*/ 	.word	0x05000011


	//   ....[21]....
        /*0634*/ 	.word	0x05000011


	//   ....[22]....
        /*0638*/ 	.word	0x05000011


	//   ....[23]....
        /*063c*/ 	.word	0x05000011


	//   ....[24]....
        /*0640*/ 	.word	0x05000011


	//   ....[25]....
        /*0644*/ 	.word	0x05000011


	//----- nvinfo : EIATTR_COOP_GROUP_INSTR_OFFSETS
	.align		4
.L_1187:
        /*0648*/ 	.byte	0x04, 0x28
        /*064a*/ 	.short	(.L_1189 - .L_1188)


	//   ....[0]....
.L_1188:
        /*064c*/ 	.word	0x00004990


	//   ....[1]....
        /*0650*/ 	.word	0x000049c0


	//   ....[2]....
        /*0654*/ 	.word	0x00005000


	//   ....[3]....
        /*0658*/ 	.word	0x00005020


	//   ....[4]....
        /*065c*/ 	.word	0x00005040


	//   ....[5]....
        /*0660*/ 	.word	0x00005060


	//   ....[6]....
        /*0664*/ 	.word	0x00005080


	//   ....[7]....
        /*0668*/ 	.word	0x000050a0


	//   ....[8]....
        /*066c*/ 	.word	0x000050c0


	//   ....[9]....
        /*0670*/ 	.word	0x000050f0


	//   ....[10]....
        /*0674*/ 	.word	0x00006720


	//   ....[11]....
        /*0678*/ 	.word	0x00006750


	//   ....[12]....
        /*067c*/ 	.word	0x000067a0


	//   ....[13]....
        /*0680*/ 	.word	0x000067c0


	//   ....[14]....
        /*0684*/ 	.word	0x000067f0


	//   ....[15]....
        /*0688*/ 	.word	0x00006800


	//   ....[16]....
        /*068c*/ 	.word	0x00006830


	//   ....[17]....
        /*0690*/ 	.word	0x00006840


	//   ....[18]....
        /*0694*/ 	.word	0x00006a00


	//   ....[19]....
        /*0698*/ 	.word	0x00006a90


	//   ....[20]....
        /*069c*/ 	.word	0x00006b00


	//   ....[21]....
        /*06a0*/ 	.word	0x00006b60


	//   ....[22]....
        /*06a4*/ 	.word	0x00006bd0


	//   ....[23]....
        /*06a8*/ 	.word	0x00006c30


	//   ....[24]....
        /*06ac*/ 	.word	0x00006ca0


	//   ....[25]....
        /*06b0*/ 	.word	0x00006d00


	//----- nvinfo : EIATTR_VRC_CTA_INIT_COUNT
	.align		4
.L_1189:
        /*06b4*/ 	.byte	0x02, 0x4a
	.zero		1
	.zero		1


	//----- nvinfo : EIATTR_EXIT_INSTR_OFFSETS
	.align		4
        /*06b8*/ 	.byte	0x04, 0x1c
        /*06ba*/ 	.short	(.L_1191 - .L_1190)


	//   ....[0]....
.L_1190:
        /*06bc*/ 	.word	0x00005bb0


	//   ....[1]....
        /*06c0*/ 	.word	0x00006990


	//----- nvinfo : EIATTR_MAX_THREADS
	.align		4
.L_1191:
        /*06c4*/ 	.byte	0x04, 0x05
        /*06c6*/ 	.short	(.L_1193 - .L_1192)
.L_1192:
        /*06c8*/ 	.word	0x000001e0
        /*06cc*/ 	.word	0x00000001
        /*06d0*/ 	.word	0x00000001


	//----- nvinfo : EIATTR_CRS_STACK_SIZE
	.align		4
.L_1193:
        /*06d4*/ 	.byte	0x04, 0x1e
        /*06d6*/ 	.short	(.L_1195 - .L_1194)
.L_1194:
        /*06d8*/ 	.word	0x00000000


	//----- nvinfo : EIATTR_CBANK_PARAM_SIZE
	.align		4
.L_1195:
        /*06dc*/ 	.byte	0x03, 0x19
        /*06de*/ 	.short	0x0060


	//----- nvinfo : EIATTR_PARAM_CBANK
	.align		4
        /*06e0*/ 	.byte	0x04, 0x0a
        /*06e2*/ 	.short	(.L_1197 - .L_1196)
	.align		4
.L_1196:
        /*06e4*/ 	.word	index@(.nv.constant0._ZN13group_norm_v218gn_bwd_cuda_kernelI13__nv_bfloat16Li480ELi2ELi16ELi120ELi256ELb1ELb1ELi16ELi960ELi960ELi4ELb1ELi18ELb0ELb0ELNS_15WgradSyncMethodE3ENS_16CompileConditionILi1000EEEEEvPT_S6_S6_PKS5_S8_S8_S8_PKfflPfPj)
        /*06e8*/ 	.short	0x0380
        /*06ea*/ 	.short	0x0060


	//----- nvinfo : EIATTR_SW_WAR
	.align		4
.L_1197:
        /*06ec*/ 	.byte	0x04, 0x36
        /*06ee*/ 	.short	(.L_1199 - .L_1198)
.L_1198:
        /*06f0*/ 	.word	0x00000008
.L_1199:


//--------------------- .nv.info._ZN13group_norm_v214gn_cuda_kernelI13__nv_bfloat16Li480ELi3ELi32ELi60ELi256ELb0ELi2ELi960ELi960ELi4ELb1ELi2ELb0ELb0ENS_16CompileConditionILi1000EEEEEvPT_PKS4_S7_S7_flPfS8_Pj --------------------------
	.section	.nv.info._ZN13group_norm_v214gn_cuda_kernelI13__nv_bfloat16Li480ELi3ELi32ELi60ELi256ELb0ELi2ELi960ELi960ELi4ELb1ELi2ELb0ELb0ENS_16CompileConditionILi1000EEEEEvPT_PKS4_S7_S7_flPfS8_Pj,"",@"SHT_CUDA_INFO"
	.sectionflags	@""
	.align	4


	//----- nvinfo : EIATTR_CUDA_API_VERSION
	.align		4
        /*0000*/ 	.byte	0x04, 0x37
        /*0002*/ 	.short	(.L_1201 - .L_1200)
.L_1200:
        /*0004*/ 	.word	0x00000082


	//----- nvinfo : EIATTR_KPARAM_INFO
	.align		4
.L_1201:
        /*0008*/ 	.byte	0x04, 0x17
        /*000a*/ 	.short	(.L_1203 - .L_1202)
.L_1202:
        /*000c*/ 	.word	0x00000000
        /*0010*/ 	.short	0x0008
        /*0012*/ 	.short	0x0040
        /*0014*/ 	.byte	0x00, 0xf5, 0x21, 0x00


	//----- nvinfo : EIATTR_KPARAM_INFO
	.align		4
.L_1203:
        /*0018*/ 	.byte	0x04, 0x17
        /*001a*/ 	.short	(.L_1205 - .L_1204)
.L_1204:
        /*001c*/ 	.word	0x00000000
        /*0020*/ 	.short	0x0007
        /*0022*/ 	.short	0x0038
        /*0024*/ 	.byte	0x00, 0xf5, 0x21, 0x00


	//----- nvinfo : EIATTR_KPARAM_INFO
	.align		4
.L_1205:
        /*0028*/ 	.byte	0x04, 0x17
        /*002a*/ 	.short	(.L_1207 - .L_1206)
.L_1206:
        /*002c*/ 	.word	0x00000000
        /*0030*/ 	.short	0x0006
        /*0032*/ 	.short	0x0030
        /*0034*/ 	.byte	0x00, 0xf5, 0x21, 0x00


	//----- nvinfo : EIATTR_KPARAM_INFO
	.align		4
.L_1207:
        /*0038*/ 	.byte	0x04, 0x17
        /*003a*/ 	.short	(.L_1209 - .L_1208)
.L_1208:
        /*003c*/ 	.word	0x00000000
        /*0040*/ 	.short	0x0005
        /*0042*/ 	.short	0x0028
        /*0044*/ 	.byte	0x00, 0xf0, 0x21, 0x00


	//----- nvinfo : EIATTR_KPARAM_INFO
	.align		4
.L_1209:
        /*0048*/ 	.byte	0x04, 0x17
        /*004a*/ 	.short	(.L_1211 - .L_1210)
.L_1210:
        /*004c*/ 	.word	0x00000000
        /*0050*/ 	.short	0x0004
        /*0052*/ 	.short	0x0020
        /*0054*/ 	.byte	0x00, 0xf0, 0x11, 0x00


	//----- nvinfo : EIATTR_KPARAM_INFO
	.align		4
.L_1211:
        /*0058*/ 	.byte	0x04, 0x17
        /*005a*/ 	.short	(.L_1213 - .L_1212)
.L_1212:
        /*005c*/ 	.word	0x00000000
        /*0060*/ 	.short	0x0003
        /*0062*/ 	.short	0x0018
        /*0064*/ 	.byte	0x00, 0xf5, 0x21, 0x00


	//----- nvinfo : EIATTR_KPARAM_INFO
	.align		4
.L_1213:
        /*0068*/ 	.byte	0x04, 0x17
        /*006a*/ 	.short	(.L_1215 - .L_1214)
.L_1214:
        /*006c*/ 	.word	0x00000000
        /*0070*/ 	.short	0x0002
        /*0072*/ 	.short	0x0010
        /*0074*/ 	.byte	0x00, 0xf5, 0x21, 0x00


	//----- nvinfo : EIATTR_KPARAM_INFO
	.align		4
.L_1215:
        /*0078*/ 	.byte	0x04, 0x17
        /*007a*/ 	.short	(.L_1217 - .L_1216)
.L_1216:
        /*007c*/ 	.word	0x00000000
        /*0080*/ 	.short	0x0001
        /*0082*/ 	.short	0x0008
        /*0084*/ 	.byte	0x00, 0xf5, 0x21, 0x00


	//----- nvinfo : EIATTR_KPARAM_INFO
	.align		4
.L_1217:
        /*0088*/ 	.byte	0x04, 0x17
        /*008a*/ 	.short	(.L_1219 - .L_1218)
.L_1218:
        /*008c*/ 	.word	0x00000000
        /*0090*/ 	.short	0x0000
        /*0092*/ 	.short	0x0000
        /*0094*/ 	.byte	0x00, 0xf5, 0x21, 0x00


	//----- nvinfo : EIATTR_SPARSE_MMA_MASK
	.align		4
.L_1219:
        /*0098*/ 	.byte	0x03, 0x50
        /*009a*/ 	.short	0x0000


	//----- nvinfo : EIATTR_MAXREG_COUNT
	.align		4
        /*009c*/ 	.byte	0x03, 0x1b
        /*009e*/ 	.short	0x0028


	//----- nvinfo : EIATTR_NUM_BARRIERS
	.align		4
        /*00a0*/ 	.byte	0x02, 0x4c
        /*00a2*/ 	.byte	0x01
	.zero		1


	//----- nvinfo : EIATTR_MERCURY_ISA_VERSION
	.align		4
        /*00a4*/ 	.byte	0x03, 0x5f
        /*00a6*/ 	.short	0x0101


	//----- nvinfo : EIATTR_COOP_GROUP_MASK_REGIDS
	.align		4
        /*00a8*/ 	.byte	0x04, 0x29
        /*00aa*/ 	.short	(.L_1221 - .L_1220)


	//   ....[0]....
.L_1220:
        /*00ac*/ 	.word	0xffffffff


	//   ....[1]....
        /*00b0*/ 	.word	0xffffffff


	//   ....[2]....
        /*00b4*/ 	.word	0xffffffff


	//   ....[3]....
        /*00b8*/ 	.word	0xffffffff


	//   ....[4]....
        /*00bc*/ 	.word	0xffffffff


	//   ....[5]....
        /*00c0*/ 	.word	0xffffffff


	//   ....[6]....
        /*00c4*/ 	.word	0xffffffff


	//   ....[7]....
        /*00c8*/ 	.word	0xffffffff


	//   ....[8]....
        /*00cc*/ 	.word	0xffffffff


	//   ....[9]....
        /*00d0*/ 	.word	0xffffffff


	//----- nvinfo : EIATTR_COOP_GROUP_INSTR_OFFSETS
	.align		4
.L_1221:
        /*00d4*/ 	.byte	0x04, 0x28
        /*00d6*/ 	.short	(.L_1223 - .L_1222)


	//   ....[0]....
.L_1222:
        /*00d8*/ 	.word	0x00000c70


	//   ....[1]....
        /*00dc*/ 	.word	0x00000cb0


	//   ....[2]....
        /*00e0*/ 	.word	0x00001260


	//   ....[3]....
        /*00e4*/ 	.word	0x00001280


	//   ....[4]....
        /*00e8*/ 	.word	0x000012c0


	//   ....[5]....
        /*00ec*/ 	.word	0x000012d0


	//   ....[6]....
        /*00f0*/ 	.word	0x00001310


	//   ....[7]....
        /*00f4*/ 	.word	0x00001320


	//   ....[8]....
        /*00f8*/ 	.word	0x00001350


	//   ....[9]....
        /*00fc*/ 	.word	0x00001360


	//----- nvinfo : EIATTR_VRC_CTA_INIT_COUNT
	.align		4
.L_1223:
        /*0100*/ 	.byte	0x02, 0x4a
	.zero		1
	.zero		1


	//----- nvinfo : EIATTR_EXIT_INSTR_OFFSETS
	.align		4
        /*0104*/ 	.byte	0x04, 0x1c
        /*0106*/ 	.short	(.L_1225 - .L_1224)


	//   ....[0]....
.L_1224:
        /*0108*/ 	.word	0x00000070


	//   ....[1]....
        /*010c*/ 	.word	0x00001860


	//----- nvinfo : EIATTR_MAX_THREADS
	.align		4
.L_1225:
        /*0110*/ 	.byte	0x04, 0x05
        /*0112*/ 	.short	(.L_1227 - .L_1226)
.L_1226:
        /*0114*/ 	.word	0x000001e0
        /*0118*/ 	.word	0x00000001
        /*011c*/ 	.word	0x00000001


	//----- nvinfo : EIATTR_CRS_STACK_SIZE
	.align		4
.L_1227:
        /*0120*/ 	.byte	0x04, 0x1e
        /*0122*/ 	.short	(.L_1229 - .L_1228)
.L_1228:
        /*0124*/ 	.word	0x00000000


	//----- nvinfo : EIATTR_CBANK_PARAM_SIZE
	.align		4
.L_1229:
        /*0128*/ 	.byte	0x03, 0x19
        /*012a*/ 	.short	0x0048


	//----- nvinfo : EIATTR_PARAM_CBANK
	.align		4
        /*012c*/ 	.byte	0x04, 0x0a
        /*012e*/ 	.short	(.L_1231 - .L_1230)
	.align		4
.L_1230:
        /*0130*/ 	.word	index@(.nv.constant0._ZN13group_norm_v214gn_cuda_kernelI13__nv_bfloat16Li480ELi3ELi32ELi60ELi256ELb0ELi2ELi960ELi960ELi4ELb1ELi2ELb0ELb0ENS_16CompileConditionILi1000EEEEEvPT_PKS4_S7_S7_flPfS8_Pj)
        /*0134*/ 	.short	0x0380
        /*0136*/ 	.short	0x0048


	//----- nvinfo : EIATTR_SW_WAR
	.align		4
.L_1231:
        /*0138*/ 	.byte	0x04, 0x36
        /*013a*/ 	.short	(.L_1233 - .L_1232)
.L_1232:
        /*013c*/ 	.word	0x00000008
.L_1233:


//--------------------- .nv.info._ZN13group_norm_v214gn_cuda_kernelI13__nv_bfloat16Li480ELi1ELi32ELi60ELi256ELb0ELi4ELi960ELi960ELi4ELb1ELi2ELb0ELb0ENS_16CompileConditionILi1000EEEEEvPT_PKS4_S7_S7_flPfS8_Pj --------------------------
	.section	.nv.info._ZN13group_norm_v214gn_cuda_kernelI13__nv_bfloat16Li480ELi1ELi32ELi60ELi256ELb0ELi4ELi960ELi960ELi4ELb1ELi2ELb0ELb0ENS_16CompileConditionILi1000EEEEEvPT_PKS4_S7_S7_flPfS8_Pj,"",@"SHT_CUDA_INFO"
	.sectionflags	@""
	.align	4


	//----- nvinfo : EIATTR_CUDA_API_VERSION
	.align		4
        /*0000*/ 	.byte	0x04, 0x37
        /*0002*/ 	.short	(.L_1235 - .L_1234)
.L_1234:
        /*0004*/ 	.word	0x00000082


	//----- nvinfo : EIATTR_KPARAM_INFO
	.align		4
.L_1235:
        /*0008*/ 	.byte	0x04, 0x17
        /*000a*/ 	.short	(.L_1237 - .L_1236)
.L_1236:
        /*000c*/ 	.word	0x00000000
        /*0010*/ 	.short	0x0008
        /*0012*/ 	.short	0x0040
        /*0014*/ 	.byte	0x00, 0xf5, 0x21, 0x00


	//----- nvinfo : EIATTR_KPARAM_INFO
	.align		4
.L_1237:
        /*0018*/ 	.byte	0x04, 0x17
        /*001a*/ 	.short	(.L_1239 - .L_1238)
.L_1238:
        /*001c*/ 	.word	0x00000000
        /*0020*/ 	.short	0x0007
        /*0022*/ 	.short	0x0038
        /*0024*/ 	.byte	0x00, 0xf5, 0x21, 0x00


	//----- nvinfo : EIATTR_KPARAM_INFO
	.align		4
.L_1239:
        /*0028*/ 	.byte	0x04, 0x17
        /*002a*/ 	.short	(.L_1241 - .L_1240)
.L_1240:
        /*002c*/ 	.word	0x00000000
        /*0030*/ 	.short	0x0006
        /*0032*/ 	.short	0x0030
        /*0034*/ 	.byte	0x00, 0xf5, 0x21, 0x00


	//----- nvinfo : EIATTR_KPARAM_INFO
	.align		4
.L_1241:
        /*0038*/ 	.byte	0x04, 0x17
        /*003a*/ 	.short	(.L_1243 - .L_1242)
.L_1242:
        /*003c*/ 	.word	0x00000000
        /*0040*/ 	.short	0x0005
        /*0042*/ 	.short	0x0028
        /*0044*/ 	.byte	0x00, 0xf0, 0x21, 0x00


	//----- nvinfo : EIATTR_KPARAM_INFO
	.align		4
.L_1243:
        /*0048*/ 	.byte	0x04, 0x17
        /*004a*/ 	.short	(.L_1245 - .L_1244)
.L_1244:
        /*004c*/ 	.word	0x00000000
        /*0050*/ 	.short	0x0004
        /*0052*/ 	.short	0x0020
        /*0054*/ 	.byte	0x00, 0xf0, 0x11, 0x00


	//----- nvinfo : EIATTR_KPARAM_INFO
	.align		4
.L_1245:
        /*0058*/ 	.byte	0x04, 0x17
        /*005a*/ 	.short	(.L_1247 - .L_1246)
.L_1246:
        /*005c*/ 	.word	0x00000000
        /*0060*/ 	.short	0x0003
        /*0062*/ 	.short	0x0018
        /*0064*/ 	.byte	0x00, 0xf5, 0x21, 0x00


	//----- nvinfo : EIATTR_KPARAM_INFO
	.align		4
.L_1247:
        /*0068*/ 	.byte	0x04, 0x17
        /*006a*/ 	.short	(.L_1249 - .L_1248)
.L_1248:
        /*006c*/ 	.word	0x00000000
        /*0070*/ 	.short	0x0002
        /*0072*/ 	.short	0x0010
        /*0074*/ 	.byte	0x00, 0xf5, 0x21, 0x00


	//----- nvinfo : EIATTR_KPARAM_INFO
	.align		4
.L_1249:
        /*0078*/ 	.byte	0x04, 0x17
        /*007a*/ 	.short	(.L_1251 - .L_1250)
.L_1250:
        /*007c*/ 	.word	0x00000000
        /*0080*/ 	.short	0x0001
        /*0082*/ 	.short	0x0008
        /*0084*/ 	.byte	0x00, 0xf5, 0x21, 0x00


	//----- nvinfo : EIATTR_KPARAM_INFO
	.align		4
.L_1251:
        /*0088*/ 	.byte	0x04, 0x17
        /*008a*/ 	.short	(.L_1253 - .L_1252)
.L_1252:
        /*008c*/ 	.word	0x00000000
        /*0090*/ 	.short	0x0000
        /*0092*/ 	.short	0x0000
        /*0094*/ 	.byte	0x00, 0xf5, 0x21, 0x00


	//----- nvinfo : EIATTR_SPARSE_MMA_MASK
	.align		4
.L_1253:
        /*0098*/ 	.byte	0x03, 0x50
        /*009a*/ 	.short	0x0000


	//----- nvinfo : EIATTR_MAXREG_COUNT
	.align		4
        /*009c*/ 	.byte	0x03, 0x1b
        /*009e*/ 	.short	0x0080


	//----- nvinfo : EIATTR_NUM_BARRIERS
	.align		4
        /*00a0*/ 	.byte	0x02, 0x4c
        /*00a2*/ 	.byte	0x01
	.zero		1


	//----- nvinfo : EIATTR_MERCURY_ISA_VERSION
	.align		4
        /*00a4*/ 	.byte	0x03, 0x5f
        /*00a6*/ 	.short	0x0101


	//----- nvinfo : EIATTR_COOP_GROUP_MASK_REGIDS
	.align		4
        /*00a8*/ 	.byte	0x04, 0x29
        /*00aa*/ 	.short	(.L_1255 - .L_1254)


	//   ....[0]....
.L_1254:
        /*00ac*/ 	.word	0xffffffff


	//   ....[1]....
        /*00b0*/ 	.word	0xffffffff


	//   ....[2]....
        /*00b4*/ 	.word	0xffffffff


	//   ....[3]....
        /*00b8*/ 	.word	0xffffffff


	//   ....[4]....
        /*00bc*/ 	.word	0xffffffff


	//   ....[5]....
        /*00c0*/ 	.word	0xffffffff


	//   ....[6]....
        /*00c4*/ 	.word	0xffffffff


	//   ....[7]....
        /*00c8*/ 	.word	0xffffffff


	//   ....[8]....
        /*00cc*/ 	.word	0xffffffff


	//   ....[9]....
        /*00d0*/ 	.word	0xffffffff


	//----- nvinfo : EIATTR_COOP_GROUP_INSTR_OFFSETS
	.align		4
.L_1255:
        /*00d4*/ 	.byte	0x04, 0x28
        /*00d6*/ 	.short	(.L_1257 - .L_1256)


	//   ....[0]....
.L_1256:
        /*00d8*/ 	.word	0x00000e10


	//   ....[1]....
        /*00dc*/ 	.word	0x00000e40


	//   ....[2]....
        /*00e0*/ 	.word	0x000011b0


	//   ....[3]....
        /*00e4*/ 	.word	0x000011f0


	//   ....[4]....
        /*00e8*/ 	.word	0x00001260


	//   ....[5]....
        /*00ec*/ 	.word	0x00001270


	//   ....[6]....
        /*00f0*/ 	.word	0x000012a0


	//   ....[7]....
        /*00f4*/ 	.word	0x000012c0


	//   ....[8]....
        /*00f8*/ 	.word	0x000012f0


	//   ....[9]....
        /*00fc*/ 	.word	0x00001300


	//----- nvinfo : EIATTR_VRC_CTA_INIT_COUNT
	.align		4
.L_1257:
        /*0100*/ 	.byte	0x02, 0x4a
	.zero		1
	.zero		1


	//----- nvinfo : EIATTR_EXIT_INSTR_OFFSETS
	.align		4
        /*0104*/ 	.byte	0x04, 0x1c
        /*0106*/ 	.short	(.L_1259 - .L_1258)


	//   ....[0]....
.L_1258:
        /*0108*/ 	.word	0x00000060


	//   ....[1]....
        /*010c*/ 	.word	0x000016d0


	//----- nvinfo : EIATTR_MAX_THREADS
	.align		4
.L_1259:
        /*0110*/ 	.byte	0x04, 0x05
        /*0112*/ 	.short	(.L_1261 - .L_1260)
.L_1260:
        /*0114*/ 	.word	0x000001e0
        /*0118*/ 	.word	0x00000001
        /*011c*/ 	.word	0x00000001


	//----- nvinfo : EIATTR_CRS_STACK_SIZE
	.align		4
.L_1261:
        /*0120*/ 	.byte	0x04, 0x1e
        /*0122*/ 	.short	(.L_1263 - .L_1262)
.L_1262:
        /*0124*/ 	.word	0x00000000


	//----- nvinfo : EIATTR_CBANK_PARAM_SIZE
	.align		4
.L_1263:
        /*0128*/ 	.byte	0x03, 0x19
        /*012a*/ 	.short	0x0048


	//----- nvinfo : EIATTR_PARAM_CBANK
	.align		4
        /*012c*/ 	.byte	0x04, 0x0a
        /*012e*/ 	.short	(.L_1265 - .L_1264)
	.align		4
.L_1264:
        /*0130*/ 	.word	index@(.nv.constant0._ZN13group_norm_v214gn_cuda_kernelI13__nv_bfloat16Li480ELi1ELi32ELi60ELi256ELb0ELi4ELi960ELi960ELi4ELb1ELi2ELb0ELb0ENS_16CompileConditionILi1000EEEEEvPT_PKS4_S7_S7_flPfS8_Pj)
        /*0134*/ 	.short	0x0380
        /*0136*/ 	.short	0x0048


	//----- nvinfo : EIATTR_SW_WAR
	.align		4
.L_1265:
        /*0138*/ 	.byte	0x04, 0x36
        /*013a*/ 	.short	(.L_1267 - .L_1266)
.L_1266:
        /*013c*/ 	.word	0x00000008
.L_1267:


//--------------------- .nv.info._ZN13group_norm_v214gn_cuda_kernelI13__nv_bfloat16Li480ELi3ELi32ELi60ELi256ELb0ELi4ELi960ELi960ELi4ELb1ELi5ELb0ELb0ENS_16CompileConditionILi1000EEEEEvPT_PKS4_S7_S7_flPfS8_Pj --------------------------
	.section	.nv.info._ZN13group_norm_v214gn_cuda_kernelI13__nv_bfloat16Li480ELi3ELi32ELi60ELi256ELb0ELi4ELi960ELi960ELi4ELb1ELi5ELb0ELb0ENS_16CompileConditionILi1000EEEEEvPT_PKS4_S7_S7_flPfS8_Pj,"",@"SHT_CUDA_INFO"
	.sectionflags	@""
	.align	4


	//----- nvinfo : EIATTR_CUDA_API_VERSION
	.align		4
        /*0000*/ 	.byte	0x04, 0x37
        /*0002*/ 	.short	(.L_1269 - .L_1268)
.L_1268:
        /*0004*/ 	.word	0x00000082


	//----- nvinfo : EIATTR_KPARAM_INFO
	.align		4
.L_1269:
        /*0008*/ 	.byte	0x04, 0x17
        /*000a*/ 	.short	(.L_1271 - .L_1270)
.L_1270:
        /*000c*/ 	.word	0x00000000
        /*0010*/ 	.short	0x0008
        /*0012*/ 	.short	0x0040
        /*0014*/ 	.byte	0x00, 0xf5, 0x21, 0x00


	//----- nvinfo : EIATTR_KPARAM_INFO
	.align		4
.L_1271:
        /*0018*/ 	.byte	0x04, 0x17
        /*001a*/ 	.short	(.L_1273 - .L_1272)
.L_1272:
        /*001c*/ 	.word	0x00000000
        /*0020*/ 	.short	0x0007
        /*0022*/ 	.short	0x0038
        /*0024*/ 	.byte	0x00, 0xf5, 0x21, 0x00


	//----- nvinfo : EIATTR_KPARAM_INFO
	.align		4
.L_1273:
        /*0028*/ 	.byte	0x04, 0x17
        /*002a*/ 	.short	(.L_1275 - .L_1274)
.L_1274:
        /*002c*/ 	.word	0x00000000
        /*0030*/ 	.short	0x0006
        /*0032*/ 	.short	0x0030
        /*0034*/ 	.byte	0x00, 0xf5, 0x21, 0x00


	//----- nvinfo : EIATTR_KPARAM_INFO
	.align		4
.L_1275:
        /*0038*/ 	.byte	0x04, 0x17
        /*003a*/ 	.short	(.L_1277 - .L_1276)
.L_1276:
        /*003c*/ 	.word	0x00000000
        /*0040*/ 	.short	0x0005
        /*0042*/ 	.short	0x0028
        /*0044*/ 	.byte	0x00, 0xf0, 0x21, 0x00


	//----- nvinfo : EIATTR_KPARAM_INFO
	.align		4
.L_1277:
        /*0048*/ 	.byte	0x04, 0x17
        /*004a*/ 	.short	(.L_1279 - .L_1278)
.L_1278:
        /*004c*/ 	.word	0x00000000
        /*0050*/ 	.short	0x0004
        /*0052*/ 	.short	0x0020
        /*0054*/ 	.byte	0x00, 0xf0, 0x11, 0x00


	//----- nvinfo : EIATTR_KPARAM_INFO
	.align		4
.L_1279:
        /*0058*/ 	.byte	0x04, 0x17
        /*005a*/ 	.short	(.L_1281 - .L_1280)
.L_1280:
        /*005c*/ 	.word	0x00000000
        /*0060*/ 	.short	0x0003
        /*0062*/ 	.short	0x0018
        /*0064*/ 	.byte	0x00, 0xf5, 0x21, 0x00


	//----- nvinfo : EIATTR_KPARAM_INFO
	.align		4
.L_1281:
        /*0068*/ 	.byte	0x04, 0x17
        /*006a*/ 	.short	(.L_1283 - .L_1282)
.L_1282:
        /*006c*/ 	.word	0x00000000
        /*0070*/ 	.short	0x0002
        /*0072*/ 	.short	0x0010
        /*0074*/ 	.byte	0x00, 0xf5, 0x21, 0x00


	//----- nvinfo : EIATTR_KPARAM_INFO
	.align		4
.L_1283:
        /*0078*/ 	.byte	0x04, 0x17
        /*007a*/ 	.short	(.L_1285 - .L_1284)
.L_1284:
        /*007c*/ 	.word	0x00000000
        /*0080*/ 	.short	0x0001
        /*0082*/ 	.short	0x0008
        /*0084*/ 	.byte	0x00, 0xf5, 0x21, 0x00


	//----- nvinfo : EIATTR_KPARAM_INFO
	.align		4
.L_1285:
        /*0088*/ 	.byte	0x04, 0x17
        /*008a*/ 	.short	(.L_1287 - .L_1286)
.L_1286:
        /*008c*/ 	.word	0x00000000
        /*0090*/ 	.short	0x0000
        /*0092*/ 	.short	0x0000
        /*0094*/ 	.byte	0x00, 0xf5, 0x21, 0x00


	//----- nvinfo : EIATTR_SPARSE_MMA_MASK
	.align		4
.L_1287:
        /*0098*/ 	.byte	0x03, 0x50
        /*009a*/ 	.short	0x0000


	//----- nvinfo : EIATTR_MAXREG_COUNT
	.align		4
        /*009c*/ 	.byte	0x03, 0x1b
        /*009e*/ 	.short	0x0028


	//----- nvinfo : EIATTR_NUM_BARRIERS
	.align		4
        /*00a0*/ 	.byte	0x02, 0x4c
        /*00a2*/ 	.byte	0x01
	.zero		1


	//----- nvinfo : EIATTR_MERCURY_ISA_VERSION
	.align		4
        /*00a4*/ 	.byte	0x03, 0x5f
        /*00a6*/ 	.short	0x0101


	//----- nvinfo : EIATTR_COOP_GROUP_MASK_REGIDS
	.align		4
        /*00a8*/ 	.byte	0x04, 0x29
        /*00aa*/ 	.short	(.L_1289 - .L_1288)


	//   ....[0]....
.L_1288:
        /*00ac*/ 	.word	0xffffffff


	//   ....[1]....
        /*00b0*/ 	.word	0xffffffff


	//   ....[2]....
        /*00b4*/ 	.word	0xffffffff


	//   ....[3]....
        /*00b8*/ 	.word	0xffffffff


	//   ....[4]....
        /*00bc*/ 	.word	0xffffffff


	//   ....[5]....
        /*00c0*/ 	.word	0xffffffff


	//   ....[6]....
        /*00c4*/ 	.word	0xffffffff


	//   ....[7]....
        /*00c8*/ 	.word	0xffffffff


	//   ....[8]....
        /*00cc*/ 	.word	0xffffffff


	//   ....[9]....
        /*00d0*/ 	.word	0xffffffff


	//----- nvinfo : EIATTR_COOP_GROUP_INSTR_OFFSETS
	.align		4
.L_1289:
        /*00d4*/ 	.byte	0x04, 0x28
        /*00d6*/ 	.short	(.L_1291 - .L_1290)


	//   ....[0]....
.L_1290:
        /*00d8*/ 	.word	0x00000d50


	//   ....[1]....
        /*00dc*/ 	.word	0x00000d90


	//   ....[2]....
        /*00e0*/ 	.word	0x00001240


	//   ....[3]....
        /*00e4*/ 	.word	0x00001270


	//   ....[4]....
        /*00e8*/ 	.word	0x000012a0


	//   ....[5]....
        /*00ec*/ 	.word	0x000012b0


	//   ....[6]....
        /*00f0*/ 	.word	0x000012e0


	//   ....[7]....
        /*00f4*/ 	.word	0x000012f0


	//   ....[8]....
        /*00f8*/ 	.word	0x00001320


	//   ....[9]....
        /*00fc*/ 	.word	0x00001330


	//----- nvinfo : EIATTR_VRC_CTA_INIT_COUNT
	.align		4
.L_1291:
        /*0100*/ 	.byte	0x02, 0x4a
	.zero		1
	.zero		1


	//----- nvinfo : EIATTR_EXIT_INSTR_OFFSETS
	.align		4
        /*0104*/ 	.byte	0x04, 0x1c
        /*0106*/ 	.short	(.L_1293 - .L_1292)


	//   ....[0]....
.L_1292:
        /*0108*/ 	.word	0x00000070


	//   ....[1]....
        /*010c*/ 	.word	0x00001960


	//----- nvinfo : EIATTR_MAX_THREADS
	.align		4
.L_1293:
        /*0110*/ 	.byte	0x04, 0x05
        /*0112*/ 	.short	(.L_1295 - .L_1294)
.L_1294:
        /*0114*/ 	.word	0x000001e0
        /*0118*/ 	.word	0x00000001
        /*011c*/ 	.word	0x00000001


	//----- nvinfo : EIATTR_CRS_STACK_SIZE
	.align		4
.L_1295:
        /*0120*/ 	.byte	0x04, 0x1e
        /*0122*/ 	.short	(.L_1297 - .L_1296)
.L_1296:
        /*0124*/ 	.word	0x00000000


	//----- nvinfo : EIATTR_CBANK_PARAM_SIZE
	.align		4
.L_1297:
        /*0128*/ 	.byte	0x03, 0x19
        /*012a*/ 	.short	0x0048


	//----- nvinfo : EIATTR_PARAM_CBANK
	.align		4
        /*012c*/ 	.byte	0x04, 0x0a
        /*012e*/ 	.short	(.L_1299 - .L_1298)
	.align		4
.L_1298:
        /*0130*/ 	.word	index@(.nv.constant0._ZN13group_norm_v214gn_cuda_kernelI13__nv_bfloat16Li480ELi3ELi32ELi60ELi256ELb0ELi4ELi960ELi960ELi4ELb1ELi5ELb0ELb0ENS_16CompileConditionILi1000EEEEEvPT_PKS4_S7_S7_flPfS8_Pj)
        /*0134*/ 	.short	0x0380
        /*0136*/ 	.short	0x0048


	//----- nvinfo : EIATTR_SW_WAR
	.align		4
.L_1299:
        /*0138*/ 	.byte	0x04, 0x36
        /*013a*/ 	.short	(.L_1301 - .L_1300)
.L_1300:
        /*013c*/ 	.word	0x00000008
.L_1301:


//--------------------- .nv.info._ZN13group_norm_v214gn_cuda_kernelI13__nv_bfloat16Li480ELi1ELi32ELi60ELi256ELb0ELi8ELi960ELi960ELi4ELb1ELi4ELb0ELb0ENS_16CompileConditionILi1000EEEEEvPT_PKS4_S7_S7_flPfS8_Pj --------------------------
	.section	.nv.info._ZN13group_norm_v214gn_cuda_kernelI13__nv_bfloat16Li480ELi1ELi32ELi60ELi256ELb0ELi8ELi960ELi960ELi4ELb1ELi4ELb0ELb0ENS_16CompileConditionILi1000EEEEEvPT_PKS4_S7_S7_flPfS8_Pj,"",@"SHT_CUDA_INFO"
	.sectionflags	@""
	.align	4


	//----- nvinfo : EIATTR_CUDA_API_VERSION
	.align		4
        /*0000*/ 	.byte	0x04, 0x37
        /*0002*/ 	.short	(.L_1303 - .L_1302)
.L_1302:
        /*0004*/ 	.word	0x00000082


	//----- nvinfo : EIATTR_KPARAM_INFO
	.align		4
.L_1303:
        /*0008*/ 	.byte	0x04, 0x17
        /*000a*/ 	.short	(.L_1305 - .L_1304)
.L_1304:
        /*000c*/ 	.word	0x00000000
        /*0010*/ 	.short	0x0008
        /*0012*/ 	.short	0x0040
        /*0014*/ 	.byte	0x00, 0xf5, 0x21, 0x00


	//----- nvinfo : EIATTR_KPARAM_INFO
	.align		4
.L_1305:
        /*0018*/ 	.byte	0x04, 0x17
        /*001a*/ 	.short	(.L_1307 - .L_1306)
.L_1306:
        /*001c*/ 	.word	0x00000000
        /*0020*/ 	.short	0x0007
        /*0022*/ 	.short	0x0038
        /*0024*/ 	.byte	0x00, 0xf5, 0x21, 0x00


	//----- nvinfo : EIATTR_KPARAM_INFO
	.align		4
.L_1307:
        /*0028*/ 	.byte	0x04, 0x17
        /*002a*/ 	.short	(.L_1309 - .L_1308)
.L_1308:
        /*002c*/ 	.word	0x00000000
        /*0030*/ 	.short	0x0006
        /*0032*/ 	.short	0x0030
        /*0034*/ 	.byte	0x00, 0xf5, 0x21, 0x00


	//----- nvinfo : EIATTR_KPARAM_INFO
	.align		4
.L_1309:
        /*0038*/ 	.byte	0x04, 0x17
        /*003a*/ 	.short	(.L_1311 - .L_1310)
.L_1310:
        /*003c*/ 	.word	0x00000000
        /*0040*/ 	.short	0x0005
        /*0042*/ 	.short	0x0028
        /*0044*/ 	.byte	0x00, 0xf0, 0x21, 0x00


	//----- nvinfo : EIATTR_KPARAM_INFO
	.align		4
.L_1311:
        /*0048*/ 	.byte	0x04, 0x17
        /*004a*/ 	.short	(.L_1313 - .L_1312)
.L_1312:
        /*004c*/ 	.word	0x00000000
        /*0050*/ 	.short	0x0004
        /*0052*/ 	.short	0x0020
        /*0054*/ 	.byte	0x00, 0xf0, 0x11, 0x00


	//----- nvinfo : EIATTR_KPARAM_INFO
	.align		4
.L_1313:
        /*0058*/ 	.byte	0x04, 0x17
        /*005a*/ 	.short	(.L_1315 - .L_1314)
.L_1314:
        /*005c*/ 	.word	0x00000000
        /*0060*/ 	.short	0x0003
        /*0062*/ 	.short	0x0018
        /*0064*/ 	.byte	0x00, 0xf5, 0x21, 0x00


	//----- nvinfo : EIATTR_KPARAM_INFO
	.align		4
.L_1315:
        /*0068*/ 	.byte	0x04, 0x17
        /*006a*/ 	.short	(.L_1317 - .L_1316)
.L_1316:
        /*006c*/ 	.word	0x00000000
        /*0070*/ 	.short	0x0002
        /*0072*/ 	.short	0x0010
        /*0074*/ 	.byte	0x00, 0xf5, 0x21, 0x00


	//----- nvinfo : EIATTR_KPARAM_INFO
	.align		4
.L_1317:
        /*0078*/ 	.byte	0x04, 0x17
        /*007a*/ 	.short	(.L_1319 - .L_1318)
.L_1318:
        /*007c*/ 	.word	0x00000000
        /*0080*/ 	.short	0x0001
        /*0082*/ 	.short	0x0008
        /*0084*/ 	.byte	0x00, 0xf5, 0x21, 0x00


	//----- nvinfo : EIATTR_KPARAM_INFO
	.align		4
.L_1319:
        /*0088*/ 	.byte	0x04, 0x17
        /*008a*/ 	.short	(.L_1321 - .L_1320)
.L_1320:
        /*008c*/ 	.word	0x00000000
        /*0090*/ 	.short	0x0000
        /*0092*/ 	.short	0x0000
        /*0094*/ 	.byte	0x00, 0xf5, 0x21, 0x00


	//----- nvinfo : EIATTR_SPARSE_MMA_MASK
	.align		4
.L_1321:
        /*0098*/ 	.byte	0x03, 0x50
        /*009a*/ 	.short	0x0000


	//----- nvinfo : EIATTR_MAXREG_COUNT
	.align		4
        /*009c*/ 	.byte	0x03, 0x1b
        /*009e*/ 	.short	0x0080


	//----- nvinfo : EIATTR_NUM_BARRIERS
	.align		4
        /*00a0*/ 	.byte	0x02, 0x4c
        /*00a2*/ 	.byte	0x01
	.zero		1


	//----- nvinfo : EIATTR_MERCURY_ISA_VERSION
	.align		4
        /*00a4*/ 	.byte	0x03, 0x5f
        /*00a6*/ 	.short	0x0101


	//----- nvinfo : EIATTR_COOP_GROUP_MASK_REGIDS
	.align		4
        /*00a8*/ 	.byte	0x04, 0x29
        /*00aa*/ 	.short	(.L_1323 - .L_1322)


	//   ....[0]....
.L_1322:
        /*00ac*/ 	.word	0xffffffff


	//   ....[1]....
        /*00b0*/ 	.word	0xffffffff


	//   ....[2]....
        /*00b4*/ 	.word	0xffffffff


	//   ....[3]....
        /*00b8*/ 	.word	0xffffffff


	//   ....[4]....
        /*00bc*/ 	.word	0xffffffff


	//   ....[5]....
        /*00c0*/ 	.word	0xffffffff


	//   ....[6]....
        /*00c4*/ 	.word	0xffffffff


	//   ....[7]....
        /*00c8*/ 	.word	0xffffffff


	//   ....[8]....
        /*00cc*/ 	.word	0xffffffff


	//   ....[9]....
        /*00d0*/ 	.word	0xffffffff


	//----- nvinfo : EIATTR_COOP_GROUP_INSTR_OFFSETS
	.align		4
.L_1323:
        /*00d4*/ 	.byte	0x04, 0x28
        /*00d6*/ 	.short	(.L_1325 - .L_1324)


	//   ....[0]....
.L_1324:
        /*00d8*/ 	.word	0x00001000


	//   ....[1]....
        /*00dc*/ 	.word	0x00001030


	//   ....[2]....
        /*00e0*/ 	.word	0x00001300


	//   ....[3]....
        /*00e4*/ 	.word	0x00001340


	//   ....[4]....
        /*00e8*/ 	.word	0x000013c0


	//   ....[5]....
        /*00ec*/ 	.word	0x000013d0


	//   ....[6]....
        /*00f0*/ 	.word	0x00001400


	//   ....[7]....
        /*00f4*/ 	.word	0x00001410


	//   ....[8]....
        /*00f8*/ 	.word	0x00001440


	//   ....[9]....
        /*00fc*/ 	.word	0x00001450


	//----- nvinfo : EIATTR_VRC_CTA_INIT_COUNT
	.align		4
.L_1325:
        /*0100*/ 	.byte	0x02, 0x4a
	.zero		1
	.zero		1


	//----- nvinfo : EIATTR_EXIT_INSTR_OFFSETS
	.align		4
        /*0104*/ 	.byte	0x04, 0x1c
        /*0106*/ 	.short	(.L_1327 - .L_1326)


	//   ....[0]....
.L_1326:
        /*0108*/ 	.word	0x00000060


	//   ....[1]....
        /*010c*/ 	.word	0x00001a00


	//----- nvinfo : EIATTR_MAX_THREADS
	.align		4
.L_1327:
        /*0110*/ 	.byte	0x04, 0x05
        /*0112*/ 	.short	(.L_1329 - .L_1328)
.L_1328:
        /*0114*/ 	.word	0x000001e0
        /*0118*/ 	.word	0x00000001
        /*011c*/ 	.word	0x00000001


	//----- nvinfo : EIATTR_CRS_STACK_SIZE
	.align		4
.L_1329:
        /*0120*/ 	.byte	0x04, 0x1e
        /*0122*/ 	.short	(.L_1331 - .L_1330)
.L_1330:
        /*0124*/ 	.word	0x00000000


	//----- nvinfo : EIATTR_CBANK_PARAM_SIZE
	.align		4
.L_1331:
        /*0128*/ 	.byte	0x03, 0x19
        /*012a*/ 	.short	0x0048


	//----- nvinfo : EIATTR_PARAM_CBANK
	.align		4
        /*012c*/ 	.byte	0x04, 0x0a
        /*012e*/ 	.short	(.L_1333 - .L_1332)
	.align		4
.L_1332:
        /*0130*/ 	.word	index@(.nv.constant0._ZN13group_norm_v214gn_cuda_kernelI13__nv_bfloat16Li480ELi1ELi32ELi60ELi256ELb0ELi8ELi960ELi960ELi4ELb1ELi4ELb0ELb0ENS_16CompileConditionILi1000EEEEEvPT_PKS4_S7_S7_flPfS8_Pj)
        /*0134*/ 	.short	0x0380
        /*0136*/ 	.short	0x0048


	//----- nvinfo : EIATTR_SW_WAR
	.align		4
.L_1333:
        /*0138*/ 	.byte	0x04, 0x36
        /*013a*/ 	.short	(.L_1335 - .L_1334)
.L_1334:
        /*013c*/ 	.word	0x00000008
.L_1335:


//--------------------- .nv.info._ZN13group_norm_v214gn_cuda_kernelI13__nv_bfloat16Li480ELi3ELi32ELi60ELi256ELb0ELi8ELi960ELi960ELi4ELb1ELi10ELb0ELb0ENS_16CompileConditionILi1000EEEEEvPT_PKS4_S7_S7_flPfS8_Pj --------------------------
	.section	.nv.info._ZN13group_norm_v214gn_cuda_kernelI13__nv_bfloat16Li480ELi3ELi32ELi60ELi256ELb0ELi8ELi960ELi960ELi4ELb1ELi10ELb0ELb0ENS_16CompileConditionILi1000EEEEEvPT_PKS4_S7_S7_flPfS8_Pj,"",@"SHT_CUDA_INFO"
	.sectionflags	@""
	.align	4


	//----- nvinfo : EIATTR_CUDA_API_VERSION
	.align		4
        /*0000*/ 	.byte	0x04, 0x37
        /*0002*/ 	.short	(.L_1337 - .L_1336)
.L_1336:
        /*0004*/ 	.word	0x00000082


	//----- nvinfo : EIATTR_KPARAM_INFO
	.align		4
.L_1337:
        /*0008*/ 	.byte	0x04, 0x17
        /*000a*/ 	.short	(.L_1339 - .L_1338)
.L_1338:
        /*000c*/ 	.word	0x00000000
        /*0010*/ 	.short	0x0008
        /*0012*/ 	.short	0x0040
        /*0014*/ 	.byte	0x00, 0xf5, 0x21, 0x00


	//----- nvinfo : EIATTR_KPARAM_INFO
	.align		4
.L_1339:
        /*0018*/ 	.byte	0x04, 0x17
        /*001a*/ 	.short	(.L_1341 - .L_1340)
.L_1340:
        /*001c*/ 	.word	0x00000000
        /*0020*/ 	.short	0x0007
        /*0022*/ 	.short	0x0038
        /*0024*/ 	.byte	0x00, 0xf5, 0x21, 0x00


	//----- nvinfo : EIATTR_KPARAM_INFO
	.align		4
.L_1341:
        /*0028*/ 	.byte	0x04, 0x17
        /*002a*/ 	.short	(.L_1343 - .L_1342)
.L_1342:
        /*002c*/ 	.word	0x00000000
        /*0030*/ 	.short	0x0006
        /*0032*/ 	.short	0x0030
        /*0034*/ 	.byte	0x00, 0xf5, 0x21, 0x00


	//----- nvinfo : EIATTR_KPARAM_INFO
	.align		4
.L_1343:
        /*0038*/ 	.byte	0x04, 0x17
        /*003a*/ 	.short	(.L_1345 - .L_1344)
.L_1344:
        /*003c*/ 	.word	0x00000000
        /*0040*/ 	.short	0x0005
        /*0042*/ 	.short	0x0028
        /*0044*/ 	.byte	0x00, 0xf0, 0x21, 0x00


	//----- nvinfo : EIATTR_KPARAM_INFO
	.align		4
.L_1345:
        /*0048*/ 	.byte	0x04, 0x17
        /*004a*/ 	.short	(.L_1347 - .L_1346)
.L_1346:
        /*004c*/ 	.word	0x00000000
        /*0050*/ 	.short	0x0004
        /*0052*/ 	.short	0x0020
        /*0054*/ 	.byte	0x00, 0xf0, 0x11, 0x00


	//----- nvinfo : EIATTR_KPARAM_INFO
	.align		4
.L_1347:
        /*0058*/ 	.byte	0x04, 0x17
        /*005a*/ 	.short	(.L_1349 - .L_1348)
.L_1348:
        /*005c*/ 	.word	0x00000000
        /*0060*/ 	.short	0x0003
        /*0062*/ 	.short	0x0018
        /*0064*/ 	.byte	0x00, 0xf5, 0x21, 0x00


	//----- nvinfo : EIATTR_KPARAM_INFO
	.align		4
.L_1349:
        /*0068*/ 	.byte	0x04, 0x17
        /*006a*/ 	.short	(.L_1351 - .L_1350)
.L_1350:
        /*006c*/ 	.word	0x00000000
        /*0070*/ 	.short	0x0002
        /*0072*/ 	.short	0x0010
        /*0074*/ 	.byte	0x00, 0xf5, 0x21, 0x00


	//----- nvinfo : EIATTR_KPARAM_INFO
	.align		4
.L_1351:
        /*0078*/ 	.byte	0x04, 0x17
        /*007a*/ 	.short	(.L_1353 - .L_1352)
.L_1352:
        /*007c*/ 	.word	0x00000000
        /*0080*/ 	.short	0x0001
        /*0082*/ 	.short	0x0008
        /*0084*/ 	.byte	0x00, 0xf5, 0x21, 0x00


	//----- nvinfo : EIATTR_KPARAM_INFO
	.align		4
.L_1353:
        /*0088*/ 	.byte	0x04, 0x17
        /*008a*/ 	.short	(.L_1355 - .L_1354)
.L_1354:
        /*008c*/ 	.word	0x00000000
        /*0090*/ 	.short	0x0000
        /*0092*/ 	.short	0x0000
        /*0094*/ 	.byte	0x00, 0xf5, 0x21, 0x00


	//----- nvinfo : EIATTR_SPARSE_MMA_MASK
	.align		4
.L_1355:
        /*0098*/ 	.byte	0x03, 0x50
        /*009a*/ 	.short	0x0000


	//----- nvinfo : EIATTR_MAXREG_COUNT
	.align		4
        /*009c*/ 	.byte	0x03, 0x1b
        /*009e*/ 	.short	0x0028


	//----- nvinfo : EIATTR_NUM_BARRIERS
	.align		4
        /*00a0*/ 	.byte	0x02, 0x4c
        /*00a2*/ 	.byte	0x01
	.zero		1


	//----- nvinfo : EIATTR_MERCURY_ISA_VERSION
	.align		4
        /*00a4*/ 	.byte	0x03, 0x5f
        /*00a6*/ 	.short	0x0101


	//----- nvinfo : EIATTR_COOP_GROUP_MASK_REGIDS
	.align		4
        /*00a8*/ 	.byte	0x04, 0x29
        /*00aa*/ 	.short	(.L_1357 - .L_1356)


	//   ....[0]....
.L_1356:
        /*00ac*/ 	.word	0xffffffff


	//   ....[1]....
        /*00b0*/ 	.word	0xffffffff


	//   ....[2]....
        /*00b4*/ 	.word	0xffffffff


	//   ....[3]....
        /*00b8*/ 	.word	0xffffffff


	//   ....[4]....
        /*00bc*/ 	.word	0xffffffff


	//   ....[5]....
        /*00c0*/ 	.word	0xffffffff


	//   ....[6]....
        /*00c4*/ 	.word	0xffffffff


	//   ....[7]....
        /*00c8*/ 	.word	0xffffffff


	//   ....[8]....
        /*00cc*/ 	.word	0xffffffff


	//   ....[9]....
        /*00d0*/ 	.word	0xffffffff


	//----- nvinfo : EIATTR_COOP_GROUP_INSTR_OFFSETS
	.align		4
.L_1357:
        /*00d4*/ 	.byte	0x04, 0x28
        /*00d6*/ 	.short	(.L_1359 - .L_1358)


	//   ....[0]....
.L_1358:
        /*00d8*/ 	.word	0x00000f80


	//   ....[1]....
        /*00dc*/ 	.word	0x00000f90


	//   ....[2]....
        /*00e0*/ 	.word	0x000013c0


	//   ....[3]....
        /*00e4*/ 	.word	0x000013e0


	//   ....[4]....
        /*00e8*/ 	.word	0x00001400


	//   ....[5]....
        /*00ec*/ 	.word	0x00001420


	//   ....[6]....
        /*00f0*/ 	.word	0x00001440


	//   ....[7]....
        /*00f4*/ 	.word	0x00001460


	//   ....[8]....
        /*00f8*/ 	.word	0x00001490


	//   ....[9]....
        /*00fc*/ 	.word	0x000014c0


	//----- nvinfo : EIATTR_VRC_CTA_INIT_COUNT
	.align		4
.L_1359:
        /*0100*/ 	.byte	0x02, 0x4a
	.zero		1
	.zero		1


	//----- nvinfo : EIATTR_EXIT_INSTR_OFFSETS
	.align		4
        /*0104*/ 	.byte	0x04, 0x1c
        /*0106*/ 	.short	(.L_1361 - .L_1360)


	//   ....[0]....
.L_1360:
        /*0108*/ 	.word	0x00000070


	//   ....[1]....
        /*010c*/ 	.word	0x00001c40


	//----- nvinfo : EIATTR_MAX_THREADS
	.align		4
.L_1361:
        /*0110*/ 	.byte	0x04, 0x05
        /*0112*/ 	.short	(.L_1363 - .L_1362)
.L_1362:
        /*0114*/ 	.word	0x000001e0
        /*0118*/ 	.word	0x00000001
        /*011c*/ 	.word	0x00000001


	//----- nvinfo : EIATTR_CRS_STACK_SIZE
	.align		4
.L_1363:
        /*0120*/ 	.byte	0x04, 0x1e
        /*0122*/ 	.short	(.L_1365 - .L_1364)
.L_1364:
        /*0124*/ 	.word	0x00000000


	//----- nvinfo : EIATTR_CBANK_PARAM_SIZE
	.align		4
.L_1365:
        /*0128*/ 	.byte	0x03, 0x19
        /*012a*/ 	.short	0x0048


	//----- nvinfo : EIATTR_PARAM_CBANK
	.align		4
        /*012c*/ 	.byte	0x04, 0x0a
        /*012e*/ 	.short	(.L_1367 - .L_1366)
	.align		4
.L_1366:
        /*0130*/ 	.word	index@(.nv.constant0._ZN13group_norm_v214gn_cuda_kernelI13__nv_bfloat16Li480ELi3ELi32ELi60ELi256ELb0ELi8ELi960ELi960ELi4ELb1ELi10ELb0ELb0ENS_16CompileConditionILi1000EEEEEvPT_PKS4_S7_S7_flPfS8_Pj)
        /*0134*/ 	.short	0x0380
        /*0136*/ 	.short	0x0048


	//----- nvinfo : EIATTR_SW_WAR
	.align		4
.L_1367:
        /*0138*/ 	.byte	0x04, 0x36
        /*013a*/ 	.short	(.L_1369 - .L_1368)
.L_1368:
        /*013c*/ 	.word	0x00000008
.L_1369:


//--------------------- .nv.info._ZN13group_norm_v214gn_cuda_kernelI13__nv_bfloat16Li480ELi1ELi32ELi60ELi256ELb0ELi16ELi960ELi960ELi4ELb1ELi9ELb0ELb0ENS_16CompileConditionILi1000EEEEEvPT_PKS4_S7_S7_flPfS8_Pj --------------------------
	.section	.nv.info._ZN13group_norm_v214gn_cuda_kernelI13__nv_bfloat16Li480ELi1ELi32ELi60ELi256ELb0ELi16ELi960ELi960ELi4ELb1ELi9ELb0ELb0ENS_16CompileConditionILi1000EEEEEvPT_PKS4_S7_S7_flPfS8_Pj,"",@"SHT_CUDA_INFO"
	.sectionflags	@""
	.align	4


	//----- nvinfo : EIATTR_CUDA_API_VERSION
	.align		4
        /*0000*/ 	.byte	0x04, 0x37
        /*0002*/ 	.short	(.L_1371 - .L_1370)
.L_1370:
        /*0004*/ 	.word	0x00000082


	//----- nvinfo : EIATTR_KPARAM_INFO
	.align		4
.L_1371:
        /*0008*/ 	.byte	0x04, 0x17
        /*000a*/ 	.short	(.L_1373 - .L_1372)
.L_1372:
        /*000c*/ 	.word	0x00000000
        /*0010*/ 	.short	0x0008
        /*0012*/ 	.short	0x0040
        /*0014*/ 	.byte	0x00, 0xf5, 0x21, 0x00


	//----- nvinfo : EIATTR_KPARAM_INFO
	.align		4
.L_1373:
        /*0018*/ 	.byte	0x04, 0x17
        /*001a*/ 	.short	(.L_1375 - .L_1374)
.L_1374:
        /*001c*/ 	.word	0x00000000
        /*0020*/ 	.short	0x0007
        /*0022*/ 	.short	0x0038
        /*0024*/ 	.byte	0x00, 0xf5, 0x21, 0x00


	//----- nvinfo : EIATTR_KPARAM_INFO
	.align		4
.L_1375:
        /*0028*/ 	.byte	0x04, 0x17
        /*002a*/ 	.short	(.L_1377 - .L_1376)
.L_1376:
        /*002c*/ 	.word	0x00000000
        /*0030*/ 	.short	0x0006
        /*0032*/ 	.short	0x0030
        /*0034*/ 	.byte	0x00, 0xf5, 0x21, 0x00


	//----- nvinfo : EIATTR_KPARAM_INFO
	.align		4
.L_1377:
        /*0038*/ 	.byte	0x04, 0x17
        /*003a*/ 	.short	(.L_1379 - .L_1378)
.L_1378:
        /*003c*/ 	.word	0x00000000
        /*0040*/ 	.short	0x0005
        /*0042*/ 	.short	0x0028
        /*0044*/ 	.byte	0x00, 0xf0, 0x21, 0x00


	//----- nvinfo : EIATTR_KPARAM_INFO
	.align		4
.L_1379:
        /*0048*/ 	.byte	0x04, 0x17
        /*004a*/ 	.short	(.L_1381 - .L_1380)
.L_1380:
        /*004c*/ 	.word	0x00000000
        /*0050*/ 	.short	0x0004
        /*0052*/ 	.short	0x0020
        /*0054*/ 	.byte	0x00, 0xf0, 0x11, 0x00


	//----- nvinfo : EIATTR_KPARAM_INFO
	.align		4
.L_1381:
        /*0058*/ 	.byte	0x04, 0x17
        /*005a*/ 	.short	(.L_1383 - .L_1382)
.L_1382:
        /*005c*/ 	.word	0x00000000
        /*0060*/ 	.short	0x0003
        /*0062*/ 	.short	0x0018
        /*0064*/ 	.byte	0x00, 0xf5, 0x21, 0x00


	//----- nvinfo : EIATTR_KPARAM_INFO
	.align		4
.L_1383:
        /*0068*/ 	.byte	0x04, 0x17
        /*006a*/ 	.short	(.L_1385 - .L_1384)
.L_1384:
        /*006c*/ 	.word	0x00000000
        /*0070*/ 	.short	0x0002
        /*0072*/ 	.short	0x0010
        /*0074*/ 	.byte	0x00, 0xf5, 0x21, 0x00


	//----- nvinfo : EIATTR_KPARAM_INFO
	.align		4
.L_1385:
        /*0078*/ 	.byte	0x04, 0x17
        /*007a*/ 	.short	(.L_1387 - .L_1386)
.L_1386:
        /*007c*/ 	.word	0x00000000
        /*0080*/ 	.short	0x0001
        /*0082*/ 	.short	0x0008
        /*0084*/ 	.byte	0x00, 0xf5, 0x21, 0x00


	//----- nvinfo : EIATTR_KPARAM_INFO
	.align		4
.L_1387:
        /*0088*/ 	.byte	0x04, 0x17
        /*008a*/ 	.short	(.L_1389 - .L_1388)
.L_1388:
        /*008c*/ 	.word	0x00000000
        /*0090*/ 	.short	0x0000
        /*0092*/ 	.short	0x0000
        /*0094*/ 	.byte	0x00, 0xf5, 0x21, 0x00


	//----- nvinfo : EIATTR_SPARSE_MMA_MASK
	.align		4
.L_1389:
        /*0098*/ 	.byte	0x03, 0x50
        /*009a*/ 	.short	0x0000


	//----- nvinfo : EIATTR_MAXREG_COUNT
	.align		4
        /*009c*/ 	.byte	0x03, 0x1b
        /*009e*/ 	.short	0x0080


	//----- nvinfo : EIATTR_NUM_BARRIERS
	.align		4
        /*00a0*/ 	.byte	0x02, 0x4c
        /*00a2*/ 	.byte	0x01
	.zero		1


	//----- nvinfo : EIATTR_MERCURY_ISA_VERSION
	.align		4
        /*00a4*/ 	.byte	0x03, 0x5f
        /*00a6*/ 	.short	0x0101


	//----- nvinfo : EIATTR_COOP_GROUP_MASK_REGIDS
	.align		4
        /*00a8*/ 	.byte	0x04, 0x29
        /*00aa*/ 	.short	(.L_1391 - .L_1390)


	//   ....[0]....
.L_1390:
        /*00ac*/ 	.word	0xffffffff


	//   ....[1]....
        /*00b0*/ 	.word	0xffffffff


	//   ....[2]....
        /*00b4*/ 	.word	0xffffffff


	//   ....[3]....
        /*00b8*/ 	.word	0xffffffff


	//   ....[4]....
        /*00bc*/ 	.word	0xffffffff


	//   ....[5]....
        /*00c0*/ 	.word	0xffffffff


	//   ....[6]....
        /*00c4*/ 	.word	0xffffffff


	//   ....[7]....
        /*00c8*/ 	.word	0xffffffff


	//   ....[8]....
        /*00cc*/ 	.word	0xffffffff


	//   ....[9]....
        /*00d0*/ 	.word	0xffffffff


	//----- nvinfo : EIATTR_COOP_GROUP_INSTR_OFFSETS
	.align		4
.L_1391:
        /*00d4*/ 	.byte	0x04, 0x28
        /*00d6*/ 	.short	(.L_1393 - .L_1392)


	//   ....[0]....
.L_1392:
        /*00d8*/ 	.word	0x000013d0


	//   ....[1]....
        /*00dc*/ 	.word	0x00001410


	//   ....[2]....
        /*00e0*/ 	.word	0x00001620


	//   ....[3]....
        /*00e4*/ 	.word	0x00001650


	//   ....[4]....
        /*00e8*/ 	.word	0x00001680


	//   ....[5]....
        /*00ec*/ 	.word	0x000016a0


	//   ....[6]....
        /*00f0*/ 	.word	0x000016d0


	//   ....[7]....
        /*00f4*/ 	.word	0x000016e0


	//   ....[8]....
        /*00f8*/ 	.word	0x00001710


	//   ....[9]....
        /*00fc*/ 	.word	0x00001720


	//----- nvinfo : EIATTR_VRC_CTA_INIT_COUNT
	.align		4
.L_1393:
        /*0100*/ 	.byte	0x02, 0x4a
	.zero		1
	.zero		1


	//----- nvinfo : EIATTR_EXIT_INSTR_OFFSETS
	.align		4
        /*0104*/ 	.byte	0x04, 0x1c
        /*0106*/ 	.short	(.L_1395 - .L_1394)


	//   ....[0]....
.L_1394:
        /*0108*/ 	.word	0x00000070


	//   ....[1]....
        /*010c*/ 	.word	0x000021d0


	//----- nvinfo : EIATTR_MAX_THREADS
	.align		4
.L_1395:
        /*0110*/ 	.byte	0x04, 0x05
        /*0112*/ 	.short	(.L_1397 - .L_1396)
.L_1396:
        /*0114*/ 	.word	0x000001e0
        /*0118*/ 	.word	0x00000001
        /*011c*/ 	.word	0x00000001


	//----- nvinfo : EIATTR_CRS_STACK_SIZE
	.align		4
.L_1397:
        /*0120*/ 	.byte	0x04, 0x1e
        /*0122*/ 	.short	(.L_1399 - .L_1398)
.L_1398:
        /*0124*/ 	.word	0x00000000


	//----- nvinfo : EIATTR_CBANK_PARAM_SIZE
	.align		4
.L_1399:
        /*0128*/ 	.byte	0x03, 0x19
        /*012a*/ 	.short	0x0048


	//----- nvinfo : EIATTR_PARAM_CBANK
	.align		4
        /*012c*/ 	.byte	0x04, 0x0a
        /*012e*/ 	.short	(.L_1401 - .L_1400)
	.align		4
.L_1400:
        /*0130*/ 	.word	index@(.nv.constant0._ZN13group_norm_v214gn_cuda_kernelI13__nv_bfloat16Li480ELi1ELi32ELi60ELi256ELb0ELi16ELi960ELi960ELi4ELb1ELi9ELb0ELb0ENS_16CompileConditionILi1000EEEEEvPT_PKS4_S7_S7_flPfS8_Pj)
        /*0134*/ 	.short	0x0380
        /*0136*/ 	.short	0x0048


	//----- nvinfo : EIATTR_SW_WAR
	.align		4
.L_1401:
        /*0138*/ 	.byte	0x04, 0x36
        /*013a*/ 	.short	(.L_1403 - .L_1402)
.L_1402:
        /*013c*/ 	.word	0x00000008
.L_1403:


//--------------------- .nv.info._ZN13group_norm_v214gn_cuda_kernelI13__nv_bfloat16Li480ELi3ELi32ELi60ELi256ELb0ELi16ELi960ELi960ELi4ELb1ELi21ELb0ELb0ENS_16CompileConditionILi1000EEEEEvPT_PKS4_S7_S7_flPfS8_Pj --------------------------
	.section	.nv.info._ZN13group_norm_v214gn_cuda_kernelI13__nv_bfloat16Li480ELi3ELi32ELi60ELi256ELb0ELi16ELi960ELi960ELi4ELb1ELi21ELb0ELb0ENS_16CompileConditionILi1000EEEEEvPT_PKS4_S7_S7_flPfS8_Pj,"",@"SHT_CUDA_INFO"
	.sectionflags	@""
	.align	4


	//----- nvinfo : EIATTR_CUDA_API_VERSION
	.align		4
        /*0000*/ 	.byte	0x04, 0x37
        /*0002*/ 	.short	(.L_1405 - .L_1404)
.L_1404:
        /*0004*/ 	.word	0x00000082


	//----- nvinfo : EIATTR_KPARAM_INFO
	.align		4
.L_1405:
        /*0008*/ 	.byte	0x04, 0x17
        /*000a*/ 	.short	(.L_1407 - .L_1406)
.L_1406:
        /*000c*/ 	.word	0x00000000
        /*0010*/ 	.short	0x0008
        /*0012*/ 	.short	0x0040
        /*0014*/ 	.byte	0x00, 0xf5, 0x21, 0x00


	//----- nvinfo : EIATTR_KPARAM_INFO
	.align		4
.L_1407:
        /*0018*/ 	.byte	0x04, 0x17
        /*001a*/ 	.short	(.L_1409 - .L_1408)
.L_1408:
        /*001c*/ 	.word	0x00000000
        /*0020*/ 	.short	0x0007
        /*0022*/ 	.short	0x0038
        /*0024*/ 	.byte	0x00, 0xf5, 0x21, 0x00


	//----- nvinfo : EIATTR_KPARAM_INFO
	.align		4
.L_1409:
        /*0028*/ 	.byte	0x04, 0x17
        /*002a*/ 	.short	(.L_1411 - .L_1410)
.L_1410:
        /*002c*/ 	.word	0x00000000
        /*0030*/ 	.short	0x0006
        /*0032*/ 	.short	0x0030
        /*0034*/ 	.byte	0x00, 0xf5, 0x21, 0x00


	//----- nvinfo : EIATTR_KPARAM_INFO
	.align		4
.L_1411:
        /*0038*/ 	.byte	0x04, 0x17
        /*003a*/ 	.short	(.L_1413 - .L_1412)
.L_1412:
        /*003c*/ 	.word	0x00000000
        /*0040*/ 	.short	0x0005
        /*0042*/ 	.short	0x0028
        /*0044*/ 	.byte	0x00, 0xf0, 0x21, 0x00


	//----- nvinfo : EIATTR_KPARAM_INFO
	.align		4
.L_1413:
        /*0048*/ 	.byte	0x04, 0x17
        /*004a*/ 	.short	(.L_1415 - .L_1414)
.L_1414:
        /*004c*/ 	.word	0x00000000
        /*0050*/ 	.short	0x0004
        /*0052*/ 	.short	0x0020
        /*0054*/ 	.byte	0x00, 0xf0, 0x11, 0x00


	//----- nvinfo : EIATTR_KPARAM_INFO
	.align		4
.L_1415:
        /*0058*/ 	.byte	0x04, 0x17
        /*005a*/ 	.short	(.L_1417 - .L_1416)
.L_1416:
        /*005c*/ 	.word	0x00000000
        /*0060*/ 	.short	0x0003
        /*0062*/ 	.short	0x0018
        /*0064*/ 	.byte	0x00, 0xf5, 0x21, 0x00


	//----- nvinfo : EIATTR_KPARAM_INFO
	.align		4
.L_1417:
        /*0068*/ 	.byte	0x04, 0x17
        /*006a*/ 	.short	(.L_1419 - .L_1418)
.L_1418:
        /*006c*/ 	.word	0x00000000
        /*0070*/ 	.short	0x0002
        /*0072*/ 	.short	0x0010
        /*0074*/ 	.byte	0x00, 0xf5, 0x21, 0x00


	//----- nvinfo : EIATTR_KPARAM_INFO
	.align		4
.L_1419:
        /*0078*/ 	.byte	0x04, 0x17
        /*007a*/ 	.short	(.L_1421 - .L_1420)
.L_1420:
        /*007c*/ 	.word	0x00000000
        /*0080*/ 	.short	0x0001
        /*0082*/ 	.short	0x0008
        /*0084*/ 	.byte	0x00, 0xf5, 0x21, 0x00


	//----- nvinfo : EIATTR_KPARAM_INFO
	.align		4
.L_1421:
        /*0088*/ 	.byte	0x04, 0x17
        /*008a*/ 	.short	(.L_1423 - .L_1422)
.L_1422:
        /*008c*/ 	.word	0x00000000
        /*0090*/ 	.short	0x0000
        /*0092*/ 	.short	0x0000
        /*0094*/ 	.byte	0x00, 0xf5, 0x21, 0x00


	//----- nvinfo : EIATTR_SPARSE_MMA_MASK
	.align		4
.L_1423:
        /*0098*/ 	.byte	0x03, 0x50
        /*009a*/ 	.short	0x0000


	//----- nvinfo : EIATTR_MAXREG_COUNT
	.align		4
        /*009c*/ 	.byte	0x03, 0x1b
        /*009e*/ 	.short	0x0028


	//----- nvinfo : EIATTR_NUM_BARRIERS
	.align		4
        /*00a0*/ 	.byte	0x02, 0x4c
        /*00a2*/ 	.byte	0x01
	.zero		1


	//----- nvinfo : EIATTR_ANNOTATIONS
	.align		4
        /*00a4*/ 	.byte	0x04, 0x55
        /*00a6*/ 	.short	(.L_1425 - .L_1424)


	//   ....[0]....
.L_1424:
        /* <DEDUP_REMOVED lines=16> */


	//----- nvinfo : EIATTR_MERCURY_ISA_VERSION
	.align		4
.L_1425:
        /*0198*/ 	.byte	0x03, 0x5f
        /*019a*/ 	.short	0x0101


	//----- nvinfo : EIATTR_COOP_GROUP_MASK_REGIDS
	.align		4
        /*019c*/ 	.byte	0x04, 0x29
        /*019e*/ 	.short	(.L_1427 - .L_1426)


	//   ....[0]....
.L_1426:
        /*01a0*/ 	.word	0xffffffff


	//   ....[1]....
        /*01a4*/ 	.word	0xffffffff


	//   ....[2]....
        /*01a8*/ 	.word	0xffffffff


	//   ....[3]....
        /*01ac*/ 	.word	0xffffffff


	//   ....[4]....
        /*01b0*/ 	.word	0xffffffff


	//   ....[5]....
        /*01b4*/ 	.word	0xffffffff


	//   ....[6]....
        /*01b8*/ 	.word	0xffffffff


	//   ....[7]....
        /*01bc*/ 	.word	0xffffffff


	//   ....[8]....
        /*01c0*/ 	.word	0xffffffff


	//   ....[9]....
        /*01c4*/ 	.word	0xffffffff


	//----- nvinfo : EIATTR_COOP_GROUP_INSTR_OFFSETS
	.align		4
.L_1427:
        /*01c8*/ 	.byte	0x04, 0x28
        /*01ca*/ 	.short	(.L_1429 - .L_1428)


	//   ....[0]....
.L_1428:
        /*01cc*/ 	.word	0x000013f0


	//   ....[1]....
        /*01d0*/ 	.word	0x00001400


	//   ....[2]....
        /*01d4*/ 	.word	0x000017b0


	//   ....[3]....
        /*01d8*/ 	.word	0x000017e0


	//   ....[4]....
        /*01dc*/ 	.word	0x00001800


	//   ....[5]....
        /*01e0*/ 	.word	0x00001820


	//   ....[6]....
        /*01e4*/ 	.word	0x00001840


	//   ....[7]....
        /*01e8*/ 	.word	0x00001860


	//   ....[8]....
        /*01ec*/ 	.word	0x00001890


	//   ....[9]....
        /*01f0*/ 	.word	0x000018c0


	//----- nvinfo : EIATTR_VRC_CTA_INIT_COUNT
	.align		4
.L_1429:
        /*01f4*/ 	.byte	0x02, 0x4a
	.zero		1
	.zero		1


	//----- nvinfo : EIATTR_EXIT_INSTR_OFFSETS
	.align		4
        /*01f8*/ 	.byte	0x04, 0x1c
        /*01fa*/ 	.short	(.L_1431 - .L_1430)


	//   ....[0]....
.L_1430:
        /*01fc*/ 	.word	0x00000080


	//   ....[1]....
        /*0200*/ 	.word	0x00002530


	//----- nvinfo : EIATTR_MAX_THREADS
	.align		4
.L_1431:
        /*0204*/ 	.byte	0x04, 0x05
        /*0206*/ 	.short	(.L_1433 - .L_1432)
.L_1432:
        /*0208*/ 	.word	0x000001e0
        /*020c*/ 	.word	0x00000001
        /*0210*/ 	.word	0x00000001


	//----- nvinfo : EIATTR_CRS_STACK_SIZE
	.align		4
.L_1433:
        /*0214*/ 	.byte	0x04, 0x1e
        /*0216*/ 	.short	(.L_1435 - .L_1434)
.L_1434:
        /*0218*/ 	.word	0x00000000


	//----- nvinfo : EIATTR_CBANK_PARAM_SIZE
	.align		4
.L_1435:
        /*021c*/ 	.byte	0x03, 0x19
        /*021e*/ 	.short	0x0048


	//----- nvinfo : EIATTR_PARAM_CBANK
	.align		4
        /*0220*/ 	.byte	0x04, 0x0a
        /*0222*/ 	.short	(.L_1437 - .L_1436)
	.align		4
.L_1436:
        /*0224*/ 	.word	index@(.nv.constant0._ZN13group_norm_v214gn_cuda_kernelI13__nv_bfloat16Li480ELi3ELi32ELi60ELi256ELb0ELi16ELi960ELi960ELi4ELb1ELi21ELb0ELb0ENS_16CompileConditionILi1000EEEEEvPT_PKS4_S7_S7_flPfS8_Pj)
        /*0228*/ 	.short	0x0380
        /*022a*/ 	.short	0x0048


	//----- nvinfo : EIATTR_SW_WAR
	.align		4
.L_1437:
        /*022c*/ 	.byte	0x04, 0x36
        /*022e*/ 	.short	(.L_1439 - .L_1438)
.L_1438:
        /*0230*/ 	.word	0x00000008
.L_1439:


//--------------------- .nv.info._ZN13group_norm_v214gn_cuda_kernelI13__nv_bfloat16Li480ELi1ELi32ELi60ELi256ELb0ELi32ELi960ELi960ELi4ELb1ELi18ELb0ELb0ENS_16CompileConditionILi1000EEEEEvPT_PKS4_S7_S7_flPfS8_Pj --------------------------
	.section	.nv.info._ZN13group_norm_v214gn_cuda_kernelI13__nv_bfloat16Li480ELi1ELi32ELi60ELi256ELb0ELi32ELi960ELi960ELi4ELb1ELi18ELb0ELb0ENS_16CompileConditionILi1000EEEEEvPT_PKS4_S7_S7_flPfS8_Pj,"",@"SHT_CUDA_INFO"
	.sectionflags	@""
	.align	4


	//----- nvinfo : EIATTR_CUDA_API_VERSION
	.align		4
        /*0000*/ 	.byte	0x04, 0x37
        /*0002*/ 	.short	(.L_1441 - .L_1440)
.L_1440:
        /*0004*/ 	.word	0x00000082


	//----- nvinfo : EIATTR_KPARAM_INFO
	.align		4
.L_1441:
        /*0008*/ 	.byte	0x04, 0x17
        /*000a*/ 	.short	(.L_1443 - .L_1442)
.L_1442:
        /*000c*/ 	.word	0x00000000
        /*0010*/ 	.short	0x0008
        /*0012*/ 	.short	0x0040
        /*0014*/ 	.byte	0x00, 0xf5, 0x21, 0x00


	//----- nvinfo : EIATTR_KPARAM_INFO
	.align		4
.L_1443:
        /*0018*/ 	.byte	0x04, 0x17
        /*001a*/ 	.short	(.L_1445 - .L_1444)
.L_1444:
        /*001c*/ 	.word	0x00000000
        /*0020*/ 	.short	0x0007
        /*0022*/ 	.short	0x0038
        /*0024*/ 	.byte	0x00, 0xf5, 0x21, 0x00


	//----- nvinfo : EIATTR_KPARAM_INFO
	.align		4
.L_1445:
        /*0028*/ 	.byte	0x04, 0x17
        /*002a*/ 	.short	(.L_1447 - .L_1446)
.L_1446:
        /*002c*/ 	.word	0x00000000
        /*0030*/ 	.short	0x0006
        /*0032*/ 	.short	0x0030
        /*0034*/ 	.byte	0x00, 0xf5, 0x21, 0x00


	//----- nvinfo : EIATTR_KPARAM_INFO
	.align		4
.L_1447:
        /*0038*/ 	.byte	0x04, 0x17
        /*003a*/ 	.short	(.L_1449 - .L_1448)
.L_1448:
        /*003c*/ 	.word	0x00000000
        /*0040*/ 	.short	0x0005
        /*0042*/ 	.short	0x0028
        /*0044*/ 	.byte	0x00, 0xf0, 0x21, 0x00


	//----- nvinfo : EIATTR_KPARAM_INFO
	.align		4
.L_1449:
        /*0048*/ 	.byte	0x04, 0x17
        /*004a*/ 	.short	(.L_1451 - .L_1450)
.L_1450:
        /*004c*/ 	.word	0x00000000
        /*0050*/ 	.short	0x0004
        /*0052*/ 	.short	0x0020
        /*0054*/ 	.byte	0x00, 0xf0, 0x11, 0x00


	//----- nvinfo : EIATTR_KPARAM_INFO
	.align		4
.L_1451:
        /*0058*/ 	.byte	0x04, 0x17
        /*005a*/ 	.short	(.L_1453 - .L_1452)
.L_1452:
        /*005c*/ 	.word	0x00000000
        /*0060*/ 	.short	0x0003
        /*0062*/ 	.short	0x0018
        /*0064*/ 	.byte	0x00, 0xf5, 0x21, 0x00


	//----- nvinfo : EIATTR_KPARAM_INFO
	.align		4
.L_1453:
        /*0068*/ 	.byte	0x04, 0x17
        /*006a*/ 	.short	(.L_1455 - .L_1454)
.L_1454:
        /*006c*/ 	.word	0x00000000
        /*0070*/ 	.short	0x0002
        /*0072*/ 	.short	0x0010
        /*0074*/ 	.byte	0x00, 0xf5, 0x21, 0x00


	//----- nvinfo : EIATTR_KPARAM_INFO
	.align		4
.L_1455:
        /*0078*/ 	.byte	0x04, 0x17
        /*007a*/ 	.short	(.L_1457 - .L_1456)
.L_1456:
        /*007c*/ 	.word	0x00000000
        /*0080*/ 	.short	0x0001
        /*0082*/ 	.short	0x0008
        /*0084*/ 	.byte	0x00, 0xf5, 0x21, 0x00


	//----- nvinfo : EIATTR_KPARAM_INFO
	.align		4
.L_1457:
        /*0088*/ 	.byte	0x04, 0x17
        /*008a*/ 	.short	(.L_1459 - .L_1458)
.L_1458:
        /*008c*/ 	.word	0x00000000
        /*0090*/ 	.short	0x0000
        /*0092*/ 	.short	0x0000
        /*0094*/ 	.byte	0x00, 0xf5, 0x21, 0x00


	//----- nvinfo : EIATTR_SPARSE_MMA_MASK
	.align		4
.L_1459:
        /*0098*/ 	.byte	0x03, 0x50
        /*009a*/ 	.short	0x0000


	//----- nvinfo : EIATTR_MAXREG_COUNT
	.align		4
        /*009c*/ 	.byte	0x03, 0x1b
        /*009e*/ 	.short	0x0080


	//----- nvinfo : EIATTR_NUM_BARRIERS
	.align		4
        /*00a0*/ 	.byte	0x02, 0x4c
        /*00a2*/ 	.byte	0x01
	.zero		1


	//----- nvinfo : EIATTR_MERCURY_ISA_VERSION
	.align		4
        /*00a4*/ 	.byte	0x03, 0x5f
        /*00a6*/ 	.short	0x0101


	//----- nvinfo : EIATTR_INT_WARP_WIDE_INSTR_OFFSETS
	.align		4
        /*00a8*/ 	.byte	0x04, 0x31
        /*00aa*/ 	.short	(.L_1461 - .L_1460)


	//   ....[0]....
.L_1460:
        /*00ac*/ 	.word	0x00001bb0


	//----- nvinfo : EIATTR_COOP_GROUP_MASK_REGIDS
	.align		4
.L_1461:
        /*00b0*/ 	.byte	0x04, 0x29
        /*00b2*/ 	.short	(.L_1463 - .L_1462)


	//   ....[0]....
.L_1462:
        /*00b4*/ 	.word	0xffffffff


	//   ....[1]....
        /*00b8*/ 	.word	0xffffffff


	//   ....[2]....
        /*00bc*/ 	.word	0xffffffff


	//   ....[3]....
        /*00c0*/ 	.word	0xffffffff


	//   ....[4]....
        /*00c4*/ 	.word	0xffffffff


	//   ....[5]....
        /*00c8*/ 	.word	0xffffffff


	//   ....[6]....
        /*00cc*/ 	.word	0xffffffff


	//   ....[7]....
        /*00d0*/ 	.word	0xffffffff


	//----- nvinfo : EIATTR_COOP_GROUP_INSTR_OFFSETS
	.align		4
.L_1463:
        /*00d4*/ 	.byte	0x04, 0x28
        /*00d6*/ 	.short	(.L_1465 - .L_1464)


	//   ....[0]....
.L_1464:
        /*00d8*/ 	.word	0x00001ba0


	//   ....[1]....
        /*00dc*/ 	.word	0x00001bd0


	//   ....[2]....
        /*00e0*/ 	.word	0x00001e80


	//   ....[3]....
        /*00e4*/ 	.word	0x00001ec0


	//   ....[4]....
        /*00e8*/ 	.word	0x00001f30


	//   ....[5]....
        /*00ec*/ 	.word	0x00001f40


	//   ....[6]....
        /*00f0*/ 	.word	0x00001f70


	//   ....[7]....
        /*00f4*/ 	.word	0x00001f80


	//----- nvinfo : EIATTR_VRC_CTA_INIT_COUNT
	.align		4
.L_1465:
        /*00f8*/ 	.byte	0x02, 0x4a
	.zero		1
	.zero		1


	//----- nvinfo : EIATTR_EXIT_INSTR_OFFSETS
	.align		4
        /*00fc*/ 	.byte	0x04, 0x1c
        /*00fe*/ 	.short	(.L_1467 - .L_1466)


	//   ....[0]....
.L_1466:
        /*0100*/ 	.word	0x00000070


	//   ....[1]....
        /*0104*/ 	.word	0x000030b0


	//----- nvinfo : EIATTR_MAX_THREADS
	.align		4
.L_1467:
        /*0108*/ 	.byte	0x04, 0x05
        /*010a*/ 	.short	(.L_1469 - .L_1468)
.L_1468:
        /*010c*/ 	.word	0x000001e0
        /*0110*/ 	.word	0x00000001
        /*0114*/ 	.word	0x00000001


	//----- nvinfo : EIATTR_CRS_STACK_SIZE
	.align		4
.L_1469:
        /*0118*/ 	.byte	0x04, 0x1e
        /*011a*/ 	.short	(.L_1471 - .L_1470)
.L_1470:
        /*011c*/ 	.word	0x00000000


	//----- nvinfo : EIATTR_CBANK_PARAM_SIZE
	.align		4
.L_1471:
        /*0120*/ 	.byte	0x03, 0x19
        /*0122*/ 	.short	0x0048


	//----- nvinfo : EIATTR_PARAM_CBANK
	.align		4
        /*0124*/ 	.byte	0x04, 0x0a
        /*0126*/ 	.short	(.L_1473 - .L_1472)
	.align		4
.L_1472:
        /*0128*/ 	.word	index@(.nv.constant0._ZN13group_norm_v214gn_cuda_kernelI13__nv_bfloat16Li480ELi1ELi32ELi60ELi256ELb0ELi32ELi960ELi960ELi4ELb1ELi18ELb0ELb0ENS_16CompileConditionILi1000EEEEEvPT_PKS4_S7_S7_flPfS8_Pj)
        /*012c*/ 	.short	0x0380
        /*012e*/ 	.short	0x0048


	//----- nvinfo : EIATTR_SW_WAR
	.align		4
.L_1473:
        /*0130*/ 	.byte	0x04, 0x36
        /*0132*/ 	.short	(.L_1475 - .L_1474)
.L_1474:
        /*0134*/ 	.word	0x00000008
.L_1475:


//--------------------- .nv.info._ZN13group_norm_v214gn_cuda_kernelI13__nv_bfloat16Li480ELi2ELi32ELi60ELi256ELb0ELi32ELi960ELi960ELi4ELb1ELi29ELb0ELb0ENS_16CompileConditionILi1000EEEEEvPT_PKS4_S7_S7_flPfS8_Pj --------------------------
	.section	.nv.info._ZN13group_norm_v214gn_cuda_kernelI13__nv_bfloat16Li480ELi2ELi32ELi60ELi256ELb0ELi32ELi960ELi960ELi4ELb1ELi29ELb0ELb0ENS_16CompileConditionILi1000EEEEEvPT_PKS4_S7_S7_flPfS8_Pj,"",@"SHT_CUDA_INFO"
	.sectionflags	@""
	.align	4


	//----- nvinfo : EIATTR_CUDA_API_VERSION
	.align		4
        /*0000*/ 	.byte	0x04, 0x37
        /*0002*/ 	.short	(.L_1477 - .L_1476)
.L_1476:
        /*0004*/ 	.word	0x00000082


	//----- nvinfo : EIATTR_KPARAM_INFO
	.align		4
.L_1477:
        /*0008*/ 	.byte	0x04, 0x17
        /*000a*/ 	.short	(.L_1479 - .L_1478)
.L_1478:
        /*000c*/ 	.word	0x00000000
        /*0010*/ 	.short	0x0008
        /*0012*/ 	.short	0x0040
        /*0014*/ 	.byte	0x00, 0xf5, 0x21, 0x00


	//----- nvinfo : EIATTR_KPARAM_INFO
	.align		4
.L_1479:
        /*0018*/ 	.byte	0x04, 0x17
        /*001a*/ 	.short	(.L_1481 - .L_1480)
.L_1480:
        /*001c*/ 	.word	0x00000000
        /*0020*/ 	.short	0x0007
        /*0022*/ 	.short	0x0038
        /*0024*/ 	.byte	0x00, 0xf5, 0x21, 0x00


	//----- nvinfo : EIATTR_KPARAM_INFO
	.align		4
.L_1481:
        /*0028*/ 	.byte	0x04, 0x17
        /*002a*/ 	.short	(.L_1483 - .L_1482)
.L_1482:
        /*002c*/ 	.word	0x00000000
        /*0030*/ 	.short	0x0006
        /*0032*/ 	.short	0x0030
        /*0034*/ 	.byte	0x00, 0xf5, 0x21, 0x00


	//----- nvinfo : EIATTR_KPARAM_INFO
	.align		4
.L_1483:
        /*0038*/ 	.byte	0x04, 0x17
        /*003a*/ 	.short	(.L_1485 - .L_1484)
.L_1484:
        /*003c*/ 	.word	0x00000000
        /*0040*/ 	.short	0x0005
        /*0042*/ 	.short	0x0028
        /*0044*/ 	.byte	0x00, 0xf0, 0x21, 0x00


	//----- nvinfo : EIATTR_KPARAM_INFO
	.align		4
.L_1485:
        /*0048*/ 	.byte	0x04, 0x17
        /*004a*/ 	.short	(.L_1487 - .L_1486)
.L_1486:
        /*004c*/ 	.word	0x00000000
        /*0050*/ 	.short	0x0004
        /*0052*/ 	.short	0x0020
        /*0054*/ 	.byte	0x00, 0xf0, 0x11, 0x00


	//----- nvinfo : EIATTR_KPARAM_INFO
	.align		4
.L_1487:
        /*0058*/ 	.byte	0x04, 0x17
        /*005a*/ 	.short	(.L_1489 - .L_1488)
.L_1488:
        /*005c*/ 	.word	0x00000000
        /*0060*/ 	.short	0x0003
        /*0062*/ 	.short	0x0018
        /*0064*/ 	.byte	0x00, 0xf5, 0x21, 0x00


	//----- nvinfo : EIATTR_KPARAM_INFO
	.align		4
.L_1489:
        /*0068*/ 	.byte	0x04, 0x17
        /*006a*/ 	.short	(.L_1491 - .L_1490)
.L_1490:
        /*006c*/ 	.word	0x00000000
        /*0070*/ 	.short	0x0002
        /*0072*/ 	.short	0x0010
        /*0074*/ 	.byte	0x00, 0xf5, 0x21, 0x00


	//----- nvinfo : EIATTR_KPARAM_INFO
	.align		4
.L_1491:
        /*0078*/ 	.byte	0x04, 0x17
        /*007a*/ 	.short	(.L_1493 - .L_1492)
.L_1492:
        /*007c*/ 	.word	0x00000000
        /*0080*/ 	.short	0x0001
        /*0082*/ 	.short	0x0008
        /*0084*/ 	.byte	0x00, 0xf5, 0x21, 0x00


	//----- nvinfo : EIATTR_KPARAM_INFO
	.align		4
.L_1493:
        /*0088*/ 	.byte	0x04, 0x17
        /*008a*/ 	.short	(.L_1495 - .L_1494)
.L_1494:
        /*008c*/ 	.word	0x00000000
        /*0090*/ 	.short	0x0000
        /*0092*/ 	.short	0x0000
        /*0094*/ 	.byte	0x00, 0xf5, 0x21, 0x00


	//----- nvinfo : EIATTR_SPARSE_MMA_MASK
	.align		4
.L_1495:
        /*0098*/ 	.byte	0x03, 0x50
        /*009a*/ 	.short	0x0000


	//----- nvinfo : EIATTR_MAXREG_COUNT
	.align		4
        /*009c*/ 	.byte	0x03, 0x1b
        /*009e*/ 	.short	0x0040


	//----- nvinfo : EIATTR_NUM_BARRIERS
	.align		4
        /*00a0*/ 	.byte	0x02, 0x4c
        /*00a2*/ 	.byte	0x01
	.zero		1


	//----- nvinfo : EIATTR_ANNOTATIONS
	.align		4
        /*00a4*/ 	.byte	0x04, 0x55
        /*00a6*/ 	.short	(.L_1497 - .L_1496)


	//   ....[0]....
.L_1496:
        /* <DEDUP_REMOVED lines=34> */


	//----- nvinfo : EIATTR_MERCURY_ISA_VERSION
	.align		4
.L_1497:
        /*02b8*/ 	.byte	0x03, 0x5f
        /*02ba*/ 	.short	0x0101


	//----- nvinfo : EIATTR_COOP_GROUP_MASK_REGIDS
	.align		4
        /*02bc*/ 	.byte	0x04, 0x29
        /*02be*/ 	.short	(.L_1499 - .L_1498)


	//   ....[0]....
.L_1498:
        /*02c0*/ 	.word	0xffffffff


	//   ....[1]....
        /*02c4*/ 	.word	0xffffffff


	//   ....[2]....
        /*02c8*/ 	.word	0xffffffff


	//   ....[3]....
        /*02cc*/ 	.word	0xffffffff


	//   ....[4]....
        /*02d0*/ 	.word	0xffffffff


	//   ....[5]....
        /*02d4*/ 	.word	0xffffffff


	//   ....[6]....
        /*02d8*/ 	.word	0xffffffff


	//   ....[7]....
        /*02dc*/ 	.word	0xffffffff


	//----- nvinfo : EIATTR_COOP_GROUP_INSTR_OFFSETS
	.align		4
.L_1499:
        /*02e0*/ 	.byte	0x04, 0x28
        /*02e2*/ 	.short	(.L_1501 - .L_1500)


	//   ....[0]....
.L_1500:
        /*02e4*/ 	.word	0x00001bc0


	//   ....[1]....
        /*02e8*/ 	.word	0x00001bd0


	//   ....[2]....
        /*02ec*/ 	.word	0x00001f80


	//   ....[3]....
        /*02f0*/ 	.word	0x00001fb0


	//   ....[4]....
        /*02f4*/ 	.word	0x00001fd0


	//   ....[5]....
        /*02f8*/ 	.word	0x00001ff0


	//   ....[6]....
        /*02fc*/ 	.word	0x00002010


	//   ....[7]....
        /*0300*/ 	.word	0x00002080


	//----- nvinfo : EIATTR_VRC_CTA_INIT_COUNT
	.align		4
.L_1501:
        /*0304*/ 	.byte	0x02, 0x4a
	.zero		1
	.zero		1


	//----- nvinfo : EIATTR_EXIT_INSTR_OFFSETS
	.align		4
        /*0308*/ 	.byte	0x04, 0x1c
        /*030a*/ 	.short	(.L_1503 - .L_1502)


	//   ....[0]....
.L_1502:
        /*030c*/ 	.word	0x00000080


	//   ....[1]....
        /*0310*/ 	.word	0x00003640


	//----- nvinfo : EIATTR_MAX_THREADS
	.align		4
.L_1503:
        /*0314*/ 	.byte	0x04, 0x05
        /*0316*/ 	.short	(.L_1505 - .L_1504)
.L_1504:
        /*0318*/ 	.word	0x000001e0
        /*031c*/ 	.word	0x00000001
        /*0320*/ 	.word	0x00000001


	//----- nvinfo : EIATTR_CRS_STACK_SIZE
	.align		4
.L_1505:
        /*0324*/ 	.byte	0x04, 0x1e
        /*0326*/ 	.short	(.L_1507 - .L_1506)
.L_1506:
        /*0328*/ 	.word	0x00000000


	//----- nvinfo : EIATTR_CBANK_PARAM_SIZE
	.align		4
.L_1507:
        /*032c*/ 	.byte	0x03, 0x19
        /*032e*/ 	.short	0x0048


	//----- nvinfo : EIATTR_PARAM_CBANK
	.align		4
        /*0330*/ 	.byte	0x04, 0x0a
        /*0332*/ 	.short	(.L_1509 - .L_1508)
	.align		4
.L_1508:
        /*0334*/ 	.word	index@(.nv.constant0._ZN13group_norm_v214gn_cuda_kernelI13__nv_bfloat16Li480ELi2ELi32ELi60ELi256ELb0ELi32ELi960ELi960ELi4ELb1ELi29ELb0ELb0ENS_16CompileConditionILi1000EEEEEvPT_PKS4_S7_S7_flPfS8_Pj)
        /*0338*/ 	.short	0x0380
        /*033a*/ 	.short	0x0048


	//----- nvinfo : EIATTR_SW_WAR
	.align		4
.L_1509:
        /*033c*/ 	.byte	0x04, 0x36
        /*033e*/ 	.short	(.L_1511 - .L_1510)
.L_1510:
        /*0340*/ 	.word	0x00000008
.L_1511:


//--------------------- .nv.info._ZN13group_norm_v214gn_cuda_kernelI13__nv_bfloat16Li480ELi1ELi32ELi60ELi256ELb0ELi64ELi960ELi960ELi4ELb1ELi37ELb0ELb0ENS_16CompileConditionILi1000EEEEEvPT_PKS4_S7_S7_flPfS8_Pj --------------------------
	.section	.nv.info._ZN13group_norm_v214gn_cuda_kernelI13__nv_bfloat16Li480ELi1ELi32ELi60ELi256ELb0ELi64ELi960ELi960ELi4ELb1ELi37ELb0ELb0ENS_16CompileConditionILi1000EEEEEvPT_PKS4_S7_S7_flPfS8_Pj,"",@"SHT_CUDA_INFO"
	.sectionflags	@""
	.align	4


	//----- nvinfo : EIATTR_CUDA_API_VERSION
	.align		4
        /*0000*/ 	.byte	0x04, 0x37
        /*0002*/ 	.short	(.L_1513 - .L_1512)
.L_1512:
        /*0004*/ 	.word	0x00000082


	//----- nvinfo : EIATTR_KPARAM_INFO
	.align		4
.L_1513:
        /*0008*/ 	.byte	0x04, 0x17
        /*000a*/ 	.short	(.L_1515 - .L_1514)
.L_1514:
        /*000c*/ 	.word	0x00000000
        /*0010*/ 	.short	0x0008
        /*0012*/ 	.short	0x0040
        /*0014*/ 	.byte	0x00, 0xf5, 0x21, 0x00


	//----- nvinfo : EIATTR_KPARAM_INFO
	.align		4
.L_1515:
        /*0018*/ 	.byte	0x04, 0x17
        /*001a*/ 	.short	(.L_1517 - .L_1516)
.L_1516:
        /*001c*/ 	.word	0x00000000
        /*0020*/ 	.short	0x0007
        /*0022*/ 	.short	0x0038
        /*0024*/ 	.byte	0x00, 0xf5, 0x21, 0x00


	//----- nvinfo : EIATTR_KPARAM_INFO
	.align		4
.L_1517:
        /*0028*/ 	.byte	0x04, 0x17
        /*002a*/ 	.short	(.L_1519 - .L_1518)
.L_1518:
        /*002c*/ 	.word	0x00000000
        /*0030*/ 	.short	0x0006
        /*0032*/ 	.short	0x0030
        /*0034*/ 	.byte	0x00, 0xf5, 0x21, 0x00


	//----- nvinfo : EIATTR_KPARAM_INFO
	.align		4
.L_1519:
        /*0038*/ 	.byte	0x04, 0x17
        /*003a*/ 	.short	(.L_1521 - .L_1520)
.L_1520:
        /*003c*/ 	.word	0x00000000
        /*0040*/ 	.short	0x0005
        /*0042*/ 	.short	0x0028
        /*0044*/ 	.byte	0x00, 0xf0, 0x21, 0x00


	//----- nvinfo : EIATTR_KPARAM_INFO
	.align		4
.L_1521:
        /*0048*/ 	.byte	0x04, 0x17
        /*004a*/ 	.short	(.L_1523 - .L_1522)
.L_1522:
        /*004c*/ 	.word	0x00000000
        /*0050*/ 	.short	0x0004
        /*0052*/ 	.short	0x0020
        /*0054*/ 	.byte	0x00, 0xf0, 0x11, 0x00


	//----- nvinfo : EIATTR_KPARAM_INFO
	.align		4
.L_1523:
        /*0058*/ 	.byte	0x04, 0x17
        /*005a*/ 	.short	(.L_1525 - .L_1524)
.L_1524:
        /*005c*/ 	.word	0x00000000
        /*0060*/ 	.short	0x0003
        /*0062*/ 	.short	0x0018
        /*0064*/ 	.byte	0x00, 0xf5, 0x21, 0x00


	//----- nvinfo : EIATTR_KPARAM_INFO
	.align		4
.L_1525:
        /*0068*/ 	.byte	0x04, 0x17
        /*006a*/ 	.short	(.L_1527 - .L_1526)
.L_1526:
        /*006c*/ 	.word	0x00000000
        /*0070*/ 	.short	0x0002
        /*0072*/ 	.short	0x0010
        /*0074*/ 	.byte	0x00, 0xf5, 0x21, 0x00


	//----- nvinfo : EIATTR_KPARAM_INFO
	.align		4
.L_1527:
        /*0078*/ 	.byte	0x04, 0x17
        /*007a*/ 	.short	(.L_1529 - .L_1528)
.L_1528:
        /*007c*/ 	.word	0x00000000
        /*0080*/ 	.short	0x0001
        /*0082*/ 	.short	0x0008
        /*0084*/ 	.byte	0x00, 0xf5, 0x21, 0x00


	//----- nvinfo : EIATTR_KPARAM_INFO
	.align		4
.L_1529:
        /*0088*/ 	.byte	0x04, 0x17
        /*008a*/ 	.short	(.L_1531 - .L_1530)
.L_1530:
        /*008c*/ 	.word	0x00000000
        /*0090*/ 	.short	0x0000
        /*0092*/ 	.short	0x0000
        /*0094*/ 	.byte	0x00, 0xf5, 0x21, 0x00


	//----- nvinfo : EIATTR_SPARSE_MMA_MASK
	.align		4
.L_1531:
        /*0098*/ 	.byte	0x03, 0x50
        /*009a*/ 	.short	0x0000


	//----- nvinfo : EIATTR_MAXREG_COUNT
	.align		4
        /*009c*/ 	.byte	0x03, 0x1b
        /*009e*/ 	.short	0x0080


	//----- nvinfo : EIATTR_NUM_BARRIERS
	.align		4
        /*00a0*/ 	.byte	0x02, 0x4c
        /*00a2*/ 	.byte	0x01
	.zero		1


	//----- nvinfo : EIATTR_ANNOTATIONS
	.align		4
        /*00a4*/ 	.byte	0x04, 0x55
        /*00a6*/ 	.short	(.L_1533 - .L_1532)


	//   ....[0]....
.L_1532:
        /* <DEDUP_REMOVED lines=43> */


	//----- nvinfo : EIATTR_MERCURY_ISA_VERSION
	.align		4
.L_1533:
        /*0348*/ 	.byte	0x03, 0x5f
        /*034a*/ 	.short	0x0101


	//----- nvinfo : EIATTR_COOP_GROUP_MASK_REGIDS
	.align		4
        /*034c*/ 	.byte	0x04, 0x29
        /*034e*/ 	.short	(.L_1535 - .L_1534)


	//   ....[0]....
.L_1534:
        /*0350*/ 	.word	0xffffffff


	//   ....[1]....
        /*0354*/ 	.word	0xffffffff


	//   ....[2]....
        /*0358*/ 	.word	0xffffffff


	//   ....[3]....
        /*035c*/ 	.word	0xffffffff


	//   ....[4]....
        /*0360*/ 	.word	0xffffffff


	//   ....[5]....
        /*0364*/ 	.word	0xffffffff


	//----- nvinfo : EIATTR_COOP_GROUP_INSTR_OFFSETS
	.align		4
.L_1535:
        /*0368*/ 	.byte	0x04, 0x28
        /*036a*/ 	.short	(.L_1537 - .L_1536)


	//   ....[0]....
.L_1536:
        /*036c*/ 	.word	0x00002ab0


	//   ....[1]....
        /*0370*/ 	.word	0x00002ac0


	//   ....[2]....
        /*0374*/ 	.word	0x00002e80


	//   ....[3]....
        /*0378*/ 	.word	0x00002eb0


	//   ....[4]....
        /*037c*/ 	.word	0x00002ed0


	//   ....[5]....
        /*0380*/ 	.word	0x00002f00


	//----- nvinfo : EIATTR_VRC_CTA_INIT_COUNT
	.align		4
.L_1537:
        /*0384*/ 	.byte	0x02, 0x4a
	.zero		1
	.zero		1


	//----- nvinfo : EIATTR_EXIT_INSTR_OFFSETS
	.align		4
        /*0388*/ 	.byte	0x04, 0x1c
        /*038a*/ 	.short	(.L_1539 - .L_1538)


	//   ....[0]....
.L_1538:
        /*038c*/ 	.word	0x00000080


	//   ....[1]....
        /*0390*/ 	.word	0x00005520


	//----- nvinfo : EIATTR_MAX_THREADS
	.align		4
.L_1539:
        /*0394*/ 	.byte	0x04, 0x05
        /*0396*/ 	.short	(.L_1541 - .L_1540)
.L_1540:
        /*0398*/ 	.word	0x000001e0
        /*039c*/ 	.word	0x00000001
        /*03a0*/ 	.word	0x00000001


	//----- nvinfo : EIATTR_CRS_STACK_SIZE
	.align		4
.L_1541:
        /*03a4*/ 	.byte	0x04, 0x1e
        /*03a6*/ 	.short	(.L_1543 - .L_1542)
.L_1542:
        /*03a8*/ 	.word	0x00000000


	//----- nvinfo : EIATTR_CBANK_PARAM_SIZE
	.align		4
.L_1543:
        /*03ac*/ 	.byte	0x03, 0x19
        /*03ae*/ 	.short	0x0048


	//----- nvinfo : EIATTR_PARAM_CBANK
	.align		4
        /*03b0*/ 	.byte	0x04, 0x0a
        /*03b2*/ 	.short	(.L_1545 - .L_1544)
	.align		4
.L_1544:
        /*03b4*/ 	.word	index@(.nv.constant0._ZN13group_norm_v214gn_cuda_kernelI13__nv_bfloat16Li480ELi1ELi32ELi60ELi256ELb0ELi64ELi960ELi960ELi4ELb1ELi37ELb0ELb0ENS_16CompileConditionILi1000EEEEEvPT_PKS4_S7_S7_flPfS8_Pj)
        /*03b8*/ 	.short	0x0380
        /*03ba*/ 	.short	0x0048


	//----- nvinfo : EIATTR_SW_WAR
	.align		4
.L_1545:
        /*03bc*/ 	.byte	0x04, 0x36
        /*03be*/ 	.short	(.L_1547 - .L_1546)
.L_1546:
        /*03c0*/ 	.word	0x00000008
.L_1547:


//--------------------- .nv.info._ZN13group_norm_v214gn_cuda_kernelI13__nv_bfloat16Li480ELi3ELi16ELi120ELi256ELb1ELi2ELi960ELi960ELi4ELb1ELi2ELb0ELb0ENS_16CompileConditionILi1000EEEEEvPT_PKS4_S7_S7_flPfS8_Pj --------------------------
	.section	.nv.info._ZN13group_norm_v214gn_cuda_kernelI13__nv_bfloat16Li480ELi3ELi16ELi120ELi256ELb1ELi2ELi960ELi960ELi4ELb1ELi2ELb0ELb0ENS_16CompileConditionILi1000EEEEEvPT_PKS4_S7_S7_flPfS8_Pj,"",@"SHT_CUDA_INFO"
	.sectionflags	@""
	.align	4


	//----- nvinfo : EIATTR_CUDA_API_VERSION
	.align		4
        /*0000*/ 	.byte	0x04, 0x37
        /*0002*/ 	.short	(.L_1549 - .L_1548)
.L_1548:
        /*0004*/ 	.word	0x00000082


	//----- nvinfo : EIATTR_KPARAM_INFO
	.align		4
.L_1549:
        /*0008*/ 	.byte	0x04, 0x17
        /*000a*/ 	.short	(.L_1551 - .L_1550)
.L_1550:
        /*000c*/ 	.word	0x00000000
        /*0010*/ 	.short	0x0008
        /*0012*/ 	.short	0x0040
        /*0014*/ 	.byte	0x00, 0xf5, 0x21, 0x00


	//----- nvinfo : EIATTR_KPARAM_INFO
	.align		4
.L_1551:
        /*0018*/ 	.byte	0x04, 0x17
        /*001a*/ 	.short	(.L_1553 - .L_1552)
.L_1552:
        /*001c*/ 	.word	0x00000000
        /*0020*/ 	.short	0x0007
        /*0022*/ 	.short	0x0038
        /*0024*/ 	.byte	0x00, 0xf5, 0x21, 0x00


	//----- nvinfo : EIATTR_KPARAM_INFO
	.align		4
.L_1553:
        /*0028*/ 	.byte	0x04, 0x17
        /*002a*/ 	.short	(.L_1555 - .L_1554)
.L_1554:
        /*002c*/ 	.word	0x00000000
        /*0030*/ 	.short	0x0006
        /*0032*/ 	.short	0x0030
        /*0034*/ 	.byte	0x00, 0xf5, 0x21, 0x00


	//----- nvinfo : EIATTR_KPARAM_INFO
	.align		4
.L_1555:
        /*0038*/ 	.byte	0x04, 0x17
        /*003a*/ 	.short	(.L_1557 - .L_1556)
.L_1556:
        /*003c*/ 	.word	0x00000000
        /*0040*/ 	.short	0x0005
        /*0042*/ 	.short	0x0028
        /*0044*/ 	.byte	0x00, 0xf0, 0x21, 0x00


	//----- nvinfo : EIATTR_KPARAM_INFO
	.align		4
.L_1557:
        /*0048*/ 	.byte	0x04, 0x17
        /*004a*/ 	.short	(.L_1559 - .L_1558)
.L_1558:
        /*004c*/ 	.word	0x00000000
        /*0050*/ 	.short	0x0004
        /*0052*/ 	.short	0x0020
        /*0054*/ 	.byte	0x00, 0xf0, 0x11, 0x00


	//----- nvinfo : EIATTR_KPARAM_INFO
	.align		4
.L_1559:
        /*0058*/ 	.byte	0x04, 0x17
        /*005a*/ 	.short	(.L_1561 - .L_1560)
.L_1560:
        /*005c*/ 	.word	0x00000000
        /*0060*/ 	.short	0x0003
        /*0062*/ 	.short	0x0018
        /*0064*/ 	.byte	0x00, 0xf5, 0x21, 0x00


	//----- nvinfo : EIATTR_KPARAM_INFO
	.align		4
.L_1561:
        /*0068*/ 	.byte	0x04, 0x17
        /*006a*/ 	.short	(.L_1563 - .L_1562)
.L_1562:
        /*006c*/ 	.word	0x00000000
        /*0070*/ 	.short	0x0002
        /*0072*/ 	.short	0x0010
        /*0074*/ 	.byte	0x00, 0xf5, 0x21, 0x00


	//----- nvinfo : EIATTR_KPARAM_INFO
	.align		4
.L_1563:
        /*0078*/ 	.byte	0x04, 0x17
        /*007a*/ 	.short	(.L_1565 - .L_1564)
.L_1564:
        /*007c*/ 	.word	0x00000000
        /*0080*/ 	.short	0x0001
        /*0082*/ 	.short	0x0008
        /*0084*/ 	.byte	0x00, 0xf5, 0x21, 0x00


	//----- nvinfo : EIATTR_KPARAM_INFO
	.align		4
.L_1565:
        /*0088*/ 	.byte	0x04, 0x17
        /*008a*/ 	.short	(.L_1567 - .L_1566)
.L_1566:
        /*008c*/ 	.word	0x00000000
        /*0090*/ 	.short	0x0000
        /*0092*/ 	.short	0x0000
        /*0094*/ 	.byte	0x00, 0xf5, 0x21, 0x00


	//----- nvinfo : EIATTR_SPARSE_MMA_MASK
	.align		4
.L_1567:
        /*0098*/ 	.byte	0x03, 0x50
        /*009a*/ 	.short	0x0000


	//----- nvinfo : EIATTR_MAXREG_COUNT
	.align		4
        /*009c*/ 	.byte	0x03, 0x1b
        /*009e*/ 	.short	0x0028


	//----- nvinfo : EIATTR_NUM_BARRIERS
	.align		4
        /*00a0*/ 	.byte	0x02, 0x4c
        /*00a2*/ 	.byte	0x01
	.zero		1


	//----- nvinfo : EIATTR_MERCURY_ISA_VERSION
	.align		4
        /*00a4*/ 	.byte	0x03, 0x5f
        /*00a6*/ 	.short	0x0101


	//----- nvinfo : EIATTR_COOP_GROUP_MASK_REGIDS
	.align		4
        /*00a8*/ 	.byte	0x04, 0x29
        /*00aa*/ 	.short	(.L_1569 - .L_1568)


	//   ....[0]....
.L_1568:
        /*00ac*/ 	.word	0xffffffff


	//   ....[1]....
        /*00b0*/ 	.word	0xffffffff


	//   ....[2]....
        /*00b4*/ 	.word	0xffffffff


	//   ....[3]....
        /*00b8*/ 	.word	0xffffffff


	//   ....[4]....
        /*00bc*/ 	.word	0xffffffff


	//   ....[5]....
        /*00c0*/ 	.word	0xffffffff


	//   ....[6]....
        /*00c4*/ 	.word	0xffffffff


	//   ....[7]....
        /*00c8*/ 	.word	0xffffffff


	//   ....[8]....
        /*00cc*/ 	.word	0xffffffff


	//   ....[9]....
        /*00d0*/ 	.word	0xffffffff


	//   ....[10]....
        /*00d4*/ 	.word	0xffffffff


	//   ....[11]....
        /*00d8*/ 	.word	0xffffffff


	//----- nvinfo : EIATTR_COOP_GROUP_INSTR_OFFSETS
	.align		4
.L_1569:
        /*00dc*/ 	.byte	0x04, 0x28
        /*00de*/ 	.short	(.L_1571 - .L_1570)


	//   ....[0]....
.L_1570:
        /*00e0*/ 	.word	0x000012f0


	//   ....[1]....
        /*00e4*/ 	.word	0x00001330


	//   ....[2]....
        /*00e8*/ 	.word	0x00001770


	//   ....[3]....
        /*00ec*/ 	.word	0x000017a0


	//   ....[4]....
        /*00f0*/ 	.word	0x000017d0


	//   ....[5]....
        /*00f4*/ 	.word	0x000017e0


	//   ....[6]....
        /*00f8*/ 	.word	0x00001810


	//   ....[7]....
        /*00fc*/ 	.word	0x00001820


	//   ....[8]....
        /*0100*/ 	.word	0x00001850


	//   ....[9]....
        /*0104*/ 	.word	0x00001860


	//   ....[10]....
        /*0108*/ 	.word	0x00001890


	//   ....[11]....
        /*010c*/ 	.word	0x000018a0


	//----- nvinfo : EIATTR_VRC_CTA_INIT_COUNT
	.align		4
.L_1571:
        /*0110*/ 	.byte	0x02, 0x4a
	.zero		1
	.zero		1


	//----- nvinfo : EIATTR_EXIT_INSTR_OFFSETS
	.align		4
        /*0114*/ 	.byte	0x04, 0x1c
        /*0116*/ 	.short	(.L_1573 - .L_1572)


	//   ....[0]....
.L_1572:
        /*0118*/ 	.word	0x00000060


	//   ....[1]....
        /*011c*/ 	.word	0x00001ec0


	//----- nvinfo : EIATTR_MAX_THREADS
	.align		4
.L_1573:
        /*0120*/ 	.byte	0x04, 0x05
        /*0122*/ 	.short	(.L_1575 - .L_1574)
.L_1574:
        /*0124*/ 	.word	0x000001e0
        /*0128*/ 	.word	0x00000001
        /*012c*/ 	.word	0x00000001


	//----- nvinfo : EIATTR_CRS_STACK_SIZE
	.align		4
.L_1575:
        /*0130*/ 	.byte	0x04, 0x1e
        /*0132*/ 	.short	(.L_1577 - .L_1576)
.L_1576:
        /*0134*/ 	.word	0x00000000


	//----- nvinfo : EIATTR_CBANK_PARAM_SIZE
	.align		4
.L_1577:
        /*0138*/ 	.byte	0x03, 0x19
        /*013a*/ 	.short	0x0048


	//----- nvinfo : EIATTR_PARAM_CBANK
	.align		4
        /*013c*/ 	.byte	0x04, 0x0a
        /*013e*/ 	.short	(.L_1579 - .L_1578)
	.align		4
.L_1578:
        /*0140*/ 	.word	index@(.nv.constant0._ZN13group_norm_v214gn_cuda_kernelI13__nv_bfloat16Li480ELi3ELi16ELi120ELi256ELb1ELi2ELi960ELi960ELi4ELb1ELi2ELb0ELb0ENS_16CompileConditionILi1000EEEEEvPT_PKS4_S7_S7_flPfS8_Pj)
        /*0144*/ 	.short	0x0380
        /*0146*/ 	.short	0x0048


	//----- nvinfo : EIATTR_SW_WAR
	.align		4
.L_1579:
        /*0148*/ 	.byte	0x04, 0x36
        /*014a*/ 	.short	(.L_1581 - .L_1580)
.L_1580:
        /*014c*/ 	.word	0x00000008
.L_1581:


//--------------------- .nv.info._ZN13group_norm_v214gn_cuda_kernelI13__nv_bfloat16Li480ELi1ELi16ELi120ELi256ELb1ELi4ELi960ELi960ELi4ELb1ELi2ELb0ELb0ENS_16CompileConditionILi1000EEEEEvPT_PKS4_S7_S7_flPfS8_Pj --------------------------
	.section	.nv.info._ZN13group_norm_v214gn_cuda_kernelI13__nv_bfloat16Li480ELi1ELi16ELi120ELi256ELb1ELi4ELi960ELi960ELi4ELb1ELi2ELb0ELb0ENS_16CompileConditionILi1000EEEEEvPT_PKS4_S7_S7_flPfS8_Pj,"",@"SHT_CUDA_INFO"
	.sectionflags	@""
	.align	4


	//----- nvinfo : EIATTR_CUDA_API_VERSION
	.align		4
        /*0000*/ 	.byte	0x04, 0x37
        /*0002*/ 	.short	(.L_1583 - .L_1582)
.L_1582:
        /*0004*/ 	.word	0x00000082


	//----- nvinfo : EIATTR_KPARAM_INFO
	.align		4
.L_1583:
        /*0008*/ 	.byte	0x04, 0x17
        /*000a*/ 	.short	(.L_1585 - .L_1584)
.L_1584:
        /*000c*/ 	.word	0x00000000
        /*0010*/ 	.short	0x0008
        /*0012*/ 	.short	0x0040
        /*0014*/ 	.byte	0x00, 0xf5, 0x21, 0x00


	//----- nvinfo : EIATTR_KPARAM_INFO
	.align		4
.L_1585:
        /*0018*/ 	.byte	0x04, 0x17
        /*001a*/ 	.short	(.L_1587 - .L_1586)
.L_1586:
        /*001c*/ 	.word	0x00000000
        /*0020*/ 	.short	0x0007
        /*0022*/ 	.short	0x0038
        /*0024*/ 	.byte	0x00, 0xf5, 0x21, 0x00


	//----- nvinfo : EIATTR_KPARAM_INFO
	.align		4
.L_1587:
        /*0028*/ 	.byte	0x04, 0x17
        /*002a*/ 	.short	(.L_1589 - .L_1588)
.L_1588:
        /*002c*/ 	.word	0x00000000
        /*0030*/ 	.short	0x0006
        /*0032*/ 	.short	0x0030
        /*0034*/ 	.byte	0x00, 0xf5, 0x21, 0x00


	//----- nvinfo : EIATTR_KPARAM_INFO
	.align		4
.L_1589:
        /*0038*/ 	.byte	0x04, 0x17
        /*003a*/ 	.short	(.L_1591 - .L_1590)
.L_1590:
        /*003c*/ 	.word	0x00000000
        /*0040*/ 	.short	0x0005
        /*0042*/ 	.short	0x0028
        /*0044*/ 	.byte	0x00, 0xf0, 0x21, 0x00


	//----- nvinfo : EIATTR_KPARAM_INFO
	.align		4
.L_1591:
        /*0048*/ 	.byte	0x04, 0x17
        /*004a*/ 	.short	(.L_1593 - .L_1592)
.L_1592:
        /*004c*/ 	.word	0x00000000
        /*0050*/ 	.short	0x0004
        /*0052*/ 	.short	0x0020
        /*0054*/ 	.byte	0x00, 0xf0, 0x11, 0x00


	//----- nvinfo : EIATTR_KPARAM_INFO
	.align		4
.L_1593:
        /*0058*/ 	.byte	0x04, 0x17
        /*005a*/ 	.short	(.L_1595 - .L_1594)
.L_1594:
        /*005c*/ 	.word	0x00000000
        /*0060*/ 	.short	0x0003
        /*0062*/ 	.short	0x0018
        /*0064*/ 	.byte	0x00, 0xf5, 0x21, 0x00


	//----- nvinfo : EIATTR_KPARAM_INFO
	.align		4
.L_1595:
        /*0068*/ 	.byte	0x04, 0x17
        /*006a*/ 	.short	(.L_1597 - .L_1596)
.L_1596:
        /*006c*/ 	.word	0x00000000
        /*0070*/ 	.short	0x0002
        /*0072*/ 	.short	0x0010
        /*0074*/ 	.byte	0x00, 0xf5, 0x21, 0x00


	//----- nvinfo : EIATTR_KPARAM_INFO
	.align		4
.L_1597:
        /*0078*/ 	.byte	0x04, 0x17
        /*007a*/ 	.short	(.L_1599 - .L_1598)
.L_1598:
        /*007c*/ 	.word	0x00000000
        /*0080*/ 	.short	0x0001
        /*0082*/ 	.short	0x0008
        /*0084*/ 	.byte	0x00, 0xf5, 0x21, 0x00


	//----- nvinfo : EIATTR_KPARAM_INFO
	.align		4
.L_1599:
        /*0088*/ 	.byte	0x04, 0x17
        /*008a*/ 	.short	(.L_1601 - .L_1600)
.L_1600:
        /*008c*/ 	.word	0x00000000
        /*0090*/ 	.short	0x0000
        /*0092*/ 	.short	0x0000
        /*0094*/ 	.byte	0x00, 0xf5, 0x21, 0x00


	//----- nvinfo : EIATTR_SPARSE_MMA_MASK
	.align		4
.L_1601:
        /*0098*/ 	.byte	0x03, 0x50
        /*009a*/ 	.short	0x0000


	//----- nvinfo : EIATTR_MAXREG_COUNT
	.align		4
        /*009c*/ 	.byte	0x03, 0x1b
        /*009e*/ 	.short	0x0080


	//----- nvinfo : EIATTR_NUM_BARRIERS
	.align		4
        /*00a0*/ 	.byte	0x02, 0x4c
        /*00a2*/ 	.byte	0x01
	.zero		1


	//----- nvinfo : EIATTR_MERCURY_ISA_VERSION
	.align		4
        /*00a4*/ 	.byte	0x03, 0x5f
        /*00a6*/ 	.short	0x0101


	//----- nvinfo : EIATTR_COOP_GROUP_MASK_REGIDS
	.align		4
        /*00a8*/ 	.byte	0x04, 0x29
        /*00aa*/ 	.short	(.L_1603 - .L_1602)


	//   ....[0]....
.L_1602:
        /*00ac*/ 	.word	0xffffffff


	//   ....[1]....
        /*00b0*/ 	.word	0xffffffff


	//   ....[2]....
        /*00b4*/ 	.word	0xffffffff


	//   ....[3]....
        /*00b8*/ 	.word	0xffffffff


	//   ....[4]....
        /*00bc*/ 	.word	0xffffffff


	//   ....[5]....
        /*00c0*/ 	.word	0xffffffff


	//   ....[6]....
        /*00c4*/ 	.word	0xffffffff


	//   ....[7]....
        /*00c8*/ 	.word	0xffffffff


	//   ....[8]....
        /*00cc*/ 	.word	0xffffffff


	//   ....[9]....
        /*00d0*/ 	.word	0xffffffff


	//   ....[10]....
        /*00d4*/ 	.word	0xffffffff


	//   ....[11]....
        /*00d8*/ 	.word	0xffffffff


	//----- nvinfo : EIATTR_COOP_GROUP_INSTR_OFFSETS
	.align		4
.L_1603:
        /*00dc*/ 	.byte	0x04, 0x28
        /*00de*/ 	.short	(.L_1605 - .L_1604)


	//   ....[0]....
.L_1604:
        /*00e0*/ 	.word	0x000014a0


	//   ....[1]....
        /*00e4*/ 	.word	0x000014d0


	//   ....[2]....
        /*00e8*/ 	.word	0x000017a0


	//   ....[3]....
        /*00ec*/ 	.word	0x000017e0


	//   ....[4]....
        /*00f0*/ 	.word	0x00001870


	//   ....[5]....
        /*00f4*/ 	.word	0x00001880


	//   ....[6]....
        /*00f8*/ 	.word	0x000018b0


	//   ....[7]....
        /*00fc*/ 	.word	0x000018c0


	//   ....[8]....
        /*0100*/ 	.word	0x000018f0


	//   ....[9]....
        /*0104*/ 	.word	0x00001900


	//   ....[10]....
        /*0108*/ 	.word	0x00001940


	//   ....[11]....
        /*010c*/ 	.word	0x00001960


	//----- nvinfo : EIATTR_VRC_CTA_INIT_COUNT
	.align		4
.L_1605:
        /*0110*/ 	.byte	0x02, 0x4a
	.zero		1
	.zero		1


	//----- nvinfo : EIATTR_EXIT_INSTR_OFFSETS
	.align		4
        /*0114*/ 	.byte	0x04, 0x1c
        /*0116*/ 	.short	(.L_1607 - .L_1606)


	//   ....[0]....
.L_1606:
        /*0118*/ 	.word	0x00000060


	//   ....[1]....
        /*011c*/ 	.word	0x00001f80


	//----- nvinfo : EIATTR_MAX_THREADS
	.align		4
.L_1607:
        /*0120*/ 	.byte	0x04, 0x05
        /*0122*/ 	.short	(.L_1609 - .L_1608)
.L_1608:
        /*0124*/ 	.word	0x000001e0
        /*0128*/ 	.word	0x00000001
        /*012c*/ 	.word	0x00000001


	//----- nvinfo : EIATTR_CRS_STACK_SIZE
	.align		4
.L_1609:
        /*0130*/ 	.byte	0x04, 0x1e
        /*0132*/ 	.short	(.L_1611 - .L_1610)
.L_1610:
        /*0134*/ 	.word	0x00000000


	//----- nvinfo : EIATTR_CBANK_PARAM_SIZE
	.align		4
.L_1611:
        /*0138*/ 	.byte	0x03, 0x19
        /*013a*/ 	.short	0x0048


	//----- nvinfo : EIATTR_PARAM_CBANK
	.align		4
        /*013c*/ 	.byte	0x04, 0x0a
        /*013e*/ 	.short	(.L_1613 - .L_1612)
	.align		4
.L_1612:
        /*0140*/ 	.word	index@(.nv.constant0._ZN13group_norm_v214gn_cuda_kernelI13__nv_bfloat16Li480ELi1ELi16ELi120ELi256ELb1ELi4ELi960ELi960ELi4ELb1ELi2ELb0ELb0ENS_16CompileConditionILi1000EEEEEvPT_PKS4_S7_S7_flPfS8_Pj)
        /*0144*/ 	.short	0x0380
        /*0146*/ 	.short	0x0048


	//----- nvinfo : EIATTR_SW_WAR
	.align		4
.L_1613:
        /*0148*/ 	.byte	0x04, 0x36
        /*014a*/ 	.short	(.L_1615 - .L_1614)
.L_1614:
        /*014c*/ 	.word	0x00000008
.L_1615:


//--------------------- .nv.info._ZN13group_norm_v214gn_cuda_kernelI13__nv_bfloat16Li480ELi3ELi16ELi120ELi256ELb1ELi4ELi960ELi960ELi4ELb1ELi5ELb0ELb0ENS_16CompileConditionILi1000EEEEEvPT_PKS4_S7_S7_flPfS8_Pj --------------------------
	.section	.nv.info._ZN13group_norm_v214gn_cuda_kernelI13__nv_bfloat16Li480ELi3ELi16ELi120ELi256ELb1ELi4ELi960ELi960ELi4ELb1ELi5ELb0ELb0ENS_16CompileConditionILi1000EEEEEvPT_PKS4_S7_S7_flPfS8_Pj,"",@"SHT_CUDA_INFO"
	.sectionflags	@""
	.align	4


	//----- nvinfo : EIATTR_CUDA_API_VERSION
	.align		4
        /*0000*/ 	.byte	0x04, 0x37
        /*0002*/ 	.short	(.L_1617 - .L_1616)
.L_1616:
        /*0004*/ 	.word	0x00000082


	//----- nvinfo : EIATTR_KPARAM_INFO
	.align		4
.L_1617:
        /*0008*/ 	.byte	0x04, 0x17
        /*000a*/ 	.short	(.L_1619 - .L_1618)
.L_1618:
        /*000c*/ 	.word	0x00000000
        /*0010*/ 	.short	0x0008
        /*0012*/ 	.short	0x0040
        /*0014*/ 	.byte	0x00, 0xf5, 0x21, 0x00


	//----- nvinfo : EIATTR_KPARAM_INFO
	.align		4
.L_1619:
        /*0018*/ 	.byte	0x04, 0x17
        /*001a*/ 	.short	(.L_1621 - .L_1620)
.L_1620:
        /*001c*/ 	.word	0x00000000
        /*0020*/ 	.short	0x0007
        /*0022*/ 	.short	0x0038
        /*0024*/ 	.byte	0x00, 0xf5, 0x21, 0x00


	//----- nvinfo : EIATTR_KPARAM_INFO
	.align		4
.L_1621:
        /*0028*/ 	.byte	0x04, 0x17
        /*002a*/ 	.short	(.L_1623 - .L_1622)
.L_1622:
        /*002c*/ 	.word	0x00000000
        /*0030*/ 	.short	0x0006
        /*0032*/ 	.short	0x0030
        /*0034*/ 	.byte	0x00, 0xf5, 0x21, 0x00


	//----- nvinfo : EIATTR_KPARAM_INFO
	.align		4
.L_1623:
        /*0038*/ 	.byte	0x04, 0x17
        /*003a*/ 	.short	(.L_1625 - .L_1624)
.L_1624:
        /*003c*/ 	.word	0x00000000
        /*0040*/ 	.short	0x0005
        /*0042*/ 	.short	0x0028
        /*0044*/ 	.byte	0x00, 0xf0, 0x21, 0x00


	//----- nvinfo : EIATTR_KPARAM_INFO
	.align		4
.L_1625:
        /*0048*/ 	.byte	0x04, 0x17
        /*004a*/ 	.short	(.L_1627 - .L_1626)
.L_1626:
        /*004c*/ 	.word	0x00000000
        /*0050*/ 	.short	0x0004
        /*0052*/ 	.short	0x0020
        /*0054*/ 	.byte	0x00, 0xf0, 0x11, 0x00


	//----- nvinfo : EIATTR_KPARAM_INFO
	.align		4
.L_1627:
        /*0058*/ 	.byte	0x04, 0x17
        /*005a*/ 	.short	(.L_1629 - .L_1628)
.L_1628:
        /*005c*/ 	.word	0x00000000
        /*0060*/ 	.short	0x0003
        /*0062*/ 	.short	0x0018
        /*0064*/ 	.byte	0x00, 0xf5, 0x21, 0x00


	//----- nvinfo : EIATTR_KPARAM_INFO
	.align		4
.L_1629:
        /*0068*/ 	.byte	0x04, 0x17
        /*006a*/ 	.short	(.L_1631 - .L_1630)
.L_1630:
        /*006c*/ 	.word	0x00000000
        /*0070*/ 	.short	0x0002
        /*0072*/ 	.short	0x0010
        /*0074*/ 	.byte	0x00, 0xf5, 0x21, 0x00


	//----- nvinfo : EIATTR_KPARAM_INFO
	.align		4
.L_1631:
        /*0078*/ 	.byte	0x04, 0x17
        /*007a*/ 	.short	(.L_1633 - .L_1632)
.L_1632:
        /*007c*/ 	.word	0x00000000
        /*0080*/ 	.short	0x0001
        /*0082*/ 	.short	0x0008
        /*0084*/ 	.byte	0x00, 0xf5, 0x21, 0x00


	//----- nvinfo : EIATTR_KPARAM_INFO
	.align		4
.L_1633:
        /*0088*/ 	.byte	0x04, 0x17
        /*008a*/ 	.short	(.L_1635 - .L_1634)
.L_1634:
        /*008c*/ 	.word	0x00000000
        /*0090*/ 	.short	0x0000
        /*0092*/ 	.short	0x0000
        /*0094*/ 	.byte	0x00, 0xf5, 0x21, 0x00


	//----- nvinfo : EIATTR_SPARSE_MMA_MASK
	.align		4
.L_1635:
        /*0098*/ 	.byte	0x03, 0x50
        /*009a*/ 	.short	0x0000


	//----- nvinfo : EIATTR_MAXREG_COUNT
	.align		4
        /*009c*/ 	.byte	0x03, 0x1b
        /*009e*/ 	.short	0x0028


	//----- nvinfo : EIATTR_NUM_BARRIERS
	.align		4
        /*00a0*/ 	.byte	0x02, 0x4c
        /*00a2*/ 	.byte	0x01
	.zero		1


	//----- nvinfo : EIATTR_MERCURY_ISA_VERSION
	.align		4
        /*00a4*/ 	.byte	0x03, 0x5f
        /*00a6*/ 	.short	0x0101


	//----- nvinfo : EIATTR_COOP_GROUP_MASK_REGIDS
	.align		4
        /*00a8*/ 	.byte	0x04, 0x29
        /*00aa*/ 	.short	(.L_1637 - .L_1636)


	//   ....[0]....
.L_1636:
        /*00ac*/ 	.word	0xffffffff


	//   ....[1]....
        /*00b0*/ 	.word	0xffffffff


	//   ....[2]....
        /*00b4*/ 	.word	0xffffffff


	//   ....[3]....
        /*00b8*/ 	.word	0xffffffff


	//   ....[4]....
        /*00bc*/ 	.word	0xffffffff


	//   ....[5]....
        /*00c0*/ 	.word	0xffffffff


	//   ....[6]....
        /*00c4*/ 	.word	0xffffffff


	//   ....[7]....
        /*00c8*/ 	.word	0xffffffff


	//   ....[8]....
        /*00cc*/ 	.word	0xffffffff


	//   ....[9]....
        /*00d0*/ 	.word	0xffffffff


	//   ....[10]....
        /*00d4*/ 	.word	0xffffffff


	//   ....[11]....
        /*00d8*/ 	.word	0xffffffff


	//----- nvinfo : EIATTR_COOP_GROUP_INSTR_OFFSETS
	.align		4
.L_1637:
        /*00dc*/ 	.byte	0x04, 0x28
        /*00de*/ 	.short	(.L_1639 - .L_1638)


	//   ....[0]....
.L_1638:
        /*00e0*/ 	.word	0x00001380


	//   ....[1]....
        /*00e4*/ 	.word	0x000013c0


	//   ....[2]....
        /*00e8*/ 	.word	0x000017f0


	//   ....[3]....
        /*00ec*/ 	.word	0x00001810


	//   ....[4]....
        /*00f0*/ 	.word	0x00001830


	//   ....[5]....
        /*00f4*/ 	.word	0x00001850


	//   ....[6]....
        /*00f8*/ 	.word	0x00001870


	//   ....[7]....
        /*00fc*/ 	.word	0x00001890


	//   ....[8]....
        /*0100*/ 	.word	0x000018b0


	//   ....[9]....
        /*0104*/ 	.word	0x000018d0


	//   ....[10]....
        /*0108*/ 	.word	0x00001900


	//   ....[11]....
        /*010c*/ 	.word	0x00001930


	//----- nvinfo : EIATTR_VRC_CTA_INIT_COUNT
	.align		4
.L_1639:
        /*0110*/ 	.byte	0x02, 0x4a
	.zero		1
	.zero		1


	//----- nvinfo : EIATTR_EXIT_INSTR_OFFSETS
	.align		4
        /*0114*/ 	.byte	0x04, 0x1c
        /*0116*/ 	.short	(.L_1641 - .L_1640)


	//   ....[0]....
.L_1640:
        /*0118*/ 	.word	0x00000070


	//   ....[1]....
        /*011c*/ 	.word	0x00002180


	//----- nvinfo : EIATTR_MAX_THREADS
	.align		4
.L_1641:
        /*0120*/ 	.byte	0x04, 0x05
        /*0122*/ 	.short	(.L_1643 - .L_1642)
.L_1642:
        /*0124*/ 	.word	0x000001e0
        /*0128*/ 	.word	0x00000001
        /*012c*/ 	.word	0x00000001


	//----- nvinfo : EIATTR_CRS_STACK_SIZE
	.align		4
.L_1643:
        /*0130*/ 	.byte	0x04, 0x1e
        /*0132*/ 	.short	(.L_1645 - .L_1644)
.L_1644:
        /*0134*/ 	.word	0x00000000


	//----- nvinfo : EIATTR_CBANK_PARAM_SIZE
	.align		4
.L_1645:
        /*0138*/ 	.byte	0x03, 0x19
        /*013a*/ 	.short	0x0048


	//----- nvinfo : EIATTR_PARAM_CBANK
	.align		4
        /*013c*/ 	.byte	0x04, 0x0a
        /*013e*/ 	.short	(.L_1647 - .L_1646)
	.align		4
.L_1646:
        /*0140*/ 	.word	index@(.nv.constant0._ZN13group_norm_v214gn_cuda_kernelI13__nv_bfloat16Li480ELi3ELi16ELi120ELi256ELb1ELi4ELi960ELi960ELi4ELb1ELi5ELb0ELb0ENS_16CompileConditionILi1000EEEEEvPT_PKS4_S7_S7_flPfS8_Pj)
        /*0144*/ 	.short	0x0380
        /*0146*/ 	.short	0x0048


	//----- nvinfo : EIATTR_SW_WAR
	.align		4
.L_1647:
        /*0148*/ 	.byte	0x04, 0x36
        /*014a*/ 	.short	(.L_1649 - .L_1648)
.L_1648:
        /*014c*/ 	.word	0x00000008
.L_1649:


//--------------------- .nv.info._ZN13group_norm_v214gn_cuda_kernelI13__nv_bfloat16Li480ELi1ELi16ELi120ELi256ELb1ELi8ELi960ELi960ELi4ELb1ELi4ELb0ELb0ENS_16CompileConditionILi1000EEEEEvPT_PKS4_S7_S7_flPfS8_Pj --------------------------
	.section	.nv.info._ZN13group_norm_v214gn_cuda_kernelI13__nv_bfloat16Li480ELi1ELi16ELi120ELi256ELb1ELi8ELi960ELi960ELi4ELb1ELi4ELb0ELb0ENS_16CompileConditionILi1000EEEEEvPT_PKS4_S7_S7_flPfS8_Pj,"",@"SHT_CUDA_INFO"
	.sectionflags	@""
	.align	4


	//----- nvinfo : EIATTR_CUDA_API_VERSION
	.align		4
        /*0000*/ 	.byte	0x04, 0x37
        /*0002*/ 	.short	(.L_1651 - .L_1650)
.L_1650:
        /*0004*/ 	.word	0x00000082


	//----- nvinfo : EIATTR_KPARAM_INFO
	.align		4
.L_1651:
        /*0008*/ 	.byte	0x04, 0x17
        /*000a*/ 	.short	(.L_1653 - .L_1652)
.L_1652:
        /*000c*/ 	.word	0x00000000
        /*0010*/ 	.short	0x0008
        /*0012*/ 	.short	0x0040
        /*0014*/ 	.byte	0x00, 0xf5, 0x21, 0x00


	//----- nvinfo : EIATTR_KPARAM_INFO
	.align		4
.L_1653:
        /*0018*/ 	.byte	0x04, 0x17
        /*001a*/ 	.short	(.L_1655 - .L_1654)
.L_1654:
        /*001c*/ 	.word	0x00000000
        /*0020*/ 	.short	0x0007
        /*0022*/ 	.short	0x0038
        /*0024*/ 	.byte	0x00, 0xf5, 0x21, 0x00


	//----- nvinfo : EIATTR_KPARAM_INFO
	.align		4
.L_1655:
        /*0028*/ 	.byte	0x04, 0x17
        /*002a*/ 	.short	(.L_1657 - .L_1656)
.L_1656:
        /*002c*/ 	.word	0x00000000
        /*0030*/ 	.short	0x0006
        /*0032*/ 	.short	0x0030
        /*0034*/ 	.byte	0x00, 0xf5, 0x21, 0x00


	//----- nvinfo : EIATTR_KPARAM_INFO
	.align		4
.L_1657:
        /*0038*/ 	.byte	0x04, 0x17
        /*003a*/ 	.short	(.L_1659 - .L_1658)
.L_1658:
        /*003c*/ 	.word	0x00000000
        /*0040*/ 	.short	0x0005
        /*0042*/ 	.short	0x0028
        /*0044*/ 	.byte	0x00, 0xf0, 0x21, 0x00


	//----- nvinfo : EIATTR_KPARAM_INFO
	.align		4
.L_1659:
        /*0048*/ 	.byte	0x04, 0x17
        /*004a*/ 	.short	(.L_1661 - .L_1660)
.L_1660:
        /*004c*/ 	.word	0x00000000
        /*0050*/ 	.short	0x0004
        /*0052*/ 	.short	0x0020
        /*0054*/ 	.byte	0x00, 0xf0, 0x11, 0x00


	//----- nvinfo : EIATTR_KPARAM_INFO
	.align		4
.L_1661:
        /*0058*/ 	.byte	0x04, 0x17
        /*005a*/ 	.short	(.L_1663 - .L_1662)
.L_1662:
        /*005c*/ 	.word	0x00000000
        /*0060*/ 	.short	0x0003
        /*0062*/ 	.short	0x0018
        /*0064*/ 	.byte	0x00, 0xf5, 0x21, 0x00


	//----- nvinfo : EIATTR_KPARAM_INFO
	.align		4
.L_1663:
        /*0068*/ 	.byte	0x04, 0x17
        /*006a*/ 	.short	(.L_1665 - .L_1664)
.L_1664:
        /*006c*/ 	.word	0x00000000
        /*0070*/ 	.short	0x0002
        /*0072*/ 	.short	0x0010
        /*0074*/ 	.byte	0x00, 0xf5, 0x21, 0x00


	//----- nvinfo : EIATTR_KPARAM_INFO
	.align		4
.L_1665:
        /*0078*/ 	.byte	0x04, 0x17
        /*007a*/ 	.short	(.L_1667 - .L_1666)
.L_1666:
        /*007c*/ 	.word	0x00000000
        /*0080*/ 	.short	0x0001
        /*0082*/ 	.short	0x0008
        /*0084*/ 	.byte	0x00, 0xf5, 0x21, 0x00


	//----- nvinfo : EIATTR_KPARAM_INFO
	.align		4
.L_1667:
        /*0088*/ 	.byte	0x04, 0x17
        /*008a*/ 	.short	(.L_1669 - .L_1668)
.L_1668:
        /*008c*/ 	.word	0x00000000
        /*0090*/ 	.short	0x0000
        /*0092*/ 	.short	0x0000
        /*0094*/ 	.byte	0x00, 0xf5, 0x21, 0x00


	//----- nvinfo : EIATTR_SPARSE_MMA_MASK
	.align		4
.L_1669:
        /*0098*/ 	.byte	0x03, 0x50
        /*009a*/ 	.short	0x0000


	//----- nvinfo : EIATTR_MAXREG_COUNT
	.align		4
        /*009c*/ 	.byte	0x03, 0x1b
        /*009e*/ 	.short	0x0080


	//----- nvinfo : EIATTR_NUM_BARRIERS
	.align		4
        /*00a0*/ 	.byte	0x02, 0x4c
        /*00a2*/ 	.byte	0x01
	.zero		1


	//----- nvinfo : EIATTR_MERCURY_ISA_VERSION
	.align		4
        /*00a4*/ 	.byte	0x03, 0x5f
        /*00a6*/ 	.short	0x0101


	//----- nvinfo : EIATTR_COOP_GROUP_MASK_REGIDS
	.align		4
        /*00a8*/ 	.byte	0x04, 0x29
        /*00aa*/ 	.short	(.L_1671 - .L_1670)


	//   ....[0]....
.L_1670:
        /*00ac*/ 	.word	0xffffffff


	//   ....[1]....
        /*00b0*/ 	.word	0xffffffff


	//   ....[2]....
        /*00b4*/ 	.word	0xffffffff


	//   ....[3]....
        /*00b8*/ 	.word	0xffffffff


	//   ....[4]....
        /*00bc*/ 	.word	0xffffffff


	//   ....[5]....
        /*00c0*/ 	.word	0xffffffff


	//   ....[6]....
        /*00c4*/ 	.word	0xffffffff


	//   ....[7]....
        /*00c8*/ 	.word	0xffffffff


	//   ....[8]....
        /*00cc*/ 	.word	0xffffffff


	//   ....[9]....
        /*00d0*/ 	.word	0xffffffff


	//   ....[10]....
        /*00d4*/ 	.word	0xffffffff


	//   ....[11]....
        /*00d8*/ 	.word	0xffffffff


	//----- nvinfo : EIATTR_COOP_GROUP_INSTR_OFFSETS
	.align		4
.L_1671:
        /*00dc*/ 	.byte	0x04, 0x28
        /*00de*/ 	.short	(.L_1673 - .L_1672)


	//   ....[0]....
.L_1672:
        /*00e0*/ 	.word	0x00001680


	//   ....[1]....
        /*00e4*/ 	.word	0x000016b0


	//   ....[2]....
        /*00e8*/ 	.word	0x00001910


	//   ....[3]....
        /*00ec*/ 	.word	0x00001950


	//   ....[4]....
        /*00f0*/ 	.word	0x000019d0


	//   ....[5]....
        /*00f4*/ 	.word	0x000019e0


	//   ....[6]....
        /*00f8*/ 	.word	0x00001a10


	//   ....[7]....
        /*00fc*/ 	.word	0x00001a20


	//   ....[8]....
        /*0100*/ 	.word	0x00001a60


	//   ....[9]....
        /*0104*/ 	.word	0x00001a70


	//   ....[10]....
        /*0108*/ 	.word	0x00001ab0


	//   ....[11]....
        /*010c*/ 	.word	0x00001ac0


	//----- nvinfo : EIATTR_VRC_CTA_INIT_COUNT
	.align		4
.L_1673:
        /*0110*/ 	.byte	0x02, 0x4a
	.zero		1
	.zero		1


	//----- nvinfo : EIATTR_EXIT_INSTR_OFFSETS
	.align		4
        /*0114*/ 	.byte	0x04, 0x1c
        /*0116*/ 	.short	(.L_1675 - .L_1674)


	//   ....[0]....
.L_1674:
        /*0118*/ 	.word	0x00000060


	//   ....[1]....
        /*011c*/ 	.word	0x00002550


	//----- nvinfo : EIATTR_MAX_THREADS
	.align		4
.L_1675:
        /*0120*/ 	.byte	0x04, 0x05
        /*0122*/ 	.short	(.L_1677 - .L_1676)
.L_1676:
        /*0124*/ 	.word	0x000001e0
        /*0128*/ 	.word	0x00000001
        /*012c*/ 	.word	0x00000001


	//----- nvinfo : EIATTR_CRS_STACK_SIZE
	.align		4
.L_1677:
        /*0130*/ 	.byte	0x04, 0x1e
        /*0132*/ 	.short	(.L_1679 - .L_1678)
.L_1678:
        /*0134*/ 	.word	0x00000000


	//----- nvinfo : EIATTR_CBANK_PARAM_SIZE
	.align		4
.L_1679:
        /*0138*/ 	.byte	0x03, 0x19
        /*013a*/ 	.short	0x0048


	//----- nvinfo : EIATTR_PARAM_CBANK
	.align		4
        /*013c*/ 	.byte	0x04, 0x0a
        /*013e*/ 	.short	(.L_1681 - .L_1680)
	.align		4
.L_1680:
        /*0140*/ 	.word	index@(.nv.constant0._ZN13group_norm_v214gn_cuda_kernelI13__nv_bfloat16Li480ELi1ELi16ELi120ELi256ELb1ELi8ELi960ELi960ELi4ELb1ELi4ELb0ELb0ENS_16CompileConditionILi1000EEEEEvPT_PKS4_S7_S7_flPfS8_Pj)
        /*0144*/ 	.short	0x0380
        /*0146*/ 	.short	0x0048


	//----- nvinfo : EIATTR_SW_WAR
	.align		4
.L_1681:
        /*0148*/ 	.byte	0x04, 0x36
        /*014a*/ 	.short	(.L_1683 - .L_1682)
.L_1682:
        /*014c*/ 	.word	0x00000008
.L_1683:


//--------------------- .nv.info._ZN13group_norm_v214gn_cuda_kernelI13__nv_bfloat16Li480ELi3ELi16ELi120ELi256ELb1ELi8ELi960ELi960ELi4ELb1ELi10ELb0ELb0ENS_16CompileConditionILi1000EEEEEvPT_PKS4_S7_S7_flPfS8_Pj --------------------------
	.section	.nv.info._ZN13group_norm_v214gn_cuda_kernelI13__nv_bfloat16Li480ELi3ELi16ELi120ELi256ELb1ELi8ELi960ELi960ELi4ELb1ELi10ELb0ELb0ENS_16CompileConditionILi1000EEEEEvPT_PKS4_S7_S7_flPfS8_Pj,"",@"SHT_CUDA_INFO"
	.sectionflags	@""
	.align	4


	//----- nvinfo : EIATTR_CUDA_API_VERSION
	.align		4
        /*0000*/ 	.byte	0x04, 0x37
        /*0002*/ 	.short	(.L_1685 - .L_1684)
.L_1684:
        /*0004*/ 	.word	0x00000082


	//----- nvinfo : EIATTR_KPARAM_INFO
	.align		4
.L_1685:
        /*0008*/ 	.byte	0x04, 0x17
        /*000a*/ 	.short	(.L_1687 - .L_1686)
.L_1686:
        /*000c*/ 	.word	0x00000000
        /*0010*/ 	.short	0x0008
        /*0012*/ 	.short	0x0040
        /*0014*/ 	.byte	0x00, 0xf5, 0x21, 0x00


	//----- nvinfo : EIATTR_KPARAM_INFO
	.align		4
.L_1687:
        /*0018*/ 	.byte	0x04, 0x17
        /*001a*/ 	.short	(.L_1689 - .L_1688)
.L_1688:
        /*001c*/ 	.word	0x00000000
        /*0020*/ 	.short	0x0007
        /*0022*/ 	.short	0x0038
        /*0024*/ 	.byte	0x00, 0xf5, 0x21, 0x00


	//----- nvinfo : EIATTR_KPARAM_INFO
	.align		4
.L_1689:
        /*0028*/ 	.byte	0x04, 0x17
        /*002a*/ 	.short	(.L_1691 - .L_1690)
.L_1690:
        /*002c*/ 	.word	0x00000000
        /*0030*/ 	.short	0x0006
        /*0032*/ 	.short	0x0030
        /*0034*/ 	.byte	0x00, 0xf5, 0x21, 0x00


	//----- nvinfo : EIATTR_KPARAM_INFO
	.align		4
.L_1691:
        /*0038*/ 	.byte	0x04, 0x17
        /*003a*/ 	.short	(.L_1693 - .L_1692)
.L_1692:
        /*003c*/ 	.word	0x00000000
        /*0040*/ 	.short	0x0005
        /*0042*/ 	.short	0x0028
        /*0044*/ 	.byte	0x00, 0xf0, 0x21, 0x00


	//----- nvinfo : EIATTR_KPARAM_INFO
	.align		4
.L_1693:
        /*0048*/ 	.byte	0x04, 0x17
        /*004a*/ 	.short	(.L_1695 - .L_1694)
.L_1694:
        /*004c*/ 	.word	0x00000000
        /*0050*/ 	.short	0x0004
        /*0052*/ 	.short	0x0020
        /*0054*/ 	.byte	0x00, 0xf0, 0x11, 0x00


	//----- nvinfo : EIATTR_KPARAM_INFO
	.align		4
.L_1695:
        /*0058*/ 	.byte	0x04, 0x17
        /*005a*/ 	.short	(.L_1697 - .L_1696)
.L_1696:
        /*005c*/ 	.word	0x00000000
        /*0060*/ 	.short	0x0003
        /*0062*/ 	.short	0x0018
        /*0064*/ 	.byte	0x00, 0xf5, 0x21, 0x00


	//----- nvinfo : EIATTR_KPARAM_INFO
	.align		4
.L_1697:
        /*0068*/ 	.byte	0x04, 0x17
        /*006a*/ 	.short	(.L_1699 - .L_1698)
.L_1698:
        /*006c*/ 	.word	0x00000000
        /*0070*/ 	.short	0x0002
        /*0072*/ 	.short	0x0010
        /*0074*/ 	.byte	0x00, 0xf5, 0x21, 0x00


	//----- nvinfo : EIATTR_KPARAM_INFO
	.align		4
.L_1699:
        /*0078*/ 	.byte	0x04, 0x17
        /*007a*/ 	.short	(.L_1701 - .L_1700)
.L_1700:
        /*007c*/ 	.word	0x00000000
        /*0080*/ 	.short	0x0001
        /*0082*/ 	.short	0x0008
        /*0084*/ 	.byte	0x00, 0xf5, 0x21, 0x00


	//----- nvinfo : EIATTR_KPARAM_INFO
	.align		4
.L_1701:
        /*0088*/ 	.byte	0x04, 0x17
        /*008a*/ 	.short	(.L_1703 - .L_1702)
.L_1702:
        /*008c*/ 	.word	0x00000000
        /*0090*/ 	.short	0x0000
        /*0092*/ 	.short	0x0000
        /*0094*/ 	.byte	0x00, 0xf5, 0x21, 0x00


	//----- nvinfo : EIATTR_SPARSE_MMA_MASK
	.align		4
.L_1703:
        /*0098*/ 	.byte	0x03, 0x50
        /*009a*/ 	.short	0x0000


	//----- nvinfo : EIATTR_MAXREG_COUNT
	.align		4
        /*009c*/ 	.byte	0x03, 0x1b
        /*009e*/ 	.short	0x0028


	//----- nvinfo : EIATTR_NUM_BARRIERS
	.align		4
        /*00a0*/ 	.byte	0x02, 0x4c
        /*00a2*/ 	.byte	0x01
	.zero		1


	//----- nvinfo : EIATTR_MERCURY_ISA_VERSION
	.align		4
        /*00a4*/ 	.byte	0x03, 0x5f
        /*00a6*/ 	.short	0x0101


	//----- nvinfo : EIATTR_COOP_GROUP_MASK_REGIDS
	.align		4
        /*00a8*/ 	.byte	0x04, 0x29
        /*00aa*/ 	.short	(.L_1705 - .L_1704)


	//   ....[0]....
.L_1704:
        /*00ac*/ 	.word	0xffffffff


	//   ....[1]....
        /*00b0*/ 	.word	0xffffffff


	//   ....[2]....
        /*00b4*/ 	.word	0xffffffff


	//   ....[3]....
        /*00b8*/ 	.word	0xffffffff


	//   ....[4]....
        /*00bc*/ 	.word	0xffffffff


	//   ....[5]....
        /*00c0*/ 	.word	0xffffffff


	//   ....[6]....
        /*00c4*/ 	.word	0xffffffff


	//   ....[7]....
        /*00c8*/ 	.word	0xffffffff


	//   ....[8]....
        /*00cc*/ 	.word	0xffffffff


	//   ....[9]....
        /*00d0*/ 	.word	0xffffffff


	//   ....[10]....
        /*00d4*/ 	.word	0xffffffff


	//   ....[11]....
        /*00d8*/ 	.word	0xffffffff


	//----- nvinfo : EIATTR_COOP_GROUP_INSTR_OFFSETS
	.align		4
.L_1705:
        /*00dc*/ 	.byte	0x04, 0x28
        /*00de*/ 	.short	(.L_1707 - .L_1706)


	//   ....[0]....
.L_1706:
        /*00e0*/ 	.word	0x00001630


	//   ....[1]....
        /*00e4*/ 	.word	0x00001640


	//   ....[2]....
        /*00e8*/ 	.word	0x00001a00


	//   ....[3]....
        /*00ec*/ 	.word	0x00001a10


	//   ....[4]....
        /*00f0*/ 	.word	0x00001a30


	//   ....[5]....
        /*00f4*/ 	.word	0x00001a50


	//   ....[6]....
        /*00f8*/ 	.word	0x00001a70


	//   ....[7]....
        /*00fc*/ 	.word	0x00001a90


	//   ....[8]....
        /*0100*/ 	.word	0x00001ab0


	//   ....[9]....
        /*0104*/ 	.word	0x00001ad0


	//   ....[10]....
        /*0108*/ 	.word	0x00001b00


	//   ....[11]....
        /*010c*/ 	.word	0x00001b30


	//----- nvinfo : EIATTR_VRC_CTA_INIT_COUNT
	.align		4
.L_1707:
        /*0110*/ 	.byte	0x02, 0x4a
	.zero		1
	.zero		1


	//----- nvinfo : EIATTR_EXIT_INSTR_OFFSETS
	.align		4
        /*0114*/ 	.byte	0x04, 0x1c
        /*0116*/ 	.short	(.L_1709 - .L_1708)


	//   ....[0]....
.L_1708:
        /*0118*/ 	.word	0x00000070


	//   ....[1]....
        /*011c*/ 	.word	0x000027b0


	//----- nvinfo : EIATTR_MAX_THREADS
	.align		4
.L_1709:
        /*0120*/ 	.byte	0x04, 0x05
        /*0122*/ 	.short	(.L_1711 - .L_1710)
.L_1710:
        /*0124*/ 	.word	0x000001e0
        /*0128*/ 	.word	0x00000001
        /*012c*/ 	.word	0x00000001


	//----- nvinfo : EIATTR_CRS_STACK_SIZE
	.align		4
.L_1711:
        /*0130*/ 	.byte	0x04, 0x1e
        /*0132*/ 	.short	(.L_1713 - .L_1712)
.L_1712:
        /*0134*/ 	.word	0x00000000


	//----- nvinfo : EIATTR_CBANK_PARAM_SIZE
	.align		4
.L_1713:
        /*0138*/ 	.byte	0x03, 0x19
        /*013a*/ 	.short	0x0048


	//----- nvinfo : EIATTR_PARAM_CBANK
	.align		4
        /*013c*/ 	.byte	0x04, 0x0a
        /*013e*/ 	.short	(.L_1715 - .L_1714)
	.align		4
.L_1714:
        /*0140*/ 	.word	index@(.nv.constant0._ZN13group_norm_v214gn_cuda_kernelI13__nv_bfloat16Li480ELi3ELi16ELi120ELi256ELb1ELi8ELi960ELi960ELi4ELb1ELi10ELb0ELb0ENS_16CompileConditionILi1000EEEEEvPT_PKS4_S7_S7_flPfS8_Pj)
        /*0144*/ 	.short	0x0380
        /*0146*/ 	.short	0x0048


	//----- nvinfo : EIATTR_SW_WAR
	.align		4
.L_1715:
        /*0148*/ 	.byte	0x04, 0x36
        /*014a*/ 	.short	(.L_1717 - .L_1716)
.L_1716:
        /*014c*/ 	.word	0x00000008
.L_1717:


//--------------------- .nv.info._ZN13group_norm_v214gn_cuda_kernelI13__nv_bfloat16Li480ELi1ELi16ELi120ELi256ELb1ELi16ELi960ELi960ELi4ELb1ELi9ELb0ELb0ENS_16CompileConditionILi1000EEEEEvPT_PKS4_S7_S7_flPfS8_Pj --------------------------
	.section	.nv.info._ZN13group_norm_v214gn_cuda_kernelI13__nv_bfloat16Li480ELi1ELi16ELi120ELi256ELb1ELi16ELi960ELi960ELi4ELb1ELi9ELb0ELb0ENS_16CompileConditionILi1000EEEEEvPT_PKS4_S7_S7_flPfS8_Pj,"",@"SHT_CUDA_INFO"
	.sectionflags	@""
	.align	4


	//----- nvinfo : EIATTR_CUDA_API_VERSION
	.align		4
        /*0000*/ 	.byte	0x04, 0x37
        /*0002*/ 	.short	(.L_1719 - .L_1718)
.L_1718:
        /*0004*/ 	.word	0x00000082


	//----- nvinfo : EIATTR_KPARAM_INFO
	.align		4
.L_1719:
        /*0008*/ 	.byte	0x04, 0x17
        /*000a*/ 	.short	(.L_1721 - .L_1720)
.L_1720:
        /*000c*/ 	.word	0x00000000
        /*0010*/ 	.short	0x0008
        /*0012*/ 	.short	0x0040
        /*0014*/ 	.byte	0x00, 0xf5, 0x21, 0x00


	//----- nvinfo : EIATTR_KPARAM_INFO
	.align		4
.L_1721:
        /*0018*/ 	.byte	0x04, 0x17
        /*001a*/ 	.short	(.L_1723 - .L_1722)
.L_1722:
        /*001c*/ 	.word	0x00000000
        /*0020*/ 	.short	0x0007
        /*0022*/ 	.short	0x0038
        /*0024*/ 	.byte	0x00, 0xf5, 0x21, 0x00


	//----- nvinfo : EIATTR_KPARAM_INFO
	.align		4
.L_1723:
        /*0028*/ 	.byte	0x04, 0x17
        /*002a*/ 	.short	(.L_1725 - .L_1724)
.L_1724:
        /*002c*/ 	.word	0x00000000
        /*0030*/ 	.short	0x0006
        /*0032*/ 	.short	0x0030
        /*0034*/ 	.byte	0x00, 0xf5, 0x21, 0x00


	//----- nvinfo : EIATTR_KPARAM_INFO
	.align		4
.L_1725:
        /*0038*/ 	.byte	0x04, 0x17
        /*003a*/ 	.short	(.L_1727 - .L_1726)
.L_1726:
        /*003c*/ 	.word	0x00000000
        /*0040*/ 	.short	0x0005
        /*0042*/ 	.short	0x0028
        /*0044*/ 	.byte	0x00, 0xf0, 0x21, 0x00


	//----- nvinfo : EIATTR_KPARAM_INFO
	.align		4
.L_1727:
        /*0048*/ 	.byte	0x04, 0x17
        /*004a*/ 	.short	(.L_1729 - .L_1728)
.L_1728:
        /*004c*/ 	.word	0x00000000
        /*0050*/ 	.short	0x0004
        /*0052*/ 	.short	0x0020
        /*0054*/ 	.byte	0x00, 0xf0, 0x11, 0x00


	//----- nvinfo : EIATTR_KPARAM_INFO
	.align		4
.L_1729:
        /*0058*/ 	.byte	0x04, 0x17
        /*005a*/ 	.short	(.L_1731 - .L_1730)
.L_1730:
        /*005c*/ 	.word	0x00000000
        /*0060*/ 	.short	0x0003
        /*0062*/ 	.short	0x0018
        /*0064*/ 	.byte	0x00, 0xf5, 0x21, 0x00


	//----- nvinfo : EIATTR_KPARAM_INFO
	.align		4
.L_1731:
        /*0068*/ 	.byte	0x04, 0x17
        /*006a*/ 	.short	(.L_1733 - .L_1732)
.L_1732:
        /*006c*/ 	.word	0x00000000
        /*0070*/ 	.short	0x0002
        /*0072*/ 	.short	0x0010
        /*0074*/ 	.byte	0x00, 0xf5, 0x21, 0x00


	//----- nvinfo : EIATTR_KPARAM_INFO
	.align		4
.L_1733:
        /*0078*/ 	.byte	0x04, 0x17
        /*007a*/ 	.short	(.L_1735 - .L_1734)
.L_1734:
        /*007c*/ 	.word	0x00000000
        /*0080*/ 	.short	0x0001
        /*0082*/ 	.short	0x0008
        /*0084*/ 	.byte	0x00, 0xf5, 0x21, 0x00


	//----- nvinfo : EIATTR_KPARAM_INFO
	.align		4
.L_1735:
        /*0088*/ 	.byte	0x04, 0x17
        /*008a*/ 	.short	(.L_1737 - .L_1736)
.L_1736:
        /*008c*/ 	.word	0x00000000
        /*0090*/ 	.short	0x0000
        /*0092*/ 	.short	0x0000
        /*0094*/ 	.byte	0x00, 0xf5, 0x21, 0x00


	//----- nvinfo : EIATTR_SPARSE_MMA_MASK
	.align		4
.L_1737:
        /*0098*/ 	.byte	0x03, 0x50
        /*009a*/ 	.short	0x0000


	//----- nvinfo : EIATTR_MAXREG_COUNT
	.align		4
        /*009c*/ 	.byte	0x03, 0x1b
        /*009e*/ 	.short	0x0080


	//----- nvinfo : EIATTR_NUM_BARRIERS
	.align		4
        /*00a0*/ 	.byte	0x02, 0x4c
        /*00a2*/ 	.byte	0x01
	.zero		1


	//----- nvinfo : EIATTR_MERCURY_ISA_VERSION
	.align		4
        /*00a4*/ 	.byte	0x03, 0x5f
        /*00a6*/ 	.short	0x0101


	//----- nvinfo : EIATTR_COOP_GROUP_MASK_REGIDS
	.align		4
        /*00a8*/ 	.byte	0x04, 0x29
        /*00aa*/ 	.short	(.L_1739 - .L_1738)


	//   ....[0]....
.L_1738:
        /*00ac*/ 	.word	0xffffffff


	//   ....[1]....
        /*00b0*/ 	.word	0xffffffff


	//   ....[2]....
        /*00b4*/ 	.word	0xffffffff


	//   ....[3]....
        /*00b8*/ 	.word	0xffffffff


	//   ....[4]....
        /*00bc*/ 	.word	0xffffffff


	//   ....[5]....
        /*00c0*/ 	.word	0xffffffff


	//   ....[6]....
        /*00c4*/ 	.word	0xffffffff


	//   ....[7]....
        /*00c8*/ 	.word	0xffffffff


	//   ....[8]....
        /*00cc*/ 	.word	0xffffffff


	//   ....[9]....
        /*00d0*/ 	.word	0xffffffff


	//----- nvinfo : EIATTR_COOP_GROUP_INSTR_OFFSETS
	.align		4
.L_1739:
        /*00d4*/ 	.byte	0x04, 0x28
        /*00d6*/ 	.short	(.L_1741 - .L_1740)


	//   ....[0]....
.L_1740:
        /*00d8*/ 	.word	0x00001a70


	//   ....[1]....
        /*00dc*/ 	.word	0x00001aa0


	//   ....[2]....
        /*00e0*/ 	.word	0x00001ca0


	//   ....[3]....
        /*00e4*/ 	.word	0x00001ce0


	//   ....[4]....
        /*00e8*/ 	.word	0x00001d30


	//   ....[5]....
        /*00ec*/ 	.word	0x00001d40


	//   ....[6]....
        /*00f0*/ 	.word	0x00001d70


	//   ....[7]....
        /*00f4*/ 	.word	0x00001d80


	//   ....[8]....
        /*00f8*/ 	.word	0x00001db0


	//   ....[9]....
        /*00fc*/ 	.word	0x00001dd0


	//----- nvinfo : EIATTR_VRC_CTA_INIT_COUNT
	.align		4
.L_1741:
        /*0100*/ 	.byte	0x02, 0x4a
	.zero		1
	.zero		1


	//----- nvinfo : EIATTR_EXIT_INSTR_OFFSETS
	.align		4
        /*0104*/ 	.byte	0x04, 0x1c
        /*0106*/ 	.short	(.L_1743 - .L_1742)


	//   ....[0]....
.L_1742:
        /*0108*/ 	.word	0x00000070


	//   ....[1]....
        /*010c*/ 	.word	0x00003250


	//----- nvinfo : EIATTR_MAX_THREADS
	.align		4
.L_1743:
        /*0110*/ 	.byte	0x04, 0x05
        /*0112*/ 	.short	(.L_1745 - .L_1744)
.L_1744:
        /*0114*/ 	.word	0x000001e0
        /*0118*/ 	.word	0x00000001
        /*011c*/ 	.word	0x00000001


	//----- nvinfo : EIATTR_CRS_STACK_SIZE
	.align		4
.L_1745:
        /*0120*/ 	.byte	0x04, 0x1e
        /*0122*/ 	.short	(.L_1747 - .L_1746)
.L_1746:
        /*0124*/ 	.word	0x00000000


	//----- nvinfo : EIATTR_CBANK_PARAM_SIZE
	.align		4
.L_1747:
        /*0128*/ 	.byte	0x03, 0x19
        /*012a*/ 	.short	0x0048


	//----- nvinfo : EIATTR_PARAM_CBANK
	.align		4
        /*012c*/ 	.byte	0x04, 0x0a
        /*012e*/ 	.short	(.L_1749 - .L_1748)
	.align		4
.L_1748:
        /*0130*/ 	.word	index@(.nv.constant0._ZN13group_norm_v214gn_cuda_kernelI13__nv_bfloat16Li480ELi1ELi16ELi120ELi256ELb1ELi16ELi960ELi960ELi4ELb1ELi9ELb0ELb0ENS_16CompileConditionILi1000EEEEEvPT_PKS4_S7_S7_flPfS8_Pj)
        /*0134*/ 	.short	0x0380
        /*0136*/ 	.short	0x0048


	//----- nvinfo : EIATTR_SW_WAR
	.align		4
.L_1749:
        /*0138*/ 	.byte	0x04, 0x36
        /*013a*/ 	.short	(.L_1751 - .L_1750)
.L_1750:
        /*013c*/ 	.word	0x00000008
.L_1751:


//--------------------- .nv.info._ZN13group_norm_v214gn_cuda_kernelI13__nv_bfloat16Li480ELi3ELi16ELi120ELi256ELb1ELi16ELi960ELi960ELi4ELb1ELi21ELb0ELb0ENS_16CompileConditionILi1000EEEEEvPT_PKS4_S7_S7_flPfS8_Pj --------------------------
	.section	.nv.info._ZN13group_norm_v214gn_cuda_kernelI13__nv_bfloat16Li480ELi3ELi16ELi120ELi256ELb1ELi16ELi960ELi960ELi4ELb1ELi21ELb0ELb0ENS_16CompileConditionILi1000EEEEEvPT_PKS4_S7_S7_flPfS8_Pj,"",@"SHT_CUDA_INFO"
	.sectionflags	@""
	.align	4


	//----- nvinfo : EIATTR_CUDA_API_VERSION
	.align		4
        /*0000*/ 	.byte	0x04, 0x37
        /*0002*/ 	.short	(.L_1753 - .L_1752)
.L_1752:
        /*0004*/ 	.word	0x00000082


	//----- nvinfo : EIATTR_KPARAM_INFO
	.align		4
.L_1753:
        /*0008*/ 	.byte	0x04, 0x17
        /*000a*/ 	.short	(.L_1755 - .L_1754)
.L_1754:
        /*000c*/ 	.word	0x00000000
        /*0010*/ 	.short	0x0008
        /*0012*/ 	.short	0x0040
        /*0014*/ 	.byte	0x00, 0xf5, 0x21, 0x00


	//----- nvinfo : EIATTR_KPARAM_INFO
	.align		4
.L_1755:
        /*0018*/ 	.byte	0x04, 0x17
        /*001a*/ 	.short	(.L_1757 - .L_1756)
.L_1756:
        /*001c*/ 	.word	0x00000000
        /*0020*/ 	.short	0x0007
        /*0022*/ 	.short	0x0038
        /*0024*/ 	.byte	0x00, 0xf5, 0x21, 0x00


	//----- nvinfo : EIATTR_KPARAM_INFO
	.align		4
.L_1757:
        /*0028*/ 	.byte	0x04, 0x17
        /*002a*/ 	.short	(.L_1759 - .L_1758)
.L_1758:
        /*002c*/ 	.word	0x00000000
        /*0030*/ 	.short	0x0006
        /*0032*/ 	.short	0x0030
        /*0034*/ 	.byte	0x00, 0xf5, 0x21, 0x00


	//----- nvinfo : EIATTR_KPARAM_INFO
	.align		4
.L_1759:
        /*0038*/ 	.byte	0x04, 0x17
        /*003a*/ 	.short	(.L_1761 - .L_1760)
.L_1760:
        /*003c*/ 	.word	0x00000000
        /*0040*/ 	.short	0x0005
        /*0042*/ 	.short	0x0028
        /*0044*/ 	.byte	0x00, 0xf0, 0x21, 0x00


	//----- nvinfo : EIATTR_KPARAM_INFO
	.align		4
.L_1761:
        /*0048*/ 	.byte	0x04, 0x17
        /*004a*/ 	.short	(.L_1763 - .L_1762)
.L_1762:
        /*004c*/ 	.word	0x00000000
        /*0050*/ 	.short	0x0004
        /*0052*/ 	.short	0x0020
        /*0054*/ 	.byte	0x00, 0xf0, 0x11, 0x00


	//----- nvinfo : EIATTR_KPARAM_INFO
	.align		4
.L_1763:
        /*0058*/ 	.byte	0x04, 0x17
        /*005a*/ 	.short	(.L_1765 - .L_1764)
.L_1764:
        /*005c*/ 	.word	0x00000000
        /*0060*/ 	.short	0x0003
        /*0062*/ 	.short	0x0018
        /*0064*/ 	.byte	0x00, 0xf5, 0x21, 0x00


	//----- nvinfo : EIATTR_KPARAM_INFO
	.align		4
.L_1765:
        /*0068*/ 	.byte	0x04, 0x17
        /*006a*/ 	.short	(.L_1767 - .L_1766)
.L_1766:
        /*006c*/ 	.word	0x00000000
        /*0070*/ 	.short	0x0002
        /*0072*/ 	.short	0x0010
        /*0074*/ 	.byte	0x00, 0xf5, 0x21, 0x00


	//----- nvinfo : EIATTR_KPARAM_INFO
	.align		4
.L_1767:
        /*0078*/ 	.byte	0x04, 0x17
        /*007a*/ 	.short	(.L_1769 - .L_1768)
.L_1768:
        /*007c*/ 	.word	0x00000000
        /*0080*/ 	.short	0x0001
        /*0082*/ 	.short	0x0008
        /*0084*/ 	.byte	0x00, 0xf5, 0x21, 0x00


	//----- nvinfo : EIATTR_KPARAM_INFO
	.align		4
.L_1769:
        /*0088*/ 	.byte	0x04, 0x17
        /*008a*/ 	.short	(.L_1771 - .L_1770)
.L_1770:
        /*008c*/ 	.word	0x00000000
        /*0090*/ 	.short	0x0000
        /*0092*/ 	.short	0x0000
        /*0094*/ 	.byte	0x00, 0xf5, 0x21, 0x00


	//----- nvinfo : EIATTR_SPARSE_MMA_MASK
	.align		4
.L_1771:
        /*0098*/ 	.byte	0x03, 0x50
        /*009a*/ 	.short	0x0000


	//----- nvinfo : EIATTR_MAXREG_COUNT
	.align		4
        /*009c*/ 	.byte	0x03, 0x1b
        /*009e*/ 	.short	0x0028


	//----- nvinfo : EIATTR_NUM_BARRIERS
	.align		4
        /*00a0*/ 	.byte	0x02, 0x4c
        /*00a2*/ 	.byte	0x01
	.zero		1


	//----- nvinfo : EIATTR_ANNOTATIONS
	.align		4
        /*00a4*/ 	.byte	0x04, 0x55
        /*00a6*/ 	.short	(.L_1773 - .L_1772)


	//   ....[0]....
.L_1772:
        /* <DEDUP_REMOVED lines=23> */


	//----- nvinfo : EIATTR_MERCURY_ISA_VERSION
	.align		4
.L_1773:
        /*0200*/ 	.byte	0x03, 0x5f
        /*0202*/ 	.short	0x0101


	//----- nvinfo : EIATTR_COOP_GROUP_MASK_REGIDS
	.align		4
        /*0204*/ 	.byte	0x04, 0x29
        /*0206*/ 	.short	(.L_1775 - .L_1774)


	//   ....[0]....
.L_1774:
        /*0208*/ 	.word	0xffffffff


	//   ....[1]....
        /*020c*/ 	.word	0xffffffff


	//   ....[2]....
        /*0210*/ 	.word	0xffffffff


	//   ....[3]....
        /*0214*/ 	.word	0xffffffff


	//   ....[4]....
        /*0218*/ 	.word	0xffffffff


	//   ....[5]....
        /*021c*/ 	.word	0xffffffff


	//   ....[6]....
        /*0220*/ 	.word	0xffffffff


	//   ....[7]....
        /*0224*/ 	.word	0xffffffff


	//   ....[8]....
        /*0228*/ 	.word	0xffffffff


	//   ....[9]....
        /*022c*/ 	.word	0xffffffff


	//----- nvinfo : EIATTR_COOP_GROUP_INSTR_OFFSETS
	.align		4
.L_1775:
        /*0230*/ 	.byte	0x04, 0x28
        /*0232*/ 	.short	(.L_1777 - .L_1776)


	//   ....[0]....
.L_1776:
        /*0234*/ 	.word	0x00001a80


	//   ....[1]....
        /*0238*/ 	.word	0x00001a90


	//   ....[2]....
        /*023c*/ 	.word	0x00001e40


	//   ....[3]....
        /*0240*/ 	.word	0x00001e70


	//   ....[4]....
        /*0244*/ 	.word	0x00001e90


	//   ....[5]....
        /*0248*/ 	.word	0x00001eb0


	//   ....[6]....
        /*024c*/ 	.word	0x00001ed0


	//   ....[7]....
        /*0250*/ 	.word	0x00001ef0


	//   ....[8]....
        /*0254*/ 	.word	0x00001f20


	//   ....[9]....
        /*0258*/ 	.word	0x00001f50


	//----- nvinfo : EIATTR_VRC_CTA_INIT_COUNT
	.align		4
.L_1777:
        /*025c*/ 	.byte	0x02, 0x4a
	.zero		1
	.zero		1


	//----- nvinfo : EIATTR_EXIT_INSTR_OFFSETS
	.align		4
        /*0260*/ 	.byte	0x04, 0x1c
        /*0262*/ 	.short	(.L_1779 - .L_1778)


	//   ....[0]....
.L_1778:
        /*0264*/ 	.word	0x00000080


	//   ....[1]....
        /*0268*/ 	.word	0x00003690


	//----- nvinfo : EIATTR_MAX_THREADS
	.align		4
.L_1779:
        /*026c*/ 	.byte	0x04, 0x05
        /*026e*/ 	.short	(.L_1781 - .L_1780)
.L_1780:
        /*0270*/ 	.word	0x000001e0
        /*0274*/ 	.word	0x00000001
        /*0278*/ 	.word	0x00000001


	//----- nvinfo : EIATTR_CRS_STACK_SIZE
	.align		4
.L_1781:
        /*027c*/ 	.byte	0x04, 0x1e
        /*027e*/ 	.short	(.L_1783 - .L_1782)
.L_1782:
        /*0280*/ 	.word	0x00000000


	//----- nvinfo : EIATTR_CBANK_PARAM_SIZE
	.align		4
.L_1783:
        /*0284*/ 	.byte	0x03, 0x19
        /*0286*/ 	.short	0x0048


	//----- nvinfo : EIATTR_PARAM_CBANK
	.align		4
        /*0288*/ 	.byte	0x04, 0x0a
        /*028a*/ 	.short	(.L_1785 - .L_1784)
	.align		4
.L_1784:
        /*028c*/ 	.word	index@(.nv.constant0._ZN13group_norm_v214gn_cuda_kernelI13__nv_bfloat16Li480ELi3ELi16ELi120ELi256ELb1ELi16ELi960ELi960ELi4ELb1ELi21ELb0ELb0ENS_16CompileConditionILi1000EEEEEvPT_PKS4_S7_S7_flPfS8_Pj)
        /*0290*/ 	.short	0x0380
        /*0292*/ 	.short	0x0048


	//----- nvinfo : EIATTR_SW_WAR
	.align		4
.L_1785:
        /*0294*/ 	.byte	0x04, 0x36
        /*0296*/ 	.short	(.L_1787 - .L_1786)
.L_1786:
        /*0298*/ 	.word	0x00000008
.L_1787:


//--------------------- .nv.info._ZN13group_norm_v214gn_cuda_kernelI13__nv_bfloat16Li480ELi1ELi16ELi120ELi256ELb1ELi32ELi960ELi960ELi4ELb1ELi18ELb0ELb0ENS_16CompileConditionILi1000EEEEEvPT_PKS4_S7_S7_flPfS8_Pj --------------------------
	.section	.nv.info._ZN13group_norm_v214gn_cuda_kernelI13__nv_bfloat16Li480ELi1ELi16ELi120ELi256ELb1ELi32ELi960ELi960ELi4ELb1ELi18ELb0ELb0ENS_16CompileConditionILi1000EEEEEvPT_PKS4_S7_S7_flPfS8_Pj,"",@"SHT_CUDA_INFO"
	.sectionflags	@""
	.align	4


	//----- nvinfo : EIATTR_CUDA_API_VERSION
	.align		4
        /*0000*/ 	.byte	0x04, 0x37
        /*0002*/ 	.short	(.L_1789 - .L_1788)
.L_1788:
        /*0004*/ 	.word	0x00000082


	//----- nvinfo : EIATTR_KPARAM_INFO
	.align		4
.L_1789:
        /*0008*/ 	.byte	0x04, 0x17
        /*000a*/ 	.short	(.L_1791 - .L_1790)
.L_1790:
        /*000c*/ 	.word	0x00000000
        /*0010*/ 	.short	0x0008
        /*0012*/ 	.short	0x0040
        /*0014*/ 	.byte	0x00, 0xf5, 0x21, 0x00


	//----- nvinfo : EIATTR_KPARAM_INFO
	.align		4
.L_1791:
        /*0018*/ 	.byte	0x04, 0x17
        /*001a*/ 	.short	(.L_1793 - .L_1792)
.L_1792:
        /*001c*/ 	.word	0x00000000
        /*0020*/ 	.short	0x0007
        /*0022*/ 	.short	0x0038
        /*0024*/ 	.byte	0x00, 0xf5, 0x21, 0x00


	//----- nvinfo : EIATTR_KPARAM_INFO
	.align		4
.L_1793:
        /*0028*/ 	.byte	0x04, 0x17
        /*002a*/ 	.short	(.L_1795 - .L_1794)
.L_1794:
        /*002c*/ 	.word	0x00000000
        /*0030*/ 	.short	0x0006
        /*0032*/ 	.short	0x0030
        /*0034*/ 	.byte	0x00, 0xf5, 0x21, 0x00


	//----- nvinfo : EIATTR_KPARAM_INFO
	.align		4
.L_1795:
        /*0038*/ 	.byte	0x04, 0x17
        /*003a*/ 	.short	(.L_1797 - .L_1796)
.L_1796:
        /*003c*/ 	.word	0x00000000
        /*0040*/ 	.short	0x0005
        /*0042*/ 	.short	0x0028
        /*0044*/ 	.byte	0x00, 0xf0, 0x21, 0x00


	//----- nvinfo : EIATTR_KPARAM_INFO
	.align		4
.L_1797:
        /*0048*/ 	.byte	0x04, 0x17
        /*004a*/ 	.short	(.L_1799 - .L_1798)
.L_1798:
        /*004c*/ 	.word	0x00000000
        /*0050*/ 	.short	0x0004
        /*0052*/ 	.short	0x0020
        /*0054*/ 	.byte	0x00, 0xf0, 0x11, 0x00


	//----- nvinfo : EIATTR_KPARAM_INFO
	.align		4
.L_1799:
        /*0058*/ 	.byte	0x04, 0x17
        /*005a*/ 	.short	(.L_1801 - .L_1800)
.L_1800:
        /*005c*/ 	.word	0x00000000
        /*0060*/ 	.short	0x0003
        /*0062*/ 	.short	0x0018
        /*0064*/ 	.byte	0x00, 0xf5, 0x21, 0x00


	//----- nvinfo : EIATTR_KPARAM_INFO
	.align		4
.L_1801:
        /*0068*/ 	.byte	0x04, 0x17
        /*006a*/ 	.short	(.L_1803 - .L_1802)
.L_1802:
        /*006c*/ 	.word	0x00000000
        /*0070*/ 	.short	0x0002
        /*0072*/ 	.short	0x0010
        /*0074*/ 	.byte	0x00, 0xf5, 0x21, 0x00


	//----- nvinfo : EIATTR_KPARAM_INFO
	.align		4
.L_1803:
        /*0078*/ 	.byte	0x04, 0x17
        /*007a*/ 	.short	(.L_1805 - .L_1804)
.L_1804:
        /*007c*/ 	.word	0x00000000
        /*0080*/ 	.short	0x0001
        /*0082*/ 	.short	0x0008
        /*0084*/ 	.byte	0x00, 0xf5, 0x21, 0x00


	//----- nvinfo : EIATTR_KPARAM_INFO
	.align		4
.L_1805:
        /*0088*/ 	.byte	0x04, 0x17
        /*008a*/ 	.short	(.L_1807 - .L_1806)
.L_1806:
        /*008c*/ 	.word	0x00000000
        /*0090*/ 	.short	0x0000
        /*0092*/ 	.short	0x0000
        /*0094*/ 	.byte	0x00, 0xf5, 0x21, 0x00


	//----- nvinfo : EIATTR_SPARSE_MMA_MASK
	.align		4
.L_1807:
        /*0098*/ 	.byte	0x03, 0x50
        /*009a*/ 	.short	0x0000


	//----- nvinfo : EIATTR_MAXREG_COUNT
	.align		4
        /*009c*/ 	.byte	0x03, 0x1b
        /*009e*/ 	.short	0x0080


	//----- nvinfo : EIATTR_NUM_BARRIERS
	.align		4
        /*00a0*/ 	.byte	0x02, 0x4c
        /*00a2*/ 	.byte	0x01
	.zero		1


	//----- nvinfo : EIATTR_MERCURY_ISA_VERSION
	.align		4
        /*00a4*/ 	.byte	0x03, 0x5f
        /*00a6*/ 	.short	0x0101


	//----- nvinfo : EIATTR_INT_WARP_WIDE_INSTR_OFFSETS
	.align		4
        /*00a8*/ 	.byte	0x04, 0x31
        /*00aa*/ 	.short	(.L_1809 - .L_1808)


	//   ....[0]....
.L_1808:
        /*00ac*/ 	.word	0x000021c0


	//----- nvinfo : EIATTR_COOP_GROUP_MASK_REGIDS
	.align		4
.L_1809:
        /*00b0*/ 	.byte	0x04, 0x29
        /*00b2*/ 	.short	(.L_1811 - .L_1810)


	//   ....[0]....
.L_1810:
        /*00b4*/ 	.word	0xffffffff


	//   ....[1]....
        /*00b8*/ 	.word	0xffffffff


	//   ....[2]....
        /*00bc*/ 	.word	0xffffffff


	//   ....[3]....
        /*00c0*/ 	.word	0xffffffff


	//   ....[4]....
        /*00c4*/ 	.word	0xffffffff


	//   ....[5]....
        /*00c8*/ 	.word	0xffffffff


	//   ....[6]....
        /*00cc*/ 	.word	0xffffffff


	//   ....[7]....
        /*00d0*/ 	.word	0xffffffff


	//----- nvinfo : EIATTR_COOP_GROUP_INSTR_OFFSETS
	.align		4
.L_1811:
        /*00d4*/ 	.byte	0x04, 0x28
        /*00d6*/ 	.short	(.L_1813 - .L_1812)


	//   ....[0]....
.L_1812:
        /*00d8*/ 	.word	0x000021a0


	//   ....[1]....
        /*00dc*/ 	.word	0x000021e0


	//   ....[2]....
        /*00e0*/ 	.word	0x000024b0


	//   ....[3]....
        /*00e4*/ 	.word	0x000024e0


	//   ....[4]....
        /*00e8*/ 	.word	0x00002520


	//   ....[5]....
        /*00ec*/ 	.word	0x00002530


	//   ....[6]....
        /*00f0*/ 	.word	0x00002560


	//   ....[7]....
        /*00f4*/ 	.word	0x00002570


	//----- nvinfo : EIATTR_VRC_CTA_INIT_COUNT
	.align		4
.L_1813:
        /*00f8*/ 	.byte	0x02, 0x4a
	.zero		1
	.zero		1


	//----- nvinfo : EIATTR_EXIT_INSTR_OFFSETS
	.align		4
        /*00fc*/ 	.byte	0x04, 0x1c
        /*00fe*/ 	.short	(.L_1815 - .L_1814)


	//   ....[0]....
.L_1814:
        /*0100*/ 	.word	0x00000070


	//   ....[1]....
        /*0104*/ 	.word	0x00004ba0


	//----- nvinfo : EIATTR_MAX_THREADS
	.align		4
.L_1815:
        /*0108*/ 	.byte	0x04, 0x05
        /*010a*/ 	.short	(.L_1817 - .L_1816)
.L_1816:
        /*010c*/ 	.word	0x000001e0
        /*0110*/ 	.word	0x00000001
        /*0114*/ 	.word	0x00000001


	//----- nvinfo : EIATTR_CRS_STACK_SIZE
	.align		4
.L_1817:
        /*0118*/ 	.byte	0x04, 0x1e
        /*011a*/ 	.short	(.L_1819 - .L_1818)
.L_1818:
        /*011c*/ 	.word	0x00000000


	//----- nvinfo : EIATTR_CBANK_PARAM_SIZE
	.align		4
.L_1819:
        /*0120*/ 	.byte	0x03, 0x19
        /*0122*/ 	.short	0x0048


	//----- nvinfo : EIATTR_PARAM_CBANK
	.align		4
        /*0124*/ 	.byte	0x04, 0x0a
        /*0126*/ 	.short	(.L_1821 - .L_1820)
	.align		4
.L_1820:
        /*0128*/ 	.word	index@(.nv.constant0._ZN13group_norm_v214gn_cuda_kernelI13__nv_bfloat16Li480ELi1ELi16ELi120ELi256ELb1ELi32ELi960ELi960ELi4ELb1ELi18ELb0ELb0ENS_16CompileConditionILi1000EEEEEvPT_PKS4_S7_S7_flPfS8_Pj)
        /*012c*/ 	.short	0x0380
        /*012e*/ 	.short	0x0048


	//----- nvinfo : EIATTR_SW_WAR
	.align		4
.L_1821:
        /*0130*/ 	.byte	0x04, 0x36
        /*0132*/ 	.short	(.L_1823 - .L_1822)
.L_1822:
        /*0134*/ 	.word	0x00000008
.L_1823:


//--------------------- .nv.info._ZN13group_norm_v214gn_cuda_kernelI13__nv_bfloat16Li480ELi2ELi16ELi120ELi256ELb1ELi32ELi960ELi960ELi4ELb1ELi29ELb0ELb0ENS_16CompileConditionILi1000EEEEEvPT_PKS4_S7_S7_flPfS8_Pj --------------------------
	.section	.nv.info._ZN13group_norm_v214gn_cuda_kernelI13__nv_bfloat16Li480ELi2ELi16ELi120ELi256ELb1ELi32ELi960ELi960ELi4ELb1ELi29ELb0ELb0ENS_16CompileConditionILi1000EEEEEvPT_PKS4_S7_S7_flPfS8_Pj,"",@"SHT_CUDA_INFO"
	.sectionflags	@""
	.align	4


	//----- nvinfo : EIATTR_CUDA_API_VERSION
	.align		4
        /*0000*/ 	.byte	0x04, 0x37
        /*0002*/ 	.short	(.L_1825 - .L_1824)
.L_1824:
        /*0004*/ 	.word	0x00000082


	//----- nvinfo : EIATTR_KPARAM_INFO
	.align		4
.L_1825:
        /*0008*/ 	.byte	0x04, 0x17
        /*000a*/ 	.short	(.L_1827 - .L_1826)
.L_1826:
        /*000c*/ 	.word	0x00000000
        /*0010*/ 	.short	0x0008
        /*0012*/ 	.short	0x0040
        /*0014*/ 	.byte	0x00, 0xf5, 0x21, 0x00


	//----- nvinfo : EIATTR_KPARAM_INFO
	.align		4
.L_1827:
        /*0018*/ 	.byte	0x04, 0x17
        /*001a*/ 	.short	(.L_1829 - .L_1828)
.L_1828:
        /*001c*/ 	.word	0x00000000
        /*0020*/ 	.short	0x0007
        /*0022*/ 	.short	0x0038
        /*0024*/ 	.byte	0x00, 0xf5, 0x21, 0x00


	//----- nvinfo : EIATTR_KPARAM_INFO
	.align		4
.L_1829:
        /*0028*/ 	.byte	0x04, 0x17
        /*002a*/ 	.short	(.L_1831 - .L_1830)
.L_1830:
        /*002c*/ 	.word	0x00000000
        /*0030*/ 	.short	0x0006
        /*0032*/ 	.short	0x0030
        /*0034*/ 	.byte	0x00, 0xf5, 0x21, 0x00


	//----- nvinfo : EIATTR_KPARAM_INFO
	.align		4
.L_1831:
        /*0038*/ 	.byte	0x04, 0x17
        /*003a*/ 	.short	(.L_1833 - .L_1832)
.L_1832:
        /*003c*/ 	.word	0x00000000
        /*0040*/ 	.short	0x0005
        /*0042*/ 	.short	0x0028
        /*0044*/ 	.byte	0x00, 0xf0, 0x21, 0x00


	//----- nvinfo : EIATTR_KPARAM_INFO
	.align		4
.L_1833:
        /*0048*/ 	.byte	0x04, 0x17
        /*004a*/ 	.short	(.L_1835 - .L_1834)
.L_1834:
        /*004c*/ 	.word	0x00000000
        /*0050*/ 	.short	0x0004
        /*0052*/ 	.short	0x0020
        /*0054*/ 	.byte	0x00, 0xf0, 0x11, 0x00


	//----- nvinfo : EIATTR_KPARAM_INFO
	.align		4
.L_1835:
        /*0058*/ 	.byte	0x04, 0x17
        /*005a*/ 	.short	(.L_1837 - .L_1836)
.L_1836:
        /*005c*/ 	.word	0x00000000
        /*0060*/ 	.short	0x0003
        /*0062*/ 	.short	0x0018
        /*0064*/ 	.byte	0x00, 0xf5, 0x21, 0x00


	//----- nvinfo : EIATTR_KPARAM_INFO
	.align		4
.L_1837:
        /*0068*/ 	.byte	0x04, 0x17
        /*006a*/ 	.short	(.L_1839 - .L_1838)
.L_1838:
        /*006c*/ 	.word	0x00000000
        /*0070*/ 	.short	0x0002
        /*0072*/ 	.short	0x0010
        /*0074*/ 	.byte	0x00, 0xf5, 0x21, 0x00


	//----- nvinfo : EIATTR_KPARAM_INFO
	.align		4
.L_1839:
        /*0078*/ 	.byte	0x04, 0x17
        /*007a*/ 	.short	(.L_1841 - .L_1840)
.L_1840:
        /*007c*/ 	.word	0x00000000
        /*0080*/ 	.short	0x0001
        /*0082*/ 	.short	0x0008
        /*0084*/ 	.byte	0x00, 0xf5, 0x21, 0x00


	//----- nvinfo : EIATTR_KPARAM_INFO
	.align		4
.L_1841:
        /*0088*/ 	.byte	0x04, 0x17
        /*008a*/ 	.short	(.L_1843 - .L_1842)
.L_1842:
        /*008c*/ 	.word	0x00000000
        /*0090*/ 	.short	0x0000
        /*0092*/ 	.short	0x0000
        /*0094*/ 	.byte	0x00, 0xf5, 0x21, 0x00


	//----- nvinfo : EIATTR_SPARSE_MMA_MASK
	.align		4
.L_1843:
        /*0098*/ 	.byte	0x03, 0x50
        /*009a*/ 	.short	0x0000


	//----- nvinfo : EIATTR_MAXREG_COUNT
	.align		4
        /*009c*/ 	.byte	0x03, 0x1b
        /*009e*/ 	.short	0x0040


	//----- nvinfo : EIATTR_NUM_BARRIERS
	.align		4
        /*00a0*/ 	.byte	0x02, 0x4c
        /*00a2*/ 	.byte	0x01
	.zero		1


	//----- nvinfo : EIATTR_ANNOTATIONS
	.align		4
        /*00a4*/ 	.byte	0x04, 0x55
        /*00a6*/ 	.short	(.L_1845 - .L_1844)


	//   ....[0]....
.L_1844:
        /* <DEDUP_REMOVED lines=52> */


	//----- nvinfo : EIATTR_MERCURY_ISA_VERSION
	.align		4
.L_1845:
        /*03d0*/ 	.byte	0x03, 0x5f
        /*03d2*/ 	.short	0x0101


	//----- nvinfo : EIATTR_COOP_GROUP_MASK_REGIDS
	.align		4
        /*03d4*/ 	.byte	0x04, 0x29
        /*03d6*/ 	.short	(.L_1847 - .L_1846)


	//   ....[0]....
.L_1846:
        /*03d8*/ 	.word	0xffffffff


	//   ....[1]....
        /*03dc*/ 	.word	0xffffffff


	//   ....[2]....
        /*03e0*/ 	.word	0xffffffff


	//   ....[3]....
        /*03e4*/ 	.word	0xffffffff


	//   ....[4]....
        /*03e8*/ 	.word	0xffffffff


	//   ....[5]....
        /*03ec*/ 	.word	0xffffffff


	//   ....[6]....
        /*03f0*/ 	.word	0xffffffff


	//   ....[7]....
        /*03f4*/ 	.word	0xffffffff


	//----- nvinfo : EIATTR_COOP_GROUP_INSTR_OFFSETS
	.align		4
.L_1847:
        /*03f8*/ 	.byte	0x04, 0x28
        /*03fa*/ 	.short	(.L_1849 - .L_1848)


	//   ....[0]....
.L_1848:
        /*03fc*/ 	.word	0x00002280


	//   ....[1]....
        /*0400*/ 	.word	0x00002290


	//   ....[2]....
        /*0404*/ 	.word	0x00002640


	//   ....[3]....
        /*0408*/ 	.word	0x00002670


	//   ....[4]....
        /*040c*/ 	.word	0x00002690


	//   ....[5]....
        /*0410*/ 	.word	0x000026b0


	//   ....[6]....
        /*0414*/ 	.word	0x000026e0


	//   ....[7]....
        /*0418*/ 	.word	0x00002710


	//----- nvinfo : EIATTR_VRC_CTA_INIT_COUNT
	.align		4
.L_1849:
        /*041c*/ 	.byte	0x02, 0x4a
	.zero		1
	.zero		1


	//----- nvinfo : EIATTR_EXIT_INSTR_OFFSETS
	.align		4
        /*0420*/ 	.byte	0x04, 0x1c
        /*0422*/ 	.short	(.L_1851 - .L_1850)


	//   ....[0]....
.L_1850:
        /*0424*/ 	.word	0x00000080


	//   ....[1]....
        /*0428*/ 	.word	0x00005310


	//----- nvinfo : EIATTR_MAX_THREADS
	.align		4
.L_1851:
        /*042c*/ 	.byte	0x04, 0x05
        /*042e*/ 	.short	(.L_1853 - .L_1852)
.L_1852:
        /*0430*/ 	.word	0x000001e0
        /*0434*/ 	.word	0x00000001
        /*0438*/ 	.word	0x00000001


	//----- nvinfo : EIATTR_CRS_STACK_SIZE
	.align		4
.L_1853:
        /*043c*/ 	.byte	0x04, 0x1e
        /*043e*/ 	.short	(.L_1855 - .L_1854)
.L_1854:
        /*0440*/ 	.word	0x00000000


	//----- nvinfo : EIATTR_CBANK_PARAM_SIZE
	.align		4
.L_1855:
        /*0444*/ 	.byte	0x03, 0x19
        /*0446*/ 	.short	0x0048


	//----- nvinfo : EIATTR_PARAM_CBANK
	.align		4
        /*0448*/ 	.byte	0x04, 0x0a
        /*044a*/ 	.short	(.L_1857 - .L_1856)
	.align		4
.L_1856:
        /*044c*/ 	.word	index@(.nv.constant0._ZN13group_norm_v214gn_cuda_kernelI13__nv_bfloat16Li480ELi2ELi16ELi120ELi256ELb1ELi32ELi960ELi960ELi4ELb1ELi29ELb0ELb0ENS_16CompileConditionILi1000EEEEEvPT_PKS4_S7_S7_flPfS8_Pj)
        /*0450*/ 	.short	0x0380
        /*0452*/ 	.short	0x0048


	//----- nvinfo : EIATTR_SW_WAR
	.align		4
.L_1857:
        /*0454*/ 	.byte	0x04, 0x36
        /*0456*/ 	.short	(.L_1859 - .L_1858)
.L_1858:
        /*0458*/ 	.word	0x00000008
.L_1859:


//--------------------- .nv.info._ZN13group_norm_v214gn_cuda_kernelI13__nv_bfloat16Li480ELi1ELi16ELi120ELi256ELb1ELi64ELi960ELi960ELi4ELb1ELi37ELb0ELb0ENS_16CompileConditionILi1000EEEEEvPT_PKS4_S7_S7_flPfS8_Pj --------------------------
	.section	.nv.info._ZN13group_norm_v214gn_cuda_kernelI13__nv_bfloat16Li480ELi1ELi16ELi120ELi256ELb1ELi64ELi960ELi960ELi4ELb1ELi37ELb0ELb0ENS_16CompileConditionILi1000EEEEEvPT_PKS4_S7_S7_flPfS8_Pj,"",@"SHT_CUDA_INFO"
	.sectionflags	@""
	.align	4


	//----- nvinfo : EIATTR_CUDA_API_VERSION
	.align		4
        /*0000*/ 	.byte	0x04, 0x37
        /*0002*/ 	.short	(.L_1861 - .L_1860)
.L_1860:
        /*0004*/ 	.word	0x00000082


	//----- nvinfo : EIATTR_KPARAM_INFO
	.align		4
.L_1861:
        /*0008*/ 	.byte	0x04, 0x17
        /*000a*/ 	.short	(.L_1863 - .L_1862)
.L_1862:
        /*000c*/ 	.word	0x00000000
        /*0010*/ 	.short	0x0008
        /*0012*/ 	.short	0x0040
        /*0014*/ 	.byte	0x00, 0xf5, 0x21, 0x00


	//----- nvinfo : EIATTR_KPARAM_INFO
	.align		4
.L_1863:
        /*0018*/ 	.byte	0x04, 0x17
        /*001a*/ 	.short	(.L_1865 - .L_1864)
.L_1864:
        /*001c*/ 	.word	0x00000000
        /*0020*/ 	.short	0x0007
        /*0022*/ 	.short	0x0038
        /*0024*/ 	.byte	0x00, 0xf5, 0x21, 0x00


	//----- nvinfo : EIATTR_KPARAM_INFO
	.align		4
.L_1865:
        /*0028*/ 	.byte	0x04, 0x17
        /*002a*/ 	.short	(.L_1867 - .L_1866)
.L_1866:
        /*002c*/ 	.word	0x00000000
        /*0030*/ 	.short	0x0006
        /*0032*/ 	.short	0x0030
        /*0034*/ 	.byte	0x00, 0xf5, 0x21, 0x00


	//----- nvinfo : EIATTR_KPARAM_INFO
	.align		4
.L_1867:
        /*0038*/ 	.byte	0x04, 0x17
        /*003a*/ 	.short	(.L_1869 - .L_1868)
.L_1868:
        /*003c*/ 	.word	0x00000000
        /*0040*/ 	.short	0x0005
        /*0042*/ 	.short	0x0028
        /*0044*/ 	.byte	0x00, 0xf0, 0x21, 0x00


	//----- nvinfo : EIATTR_KPARAM_INFO
	.align		4
.L_1869:
        /*0048*/ 	.byte	0x04, 0x17
        /*004a*/ 	.short	(.L_1871 - .L_1870)
.L_1870:
        /*004c*/ 	.word	0x00000000
        /*0050*/ 	.short	0x0004
        /*0052*/ 	.short	0x0020
        /*0054*/ 	.byte	0x00, 0xf0, 0x11, 0x00


	//----- nvinfo : EIATTR_KPARAM_INFO
	.align		4
.L_1871:
        /*0058*/ 	.byte	0x04, 0x17
        /*005a*/ 	.short	(.L_1873 - .L_1872)
.L_1872:
        /*005c*/ 	.word	0x00000000
        /*0060*/ 	.short	0x0003
        /*0062*/ 	.short	0x0018
        /*0064*/ 	.byte	0x00, 0xf5, 0x21, 0x00


	//----- nvinfo : EIATTR_KPARAM_INFO
	.align		4
.L_1873:
        /*0068*/ 	.byte	0x04, 0x17
        /*006a*/ 	.short	(.L_1875 - .L_1874)
.L_1874:
        /*006c*/ 	.word	0x00000000
        /*0070*/ 	.short	0x0002
        /*0072*/ 	.short	0x0010
        /*0074*/ 	.byte	0x00, 0xf5, 0x21, 0x00


	//----- nvinfo : EIATTR_KPARAM_INFO
	.align		4
.L_1875:
        /*0078*/ 	.byte	0x04, 0x17
        /*007a*/ 	.short	(.L_1877 - .L_1876)
.L_1876:
        /*007c*/ 	.word	0x00000000
        /*0080*/ 	.short	0x0001
        /*0082*/ 	.short	0x0008
        /*0084*/ 	.byte	0x00, 0xf5, 0x21, 0x00


	//----- nvinfo : EIATTR_KPARAM_INFO
	.align		4
.L_1877:
        /*0088*/ 	.byte	0x04, 0x17
        /*008a*/ 	.short	(.L_1879 - .L_1878)
.L_1878:
        /*008c*/ 	.word	0x00000000
        /*0090*/ 	.short	0x0000
        /*0092*/ 	.short	0x0000
        /*0094*/ 	.byte	0x00, 0xf5, 0x21, 0x00


	//----- nvinfo : EIATTR_SPARSE_MMA_MASK
	.align		4
.L_1879:
        /*0098*/ 	.byte	0x03, 0x50
        /*009a*/ 	.short	0x0000


	//----- nvinfo : EIATTR_MAXREG_COUNT
	.align		4
        /*009c*/ 	.byte	0x03, 0x1b
        /*009e*/ 	.short	0x0080


	//----- nvinfo : EIATTR_NUM_BARRIERS
	.align		4
        /*00a0*/ 	.byte	0x02, 0x4c
        /*00a2*/ 	.byte	0x01
	.zero		1


	//----- nvinfo : EIATTR_ANNOTATIONS
	.align		4
        /*00a4*/ 	.byte	0x04, 0x55
        /*00a6*/ 	.short	(.L_1881 - .L_1880)


	//   ....[0]....
.L_1880:
        /* <DEDUP_REMOVED lines=73> */


	//----- nvinfo : EIATTR_MERCURY_ISA_VERSION
	.align		4
.L_1881:
        /*0528*/ 	.byte	0x03, 0x5f
        /*052a*/ 	.short	0x0101


	//----- nvinfo : EIATTR_COOP_GROUP_MASK_REGIDS
	.align		4
        /*052c*/ 	.byte	0x04, 0x29
        /*052e*/ 	.short	(.L_1883 - .L_1882)


	//   ....[0]....
.L_1882:
        /*0530*/ 	.word	0xffffffff


	//   ....[1]....
        /*0534*/ 	.word	0xffffffff


	//   ....[2]....
        /*0538*/ 	.word	0xffffffff


	//   ....[3]....
        /*053c*/ 	.word	0xffffffff


	//   ....[4]....
        /*0540*/ 	.word	0xffffffff


	//   ....[5]....
        /*0544*/ 	.word	0xffffffff


	//----- nvinfo : EIATTR_COOP_GROUP_INSTR_OFFSETS
	.align		4
.L_1883:
        /*0548*/ 	.byte	0x04, 0x28
        /*054a*/ 	.short	(.L_1885 - .L_1884)


	//   ....[0]....
.L_1884:
        /*054c*/ 	.word	0x00003140


	//   ....[1]....
        /*0550*/ 	.word	0x00003150


	//   ....[2]....
        /*0554*/ 	.word	0x00003530


	//   ....[3]....
        /*0558*/ 	.word	0x00003540


	//   ....[4]....
        /*055c*/ 	.word	0x00003570


	//   ....[5]....
        /*0560*/ 	.word	0x000035a0


	//----- nvinfo : EIATTR_VRC_CTA_INIT_COUNT
	.align		4
.L_1885:
        /*0564*/ 	.byte	0x02, 0x4a
	.zero		1
	.zero		1


	//----- nvinfo : EIATTR_EXIT_INSTR_OFFSETS
	.align		4
        /*0568*/ 	.byte	0x04, 0x1c
        /*056a*/ 	.short	(.L_1887 - .L_1886)


	//   ....[0]....
.L_1886:
        /*056c*/ 	.word	0x00000080


	//   ....[1]....
        /*0570*/ 	.word	0x000087a0


	//----- nvinfo : EIATTR_MAX_THREADS
	.align		4
.L_1887:
        /*0574*/ 	.byte	0x04, 0x05
        /*0576*/ 	.short	(.L_1889 - .L_1888)
.L_1888:
        /*0578*/ 	.word	0x000001e0
        /*057c*/ 	.word	0x00000001
        /*0580*/ 	.word	0x00000001


	//----- nvinfo : EIATTR_CRS_STACK_SIZE
	.align		4
.L_1889:
        /*0584*/ 	.byte	0x04, 0x1e
        /*0586*/ 	.short	(.L_1891 - .L_1890)
.L_1890:
        /*0588*/ 	.word	0x00000000


	//----- nvinfo : EIATTR_CBANK_PARAM_SIZE
	.align		4
.L_1891:
        /*058c*/ 	.byte	0x03, 0x19
        /*058e*/ 	.short	0x0048


	//----- nvinfo : EIATTR_PARAM_CBANK
	.align		4
        /*0590*/ 	.byte	0x04, 0x0a
        /*0592*/ 	.short	(.L_1893 - .L_1892)
	.align		4
.L_1892:
        /*0594*/ 	.word	index@(.nv.constant0._ZN13group_norm_v214gn_cuda_kernelI13__nv_bfloat16Li480ELi1ELi16ELi120ELi256ELb1ELi64ELi960ELi960ELi4ELb1ELi37ELb0ELb0ENS_16CompileConditionILi1000EEEEEvPT_PKS4_S7_S7_flPfS8_Pj)
        /*0598*/ 	.short	0x0380
        /*059a*/ 	.short	0x0048


	//----- nvinfo : EIATTR_SW_WAR
	.align		4
.L_1893:
        /*059c*/ 	.byte	0x04, 0x36
        /*059e*/ 	.short	(.L_1895 - .L_1894)
.L_1894:
        /*05a0*/ 	.word	0x00000008
.L_1895:


//--------------------- .nv.info._ZN13group_norm_v218gn_bwd_cuda_kernelI6__halfLi480ELi3ELi32ELi60ELi256ELb0ELb1ELi2ELi960ELi960ELi4ELb1ELi2ELb0ELb0ELNS_15WgradSyncMethodE3ENS_16CompileConditionILi1000EEEEEvPT_S6_S6_PKS5_S8_S8_S8_PKfflPfPj --------------------------
	.section	.nv.info._ZN13group_norm_v218gn_bwd_cuda_kernelI6__halfLi480ELi3ELi32ELi60ELi256ELb0ELb1ELi2ELi960ELi960ELi4ELb1ELi2ELb0ELb0ELNS_15WgradSyncMethodE3ENS_16CompileConditionILi1000EEEEEvPT_S6_S6_PKS5_S8_S8_S8_PKfflPfPj,"",@"SHT_CUDA_INFO"
	.sectionflags	@""
	.align	4


	//----- nvinfo : EIATTR_CUDA_API_VERSION
	.align		4
        /*0000*/ 	.byte	0x04, 0x37
        /*0002*/ 	.short	(.L_1897 - .L_1896)
.L_1896:
        /*0004*/ 	.word	0x00000082


	//----- nvinfo : EIATTR_KPARAM_INFO
	.align		4
.L_1897:
        /*0008*/ 	.byte	0x04, 0x17
        /*000a*/ 	.short	(.L_1899 - .L_1898)
.L_1898:
        /*000c*/ 	.word	0x00000000
        /*0010*/ 	.short	0x000b
        /*0012*/ 	.short	0x0058
        /*0014*/ 	.byte	0x00, 0xf5, 0x21, 0x00


	//----- nvinfo : EIATTR_KPARAM_INFO
	.align		4
.L_1899:
        /*0018*/ 	.byte	0x04, 0x17
        /*001a*/ 	.short	(.L_1901 - .L_1900)
.L_1900:
        /*001c*/ 	.word	0x00000000
        /*0020*/ 	.short	0x000a
        /*0022*/ 	.short	0x0050
        /*0024*/ 	.byte	0x00, 0xf5, 0x21, 0x00


	//----- nvinfo : EIATTR_KPARAM_INFO
	.align		4
.L_1901:
        /*0028*/ 	.byte	0x04, 0x17
        /*002a*/ 	.short	(.L_1903 - .L_1902)
.L_1902:
        /*002c*/ 	.word	0x00000000
        /*0030*/ 	.short	0x0009
        /*0032*/ 	.short	0x0048
        /*0034*/ 	.byte	0x00, 0xf0, 0x21, 0x00


	//----- nvinfo : EIATTR_KPARAM_INFO
	.align		4
.L_1903:
        /*0038*/ 	.byte	0x04, 0x17
        /*003a*/ 	.short	(.L_1905 - .L_1904)
.L_1904:
        /*003c*/ 	.word	0x00000000
        /*0040*/ 	.short	0x0008
        /*0042*/ 	.short	0x0040
        /*0044*/ 	.byte	0x00, 0xf0, 0x11, 0x00


	//----- nvinfo : EIATTR_KPARAM_INFO
	.align		4
.L_1905:
        /*0048*/ 	.byte	0x04, 0x17
        /*004a*/ 	.short	(.L_1907 - .L_1906)
.L_1906:
        /*004c*/ 	.word	0x00000000
        /*0050*/ 	.short	0x0007
        /*0052*/ 	.short	0x0038
        /*0054*/ 	.byte	0x00, 0xf5, 0x21, 0x00


	//----- nvinfo : EIATTR_KPARAM_INFO
	.align		4
.L_1907:
        /*0058*/ 	.byte	0x04, 0x17
        /*005a*/ 	.short	(.L_1909 - .L_1908)
.L_1908:
        /*005c*/ 	.word	0x00000000
        /*0060*/ 	.short	0x0006
        /*0062*/ 	.short	0x0030
        /*0064*/ 	.byte	0x00, 0xf5, 0x21, 0x00


	//----- nvinfo : EIATTR_KPARAM_INFO
	.align		4
.L_1909:
        /*0068*/ 	.byte	0x04, 0x17
        /*006a*/ 	.short	(.L_1911 - .L_1910)
.L_1910:
        /*006c*/ 	.word	0x00000000
        /*0070*/ 	.short	0x0005
        /*0072*/ 	.short	0x0028
        /*0074*/ 	.byte	0x00, 0xf5, 0x21, 0x00


	//----- nvinfo : EIATTR_KPARAM_INFO
	.align		4
.L_1911:
        /*0078*/ 	.byte	0x04, 0x17
        /*007a*/ 	.short	(.L_1913 - .L_1912)
.L_1912:
        /*007c*/ 	.word	0x00000000
        /*0080*/ 	.short	0x0004
        /*0082*/ 	.short	0x0020
        /*0084*/ 	.byte	0x00, 0xf5, 0x21, 0x00


	//----- nvinfo : EIATTR_KPARAM_INFO
	.align		4
.L_1913:
        /*0088*/ 	.byte	0x04, 0x17
        /*008a*/ 	.short	(.L_1915 - .L_1914)
.L_1914:
        /*008c*/ 	.word	0x00000000
        /*0090*/ 	.short	0x0003
        /*0092*/ 	.short	0x0018
        /*0094*/ 	.byte	0x00, 0xf5, 0x21, 0x00


	//----- nvinfo : EIATTR_KPARAM_INFO
	.align		4
.L_1915:
        /*0098*/ 	.byte	0x04, 0x17
        /*009a*/ 	.short	(.L_1917 - .L_1916)
.L_1916:
        /*009c*/ 	.word	0x00000000
        /*00a0*/ 	.short	0x0002
        /*00a2*/ 	.short	0x0010
        /*00a4*/ 	.byte	0x00, 0xf5, 0x21, 0x00


	//----- nvinfo : EIATTR_KPARAM_INFO
	.align		4
.L_1917:
        /*00a8*/ 	.byte	0x04, 0x17
        /*00aa*/ 	.short	(.L_1919 - .L_1918)
.L_1918:
        /*00ac*/ 	.word	0x00000000
        /*00b0*/ 	.short	0x0001
        /*00b2*/ 	.short	0x0008
        /*00b4*/ 	.byte	0x00, 0xf5, 0x21, 0x00


	//----- nvinfo : EIATTR_KPARAM_INFO
	.align		4
.L_1919:
        /*00b8*/ 	.byte	0x04, 0x17
        /*00ba*/ 	.short	(.L_1921 - .L_1920)
.L_1920:
        /*00bc*/ 	.word	0x00000000
        /*00c0*/ 	.short	0x0000
        /*00c2*/ 	.short	0x0000
        /*00c4*/ 	.byte	0x00, 0xf5, 0x21, 0x00


	//----- nvinfo : EIATTR_SPARSE_MMA_MASK
	.align		4
.L_1921:
        /*00c8*/ 	.byte	0x03, 0x50
        /*00ca*/ 	.short	0x0000


	//----- nvinfo : EIATTR_MAXREG_COUNT
	.align		4
        /*00cc*/ 	.byte	0x03, 0x1b
        /*00ce*/ 	.short	0x0028


	//----- nvinfo : EIATTR_NUM_BARRIERS
	.align		4
        /*00d0*/ 	.byte	0x02, 0x4c
        /*00d2*/ 	.byte	0x01
	.zero		1


	//----- nvinfo : EIATTR_MERCURY_ISA_VERSION
	.align		4
        /*00d4*/ 	.byte	0x03, 0x5f
        /*00d6*/ 	.short	0x0101


	//----- nvinfo : EIATTR_COOP_GROUP_MASK_REGIDS
	.align		4
        /*00d8*/ 	.byte	0x04, 0x29
        /*00da*/ 	.short	(.L_1923 - .L_1922)


	//   ....[0]....
.L_1922:
        /*00dc*/ 	.word	0xffffffff


	//   ....[1]....
        /*00e0*/ 	.word	0xffffffff


	//   ....[2]....
        /*00e4*/ 	.word	0xffffffff


	//   ....[3]....
        /*00e8*/ 	.word	0xffffffff


	//   ....[4]....
        /*00ec*/ 	.word	0xffffffff


	//   ....[5]....
        /*00f0*/ 	.word	0xffffffff


	//   ....[6]....
        /*00f4*/ 	.word	0xffffffff


	//   ....[7]....
        /*00f8*/ 	.word	0xffffffff


	//   ....[8]....
        /*00fc*/ 	.word	0xffffffff


	//   ....[9]....
        /*0100*/ 	.word	0xffffffff


	//   ....[10]....
        /*0104*/ 	.word	0x05000015


	//   ....[11]....
        /*0108*/ 	.word	0x05000017


	//   ....[12]....
        /*010c*/ 	.word	0x05000016


	//   ....[13]....
        /*0110*/ 	.word	0x05000018


	//   ....[14]....
        /*0114*/ 	.word	0x05000019


	//   ....[15]....
        /*0118*/ 	.word	0x0500001b


	//   ....[16]....
        /*011c*/ 	.word	0x0500001e


	//   ....[17]....
        /*0120*/ 	.word	0x05000010


	//   ....[18]....
        /*0124*/ 	.word	0x05000016


	//   ....[19]....
        /*0128*/ 	.word	0x05000016


	//   ....[20]....
        /*012c*/ 	.word	0x05000016


	//   ....[21]....
        /*0130*/ 	.word	0x05000016


	//   ....[22]....
        /*0134*/ 	.word	0x05000016


	//   ....[23]....
        /*0138*/ 	.word	0x05000016


	//   ....[24]....
        /*013c*/ 	.word	0x05000016


	//   ....[25]....
        /*0140*/ 	.word	0x05000016


	//----- nvinfo : EIATTR_COOP_GROUP_INSTR_OFFSETS
	.align		4
.L_1923:
        /*0144*/ 	.byte	0x04, 0x28
        /*0146*/ 	.short	(.L_1925 - .L_1924)


	//   ....[0]....
.L_1924:
        /*0148*/ 	.word	0x00001580


	//   ....[1]....
        /*014c*/ 	.word	0x000015c0


	//   ....[2]....
        /*0150*/ 	.word	0x00001da0


	//   ....[3]....
        /*0154*/ 	.word	0x00001de0


	//   ....[4]....
        /*0158*/ 	.word	0x00001e60


	//   ....[5]....
        /*015c*/ 	.word	0x00001e70


	//   ....[6]....
        /*0160*/ 	.word	0x00001ea0


	//   ....[7]....
        /*0164*/ 	.word	0x00001eb0


	//   ....[8]....
        /*0168*/ 	.word	0x00001ee0


	//   ....[9]....
        /*016c*/ 	.word	0x00001f00


	//   ....[10]....
        /*0170*/ 	.word	0x00002c90


	//   ....[11]....
        /*0174*/ 	.word	0x00002cc0


	//   ....[12]....
        /*0178*/ 	.word	0x00002d00


	//   ....[13]....
        /*017c*/ 	.word	0x00002d20


	//   ....[14]....
        /*0180*/ 	.word	0x00002d50


	//   ....[15]....
        /*0184*/ 	.word	0x00002d60


	//   ....[16]....
        /*0188*/ 	.word	0x00002d90


	//   ....[17]....
        /*018c*/ 	.word	0x00002da0


	//   ....[18]....
        /*0190*/ 	.word	0x00002f60


	//   ....[19]....
        /*0194*/ 	.word	0x00002ff0


	//   ....[20]....
        /*0198*/ 	.word	0x00003060


	//   ....[21]....
        /*019c*/ 	.word	0x000030c0


	//   ....[22]....
        /*01a0*/ 	.word	0x00003130


	//   ....[23]....
        /*01a4*/ 	.word	0x00003190


	//   ....[24]....
        /*01a8*/ 	.word	0x00003200


	//   ....[25]....
        /*01ac*/ 	.word	0x00003260


	//----- nvinfo : EIATTR_VRC_CTA_INIT_COUNT
	.align		4
.L_1925:
        /*01b0*/ 	.byte	0x02, 0x4a
	.zero		1
	.zero		1


	//----- nvinfo : EIATTR_EXIT_INSTR_OFFSETS
	.align		4
        /*01b4*/ 	.byte	0x04, 0x1c
        /*01b6*/ 	.short	(.L_1927 - .L_1926)


	//   ....[0]....
.L_1926:
        /*01b8*/ 	.word	0x00002170


	//   ....[1]....
        /*01bc*/ 	.word	0x00002ef0


	//----- nvinfo : EIATTR_MAX_THREADS
	.align		4
.L_1927:
        /*01c0*/ 	.byte	0x04, 0x05
        /*01c2*/ 	.short	(.L_1929 - .L_1928)
.L_1928:
        /*01c4*/ 	.word	0x000001e0
        /*01c8*/ 	.word	0x00000001
        /*01cc*/ 	.word	0x00000001


	//----- nvinfo : EIATTR_CRS_STACK_SIZE
	.align		4
.L_1929:
        /*01d0*/ 	.byte	0x04, 0x1e
        /*01d2*/ 	.short	(.L_1931 - .L_1930)
.L_1930:
        /*01d4*/ 	.word	0x00000000


	//----- nvinfo : EIATTR_CBANK_PARAM_SIZE
	.align		4
.L_1931:
        /*01d8*/ 	.byte	0x03, 0x19
        /*01da*/ 	.short	0x0060


	//----- nvinfo : EIATTR_PARAM_CBANK
	.align		4
        /*01dc*/ 	.byte	0x04, 0x0a
        /*01de*/ 	.short	(.L_1933 - .L_1932)
	.align		4
.L_1932:
        /*01e0*/ 	.word	index@(.nv.constant0._ZN13group_norm_v218gn_bwd_cuda_kernelI6__halfLi480ELi3ELi32ELi60ELi256ELb0ELb1ELi2ELi960ELi960ELi4ELb1ELi2ELb0ELb0ELNS_15WgradSyncMethodE3ENS_16CompileConditionILi1000EEEEEvPT_S6_S6_PKS5_S8_S8_S8_PKfflPfPj)
        /*01e4*/ 	.short	0x0380
        /*01e6*/ 	.short	0x0060


	//----- nvinfo : EIATTR_SW_WAR
	.align		4
.L_1933:
        /*01e8*/ 	.byte	0x04, 0x36
        /*01ea*/ 	.short	(.L_1935 - .L_1934)
.L_1934:
        /*01ec*/ 	.word	0x00000008
.L_1935:


//--------------------- .nv.info._ZN13group_norm_v218gn_bwd_cuda_kernelI6__halfLi480ELi1ELi32ELi60ELi256ELb0ELb1ELi4ELi960ELi960ELi4ELb1ELi2ELb0ELb0ELNS_15WgradSyncMethodE3ENS_16CompileConditionILi1000EEEEEvPT_S6_S6_PKS5_S8_S8_S8_PKfflPfPj --------------------------
	.section	.nv.info._ZN13group_norm_v218gn_bwd_cuda_kernelI6__halfLi480ELi1ELi32ELi60ELi256ELb0ELb1ELi4ELi960ELi960ELi4ELb1ELi2ELb0ELb0ELNS_15WgradSyncMethodE3ENS_16CompileConditionILi1000EEEEEvPT_S6_S6_PKS5_S8_S8_S8_PKfflPfPj,"",@"SHT_CUDA_INFO"
	.sectionflags	@""
	.align	4


	//----- nvinfo : EIATTR_CUDA_API_VERSION
	.align		4
        /*0000*/ 	.byte	0x04, 0x37
        /*0002*/ 	.short	(.L_1937 - .L_1936)
.L_1936:
        /*0004*/ 	.word	0x00000082


	//----- nvinfo : EIATTR_KPARAM_INFO
	.align		4
.L_1937:
        /*0008*/ 	.byte	0x04, 0x17
        /*000a*/ 	.short	(.L_1939 - .L_1938)
.L_1938:
        /*000c*/ 	.word	0x00000000
        /*0010*/ 	.short	0x000b
        /*0012*/ 	.short	0x0058
        /*0014*/ 	.byte	0x00, 0xf5, 0x21, 0x00


	//----- nvinfo : EIATTR_KPARAM_INFO
	.align		4
.L_1939:
        /*0018*/ 	.byte	0x04, 0x17
        /*001a*/ 	.short	(.L_1941 - .L_1940)
.L_1940:
        /*001c*/ 	.word	0x00000000
        /*0020*/ 	.short	0x000a
        /*0022*/ 	.short	0x0050
        /*0024*/ 	.byte	0x00, 0xf5, 0x21, 0x00


	//----- nvinfo : EIATTR_KPARAM_INFO
	.align		4
.L_1941:
        /*0028*/ 	.byte	0x04, 0x17
        /*002a*/ 	.short	(.L_1943 - .L_1942)
.L_1942:
        /*002c*/ 	.word	0x00000000
        /*0030*/ 	.short	0x0009
        /*0032*/ 	.short	0x0048
        /*0034*/ 	.byte	0x00, 0xf0, 0x21, 0x00


	//----- nvinfo : EIATTR_KPARAM_INFO
	.align		4
.L_1943:
        /*0038*/ 	.byte	0x04, 0x17
        /*003a*/ 	.short	(.L_1945 - .L_1944)
.L_1944:
        /*003c*/ 	.word	0x00000000
        /*0040*/ 	.short	0x0008
        /*0042*/ 	.short	0x0040
        /*0044*/ 	.byte	0x00, 0xf0, 0x11, 0x00


	//----- nvinfo : EIATTR_KPARAM_INFO
	.align		4
.L_1945:
        /*0048*/ 	.byte	0x04, 0x17
        /*004a*/ 	.short	(.L_1947 - .L_1946)
.L_1946:
        /*004c*/ 	.word	0x00000000
        /*0050*/ 	.short	0x0007
        /*0052*/ 	.short	0x0038
        /*0054*/ 	.byte	0x00, 0xf5, 0x21, 0x00


	//----- nvinfo : EIATTR_KPARAM_INFO
	.align		4
.L_1947:
        /*0058*/ 	.byte	0x04, 0x17
        /*005a*/ 	.short	(.L_1949 - .L_1948)
.L_1948:
        /*005c*/ 	.word	0x00000000
        /*0060*/ 	.short	0x0006
        /*0062*/ 	.short	0x0030
        /*0064*/ 	.byte	0x00, 0xf5, 0x21, 0x00


	//----- nvinfo : EIATTR_KPARAM_INFO
	.align		4
.L_1949:
        /*0068*/ 	.byte	0x04, 0x17
        /*006a*/ 	.short	(.L_1951 - .L_1950)
.L_1950:
        /*006c*/ 	.word	0x00000000
        /*0070*/ 	.short	0x0005
        /*0072*/ 	.short	0x0028
        /*0074*/ 	.byte	0x00, 0xf5, 0x21, 0x00


	//----- nvinfo : EIATTR_KPARAM_INFO
	.align		4
.L_1951:
        /*0078*/ 	.byte	0x04, 0x17
        /*007a*/ 	.short	(.L_1953 - .L_1952)
.L_1952:
        /*007c*/ 	.word	0x00000000
        /*0080*/ 	.short	0x0004
        /*0082*/ 	.short	0x0020
        /*0084*/ 	.byte	0x00, 0xf5, 0x21, 0x00


	//----- nvinfo : EIATTR_KPARAM_INFO
	.align		4
.L_1953:
        /*0088*/ 	.byte	0x04, 0x17
        /*008a*/ 	.short	(.L_1955 - .L_1954)
.L_1954:
        /*008c*/ 	.word	0x00000000
        /*0090*/ 	.short	0x0003
        /*0092*/ 	.short	0x0018
        /*0094*/ 	.byte	0x00, 0xf5, 0x21, 0x00


	//----- nvinfo : EIATTR_KPARAM_INFO
	.align		4
.L_1955:
        /*0098*/ 	.byte	0x04, 0x17
        /*009a*/ 	.short	(.L_1957 - .L_1956)
.L_1956:
        /*009c*/ 	.word	0x00000000
        /*00a0*/ 	.short	0x0002
        /*00a2*/ 	.short	0x0010
        /*00a4*/ 	.byte	0x00, 0xf5, 0x21, 0x00


	//----- nvinfo : EIATTR_KPARAM_INFO
	.align		4
.L_1957:
        /*00a8*/ 	.byte	0x04, 0x17
        /*00aa*/ 	.short	(.L_1959 - .L_1958)
.L_1958:
        /*00ac*/ 	.word	0x00000000
        /*00b0*/ 	.short	0x0001
        /*00b2*/ 	.short	0x0008
        /*00b4*/ 	.byte	0x00, 0xf5, 0x21, 0x00


	//----- nvinfo : EIATTR_KPARAM_INFO
	.align		4
.L_1959:
        /*00b8*/ 	.byte	0x04, 0x17
        /*00ba*/ 	.short	(.L_1961 - .L_1960)
.L_1960:
        /*00bc*/ 	.word	0x00000000
        /*00c0*/ 	.short	0x0000
        /*00c2*/ 	.short	0x0000
        /*00c4*/ 	.byte	0x00, 0xf5, 0x21, 0x00


	//----- nvinfo : EIATTR_SPARSE_MMA_MASK
	.align		4
.L_1961:
        /*00c8*/ 	.byte	0x03, 0x50
        /*00ca*/ 	.short	0x0000


	//----- nvinfo : EIATTR_MAXREG_COUNT
	.align		4
        /*00cc*/ 	.byte	0x03, 0x1b
        /*00ce*/ 	.short	0x0080


	//----- nvinfo : EIATTR_NUM_BARRIERS
	.align		4
        /*00d0*/ 	.byte	0x02, 0x4c
        /*00d2*/ 	.byte	0x01
	.zero		1


	//----- nvinfo : EIATTR_MERCURY_ISA_VERSION
	.align		4
        /*00d4*/ 	.byte	0x03, 0x5f
        /*00d6*/ 	.short	0x0101


	//----- nvinfo : EIATTR_COOP_GROUP_MASK_REGIDS
	.align		4
        /*00d8*/ 	.byte	0x04, 0x29
        /*00da*/ 	.short	(.L_1963 - .L_1962)


	//   ....[0]....
.L_1962:
        /*00dc*/ 	.word	0xffffffff


	//   ....[1]....
        /*00e0*/ 	.word	0xffffffff


	//   ....[2]....
        /*00e4*/ 	.word	0xffffffff


	//   ....[3]....
        /*00e8*/ 	.word	0xffffffff


	//   ....[4]....
        /*00ec*/ 	.word	0xffffffff


	//   ....[5]....
        /*00f0*/ 	.word	0xffffffff


	//   ....[6]....
        /*00f4*/ 	.word	0xffffffff


	//   ....[7]....
        /*00f8*/ 	.word	0xffffffff


	//   ....[8]....
        /*00fc*/ 	.word	0xffffffff


	//   ....[9]....
        /*0100*/ 	.word	0xffffffff


	//   ....[10]....
        /*0104*/ 	.word	0x0500001d


	//   ....[11]....
        /*0108*/ 	.word	0x0500001e


	//   ....[12]....
        /*010c*/ 	.word	0x05000020


	//   ....[13]....
        /*0110*/ 	.word	0x0500001f


	//   ....[14]....
        /*0114*/ 	.word	0x05000021


	//   ....[15]....
        /*0118*/ 	.word	0x05000022


	//   ....[16]....
        /*011c*/ 	.word	0x05000024


	//   ....[17]....
        /*0120*/ 	.word	0x05000017


	//   ....[18]....
        /*0124*/ 	.word	0x0500001f


	//   ....[19]....
        /*0128*/ 	.word	0x0500001f


	//   ....[20]....
        /*012c*/ 	.word	0x0500001f


	//   ....[21]....
        /*0130*/ 	.word	0x0500001f


	//   ....[22]....
        /*0134*/ 	.word	0x0500001f


	//   ....[23]....
        /*0138*/ 	.word	0x0500001f


	//   ....[24]....
        /*013c*/ 	.word	0x0500001f


	//   ....[25]....
        /*0140*/ 	.word	0x0500001f


	//----- nvinfo : EIATTR_COOP_GROUP_INSTR_OFFSETS
	.align		4
.L_1963:
        /*0144*/ 	.byte	0x04, 0x28
        /*0146*/ 	.short	(.L_1965 - .L_1964)


	//   ....[0]....
.L_1964:
        /*0148*/ 	.word	0x00001790


	//   ....[1]....
        /*014c*/ 	.word	0x000017c0


	//   ....[2]....
        /*0150*/ 	.word	0x00001c00


	//   ....[3]....
        /*0154*/ 	.word	0x00001c40


	//   ....[4]....
        /*0158*/ 	.word	0x00001c70


	//   ....[5]....
        /*015c*/ 	.word	0x00001c80


	//   ....[6]....
        /*0160*/ 	.word	0x00001cb0


	//   ....[7]....
        /*0164*/ 	.word	0x00001cc0


	//   ....[8]....
        /*0168*/ 	.word	0x00001cf0


	//   ....[9]....
        /*016c*/ 	.word	0x00001d00


	//   ....[10]....
        /*0170*/ 	.word	0x00002b50


	//   ....[11]....
        /*0174*/ 	.word	0x00002b80


	//   ....[12]....
        /*0178*/ 	.word	0x00002bc0


	//   ....[13]....
        /*017c*/ 	.word	0x00002be0


	//   ....[14]....
        /*0180*/ 	.word	0x00002c10


	//   ....[15]....
        /*0184*/ 	.word	0x00002c20


	//   ....[16]....
        /*0188*/ 	.word	0x00002c50


	//   ....[17]....
        /*018c*/ 	.word	0x00002c60


	//   ....[18]....
        /*0190*/ 	.word	0x00002e30


	//   ....[19]....
        /*0194*/ 	.word	0x00002ec0


	//   ....[20]....
        /*0198*/ 	.word	0x00002f30


	//   ....[21]....
        /*019c*/ 	.word	0x00002f90


	//   ....[22]....
        /*01a0*/ 	.word	0x00003000


	//   ....[23]....
        /*01a4*/ 	.word	0x00003060


	//   ....[24]....
        /*01a8*/ 	.word	0x000030d0


	//   ....[25]....
        /*01ac*/ 	.word	0x00003130


	//----- nvinfo : EIATTR_VRC_CTA_INIT_COUNT
	.align		4
.L_1965:
        /*01b0*/ 	.byte	0x02, 0x4a
	.zero		1
	.zero		1


	//----- nvinfo : EIATTR_EXIT_INSTR_OFFSETS
	.align		4
        /*01b4*/ 	.byte	0x04, 0x1c
        /*01b6*/ 	.short	(.L_1967 - .L_1966)


	//   ....[0]....
.L_1966:
        /*01b8*/ 	.word	0x00002000


	//   ....[1]....
        /*01bc*/ 	.word	0x00002dc0


	//----- nvinfo : EIATTR_MAX_THREADS
	.align		4
.L_1967:
        /*01c0*/ 	.byte	0x04, 0x05
        /*01c2*/ 	.short	(.L_1969 - .L_1968)
.L_1968:
        /*01c4*/ 	.word	0x000001e0
        /*01c8*/ 	.word	0x00000001
        /*01cc*/ 	.word	0x00000001


	//----- nvinfo : EIATTR_CRS_STACK_SIZE
	.align		4
.L_1969:
        /*01d0*/ 	.byte	0x04, 0x1e
        /*01d2*/ 	.short	(.L_1971 - .L_1970)
.L_1970:
        /*01d4*/ 	.word	0x00000000


	//----- nvinfo : EIATTR_CBANK_PARAM_SIZE
	.align		4
.L_1971:
        /*01d8*/ 	.byte	0x03, 0x19
        /*01da*/ 	.short	0x0060


	//----- nvinfo : EIATTR_PARAM_CBANK
	.align		4
        /*01dc*/ 	.byte	0x04, 0x0a
        /*01de*/ 	.short	(.L_1973 - .L_1972)
	.align		4
.L_1972:
        /*01e0*/ 	.word	index@(.nv.constant0._ZN13group_norm_v218gn_bwd_cuda_kernelI6__halfLi480ELi1ELi32ELi60ELi256ELb0ELb1ELi4ELi960ELi960ELi4ELb1ELi2ELb0ELb0ELNS_15WgradSyncMethodE3ENS_16CompileConditionILi1000EEEEEvPT_S6_S6_PKS5_S8_S8_S8_PKfflPfPj)
        /*01e4*/ 	.short	0x0380
        /*01e6*/ 	.short	0x0060


	//----- nvinfo : EIATTR_SW_WAR
	.align		4
.L_1973:
        /*01e8*/ 	.byte	0x04, 0x36
        /*01ea*/ 	.short	(.L_1975 - .L_1974)
.L_1974:
        /*01ec*/ 	.word	0x00000008
.L_1975:


//--------------------- .nv.info._ZN13group_norm_v218gn_bwd_cuda_kernelI6__halfLi480ELi3ELi32ELi60ELi256ELb0ELb1ELi4ELi960ELi960ELi4ELb1ELi4ELb0ELb0ELNS_15WgradSyncMethodE3ENS_16CompileConditionILi1000EEEEEvPT_S6_S6_PKS5_S8_S8_S8_PKfflPfPj --------------------------
	.section	.nv.info._ZN13group_norm_v218gn_bwd_cuda_kernelI6__halfLi480ELi3ELi32ELi60ELi256ELb0ELb1ELi4ELi960ELi960ELi4ELb1ELi4ELb0ELb0ELNS_15WgradSyncMethodE3ENS_16CompileConditionILi1000EEEEEvPT_S6_S6_PKS5_S8_S8_S8_PKfflPfPj,"",@"SHT_CUDA_INFO"
	.sectionflags	@""
	.align	4


	//----- nvinfo : EIATTR_CUDA_API_VERSION
	.align		4
        /*0000*/ 	.byte	0x04, 0x37
        /*0002*/ 	.short	(.L_1977 - .L_1976)
.L_1976:
        /*0004*/ 	.word	0x00000082


	//----- nvinfo : EIATTR_KPARAM_INFO
	.align		4
.L_1977:
        /*0008*/ 	.byte	0x04, 0x17
        /*000a*/ 	.short	(.L_1979 - .L_1978)
.L_1978:
        /*000c*/ 	.word	0x00000000
        /*0010*/ 	.short	0x000b
        /*0012*/ 	.short	0x0058
        /*0014*/ 	.byte	0x00, 0xf5, 0x21, 0x00


	//----- nvinfo : EIATTR_KPARAM_INFO
	.align		4
.L_1979:
        /*0018*/ 	.byte	0x04, 0x17
        /*001a*/ 	.short	(.L_1981 - .L_1980)
.L_1980:
        /*001c*/ 	.word	0x00000000
        /*0020*/ 	.short	0x000a
        /*0022*/ 	.short	0x0050
        /*0024*/ 	.byte	0x00, 0xf5, 0x21, 0x00


	//----- nvinfo : EIATTR_KPARAM_INFO
	.align		4
.L_1981:
        /*0028*/ 	.byte	0x04, 0x17
        /*002a*/ 	.short	(.L_1983 - .L_1982)
.L_1982:
        /*002c*/ 	.word	0x00000000
        /*0030*/ 	.short	0x0009
        /*0032*/ 	.short	0x0048
        /*0034*/ 	.byte	0x00, 0xf0, 0x21, 0x00


	//----- nvinfo : EIATTR_KPARAM_INFO
	.align		4
.L_1983:
        /*0038*/ 	.byte	0x04, 0x17
        /*003a*/ 	.short	(.L_1985 - .L_1984)
.L_1984:
        /*003c*/ 	.word	0x00000000
        /*0040*/ 	.short	0x0008
        /*0042*/ 	.short	0x0040
        /*0044*/ 	.byte	0x00, 0xf0, 0x11, 0x00


	//----- nvinfo : EIATTR_KPARAM_INFO
	.align		4
.L_1985:
        /*0048*/ 	.byte	0x04, 0x17
        /*004a*/ 	.short	(.L_1987 - .L_1986)
.L_1986:
        /*004c*/ 	.word	0x00000000
        /*0050*/ 	.short	0x0007
        /*0052*/ 	.short	0x0038
        /*0054*/ 	.byte	0x00, 0xf5, 0x21, 0x00


	//----- nvinfo : EIATTR_KPARAM_INFO
	.align		4
.L_1987:
        /*0058*/ 	.byte	0x04, 0x17
        /*005a*/ 	.short	(.L_1989 - .L_1988)
.L_1988:
        /*005c*/ 	.word	0x00000000
        /*0060*/ 	.short	0x0006
        /*0062*/ 	.short	0x0030
        /*0064*/ 	.byte	0x00, 0xf5, 0x21, 0x00


	//----- nvinfo : EIATTR_KPARAM_INFO
	.align		4
.L_1989:
        /*0068*/ 	.byte	0x04, 0x17
        /*006a*/ 	.short	(.L_1991 - .L_1990)
.L_1990:
        /*006c*/ 	.word	0x00000000
        /*0070*/ 	.short	0x0005
        /*0072*/ 	.short	0x0028
        /*0074*/ 	.byte	0x00, 0xf5, 0x21, 0x00


	//----- nvinfo : EIATTR_KPARAM_INFO
	.align		4
.L_1991:
        /*0078*/ 	.byte	0x04, 0x17
        /*007a*/ 	.short	(.L_1993 - .L_1992)
.L_1992:
        /*007c*/ 	.word	0x00000000
        /*0080*/ 	.short	0x0004
        /*0082*/ 	.short	0x0020
        /*0084*/ 	.byte	0x00, 0xf5, 0x21, 0x00


	//----- nvinfo : EIATTR_KPARAM_INFO
	.align		4
.L_1993:
        /*0088*/ 	.byte	0x04, 0x17
        /*008a*/ 	.short	(.L_1995 - .L_1994)
.L_1994:
        /*008c*/ 	.word	0x00000000
        /*0090*/ 	.short	0x0003
        /*0092*/ 	.short	0x0018
        /*0094*/ 	.byte	0x00, 0xf5, 0x21, 0x00


	//----- nvinfo : EIATTR_KPARAM_INFO
	.align		4
.L_1995:
        /*0098*/ 	.byte	0x04, 0x17
        /*009a*/ 	.short	(.L_1997 - .L_1996)
.L_1996:
        /*009c*/ 	.word	0x00000000
        /*00a0*/ 	.short	0x0002
        /*00a2*/ 	.short	0x0010
        /*00a4*/ 	.byte	0x00, 0xf5, 0x21, 0x00


	//----- nvinfo : EIATTR_KPARAM_INFO
	.align		4
.L_1997:
        /*00a8*/ 	.byte	0x04, 0x17
        /*00aa*/ 	.short	(.L_1999 - .L_1998)
.L_1998:
        /*00ac*/ 	.word	0x00000000
        /*00b0*/ 	.short	0x0001
        /*00b2*/ 	.short	0x0008
        /*00b4*/ 	.byte	0x00, 0xf5, 0x21, 0x00


	//----- nvinfo : EIATTR_KPARAM_INFO
	.align		4
.L_1999:
        /*00b8*/ 	.byte	0x04, 0x17
        /*00ba*/ 	.short	(.L_2001 - .L_2000)
.L_2000:
        /*00bc*/ 	.word	0x00000000
        /*00c0*/ 	.short	0x0000
        /*00c2*/ 	.short	0x0000
        /*00c4*/ 	.byte	0x00, 0xf5, 0x21, 0x00


	//----- nvinfo : EIATTR_SPARSE_MMA_MASK
	.align		4
.L_2001:
        /*00c8*/ 	.byte	0x03, 0x50
        /*00ca*/ 	.short	0x0000


	//----- nvinfo : EIATTR_MAXREG_COUNT
	.align		4
        /*00cc*/ 	.byte	0x03, 0x1b
        /*00ce*/ 	.short	0x0028


	//----- nvinfo : EIATTR_NUM_BARRIERS
	.align		4
        /*00d0*/ 	.byte	0x02, 0x4c
        /*00d2*/ 	.byte	0x01
	.zero		1


	//----- nvinfo : EIATTR_ANNOTATIONS
	.align		4
        /*00d4*/ 	.byte	0x04, 0x55
        /*00d6*/ 	.short	(.L_2003 - .L_2002)


	//   ....[0]....
.L_2002:
        /*00d8*/ 	.word	0x00000001
        /*00dc*/ 	.byte	0x10, 0x04, 0x00, 0x00, 0x01, 0x00, 0x00, 0x00, 0x30, 0x04, 0x00, 0x00, 0x01, 0x00, 0x00, 0x00
        /*00ec*/ 	.byte	0x50, 0x04, 0x00, 0x00, 0x01, 0x00, 0x00, 0x00, 0x60, 0x04, 0x00, 0x00, 0x01, 0x00, 0x00, 0x00
        /*00fc*/ 	.byte	0xf0, 0x04, 0x00, 0x00, 0x01, 0x00, 0x00, 0x00, 0x10, 0x08, 0x00, 0x00, 0x01, 0x00, 0x00, 0x00
        /*010c*/ 	.byte	0x90, 0x1d, 0x00, 0x00, 0x01, 0x00, 0x00, 0x00, 0xe0, 0x1e, 0x00, 0x00, 0x01, 0x00, 0x00, 0x00
        /*011c*/ 	.byte	0xf0, 0x1f, 0x00, 0x00


	//----- nvinfo : EIATTR_MERCURY_ISA_VERSION
	.align		4
.L_2003:
        /*0120*/ 	.byte	0x03, 0x5f
        /*0122*/ 	.short	0x0101


	//----- nvinfo : EIATTR_COOP_GROUP_MASK_REGIDS
	.align		4
        /*0124*/ 	.byte	0x04, 0x29
        /*0126*/ 	.short	(.L_2005 - .L_2004)


	//   ....[0]....
.L_2004:
        /*0128*/ 	.word	0xffffffff


	//   ....[1]....
        /*012c*/ 	.word	0xffffffff


	//   ....[2]....
        /*0130*/ 	.word	0xffffffff


	//   ....[3]....
        /*0134*/ 	.word	0xffffffff


	//   ....[4]....
        /*0138*/ 	.word	0xffffffff


	//   ....[5]....
        /*013c*/ 	.word	0xffffffff


	//   ....[6]....
        /*0140*/ 	.word	0xffffffff


	//   ....[7]....
        /*0144*/ 	.word	0xffffffff


	//   ....[8]....
        /*0148*/ 	.word	0xffffffff


	//   ....[9]....
        /*014c*/ 	.word	0xffffffff


	//   ....[10]....
        /*0150*/ 	.word	0x05000015


	//   ....[11]....
        /*0154*/ 	.word	0x05000017


	//   ....[12]....
        /*0158*/ 	.word	0x05000016


	//   ....[13]....
        /*015c*/ 	.word	0x05000018


	//   ....[14]....
        /*0160*/ 	.word	0x05000019


	//   ....[15]....
        /*0164*/ 	.word	0x0500001d


	//   ....[16]....
        /*0168*/ 	.word	0x0500001e


	//   ....[17]....
        /*016c*/ 	.word	0x0500000c


	//   ....[18]....
        /*0170*/ 	.word	0x05000016


	//   ....[19]....
        /*0174*/ 	.word	0x05000016


	//   ....[20]....
        /*0178*/ 	.word	0x05000016


	//   ....[21]....
        /*017c*/ 	.word	0x05000016


	//   ....[22]....
        /*0180*/ 	.word	0x05000016


	//   ....[23]....
        /*0184*/ 	.word	0x05000016


	//   ....[24]....
        /*0188*/ 	.word	0x05000016


	//   ....[25]....
        /*018c*/ 	.word	0x05000016


	//----- nvinfo : EIATTR_COOP_GROUP_INSTR_OFFSETS
	.align		4
.L_2005:
        /*0190*/ 	.byte	0x04, 0x28
        /*0192*/ 	.short	(.L_2007 - .L_2006)


	//   ....[0]....
.L_2006:
        /*0194*/ 	.word	0x000018b0


	//   ....[1]....
        /*0198*/ 	.word	0x000018e0


	//   ....[2]....
        /*019c*/ 	.word	0x00001f80


	//   ....[3]....
        /*01a0*/ 	.word	0x00001f90


	//   ....[4]....
        /*01a4*/ 	.word	0x00001fc0


	//   ....[5]....
        /*01a8*/ 	.word	0x00001fd0


	//   ....[6]....
        /*01ac*/ 	.word	0x00002010


	//   ....[7]....
        /*01b0*/ 	.word	0x00002030


	//   ....[8]....
        /*01b4*/ 	.word	0x00002040


	//   ....[9]....
        /*01b8*/ 	.word	0x00002090


	//   ....[10]....
        /*01bc*/ 	.word	0x00003030


	//   ....[11]....
        /*01c0*/ 	.word	0x00003060


	//   ....[12]....
        /*01c4*/ 	.word	0x000030a0


	//   ....[13]....
        /*01c8*/ 	.word	0x000030c0


	//   ....[14]....
        /*01cc*/ 	.word	0x000030f0


	//   ....[15]....
        /*01d0*/ 	.word	0x00003100


	//   ....[16]....
        /*01d4*/ 	.word	0x00003130


	//   ....[17]....
        /*01d8*/ 	.word	0x00003140


	//   ....[18]....
        /*01dc*/ 	.word	0x00003300


	//   ....[19]....
        /*01e0*/ 	.word	0x000033a0


	//   ....[20]....
        /*01e4*/ 	.word	0x00003400


	//   ....[21]....
        /*01e8*/ 	.word	0x00003460


	//   ....[22]....
        /*01ec*/ 	.word	0x000034d0


	//   ....[23]....
        /*01f0*/ 	.word	0x00003530


	//   ....[24]....
        /*01f4*/ 	.word	0x000035a0


	//   ....[25]....
        /*01f8*/ 	.word	0x00003600


	//----- nvinfo : EIATTR_VRC_CTA_INIT_COUNT
	.align		4
.L_2007:
        /*01fc*/ 	.byte	0x02, 0x4a
	.zero		1
	.zero		1


	//----- nvinfo : EIATTR_EXIT_INSTR_OFFSETS
	.align		4
        /*0200*/ 	.byte	0x04, 0x1c
        /*0202*/ 	.short	(.L_2009 - .L_2008)


	//   ....[0]....
.L_2008:
        /*0204*/ 	.word	0x00002440


	//   ....[1]....
        /*0208*/ 	.word	0x00003290


	//----- nvinfo : EIATTR_MAX_THREADS
	.align		4
.L_2009:
        /*020c*/ 	.byte	0x04, 0x05
        /*020e*/ 	.short	(.L_2011 - .L_2010)
.L_2010:
        /*0210*/ 	.word	0x000001e0
        /*0214*/ 	.word	0x00000001
        /*0218*/ 	.word	0x00000001


	//----- nvinfo : EIATTR_CRS_STACK_SIZE
	.align		4
.L_2011:
        /*021c*/ 	.byte	0x04, 0x1e
        /*021e*/ 	.short	(.L_2013 - .L_2012)
.L_2012:
        /*0220*/ 	.word	0x00000000


	//----- nvinfo : EIATTR_CBANK_PARAM_SIZE
	.align		4
.L_2013:
        /*0224*/ 	.byte	0x03, 0x19
        /*0226*/ 	.short	0x0060


	//----- nvinfo : EIATTR_PARAM_CBANK
	.align		4
        /*0228*/ 	.byte	0x04, 0x0a
        /*022a*/ 	.short	(.L_2015 - .L_2014)
	.align		4
.L_2014:
        /*022c*/ 	.word	index@(.nv.constant0._ZN13group_norm_v218gn_bwd_cuda_kernelI6__halfLi480ELi3ELi32ELi60ELi256ELb0ELb1ELi4ELi960ELi960ELi4ELb1ELi4ELb0ELb0ELNS_15WgradSyncMethodE3ENS_16CompileConditionILi1000EEEEEvPT_S6_S6_PKS5_S8_S8_S8_PKfflPfPj)
        /*0230*/ 	.short	0x0380
        /*0232*/ 	.short	0x0060


	//----- nvinfo : EIATTR_SW_WAR
	.align		4
.L_2015:
        /*0234*/ 	.byte	0x04, 0x36
        /*0236*/ 	.short	(.L_2017 - .L_2016)
.L_2016:
        /*0238*/ 	.word	0x00000008
.L_2017:


//--------------------- .nv.info._ZN13group_norm_v218gn_bwd_cuda_kernelI6__halfLi480ELi1ELi32ELi60ELi256ELb0ELb1ELi8ELi960ELi960ELi4ELb1ELi4ELb0ELb0ELNS_15WgradSyncMethodE3ENS_16CompileConditionILi1000EEEEEvPT_S6_S6_PKS5_S8_S8_S8_PKfflPfPj --------------------------
	.section	.nv.info._ZN13group_norm_v218gn_bwd_cuda_kernelI6__halfLi480ELi1ELi32ELi60ELi256ELb0ELb1ELi8ELi960ELi960ELi4ELb1ELi4ELb0ELb0ELNS_15WgradSyncMethodE3ENS_16CompileConditionILi1000EEEEEvPT_S6_S6_PKS5_S8_S8_S8_PKfflPfPj,"",@"SHT_CUDA_INFO"
	.sectionflags	@""
	.align	4


	//----- nvinfo : EIATTR_CUDA_API_VERSION
	.align		4
        /*0000*/ 	.byte	0x04, 0x37
        /*0002*/ 	.short	(.L_2019 - .L_2018)
.L_2018:
        /*0004*/ 	.word	0x00000082


	//----- nvinfo : EIATTR_KPARAM_INFO
	.align		4
.L_2019:
        /*0008*/ 	.byte	0x04, 0x17
        /*000a*/ 	.short	(.L_2021 - .L_2020)
.L_2020:
        /*000c*/ 	.word	0x00000000
        /*0010*/ 	.short	0x000b
        /*0012*/ 	.short	0x0058
        /*0014*/ 	.byte	0x00, 0xf5, 0x21, 0x00


	//----- nvinfo : EIATTR_KPARAM_INFO
	.align		4
.L_2021:
        /*0018*/ 	.byte	0x04, 0x17
        /*001a*/ 	.short	(.L_2023 - .L_2022)
.L_2022:
        /*001c*/ 	.word	0x00000000
        /*0020*/ 	.short	0x000a
        /*0022*/ 	.short	0x0050
        /*0024*/ 	.byte	0x00, 0xf5, 0x21, 0x00


	//----- nvinfo : EIATTR_KPARAM_INFO
	.align		4
.L_2023:
        /*0028*/ 	.byte	0x04, 0x17
        /*002a*/ 	.short	(.L_2025 - .L_2024)
.L_2024:
        /*002c*/ 	.word	0x00000000
        /*0030*/ 	.short	0x0009
        /*0032*/ 	.short	0x0048
        /*0034*/ 	.byte	0x00, 0xf0, 0x21, 0x00


	//----- nvinfo : EIATTR_KPARAM_INFO
	.align		4
.L_2025:
        /*0038*/ 	.byte	0x04, 0x17
        /*003a*/ 	.short	(.L_2027 - .L_2026)
.L_2026:
        /*003c*/ 	.word	0x00000000
        /*0040*/ 	.short	0x0008
        /*0042*/ 	.short	0x0040
        /*0044*/ 	.byte	0x00, 0xf0, 0x11, 0x00


	//----- nvinfo : EIATTR_KPARAM_INFO
	.align		4
.L_2027:
        /*0048*/ 	.byte	0x04, 0x17
        /*004a*/ 	.short	(.L_2029 - .L_2028)
.L_2028:
        /*004c*/ 	.word	0x00000000
        /*0050*/ 	.short	0x0007
        /*0052*/ 	.short	0x0038
        /*0054*/ 	.byte	0x00, 0xf5, 0x21, 0x00


	//----- nvinfo : EIATTR_KPARAM_INFO
	.align		4
.L_2029:
        /*0058*/ 	.byte	0x04, 0x17
        /*005a*/ 	.short	(.L_2031 - .L_2030)
.L_2030:
        /*005c*/ 	.word	0x00000000
        /*0060*/ 	.short	0x0006
        /*0062*/ 	.short	0x0030
        /*0064*/ 	.byte	0x00, 0xf5, 0x21, 0x00


	//----- nvinfo : EIATTR_KPARAM_INFO
	.align		4
.L_2031:
        /*0068*/ 	.byte	0x04, 0x17
        /*006a*/ 	.short	(.L_2033 - .L_2032)
.L_2032:
        /*006c*/ 	.word	0x00000000
        /*0070*/ 	.short	0x0005
        /*0072*/ 	.short	0x0028
        /*0074*/ 	.byte	0x00, 0xf5, 0x21, 0x00


	//----- nvinfo : EIATTR_KPARAM_INFO
	.align		4
.L_2033:
        /*0078*/ 	.byte	0x04, 0x17
        /*007a*/ 	.short	(.L_2035 - .L_2034)
.L_2034:
        /*007c*/ 	.word	0x00000000
        /*0080*/ 	.short	0x0004
        /*0082*/ 	.short	0x0020
        /*0084*/ 	.byte	0x00, 0xf5, 0x21, 0x00


	//----- nvinfo : EIATTR_KPARAM_INFO
	.align		4
.L_2035:
        /*0088*/ 	.byte	0x04, 0x17
        /*008a*/ 	.short	(.L_2037 - .L_2036)
.L_2036:
        /*008c*/ 	.word	0x00000000
        /*0090*/ 	.short	0x0003
        /*0092*/ 	.short	0x0018
        /*0094*/ 	.byte	0x00, 0xf5, 0x21, 0x00


	//----- nvinfo : EIATTR_KPARAM_INFO
	.align		4
.L_2037:
        /*0098*/ 	.byte	0x04, 0x17
        /*009a*/ 	.short	(.L_2039 - .L_2038)
.L_2038:
        /*009c*/ 	.word	0x00000000
        /*00a0*/ 	.short	0x0002
        /*00a2*/ 	.short	0x0010
        /*00a4*/ 	.byte	0x00, 0xf5, 0x21, 0x00


	//----- nvinfo : EIATTR_KPARAM_INFO
	.align		4
.L_2039:
        /*00a8*/ 	.byte	0x04, 0x17
        /*00aa*/ 	.short	(.L_2041 - .L_2040)
.L_2040:
        /*00ac*/ 	.word	0x00000000
        /*00b0*/ 	.short	0x0001
        /*00b2*/ 	.short	0x0008
        /*00b4*/ 	.byte	0x00, 0xf5, 0x21, 0x00


	//----- nvinfo : EIATTR_KPARAM_INFO
	.align		4
.L_2041:
        /*00b8*/ 	.byte	0x04, 0x17
        /*00ba*/ 	.short	(.L_2043 - .L_2042)
.L_2042:
        /*00bc*/ 	.word	0x00000000
        /*00c0*/ 	.short	0x0000
        /*00c2*/ 	.short	0x0000
        /*00c4*/ 	.byte	0x00, 0xf5, 0x21, 0x00


	//----- nvinfo : EIATTR_SPARSE_MMA_MASK
	.align		4
.L_2043:
        /*00c8*/ 	.byte	0x03, 0x50
        /*00ca*/ 	.short	0x0000


	//----- nvinfo : EIATTR_MAXREG_COUNT
	.align		4
        /*00cc*/ 	.byte	0x03, 0x1b
        /*00ce*/ 	.short	0x0080


	//----- nvinfo : EIATTR_NUM_BARRIERS
	.align		4
        /*00d0*/ 	.byte	0x02, 0x4c
        /*00d2*/ 	.byte	0x01
	.zero		1


	//----- nvinfo : EIATTR_MERCURY_ISA_VERSION
	.align		4
        /*00d4*/ 	.byte	0x03, 0x5f
        /*00d6*/ 	.short	0x0101


	//----- nvinfo : EIATTR_COOP_GROUP_MASK_REGIDS
	.align		4
        /*00d8*/ 	.byte	0x04, 0x29
        /*00da*/ 	.short	(.L_2045 - .L_2044)


	//   ....[0]....
.L_2044:
        /*00dc*/ 	.word	0xffffffff


	//   ....[1]....
        /*00e0*/ 	.word	0xffffffff


	//   ....[2]....
        /*00e4*/ 	.word	0xffffffff


	//   ....[3]....
        /*00e8*/ 	.word	0xffffffff


	//   ....[4]....
        /*00ec*/ 	.word	0xffffffff


	//   ....[5]....
        /*00f0*/ 	.word	0xffffffff


	//   ....[6]....
        /*00f4*/ 	.word	0xffffffff


	//   ....[7]....
        /*00f8*/ 	.word	0xffffffff


	//   ....[8]....
        /*00fc*/ 	.word	0xffffffff


	//   ....[9]....
        /*0100*/ 	.word	0xffffffff


	//   ....[10]....
        /*0104*/ 	.word	0x0500001d


	//   ....[11]....
        /*0108*/ 	.word	0x0500001e


	//   ....[12]....
        /*010c*/ 	.word	0x05000020


	//   ....[13]....
        /*0110*/ 	.word	0x0500001f


	//   ....[14]....
        /*0114*/ 	.word	0x05000021


	//   ....[15]....
        /*0118*/ 	.word	0x05000022


	//   ....[16]....
        /*011c*/ 	.word	0x05000024


	//   ....[17]....
        /*0120*/ 	.word	0x05000017


	//   ....[18]....
        /*0124*/ 	.word	0x0500001f


	//   ....[19]....
        /*0128*/ 	.word	0x0500001f


	//   ....[20]....
        /*012c*/ 	.word	0x0500001f


	//   ....[21]....
        /*0130*/ 	.word	0x0500001f


	//   ....[22]....
        /*0134*/ 	.word	0x0500001f


	//   ....[23]....
        /*0138*/ 	.word	0x0500001f


	//   ....[24]....
        /*013c*/ 	.word	0x0500001f


	//   ....[25]....
        /*0140*/ 	.word	0x0500001f


	//----- nvinfo : EIATTR_COOP_GROUP_INSTR_OFFSETS
	.align		4
.L_2045:
        /*0144*/ 	.byte	0x04, 0x28
        /*0146*/ 	.short	(.L_2047 - .L_2046)


	//   ....[0]....
.L_2046:
        /*0148*/ 	.word	0x00001c40


	//   ....[1]....
        /*014c*/ 	.word	0x00001c60


	//   ....[2]....
        /*0150*/ 	.word	0x00001ff0


	//   ....[3]....
        /*0154*/ 	.word	0x00002030


	//   ....[4]....
        /*0158*/ 	.word	0x00002060


	//   ....[5]....
        /*015c*/ 	.word	0x00002070


	//   ....[6]....
        /*0160*/ 	.word	0x000020a0


	//   ....[7]....
        /*0164*/ 	.word	0x000020b0


	//   ....[8]....
        /*0168*/ 	.word	0x000020e0


	//   ....[9]....
        /*016c*/ 	.word	0x000020f0


	//   ....[10]....
        /*0170*/ 	.word	0x00003130


	//   ....[11]....
        /*0174*/ 	.word	0x00003160


	//   ....[12]....
        /*0178*/ 	.word	0x000031b0


	//   ....[13]....
        /*017c*/ 	.word	0x000031d0


	//   ....[14]....
        /*0180*/ 	.word	0x00003200


	//   ....[15]....
        /*0184*/ 	.word	0x00003210


	//   ....[16]....
        /*0188*/ 	.word	0x00003240


	//   ....[17]....
        /*018c*/ 	.word	0x00003250


	//   ....[18]....
        /*0190*/ 	.word	0x00003420


	//   ....[19]....
        /*0194*/ 	.word	0x000034b0


	//   ....[20]....
        /*0198*/ 	.word	0x00003520


	//   ....[21]....
        /*019c*/ 	.word	0x00003580


	//   ....[22]....
        /*01a0*/ 	.word	0x000035f0


	//   ....[23]....
        /*01a4*/ 	.word	0x00003650


	//   ....[24]....
        /*01a8*/ 	.word	0x000036c0


	//   ....[25]....
        /*01ac*/ 	.word	0x00003720


	//----- nvinfo : EIATTR_VRC_CTA_INIT_COUNT
	.align		4
.L_2047:
        /*01b0*/ 	.byte	0x02, 0x4a
	.zero		1
	.zero		1


	//----- nvinfo : EIATTR_EXIT_INSTR_OFFSETS
	.align		4
        /*01b4*/ 	.byte	0x04, 0x1c
        /*01b6*/ 	.short	(.L_2049 - .L_2048)


	//   ....[0]....
.L_2048:
        /*01b8*/ 	.word	0x000025f0


	//   ....[1]....
        /*01bc*/ 	.word	0x000033b0


	//----- nvinfo : EIATTR_MAX_THREADS
	.align		4
.L_2049:
        /*01c0*/ 	.byte	0x04, 0x05
        /*01c2*/ 	.short	(.L_2051 - .L_2050)
.L_2050:
        /*01c4*/ 	.word	0x000001e0
        /*01c8*/ 	.word	0x00000001
        /*01cc*/ 	.word	0x00000001


	//----- nvinfo : EIATTR_CRS_STACK_SIZE
	.align		4
.L_2051:
        /*01d0*/ 	.byte	0x04, 0x1e
        /*01d2*/ 	.short	(.L_2053 - .L_2052)
.L_2052:
        /*01d4*/ 	.word	0x00000000


	//----- nvinfo : EIATTR_CBANK_PARAM_SIZE
	.align		4
.L_2053:
        /*01d8*/ 	.byte	0x03, 0x19
        /*01da*/ 	.short	0x0060


	//----- nvinfo : EIATTR_PARAM_CBANK
	.align		4
        /*01dc*/ 	.byte	0x04, 0x0a
        /*01de*/ 	.short	(.L_2055 - .L_2054)
	.align		4
.L_2054:
        /*01e0*/ 	.word	index@(.nv.constant0._ZN13group_norm_v218gn_bwd_cuda_kernelI6__halfLi480ELi1ELi32ELi60ELi256ELb0ELb1ELi8ELi960ELi960ELi4ELb1ELi4ELb0ELb0ELNS_15WgradSyncMethodE3ENS_16CompileConditionILi1000EEEEEvPT_S6_S6_PKS5_S8_S8_S8_PKfflPfPj)
        /*01e4*/ 	.short	0x0380
        /*01e6*/ 	.short	0x0060


	//----- nvinfo : EIATTR_SW_WAR
	.align		4
.L_2055:
        /*01e8*/ 	.byte	0x04, 0x36
        /*01ea*/ 	.short	(.L_2057 - .L_2056)
.L_2056:
        /*01ec*/ 	.word	0x00000008
.L_2057:


//--------------------- .nv.info._ZN13group_norm_v218gn_bwd_cuda_kernelI6__halfLi480ELi3ELi32ELi60ELi256ELb0ELb1ELi8ELi960ELi960ELi4ELb1ELi10ELb0ELb0ELNS_15WgradSyncMethodE3ENS_16CompileConditionILi1000EEEEEvPT_S6_S6_PKS5_S8_S8_S8_PKfflPfPj --------------------------
	.section	.nv.info._ZN13group_norm_v218gn_bwd_cuda_kernelI6__halfLi480ELi3ELi32ELi60ELi256ELb0ELb1ELi8ELi960ELi960ELi4ELb1ELi10ELb0ELb0ELNS_15WgradSyncMethodE3ENS_16CompileConditionILi1000EEEEEvPT_S6_S6_PKS5_S8_S8_S8_PKfflPfPj,"",@"SHT_CUDA_INFO"
	.sectionflags	@""
	.align	4


	//----- nvinfo : EIATTR_CUDA_API_VERSION
	.align		4
        /*0000*/ 	.byte	0x04, 0x37
        /*0002*/ 	.short	(.L_2059 - .L_2058)
.L_2058:
        /*0004*/ 	.word	0x00000082


	//----- nvinfo : EIATTR_KPARAM_INFO
	.align		4
.L_2059:
        /*0008*/ 	.byte	0x04, 0x17
        /*000a*/ 	.short	(.L_2061 - .L_2060)
.L_2060:
        /*000c*/ 	.word	0x00000000
        /*0010*/ 	.short	0x000b
        /*0012*/ 	.short	0x0058
        /*0014*/ 	.byte	0x00, 0xf5, 0x21, 0x00


	//----- nvinfo : EIATTR_KPARAM_INFO
	.align		4
.L_2061:
        /*0018*/ 	.byte	0x04, 0x17
        /*001a*/ 	.short	(.L_2063 - .L_2062)
.L_2062:
        /*001c*/ 	.word	0x00000000
        /*0020*/ 	.short	0x000a
        /*0022*/ 	.short	0x0050
        /*0024*/ 	.byte	0x00, 0xf5, 0x21, 0x00


	//----- nvinfo : EIATTR_KPARAM_INFO
	.align		4
.L_2063:
        /*0028*/ 	.byte	0x04, 0x17
        /*002a*/ 	.short	(.L_2065 - .L_2064)
.L_2064:
        /*002c*/ 	.word	0x00000000
        /*0030*/ 	.short	0x0009
        /*0032*/ 	.short	0x0048
        /*0034*/ 	.byte	0x00, 0xf0, 0x21, 0x00


	//----- nvinfo : EIATTR_KPARAM_INFO
	.align		4
.L_2065:
        /*0038*/ 	.byte	0x04, 0x17
        /*003a*/ 	.short	(.L_2067 - .L_2066)
.L_2066:
        /*003c*/ 	.word	0x00000000
        /*0040*/ 	.short	0x0008
        /*0042*/ 	.short	0x0040
        /*0044*/ 	.byte	0x00, 0xf0, 0x11, 0x00


	//----- nvinfo : EIATTR_KPARAM_INFO
	.align		4
.L_2067:
        /*0048*/ 	.byte	0x04, 0x17
        /*004a*/ 	.short	(.L_2069 - .L_2068)
.L_2068:
        /*004c*/ 	.word	0x00000000
        /*0050*/ 	.short	0x0007
        /*0052*/ 	.short	0x0038
        /*0054*/ 	.byte	0x00, 0xf5, 0x21, 0x00


	//----- nvinfo : EIATTR_KPARAM_INFO
	.align		4
.L_2069:
        /*0058*/ 	.byte	0x04, 0x17
        /*005a*/ 	.short	(.L_2071 - .L_2070)
.L_2070:
        /*005c*/ 	.word	0x00000000
        /*0060*/ 	.short	0x0006
        /*0062*/ 	.short	0x0030
        /*0064*/ 	.byte	0x00, 0xf5, 0x21, 0x00


	//----- nvinfo : EIATTR_KPARAM_INFO
	.align		4
.L_2071:
        /*0068*/ 	.byte	0x04, 0x17
        /*006a*/ 	.short	(.L_2073 - .L_2072)
.L_2072:
        /*006c*/ 	.word	0x00000000
        /*0070*/ 	.short	0x0005
        /*0072*/ 	.short	0x0028
        /*0074*/ 	.byte	0x00, 0xf5, 0x21, 0x00


	//----- nvinfo : EIATTR_KPARAM_INFO
	.align		4
.L_2073:
        /*0078*/ 	.byte	0x04, 0x17
        /*007a*/ 	.short	(.L_2075 - .L_2074)
.L_2074:
        /*007c*/ 	.word	0x00000000
        /*0080*/ 	.short	0x0004
        /*0082*/ 	.short	0x0020
        /*0084*/ 	.byte	0x00, 0xf5, 0x21, 0x00


	//----- nvinfo : EIATTR_KPARAM_INFO
	.align		4
.L_2075:
        /*0088*/ 	.byte	0x04, 0x17
        /*008a*/ 	.short	(.L_2077 - .L_2076)
.L_2076:
        /*008c*/ 	.word	0x00000000
        /*0090*/ 	.short	0x0003
        /*0092*/ 	.short	0x0018
        /*0094*/ 	.byte	0x00, 0xf5, 0x21, 0x00


	//----- nvinfo : EIATTR_KPARAM_INFO
	.align		4
.L_2077:
        /*0098*/ 	.byte	0x04, 0x17
        /*009a*/ 	.short	(.L_2079 - .L_2078)
.L_2078:
        /*009c*/ 	.word	0x00000000
        /*00a0*/ 	.short	0x0002
        /*00a2*/ 	.short	0x0010
        /*00a4*/ 	.byte	0x00, 0xf5, 0x21, 0x00


	//----- nvinfo : EIATTR_KPARAM_INFO
	.align		4
.L_2079:
        /*00a8*/ 	.byte	0x04, 0x17
        /*00aa*/ 	.short	(.L_2081 - .L_2080)
.L_2080:
        /*00ac*/ 	.word	0x00000000
        /*00b0*/ 	.short	0x0001
        /*00b2*/ 	.short	0x0008
        /*00b4*/ 	.byte	0x00, 0xf5, 0x21, 0x00


	//----- nvinfo : EIATTR_KPARAM_INFO
	.align		4
.L_2081:
        /*00b8*/ 	.byte	0x04, 0x17
        /*00ba*/ 	.short	(.L_2083 - .L_2082)
.L_2082:
        /*00bc*/ 	.word	0x00000000
        /*00c0*/ 	.short	0x0000
        /*00c2*/ 	.short	0x0000
        /*00c4*/ 	.byte	0x00, 0xf5, 0x21, 0x00


	//----- nvinfo : EIATTR_SPARSE_MMA_MASK
	.align		4
.L_2083:
        /*00c8*/ 	.byte	0x03, 0x50
        /*00ca*/ 	.short	0x0000


	//----- nvinfo : EIATTR_MAXREG_COUNT
	.align		4
        /*00cc*/ 	.byte	0x03, 0x1b
        /*00ce*/ 	.short	0x0028


	//----- nvinfo : EIATTR_NUM_BARRIERS
	.align		4
        /*00d0*/ 	.byte	0x02, 0x4c
        /*00d2*/ 	.byte	0x01
	.zero		1


	//----- nvinfo : EIATTR_ANNOTATIONS
	.align		4
        /*00d4*/ 	.byte	0x04, 0x55
        /*00d6*/ 	.short	(.L_2085 - .L_2084)


	//   ....[0]....
.L_2084:
        /* <DEDUP_REMOVED lines=39> */


	//----- nvinfo : EIATTR_MERCURY_ISA_VERSION
	.align		4
.L_2085:
        /*0330*/ 	.byte	0x03, 0x5f
        /*0332*/ 	.short	0x0101


	//----- nvinfo : EIATTR_COOP_GROUP_MASK_REGIDS
	.align		4
        /*0334*/ 	.byte	0x04, 0x29
        /*0336*/ 	.short	(.L_2087 - .L_2086)


	//   ....[0]....
.L_2086:
        /*0338*/ 	.word	0xffffffff


	//   ....[1]....
        /*033c*/ 	.word	0xffffffff


	//   ....[2]....
        /*0340*/ 	.word	0xffffffff


	//   ....[3]....
        /*0344*/ 	.word	0xffffffff


	//   ....[4]....
        /*0348*/ 	.word	0xffffffff


	//   ....[5]....
        /*034c*/ 	.word	0xffffffff


	//   ....[6]....
        /*0350*/ 	.word	0xffffffff


	//   ....[7]....
        /*0354*/ 	.word	0xffffffff


	//   ....[8]....
        /*0358*/ 	.word	0xffffffff


	//   ....[9]....
        /*035c*/ 	.word	0xffffffff


	//   ....[10]....
        /*0360*/ 	.word	0x05000015


	//   ....[11]....
        /*0364*/ 	.word	0x05000017


	//   ....[12]....
        /*0368*/ 	.word	0x05000016


	//   ....[13]....
        /*036c*/ 	.word	0x05000018


	//   ....[14]....
        /*0370*/ 	.word	0x05000019


	//   ....[15]....
        /*0374*/ 	.word	0x0500001d


	//   ....[16]....
        /*0378*/ 	.word	0x0500001e


	//   ....[17]....
        /*037c*/ 	.word	0x0500000c


	//   ....[18]....
        /*0380*/ 	.word	0x05000016


	//   ....[19]....
        /*0384*/ 	.word	0x05000016


	//   ....[20]....
        /*0388*/ 	.word	0x05000016


	//   ....[21]....
        /*038c*/ 	.word	0x05000016


	//   ....[22]....
        /*0390*/ 	.word	0x05000016


	//   ....[23]....
        /*0394*/ 	.word	0x05000016


	//   ....[24]....
        /*0398*/ 	.word	0x05000016


	//   ....[25]....
        /*039c*/ 	.word	0x05000016


	//----- nvinfo : EIATTR_COOP_GROUP_INSTR_OFFSETS
	.align		4
.L_2087:
        /*03a0*/ 	.byte	0x04, 0x28
        /*03a2*/ 	.short	(.L_2089 - .L_2088)


	//   ....[0]....
.L_2088:
        /*03a4*/ 	.word	0x000022c0


	//   ....[1]....
        /*03a8*/ 	.word	0x000022d0


	//   ....[2]....
        /*03ac*/ 	.word	0x000029c0


	//   ....[3]....
        /*03b0*/ 	.word	0x000029d0


	//   ....[4]....
        /*03b4*/ 	.word	0x00002a00


	//   ....[5]....
        /*03b8*/ 	.word	0x00002a10


	//   ....[6]....
        /*03bc*/ 	.word	0x00002a40


	//   ....[7]....
        /*03c0*/ 	.word	0x00002a50


	//   ....[8]....
        /*03c4*/ 	.word	0x00002a80


	//   ....[9]....
        /*03c8*/ 	.word	0x00002a90


	//   ....[10]....
        /*03cc*/ 	.word	0x00003c80


	//   ....[11]....
        /*03d0*/ 	.word	0x00003cb0


	//   ....[12]....
        /*03d4*/ 	.word	0x00003d00


	//   ....[13]....
        /*03d8*/ 	.word	0x00003d20


	//   ....[14]....
        /*03dc*/ 	.word	0x00003d50


	//   ....[15]....
        /*03e0*/ 	.word	0x00003d60


	//   ....[16]....
        /*03e4*/ 	.word	0x00003d90


	//   ....[17]....
        /*03e8*/ 	.word	0x00003da0


	//   ....[18]....
        /*03ec*/ 	.word	0x00003f60


	//   ....[19]....
        /*03f0*/ 	.word	0x00003ff0


	//   ....[20]....
        /*03f4*/ 	.word	0x00004060


	//   ....[21]....
        /*03f8*/ 	.word	0x000040c0


	//   ....[22]....
        /*03fc*/ 	.word	0x00004130


	//   ....[23]....
        /*0400*/ 	.word	0x00004190


	//   ....[24]....
        /*0404*/ 	.word	0x00004200


	//   ....[25]....
        /*0408*/ 	.word	0x00004260


	//----- nvinfo : EIATTR_VRC_CTA_INIT_COUNT
	.align		4
.L_2089:
        /*040c*/ 	.byte	0x02, 0x4a
	.zero		1
	.zero		1


	//----- nvinfo : EIATTR_EXIT_INSTR_OFFSETS
	.align		4
        /*0410*/ 	.byte	0x04, 0x1c
        /*0412*/ 	.short	(.L_2091 - .L_2090)


	//   ....[0]....
.L_2090:
        /*0414*/ 	.word	0x000030a0


	//   ....[1]....
        /*0418*/ 	.word	0x00003ef0


	//----- nvinfo : EIATTR_MAX_THREADS
	.align		4
.L_2091:
        /*041c*/ 	.byte	0x04, 0x05
        /*041e*/ 	.short	(.L_2093 - .L_2092)
.L_2092:
        /*0420*/ 	.word	0x000001e0
        /*0424*/ 	.word	0x00000001
        /*0428*/ 	.word	0x00000001


	//----- nvinfo : EIATTR_CRS_STACK_SIZE
	.align		4
.L_2093:
        /*042c*/ 	.byte	0x04, 0x1e
        /*042e*/ 	.short	(.L_2095 - .L_2094)
.L_2094:
        /*0430*/ 	.word	0x00000000


	//----- nvinfo : EIATTR_CBANK_PARAM_SIZE
	.align		4
.L_2095:
        /*0434*/ 	.byte	0x03, 0x19
        /*0436*/ 	.short	0x0060


	//----- nvinfo : EIATTR_PARAM_CBANK
	.align		4
        /*0438*/ 	.byte	0x04, 0x0a
        /*043a*/ 	.short	(.L_2097 - .L_2096)
	.align		4
.L_2096:
        /*043c*/ 	.word	index@(.nv.constant0._ZN13group_norm_v218gn_bwd_cuda_kernelI6__halfLi480ELi3ELi32ELi60ELi256ELb0ELb1ELi8ELi960ELi960ELi4ELb1ELi10ELb0ELb0ELNS_15WgradSyncMethodE3ENS_16CompileConditionILi1000EEEEEvPT_S6_S6_PKS5_S8_S8_S8_PKfflPfPj)
        /*0440*/ 	.short	0x0380
        /*0442*/ 	.short	0x0060


	//----- nvinfo : EIATTR_SW_WAR
	.align		4
.L_2097:
        /*0444*/ 	.byte	0x04, 0x36
        /*0446*/ 	.short	(.L_2099 - .L_2098)
.L_2098:
        /*0448*/ 	.word	0x00000008
.L_2099:


//--------------------- .nv.info._ZN13group_norm_v218gn_bwd_cuda_kernelI6__halfLi480ELi1ELi32ELi60ELi256ELb0ELb1ELi16ELi960ELi960ELi4ELb1ELi8ELb0ELb0ELNS_15WgradSyncMethodE3ENS_16CompileConditionILi1000EEEEEvPT_S6_S6_PKS5_S8_S8_S8_PKfflPfPj --------------------------
	.section	.nv.info._ZN13group_norm_v218gn_bwd_cuda_kernelI6__halfLi480ELi1ELi32ELi60ELi256ELb0ELb1ELi16ELi960ELi960ELi4ELb1ELi8ELb0ELb0ELNS_15WgradSyncMethodE3ENS_16CompileConditionILi1000EEEEEvPT_S6_S6_PKS5_S8_S8_S8_PKfflPfPj,"",@"SHT_CUDA_INFO"
	.sectionflags	@""
	.align	4


	//----- nvinfo : EIATTR_CUDA_API_VERSION
	.align		4
        /*0000*/ 	.byte	0x04, 0x37
        /*0002*/ 	.short	(.L_2101 - .L_2100)
.L_2100:
        /*0004*/ 	.word	0x00000082


	//----- nvinfo : EIATTR_KPARAM_INFO
	.align		4
.L_2101:
        /*0008*/ 	.byte	0x04, 0x17
        /*000a*/ 	.short	(.L_2103 - .L_2102)
.L_2102:
        /*000c*/ 	.word	0x00000000
        /*0010*/ 	.short	0x000b
        /*0012*/ 	.short	0x0058
        /*0014*/ 	.byte	0x00, 0xf5, 0x21, 0x00


	//----- nvinfo : EIATTR_KPARAM_INFO
	.align		4
.L_2103:
        /*0018*/ 	.byte	0x04, 0x17
        /*001a*/ 	.short	(.L_2105 - .L_2104)
.L_2104:
        /*001c*/ 	.word	0x00000000
        /*0020*/ 	.short	0x000a
        /*0022*/ 	.short	0x0050
        /*0024*/ 	.byte	0x00, 0xf5, 0x21, 0x00


	//----- nvinfo : EIATTR_KPARAM_INFO
	.align		4
.L_2105:
        /*0028*/ 	.byte	0x04, 0x17
        /*002a*/ 	.short	(.L_2107 - .L_2106)
.L_2106:
        /*002c*/ 	.word	0x00000000
        /*0030*/ 	.short	0x0009
        /*0032*/ 	.short	0x0048
        /*0034*/ 	.byte	0x00, 0xf0, 0x21, 0x00


	//----- nvinfo : EIATTR_KPARAM_INFO
	.align		4
.L_2107:
        /*0038*/ 	.byte	0x04, 0x17
        /*003a*/ 	.short	(.L_2109 - .L_2108)
.L_2108:
        /*003c*/ 	.word	0x00000000
        /*0040*/ 	.short	0x0008
        /*0042*/ 	.short	0x0040
        /*0044*/ 	.byte	0x00, 0xf0, 0x11, 0x00


	//----- nvinfo : EIATTR_KPARAM_INFO
	.align		4
.L_2109:
        /*0048*/ 	.byte	0x04, 0x17
        /*004a*/ 	.short	(.L_2111 - .L_2110)
.L_2110:
        /*004c*/ 	.word	0x00000000
        /*0050*/ 	.short	0x0007
        /*0052*/ 	.short	0x0038
        /*0054*/ 	.byte	0x00, 0xf5, 0x21, 0x00


	//----- nvinfo : EIATTR_KPARAM_INFO
	.align		4
.L_2111:
        /*0058*/ 	.byte	0x04, 0x17
        /*005a*/ 	.short	(.L_2113 - .L_2112)
.L_2112:
        /*005c*/ 	.word	0x00000000
        /*0060*/ 	.short	0x0006
        /*0062*/ 	.short	0x0030
        /*0064*/ 	.byte	0x00, 0xf5, 0x21, 0x00


	//----- nvinfo : EIATTR_KPARAM_INFO
	.align		4
.L_2113:
        /*0068*/ 	.byte	0x04, 0x17
        /*006a*/ 	.short	(.L_2115 - .L_2114)
.L_2114:
        /*006c*/ 	.word	0x00000000
        /*0070*/ 	.short	0x0005
        /*0072*/ 	.short	0x0028
        /*0074*/ 	.byte	0x00, 0xf5, 0x21, 0x00


	//----- nvinfo : EIATTR_KPARAM_INFO
	.align		4
.L_2115:
        /*0078*/ 	.byte	0x04, 0x17
        /*007a*/ 	.short	(.L_2117 - .L_2116)
.L_2116:
        /*007c*/ 	.word	0x00000000
        /*0080*/ 	.short	0x0004
        /*0082*/ 	.short	0x0020
        /*0084*/ 	.byte	0x00, 0xf5, 0x21, 0x00


	//----- nvinfo : EIATTR_KPARAM_INFO
	.align		4
.L_2117:
        /*0088*/ 	.byte	0x04, 0x17
        /*008a*/ 	.short	(.L_2119 - .L_2118)
.L_2118:
        /*008c*/ 	.word	0x00000000
        /*0090*/ 	.short	0x0003
        /*0092*/ 	.short	0x0018
        /*0094*/ 	.byte	0x00, 0xf5, 0x21, 0x00


	//----- nvinfo : EIATTR_KPARAM_INFO
	.align		4
.L_2119:
        /*0098*/ 	.byte	0x04, 0x17
        /*009a*/ 	.short	(.L_2121 - .L_2120)
.L_2120:
        /*009c*/ 	.word	0x00000000
        /*00a0*/ 	.short	0x0002
        /*00a2*/ 	.short	0x0010
        /*00a4*/ 	.byte	0x00, 0xf5, 0x21, 0x00


	//----- nvinfo : EIATTR_KPARAM_INFO
	.align		4
.L_2121:
        /*00a8*/ 	.byte	0x04, 0x17
        /*00aa*/ 	.short	(.L_2123 - .L_2122)
.L_2122:
        /*00ac*/ 	.word	0x00000000
        /*00b0*/ 	.short	0x0001
        /*00b2*/ 	.short	0x0008
        /*00b4*/ 	.byte	0x00, 0xf5, 0x21, 0x00


	//----- nvinfo : EIATTR_KPARAM_INFO
	.align		4
.L_2123:
        /*00b8*/ 	.byte	0x04, 0x17
        /*00ba*/ 	.short	(.L_2125 - .L_2124)
.L_2124:
        /*00bc*/ 	.word	0x00000000
        /*00c0*/ 	.short	0x0000
        /*00c2*/ 	.short	0x0000
        /*00c4*/ 	.byte	0x00, 0xf5, 0x21, 0x00


	//----- nvinfo : EIATTR_SPARSE_MMA_MASK
	.align		4
.L_2125:
        /*00c8*/ 	.byte	0x03, 0x50
        /*00ca*/ 	.short	0x0000


	//----- nvinfo : EIATTR_MAXREG_COUNT
	.align		4
        /*00cc*/ 	.byte	0x03, 0x1b
        /*00ce*/ 	.short	0x0080


	//----- nvinfo : EIATTR_NUM_BARRIERS
	.align		4
        /*00d0*/ 	.byte	0x02, 0x4c
        /*00d2*/ 	.byte	0x01
	.zero		1


	//----- nvinfo : EIATTR_MERCURY_ISA_VERSION
	.align		4
        /*00d4*/ 	.byte	0x03, 0x5f
        /*00d6*/ 	.short	0x0101


	//----- nvinfo : EIATTR_INT_WARP_WIDE_INSTR_OFFSETS
	.align		4
        /*00d8*/ 	.byte	0x04, 0x31
        /*00da*/ 	.short	(.L_2127 - .L_2126)


	//   ....[0]....
.L_2126:
        /*00dc*/ 	.word	0x000025a0


	//   ....[1]....
        /*00e0*/ 	.word	0x000029a0


	//----- nvinfo : EIATTR_COOP_GROUP_MASK_REGIDS
	.align		4
.L_2127:
        /*00e4*/ 	.byte	0x04, 0x29
        /*00e6*/ 	.short	(.L_2129 - .L_2128)


	//   ....[0]....
.L_2128:
        /*00e8*/ 	.word	0xffffffff


	//   ....[1]....
        /*00ec*/ 	.word	0xffffffff


	//   ....[2]....
        /*00f0*/ 	.word	0xffffffff


	//   ....[3]....
        /*00f4*/ 	.word	0xffffffff


	//   ....[4]....
        /*00f8*/ 	.word	0xffffffff


	//   ....[5]....
        /*00fc*/ 	.word	0xffffffff


	//   ....[6]....
        /*0100*/ 	.word	0xffffffff


	//   ....[7]....
        /*0104*/ 	.word	0xffffffff


	//   ....[8]....
        /*0108*/ 	.word	0xffffffff


	//   ....[9]....
        /*010c*/ 	.word	0xffffffff


	//   ....[10]....
        /*0110*/ 	.word	0x0500001d


	//   ....[11]....
        /*0114*/ 	.word	0x0500001c


	//   ....[12]....
        /*0118*/ 	.word	0x0500001e


	//   ....[13]....
        /*011c*/ 	.word	0x0500001f


	//   ....[14]....
        /*0120*/ 	.word	0x05000021


	//   ....[15]....
        /*0124*/ 	.word	0x05000020


	//   ....[16]....
        /*0128*/ 	.word	0x05000022


	//   ....[17]....
        /*012c*/ 	.word	0x0500000b


	//   ....[18]....
        /*0130*/ 	.word	0x0500001e


	//   ....[19]....
        /*0134*/ 	.word	0x0500001e


	//   ....[20]....
        /*0138*/ 	.word	0x0500001e


	//   ....[21]....
        /*013c*/ 	.word	0x0500001e


	//   ....[22]....
        /*0140*/ 	.word	0x0500001e


	//   ....[23]....
        /*0144*/ 	.word	0x0500001e


	//   ....[24]....
        /*0148*/ 	.word	0x0500001e


	//   ....[25]....
        /*014c*/ 	.word	0x0500001e


	//----- nvinfo : EIATTR_COOP_GROUP_INSTR_OFFSETS
	.align		4
.L_2129:
        /*0150*/ 	.byte	0x04, 0x28
        /*0152*/ 	.short	(.L_2131 - .L_2130)


	//   ....[0]....
.L_2130:
        /*0154*/ 	.word	0x00002570


	//   ....[1]....
        /*0158*/ 	.word	0x000025b0


	//   ....[2]....
        /*015c*/ 	.word	0x00002ac0


	//   ....[3]....
        /*0160*/ 	.word	0x00002ad0


	//   ....[4]....
        /*0164*/ 	.word	0x00002b10


	//   ....[5]....
        /*0168*/ 	.word	0x00002b20


	//   ....[6]....
        /*016c*/ 	.word	0x00002b60


	//   ....[7]....
        /*0170*/ 	.word	0x00002b80


	//   ....[8]....
        /*0174*/ 	.word	0x00002be0


	//   ....[9]....
        /*0178*/ 	.word	0x00002c00


	//   ....[10]....
        /*017c*/ 	.word	0x00004020


	//   ....[11]....
        /*0180*/ 	.word	0x00004050


	//   ....[12]....
        /*0184*/ 	.word	0x000040a0


	//   ....[13]....
        /*0188*/ 	.word	0x000040c0


	//   ....[14]....
        /*018c*/ 	.word	0x000040f0


	//   ....[15]....
        /*0190*/ 	.word	0x00004100


	//   ....[16]....
        /*0194*/ 	.word	0x00004130


	//   ....[17]....
        /*0198*/ 	.word	0x00004140


	//   ....[18]....
        /*019c*/ 	.word	0x00004310


	//   ....[19]....
        /*01a0*/ 	.word	0x000043a0


	//   ....[20]....
        /*01a4*/ 	.word	0x00004410


	//   ....[21]....
        /*01a8*/ 	.word	0x00004470


	//   ....[22]....
        /*01ac*/ 	.word	0x000044e0


	//   ....[23]....
        /*01b0*/ 	.word	0x00004540


	//   ....[24]....
        /*01b4*/ 	.word	0x000045b0


	//   ....[25]....
        /*01b8*/ 	.word	0x00004610


	//----- nvinfo : EIATTR_VRC_CTA_INIT_COUNT
	.align		4
.L_2131:
        /*01bc*/ 	.byte	0x02, 0x4a
	.zero		1
	.zero		1


	//----- nvinfo : EIATTR_EXIT_INSTR_OFFSETS
	.align		4
        /*01c0*/ 	.byte	0x04, 0x1c
        /*01c2*/ 	.short	(.L_2133 - .L_2132)


	//   ....[0]....
.L_2132:
        /*01c4*/ 	.word	0x000034c0


	//   ....[1]....
        /*01c8*/ 	.word	0x000042a0


	//----- nvinfo : EIATTR_MAX_THREADS
	.align		4
.L_2133:
        /*01cc*/ 	.byte	0x04, 0x05
        /*01ce*/ 	.short	(.L_2135 - .L_2134)
.L_2134:
        /*01d0*/ 	.word	0x000001e0
        /*01d4*/ 	.word	0x00000001
        /*01d8*/ 	.word	0x00000001


	//----- nvinfo : EIATTR_CRS_STACK_SIZE
	.align		4
.L_2135:
        /*01dc*/ 	.byte	0x04, 0x1e
        /*01de*/ 	.short	(.L_2137 - .L_2136)
.L_2136:
        /*01e0*/ 	.word	0x00000000


	//----- nvinfo : EIATTR_CBANK_PARAM_SIZE
	.align		4
.L_2137:
        /*01e4*/ 	.byte	0x03, 0x19
        /*01e6*/ 	.short	0x0060


	//----- nvinfo : EIATTR_PARAM_CBANK
	.align		4
        /*01e8*/ 	.byte	0x04, 0x0a
        /*01ea*/ 	.short	(.L_2139 - .L_2138)
	.align		4
.L_2138:
        /*01ec*/ 	.word	index@(.nv.constant0._ZN13group_norm_v218gn_bwd_cuda_kernelI6__halfLi480ELi1ELi32ELi60ELi256ELb0ELb1ELi16ELi960ELi960ELi4ELb1ELi8ELb0ELb0ELNS_15WgradSyncMethodE3ENS_16CompileConditionILi1000EEEEEvPT_S6_S6_PKS5_S8_S8_S8_PKfflPfPj)
        /*01f0*/ 	.short	0x0380
        /*01f2*/ 	.short	0x0060


	//----- nvinfo : EIATTR_SW_WAR
	.align		4
.L_2139:
        /*01f4*/ 	.byte	0x04, 0x36
        /*01f6*/ 	.short	(.L_2141 - .L_2140)
.L_2140:
        /*01f8*/ 	.word	0x00000008
.L_2141:


//--------------------- .nv.info._ZN13group_norm_v218gn_bwd_cuda_kernelI6__halfLi480ELi1ELi32ELi60ELi256ELb0ELb1ELi32ELi960ELi960ELi4ELb1ELi18ELb0ELb0ELNS_15WgradSyncMethodE3ENS_16CompileConditionILi1000EEEEEvPT_S6_S6_PKS5_S8_S8_S8_PKfflPfPj --------------------------
	.section	.nv.info._ZN13group_norm_v218gn_bwd_cuda_kernelI6__halfLi480ELi1ELi32ELi60ELi256ELb0ELb1ELi32ELi960ELi960ELi4ELb1ELi18ELb0ELb0ELNS_15WgradSyncMethodE3ENS_16CompileConditionILi1000EEEEEvPT_S6_S6_PKS5_S8_S8_S8_PKfflPfPj,"",@"SHT_CUDA_INFO"
	.sectionflags	@""
	.align	4


	//----- nvinfo : EIATTR_CUDA_API_VERSION
	.align		4
        /*0000*/ 	.byte	0x04, 0x37
        /*0002*/ 	.short	(.L_2143 - .L_2142)
.L_2142:
        /*0004*/ 	.word	0x00000082


	//----- nvinfo : EIATTR_KPARAM_INFO
	.align		4
.L_2143:
        /*0008*/ 	.byte	0x04, 0x17
        /*000a*/ 	.short	(.L_2145 - .L_2144)
.L_2144:
        /*000c*/ 	.word	0x00000000
        /*0010*/ 	.short	0x000b
        /*0012*/ 	.short	0x0058
        /*0014*/ 	.byte	0x00, 0xf5, 0x21, 0x00


	//----- nvinfo : EIATTR_KPARAM_INFO
	.align		4
.L_2145:
        /*0018*/ 	.byte	0x04, 0x17
        /*001a*/ 	.short	(.L_2147 - .L_2146)
.L_2146:
        /*001c*/ 	.word	0x00000000
        /*0020*/ 	.short	0x000a
        /*0022*/ 	.short	0x0050
        /*0024*/ 	.byte	0x00, 0xf5, 0x21, 0x00


	//----- nvinfo : EIATTR_KPARAM_INFO
	.align		4
.L_2147:
        /*0028*/ 	.byte	0x04, 0x17
        /*002a*/ 	.short	(.L_2149 - .L_2148)
.L_2148:
        /*002c*/ 	.word	0x00000000
        /*0030*/ 	.short	0x0009
        /*0032*/ 	.short	0x0048
        /*0034*/ 	.byte	0x00, 0xf0, 0x21, 0x00


	//----- nvinfo : EIATTR_KPARAM_INFO
	.align		4
.L_2149:
        /*0038*/ 	.byte	0x04, 0x17
        /*003a*/ 	.short	(.L_2151 - .L_2150)
.L_2150:
        /*003c*/ 	.word	0x00000000
        /*0040*/ 	.short	0x0008
        /*0042*/ 	.short	0x0040
        /*0044*/ 	.byte	0x00, 0xf0, 0x11, 0x00


	//----- nvinfo : EIATTR_KPARAM_INFO
	.align		4
.L_2151:
        /*0048*/ 	.byte	0x04, 0x17
        /*004a*/ 	.short	(.L_2153 - .L_2152)
.L_2152:
        /*004c*/ 	.word	0x00000000
        /*0050*/ 	.short	0x0007
        /*0052*/ 	.short	0x0038
        /*0054*/ 	.byte	0x00, 0xf5, 0x21, 0x00


	//----- nvinfo : EIATTR_KPARAM_INFO
	.align		4
.L_2153:
        /*0058*/ 	.byte	0x04, 0x17
        /*005a*/ 	.short	(.L_2155 - .L_2154)
.L_2154:
        /*005c*/ 	.word	0x00000000
        /*0060*/ 	.short	0x0006
        /*0062*/ 	.short	0x0030
        /*0064*/ 	.byte	0x00, 0xf5, 0x21, 0x00


	//----- nvinfo : EIATTR_KPARAM_INFO
	.align		4
.L_2155:
        /*0068*/ 	.byte	0x04, 0x17
        /*006a*/ 	.short	(.L_2157 - .L_2156)
.L_2156:
        /*006c*/ 	.word	0x00000000
        /*0070*/ 	.short	0x0005
        /*0072*/ 	.short	0x0028
        /*0074*/ 	.byte	0x00, 0xf5, 0x21, 0x00


	//----- nvinfo : EIATTR_KPARAM_INFO
	.align		4
.L_2157:
        /*0078*/ 	.byte	0x04, 0x17
        /*007a*/ 	.short	(.L_2159 - .L_2158)
.L_2158:
        /*007c*/ 	.word	0x00000000
        /*0080*/ 	.short	0x0004
        /*0082*/ 	.short	0x0020
        /*0084*/ 	.byte	0x00, 0xf5, 0x21, 0x00


	//----- nvinfo : EIATTR_KPARAM_INFO
	.align		4
.L_2159:
        /*0088*/ 	.byte	0x04, 0x17
        /*008a*/ 	.short	(.L_2161 - .L_2160)
.L_2160:
        /*008c*/ 	.word	0x00000000
        /*0090*/ 	.short	0x0003
        /*0092*/ 	.short	0x0018
        /*0094*/ 	.byte	0x00, 0xf5, 0x21, 0x00


	//----- nvinfo : EIATTR_KPARAM_INFO
	.align		4
.L_2161:
        /*0098*/ 	.byte	0x04, 0x17
        /*009a*/ 	.short	(.L_2163 - .L_2162)
.L_2162:
        /*009c*/ 	.word	0x00000000
        /*00a0*/ 	.short	0x0002
        /*00a2*/ 	.short	0x0010
        /*00a4*/ 	.byte	0x00, 0xf5, 0x21, 0x00


	//----- nvinfo : EIATTR_KPARAM_INFO
	.align		4
.L_2163:
        /*00a8*/ 	.byte	0x04, 0x17
        /*00aa*/ 	.short	(.L_2165 - .L_2164)
.L_2164:
        /*00ac*/ 	.word	0x00000000
        /*00b0*/ 	.short	0x0001
        /*00b2*/ 	.short	0x0008
        /*00b4*/ 	.byte	0x00, 0xf5, 0x21, 0x00


	//----- nvinfo : EIATTR_KPARAM_INFO
	.align		4
.L_2165:
        /*00b8*/ 	.byte	0x04, 0x17
        /*00ba*/ 	.short	(.L_2167 - .L_2166)
.L_2166:
        /*00bc*/ 	.word	0x00000000
        /*00c0*/ 	.short	0x0000
        /*00c2*/ 	.short	0x0000
        /*00c4*/ 	.byte	0x00, 0xf5, 0x21, 0x00


	//----- nvinfo : EIATTR_SPARSE_MMA_MASK
	.align		4
.L_2167:
        /*00c8*/ 	.byte	0x03, 0x50
        /*00ca*/ 	.short	0x0000


	//----- nvinfo : EIATTR_MAXREG_COUNT
	.align		4
        /*00cc*/ 	.byte	0x03, 0x1b
        /*00ce*/ 	.short	0x0080


	//----- nvinfo : EIATTR_NUM_BARRIERS
	.align		4
        /*00d0*/ 	.byte	0x02, 0x4c
        /*00d2*/ 	.byte	0x01
	.zero		1


	//----- nvinfo : EIATTR_ANNOTATIONS
	.align		4
        /*00d4*/ 	.byte	0x04, 0x55
        /*00d6*/ 	.short	(.L_2169 - .L_2168)


	//   ....[0]....
.L_2168:
        /* <DEDUP_REMOVED lines=89> */


	//----- nvinfo : EIATTR_MERCURY_ISA_VERSION
	.align		4
.L_2169:
        /*0658*/ 	.byte	0x03, 0x5f
        /*065a*/ 	.short	0x0101


	//----- nvinfo : EIATTR_COOP_GROUP_MASK_REGIDS
	.align		4
        /*065c*/ 	.byte	0x04, 0x29
        /*065e*/ 	.short	(.L_2171 - .L_2170)


	//   ....[0]....
.L_2170:
        /*0660*/ 	.word	0xffffffff


	//   ....[1]....
        /*0664*/ 	.word	0xffffffff


	//   ....[2]....
        /*0668*/ 	.word	0xffffffff


	//   ....[3]....
        /*066c*/ 	.word	0xffffffff


	//   ....[4]....
        /*0670*/ 	.word	0xffffffff


	//   ....[5]....
        /*0674*/ 	.word	0xffffffff


	//   ....[6]....
        /*0678*/ 	.word	0xffffffff


	//   ....[7]....
        /*067c*/ 	.word	0xffffffff


	//   ....[8]....
        /*0680*/ 	.word	0x05000019


	//   ....[9]....
        /*0684*/ 	.word	0x0500001c


	//   ....[10]....
        /*0688*/ 	.word	0x0500001e


	//   ....[11]....
        /*068c*/ 	.word	0x0500001b


	//   ....[12]....
        /*0690*/ 	.word	0x0500001d


	//   ....[13]....
        /*0694*/ 	.word	0x05000020


	//   ....[14]....
        /*0698*/ 	.word	0x05000022


	//   ....[15]....
        /*069c*/ 	.word	0x0500000b


	//   ....[16]....
        /*06a0*/ 	.word	0x0500001b


	//   ....[17]....
        /*06a4*/ 	.word	0x0500001b


	//   ....[18]....
        /*06a8*/ 	.word	0x0500001b


	//   ....[19]....
        /*06ac*/ 	.word	0x0500001b


	//   ....[20]....
        /*06b0*/ 	.word	0x0500001b


	//   ....[21]....
        /*06b4*/ 	.word	0x0500001b


	//   ....[22]....
        /*06b8*/ 	.word	0x0500001b


	//   ....[23]....
        /*06bc*/ 	.word	0x0500001b


	//----- nvinfo : EIATTR_COOP_GROUP_INSTR_OFFSETS
	.align		4
.L_2171:
        /*06c0*/ 	.byte	0x04, 0x28
        /*06c2*/ 	.short	(.L_2173 - .L_2172)


	//   ....[0]....
.L_2172:
        /*06c4*/ 	.word	0x000044c0


	//   ....[1]....
        /*06c8*/ 	.word	0x000044d0


	//   ....[2]....
        /*06cc*/ 	.word	0x00004bf0


	//   ....[3]....
        /*06d0*/ 	.word	0x00004c10


	//   ....[4]....
        /*06d4*/ 	.word	0x00004c30


	//   ....[5]....
        /*06d8*/ 	.word	0x00004c50


	//   ....[6]....
        /*06dc*/ 	.word	0x00004c70


	//   ....[7]....
        /*06e0*/ 	.word	0x00004c90


	//   ....[8]....
        /*06e4*/ 	.word	0x00006a90


	//   ....[9]....
        /*06e8*/ 	.word	0x00006ac0


	//   ....[10]....
        /*06ec*/ 	.word	0x00006b10


	//   ....[11]....
        /*06f0*/ 	.word	0x00006b30


	//   ....[12]....
        /*06f4*/ 	.word	0x00006b60


	//   ....[13]....
        /*06f8*/ 	.word	0x00006b70


	//   ....[14]....
        /*06fc*/ 	.word	0x00006ba0


	//   ....[15]....
        /*0700*/ 	.word	0x00006bb0


	//   ....[16]....
        /*0704*/ 	.word	0x00006d80


	//   ....[17]....
        /*0708*/ 	.word	0x00006e10


	//   ....[18]....
        /*070c*/ 	.word	0x00006e80


	//   ....[19]....
        /*0710*/ 	.word	0x00006ee0


	//   ....[20]....
        /*0714*/ 	.word	0x00006f50


	//   ....[21]....
        /*0718*/ 	.word	0x00006fb0


	//   ....[22]....
        /*071c*/ 	.word	0x00007020


	//   ....[23]....
        /*0720*/ 	.word	0x00007080


	//----- nvinfo : EIATTR_VRC_CTA_INIT_COUNT
	.align		4
.L_2173:
        /*0724*/ 	.byte	0x02, 0x4a
	.zero		1
	.zero		1


	//----- nvinfo : EIATTR_EXIT_INSTR_OFFSETS
	.align		4
        /*0728*/ 	.byte	0x04, 0x1c
        /*072a*/ 	.short	(.L_2175 - .L_2174)


	//   ....[0]....
.L_2174:
        /*072c*/ 	.word	0x00005f20


	//   ....[1]....
        /*0730*/ 	.word	0x00006d10


	//----- nvinfo : EIATTR_MAX_THREADS
	.align		4
.L_2175:
        /*0734*/ 	.byte	0x04, 0x05
        /*0736*/ 	.short	(.L_2177 - .L_2176)
.L_2176:
        /*0738*/ 	.word	0x000001e0
        /*073c*/ 	.word	0x00000001
        /*0740*/ 	.word	0x00000001


	//----- nvinfo : EIATTR_CRS_STACK_SIZE
	.align		4
.L_2177:
        /*0744*/ 	.byte	0x04, 0x1e
        /*0746*/ 	.short	(.L_2179 - .L_2178)
.L_2178:
        /*0748*/ 	.word	0x00000000


	//----- nvinfo : EIATTR_CBANK_PARAM_SIZE
	.align		4
.L_2179:
        /*074c*/ 	.byte	0x03, 0x19
        /*074e*/ 	.short	0x0060


	//----- nvinfo : EIATTR_PARAM_CBANK
	.align		4
        /*0750*/ 	.byte	0x04, 0x0a
        /*0752*/ 	.short	(.L_2181 - .L_2180)
	.align		4
.L_2180:
        /*0754*/ 	.word	index@(.nv.constant0._ZN13group_norm_v218gn_bwd_cuda_kernelI6__halfLi480ELi1ELi32ELi60ELi256ELb0ELb1ELi32ELi960ELi960ELi4ELb1ELi18ELb0ELb0ELNS_15WgradSyncMethodE3ENS_16CompileConditionILi1000EEEEEvPT_S6_S6_PKS5_S8_S8_S8_PKfflPfPj)
        /*0758*/ 	.short	0x0380
        /*075a*/ 	.short	0x0060


	//----- nvinfo : EIATTR_SW_WAR
	.align		4
.L_2181:
        /*075c*/ 	.byte	0x04, 0x36
        /*075e*/ 	.short	(.L_2183 - .L_2182)
.L_2182:
        /*0760*/ 	.word	0x00000008
.L_2183:


//--------------------- .nv.info._ZN13group_norm_v218gn_bwd_cuda_kernelI6__halfLi480ELi2ELi32ELi60ELi256ELb0ELb1ELi16ELi960ELi960ELi4ELb1ELi14ELb0ELb0ELNS_15WgradSyncMethodE3ENS_16CompileConditionILi1000EEEEEvPT_S6_S6_PKS5_S8_S8_S8_PKfflPfPj --------------------------
	.section	.nv.info._ZN13group_norm_v218gn_bwd_cuda_kernelI6__halfLi480ELi2ELi32ELi60ELi256ELb0ELb1ELi16ELi960ELi960ELi4ELb1ELi14ELb0ELb0ELNS_15WgradSyncMethodE3ENS_16CompileConditionILi1000EEEEEvPT_S6_S6_PKS5_S8_S8_S8_PKfflPfPj,"",@"SHT_CUDA_INFO"
	.sectionflags	@""
	.align	4


	//----- nvinfo : EIATTR_CUDA_API_VERSION
	.align		4
        /*0000*/ 	.byte	0x04, 0x37
        /*0002*/ 	.short	(.L_2185 - .L_2184)
.L_2184:
        /*0004*/ 	.word	0x00000082


	//----- nvinfo : EIATTR_KPARAM_INFO
	.align		4
.L_2185:
        /*0008*/ 	.byte	0x04, 0x17
        /*000a*/ 	.short	(.L_2187 - .L_2186)
.L_2186:
        /*000c*/ 	.word	0x00000000
        /*0010*/ 	.short	0x000b
        /*0012*/ 	.short	0x0058
        /*0014*/ 	.byte	0x00, 0xf5, 0x21, 0x00


	//----- nvinfo : EIATTR_KPARAM_INFO
	.align		4
.L_2187:
        /*0018*/ 	.byte	0x04, 0x17
        /*001a*/ 	.short	(.L_2189 - .L_2188)
.L_2188:
        /*001c*/ 	.word	0x00000000
        /*0020*/ 	.short	0x000a
        /*0022*/ 	.short	0x0050
        /*0024*/ 	.byte	0x00, 0xf5, 0x21, 0x00


	//----- nvinfo : EIATTR_KPARAM_INFO
	.align		4
.L_2189:
        /*0028*/ 	.byte	0x04, 0x17
        /*002a*/ 	.short	(.L_2191 - .L_2190)
.L_2190:
        /*002c*/ 	.word	0x00000000
        /*0030*/ 	.short	0x0009
        /*0032*/ 	.short	0x0048
        /*0034*/ 	.byte	0x00, 0xf0, 0x21, 0x00


	//----- nvinfo : EIATTR_KPARAM_INFO
	.align		4
.L_2191:
        /*0038*/ 	.byte	0x04, 0x17
        /*003a*/ 	.short	(.L_2193 - .L_2192)
.L_2192:
        /*003c*/ 	.word	0x00000000
        /*0040*/ 	.short	0x0008
        /*0042*/ 	.short	0x0040
        /*0044*/ 	.byte	0x00, 0xf0, 0x11, 0x00


	//----- nvinfo : EIATTR_KPARAM_INFO
	.align		4
.L_2193:
        /*0048*/ 	.byte	0x04, 0x17
        /*004a*/ 	.short	(.L_2195 - .L_2194)
.L_2194:
        /*004c*/ 	.word	0x00000000
        /*0050*/ 	.short	0x0007
        /*0052*/ 	.short	0x0038
        /*0054*/ 	.byte	0x00, 0xf5, 0x21, 0x00


	//----- nvinfo : EIATTR_KPARAM_INFO
	.align		4
.L_2195:
        /*0058*/ 	.byte	0x04, 0x17
        /*005a*/ 	.short	(.L_2197 - .L_2196)
.L_2196:
        /*005c*/ 	.word	0x00000000
        /*0060*/ 	.short	0x0006
        /*0062*/ 	.short	0x0030
        /*0064*/ 	.byte	0x00, 0xf5, 0x21, 0x00


	//----- nvinfo : EIATTR_KPARAM_INFO
	.align		4
.L_2197:
        /*0068*/ 	.byte	0x04, 0x17
        /*006a*/ 	.short	(.L_2199 - .L_2198)
.L_2198:
        /*006c*/ 	.word	0x00000000
        /*0070*/ 	.short	0x0005
        /*0072*/ 	.short	0x0028
        /*0074*/ 	.byte	0x00, 0xf5, 0x21, 0x00


	//----- nvinfo : EIATTR_KPARAM_INFO
	.align		4
.L_2199:
        /*0078*/ 	.byte	0x04, 0x17
        /*007a*/ 	.short	(.L_2201 - .L_2200)
.L_2200:
        /*007c*/ 	.word	0x00000000
        /*0080*/ 	.short	0x0004
        /*0082*/ 	.short	0x0020
        /*0084*/ 	.byte	0x00, 0xf5, 0x21, 0x00


	//----- nvinfo : EIATTR_KPARAM_INFO
	.align		4
.L_2201:
        /*0088*/ 	.byte	0x04, 0x17
        /*008a*/ 	.short	(.L_2203 - .L_2202)
.L_2202:
        /*008c*/ 	.word	0x00000000
        /*0090*/ 	.short	0x0003
        /*0092*/ 	.short	0x0018
        /*0094*/ 	.byte	0x00, 0xf5, 0x21, 0x00


	//----- nvinfo : EIATTR_KPARAM_INFO
	.align		4
.L_2203:
        /*0098*/ 	.byte	0x04, 0x17
        /*009a*/ 	.short	(.L_2205 - .L_2204)
.L_2204:
        /*009c*/ 	.word	0x00000000
        /*00a0*/ 	.short	0x0002
        /*00a2*/ 	.short	0x0010
        /*00a4*/ 	.byte	0x00, 0xf5, 0x21, 0x00


	//----- nvinfo : EIATTR_KPARAM_INFO
	.align		4
.L_2205:
        /*00a8*/ 	.byte	0x04, 0x17
        /*00aa*/ 	.short	(.L_2207 - .L_2206)
.L_2206:
        /*00ac*/ 	.word	0x00000000
        /*00b0*/ 	.short	0x0001
        /*00b2*/ 	.short	0x0008
        /*00b4*/ 	.byte	0x00, 0xf5, 0x21, 0x00


	//----- nvinfo : EIATTR_KPARAM_INFO
	.align		4
.L_2207:
        /*00b8*/ 	.byte	0x04, 0x17
        /*00ba*/ 	.short	(.L_2209 - .L_2208)
.L_2208:
        /*00bc*/ 	.word	0x00000000
        /*00c0*/ 	.short	0x0000
        /*00c2*/ 	.short	0x0000
        /*00c4*/ 	.byte	0x00, 0xf5, 0x21, 0x00


	//----- nvinfo : EIATTR_SPARSE_MMA_MASK
	.align		4
.L_2209:
        /*00c8*/ 	.byte	0x03, 0x50
        /*00ca*/ 	.short	0x0000


	//----- nvinfo : EIATTR_MAXREG_COUNT
	.align		4
        /*00cc*/ 	.byte	0x03, 0x1b
        /*00ce*/ 	.short	0x0040


	//----- nvinfo : EIATTR_NUM_BARRIERS
	.align		4
        /*00d0*/ 	.byte	0x02, 0x4c
        /*00d2*/ 	.byte	0x01
	.zero		1


	//----- nvinfo : EIATTR_ANNOTATIONS
	.align		4
        /*00d4*/ 	.byte	0x04, 0x55
        /*00d6*/ 	.short	(.L_2211 - .L_2210)


	//   ....[0]....
.L_2210:
        /* <DEDUP_REMOVED lines=75> */


	//----- nvinfo : EIATTR_MERCURY_ISA_VERSION
	.align		4
.L_2211:
        /*0578*/ 	.byte	0x03, 0x5f
        /*057a*/ 	.short	0x0101


	//----- nvinfo : EIATTR_COOP_GROUP_MASK_REGIDS
	.align		4
        /*057c*/ 	.byte	0x04, 0x29
        /*057e*/ 	.short	(.L_2213 - .L_2212)


	//   ....[0]....
.L_2212:
        /*0580*/ 	.word	0xffffffff


	//   ....[1]....
        /*0584*/ 	.word	0xffffffff


	//   ....[2]....
        /*0588*/ 	.word	0xffffffff


	//   ....[3]....
        /*058c*/ 	.word	0xffffffff


	//   ....[4]....
        /*0590*/ 	.word	0xffffffff


	//   ....[5]....
        /*0594*/ 	.word	0xffffffff


	//   ....[6]....
        /*0598*/ 	.word	0xffffffff


	//   ....[7]....
        /*059c*/ 	.word	0xffffffff


	//   ....[8]....
        /*05a0*/ 	.word	0xffffffff


	//   ....[9]....
        /*05a4*/ 	.word	0xffffffff


	//   ....[10]....
        /*05a8*/ 	.word	0x05000010


	//   ....[11]....
        /*05ac*/ 	.word	0x0500000f


	//   ....[12]....
        /*05b0*/ 	.word	0x05000011


	//   ....[13]....
        /*05b4*/ 	.word	0x05000012


	//   ....[14]....
        /*05b8*/ 	.word	0x05000014


	//   ....[15]....
        /*05bc*/ 	.word	0x05000013


	//   ....[16]....
        /*05c0*/ 	.word	0x05000015


	//   ....[17]....
        /*05c4*/ 	.word	0x0500000a


	//   ....[18]....
        /*05c8*/ 	.word	0x05000011


	//   ....[19]....
        /*05cc*/ 	.word	0x05000011


	//   ....[20]....
        /*05d0*/ 	.word	0x05000011


	//   ....[21]....
        /*05d4*/ 	.word	0x05000011


	//   ....[22]....
        /*05d8*/ 	.word	0x05000011


	//   ....[23]....
        /*05dc*/ 	.word	0x05000011


	//   ....[24]....
        /*05e0*/ 	.word	0x05000011


	//   ....[25]....
        /*05e4*/ 	.word	0x05000011


	//----- nvinfo : EIATTR_COOP_GROUP_INSTR_OFFSETS
	.align		4
.L_2213:
        /*05e8*/ 	.byte	0x04, 0x28
        /*05ea*/ 	.short	(.L_2215 - .L_2214)


	//   ....[0]....
.L_2214:
        /*05ec*/ 	.word	0x00002f00


	//   ....[1]....
        /*05f0*/ 	.word	0x00002f10


	//   ....[2]....
        /*05f4*/ 	.word	0x00003620


	//   ....[3]....
        /*05f8*/ 	.word	0x00003640


	//   ....[4]....
        /*05fc*/ 	.word	0x00003660


	//   ....[5]....
        /*0600*/ 	.word	0x00003680


	//   ....[6]....
        /*0604*/ 	.word	0x000036a0


	//   ....[7]....
        /*0608*/ 	.word	0x000036c0


	//   ....[8]....
        /*060c*/ 	.word	0x000036e0


	//   ....[9]....
        /*0610*/ 	.word	0x00003700


	//   ....[10]....
        /*0614*/ 	.word	0x00004d70


	//   ....[11]....
        /*0618*/ 	.word	0x00004da0


	//   ....[12]....
        /*061c*/ 	.word	0x00004df0


	//   ....[13]....
        /*0620*/ 	.word	0x00004e10


	//   ....[14]....
        /*0624*/ 	.word	0x00004e40


	//   ....[15]....
        /*0628*/ 	.word	0x00004e50


	//   ....[16]....
        /*062c*/ 	.word	0x00004e80


	//   ....[17]....
        /*0630*/ 	.word	0x00004e90


	//   ....[18]....
        /*0634*/ 	.word	0x00005050


	//   ....[19]....
        /*0638*/ 	.word	0x000050e0


	//   ....[20]....
        /*063c*/ 	.word	0x00005150


	//   ....[21]....
        /*0640*/ 	.word	0x000051b0


	//   ....[22]....
        /*0644*/ 	.word	0x00005220


	//   ....[23]....
        /*0648*/ 	.word	0x00005280


	//   ....[24]....
        /*064c*/ 	.word	0x000052f0


	//   ....[25]....
        /*0650*/ 	.word	0x00005350


	//----- nvinfo : EIATTR_VRC_CTA_INIT_COUNT
	.align		4
.L_2215:
        /*0654*/ 	.byte	0x02, 0x4a
	.zero		1
	.zero		1


	//----- nvinfo : EIATTR_EXIT_INSTR_OFFSETS
	.align		4
        /*0658*/ 	.byte	0x04, 0x1c
        /*065a*/ 	.short	(.L_2217 - .L_2216)


	//   ....[0]....
.L_2216:
        /*065c*/ 	.word	0x000041f0


	//   ....[1]....
        /*0660*/ 	.word	0x00004fe0


	//----- nvinfo : EIATTR_MAX_THREADS
	.align		4
.L_2217:
        /*0664*/ 	.byte	0x04, 0x05
        /*0666*/ 	.short	(.L_2219 - .L_2218)
.L_2218:
        /*0668*/ 	.word	0x000001e0
        /*066c*/ 	.word	0x00000001
        /*0670*/ 	.word	0x00000001


	//----- nvinfo : EIATTR_CRS_STACK_SIZE
	.align		4
.L_2219:
        /*0674*/ 	.byte	0x04, 0x1e
        /*0676*/ 	.short	(.L_2221 - .L_2220)
.L_2220:
        /*0678*/ 	.word	0x00000000


	//----- nvinfo : EIATTR_CBANK_PARAM_SIZE
	.align		4
.L_2221:
        /*067c*/ 	.byte	0x03, 0x19
        /*067e*/ 	.short	0x0060


	//----- nvinfo : EIATTR_PARAM_CBANK
	.align		4
        /*0680*/ 	.byte	0x04, 0x0a
        /*0682*/ 	.short	(.L_2223 - .L_2222)
	.align		4
.L_2222:
        /*0684*/ 	.word	index@(.nv.constant0._ZN13group_norm_v218gn_bwd_cuda_kernelI6__halfLi480ELi2ELi32ELi60ELi256ELb0ELb1ELi16ELi960ELi960ELi4ELb1ELi14ELb0ELb0ELNS_15WgradSyncMethodE3ENS_16CompileConditionILi1000EEEEEvPT_S6_S6_PKS5_S8_S8_S8_PKfflPfPj)
        /*0688*/ 	.short	0x0380
        /*068a*/ 	.short	0x0060


	//----- nvinfo : EIATTR_SW_WAR
	.align		4
.L_2223:
        /*068c*/ 	.byte	0x04, 0x36
        /*068e*/ 	.short	(.L_2225 - .L_2224)
.L_2224:
        /*0690*/ 	.word	0x00000008
.L_2225:


//--------------------- .nv.info._ZN13group_norm_v218gn_bwd_cuda_kernelI6__halfLi480ELi2ELi32ELi60ELi256ELb0ELb1ELi16ELi960ELi960ELi4ELb1ELi18ELb0ELb0ELNS_15WgradSyncMethodE3ENS_16CompileConditionILi1000EEEEEvPT_S6_S6_PKS5_S8_S8_S8_PKfflPfPj --------------------------
	.section	.nv.info._ZN13group_norm_v218gn_bwd_cuda_kernelI6__halfLi480ELi2ELi32ELi60ELi256ELb0ELb1ELi16ELi960ELi960ELi4ELb1ELi18ELb0ELb0ELNS_15WgradSyncMethodE3ENS_16CompileConditionILi1000EEEEEvPT_S6_S6_PKS5_S8_S8_S8_PKfflPfPj,"",@"SHT_CUDA_INFO"
	.sectionflags	@""
	.align	4


	//----- nvinfo : EIATTR_CUDA_API_VERSION
	.align		4
        /*0000*/ 	.byte	0x04, 0x37
        /*0002*/ 	.short	(.L_2227 - .L_2226)
.L_2226:
        /*0004*/ 	.word	0x00000082


	//----- nvinfo : EIATTR_KPARAM_INFO
	.align		4
.L_2227:
        /*0008*/ 	.byte	0x04, 0x17
        /*000a*/ 	.short	(.L_2229 - .L_2228)
.L_2228:
        /*000c*/ 	.word	0x00000000
        /*0010*/ 	.short	0x000b
        /*0012*/ 	.short	0x0058
        /*0014*/ 	.byte	0x00, 0xf5, 0x21, 0x00


	//----- nvinfo : EIATTR_KPARAM_INFO
	.align		4
.L_2229:
        /*0018*/ 	.byte	0x04, 0x17
        /*001a*/ 	.short	(.L_2231 - .L_2230)
.L_2230:
        /*001c*/ 	.word	0x00000000
        /*0020*/ 	.short	0x000a
        /*0022*/ 	.short	0x0050
        /*0024*/ 	.byte	0x00, 0xf5, 0x21, 0x00


	//----- nvinfo : EIATTR_KPARAM_INFO
	.align		4
.L_2231:
        /*0028*/ 	.byte	0x04, 0x17
        /*002a*/ 	.short	(.L_2233 - .L_2232)
.L_2232:
        /*002c*/ 	.word	0x00000000
        /*0030*/ 	.short	0x0009
        /*0032*/ 	.short	0x0048
        /*0034*/ 	.byte	0x00, 0xf0, 0x21, 0x00


	//----- nvinfo : EIATTR_KPARAM_INFO
	.align		4
.L_2233:
        /*0038*/ 	.byte	0x04, 0x17
        /*003a*/ 	.short	(.L_2235 - .L_2234)
.L_2234:
        /*003c*/ 	.word	0x00000000
        /*0040*/ 	.short	0x0008
        /*0042*/ 	.short	0x0040
        /*0044*/ 	.byte	0x00, 0xf0, 0x11, 0x00


	//----- nvinfo : EIATTR_KPARAM_INFO
	.align		4
.L_2235:
        /*0048*/ 	.byte	0x04, 0x17
        /*004a*/ 	.short	(.L_2237 - .L_2236)
.L_2236:
        /*004c*/ 	.word	0x00000000
        /*0050*/ 	.short	0x0007
        /*0052*/ 	.short	0x0038
        /*0054*/ 	.byte	0x00, 0xf5, 0x21, 0x00


	//----- nvinfo : EIATTR_KPARAM_INFO
	.align		4
.L_2237:
        /*0058*/ 	.byte	0x04, 0x17
        /*005a*/ 	.short	(.L_2239 - .L_2238)
.L_2238:
        /*005c*/ 	.word	0x00000000
        /*0060*/ 	.short	0x0006
        /*0062*/ 	.short	0x0030
        /*0064*/ 	.byte	0x00, 0xf5, 0x21, 0x00


	//----- nvinfo : EIATTR_KPARAM_INFO
	.align		4
.L_2239:
        /*0068*/ 	.byte	0x04, 0x17
        /*006a*/ 	.short	(.L_2241 - .L_2240)
.L_2240:
        /*006c*/ 	.word	0x00000000
        /*0070*/ 	.short	0x0005
        /*0072*/ 	.short	0x0028
        /*0074*/ 	.byte	0x00, 0xf5, 0x21, 0x00


	//----- nvinfo : EIATTR_KPARAM_INFO
	.align		4
.L_2241:
        /*0078*/ 	.byte	0x04, 0x17
        /*007a*/ 	.short	(.L_2243 - .L_2242)
.L_2242:
        /*007c*/ 	.word	0x00000000
        /*0080*/ 	.short	0x0004
        /*0082*/ 	.short	0x0020
        /*0084*/ 	.byte	0x00, 0xf5, 0x21, 0x00


	//----- nvinfo : EIATTR_KPARAM_INFO
	.align		4
.L_2243:
        /*0088*/ 	.byte	0x04, 0x17
        /*008a*/ 	.short	(.L_2245 - .L_2244)
.L_2244:
        /*008c*/ 	.word	0x00000000
        /*0090*/ 	.short	0x0003
        /*0092*/ 	.short	0x0018
        /*0094*/ 	.byte	0x00, 0xf5, 0x21, 0x00


	//----- nvinfo : EIATTR_KPARAM_INFO
	.align		4
.L_2245:
        /*0098*/ 	.byte	0x04, 0x17
        /*009a*/ 	.short	(.L_2247 - .L_2246)
.L_2246:
        /*009c*/ 	.word	0x00000000
        /*00a0*/ 	.short	0x0002
        /*00a2*/ 	.short	0x0010
        /*00a4*/ 	.byte	0x00, 0xf5, 0x21, 0x00


	//----- nvinfo : EIATTR_KPARAM_INFO
	.align		4
.L_2247:
        /*00a8*/ 	.byte	0x04, 0x17
        /*00aa*/ 	.short	(.L_2249 - .L_2248)
.L_2248:
        /*00ac*/ 	.word	0x00000000
        /*00b0*/ 	.short	0x0001
        /*00b2*/ 	.short	0x0008
        /*00b4*/ 	.byte	0x00, 0xf5, 0x21, 0x00


	//----- nvinfo : EIATTR_KPARAM_INFO
	.align		4
.L_2249:
        /*00b8*/ 	.byte	0x04, 0x17
        /*00ba*/ 	.short	(.L_2251 - .L_2250)
.L_2250:
        /*00bc*/ 	.word	0x00000000
        /*00c0*/ 	.short	0x0000
        /*00c2*/ 	.short	0x0000
        /*00c4*/ 	.byte	0x00, 0xf5, 0x21, 0x00


	//----- nvinfo : EIATTR_SPARSE_MMA_MASK
	.align		4
.L_2251:
        /*00c8*/ 	.byte	0x03, 0x50
        /*00ca*/ 	.short	0x0000


	//----- nvinfo : EIATTR_MAXREG_COUNT
	.align		4
        /*00cc*/ 	.byte	0x03, 0x1b
        /*00ce*/ 	.short	0x0040


	//----- nvinfo : EIATTR_NUM_BARRIERS
	.align		4
        /*00d0*/ 	.byte	0x02, 0x4c
        /*00d2*/ 	.byte	0x01
	.zero		1


	//----- nvinfo : EIATTR_ANNOTATIONS
	.align		4
        /*00d4*/ 	.byte	0x04, 0x55
        /*00d6*/ 	.short	(.L_2253 - .L_2252)


	//   ....[0]....
.L_2252:
        /* <DEDUP_REMOVED lines=75> */


	//----- nvinfo : EIATTR_MERCURY_ISA_VERSION
	.align		4
.L_2253:
        /*0578*/ 	.byte	0x03, 0x5f
        /*057a*/ 	.short	0x0101


	//----- nvinfo : EIATTR_COOP_GROUP_MASK_REGIDS
	.align		4
        /*057c*/ 	.byte	0x04, 0x29
        /*057e*/ 	.short	(.L_2255 - .L_2254)


	//   ....[0]....
.L_2254:
        /*0580*/ 	.word	0xffffffff


	//   ....[1]....
        /*0584*/ 	.word	0xffffffff


	//   ....[2]....
        /*0588*/ 	.word	0xffffffff


	//   ....[3]....
        /*058c*/ 	.word	0xffffffff


	//   ....[4]....
        /*0590*/ 	.word	0xffffffff


	//   ....[5]....
        /*0594*/ 	.word	0xffffffff


	//   ....[6]....
        /*0598*/ 	.word	0xffffffff


	//   ....[7]....
        /*059c*/ 	.word	0xffffffff


	//   ....[8]....
        /*05a0*/ 	.word	0xffffffff


	//   ....[9]....
        /*05a4*/ 	.word	0xffffffff


	//   ....[10]....
        /*05a8*/ 	.word	0x05000010


	//   ....[11]....
        /*05ac*/ 	.word	0x0500000f


	//   ....[12]....
        /*05b0*/ 	.word	0x05000011


	//   ....[13]....
        /*05b4*/ 	.word	0x05000012


	//   ....[14]....
        /*05b8*/ 	.word	0x05000014


	//   ....[15]....
        /*05bc*/ 	.word	0x05000013


	//   ....[16]....
        /*05c0*/ 	.word	0x05000015


	//   ....[17]....
        /*05c4*/ 	.word	0x0500000a


	//   ....[18]....
        /*05c8*/ 	.word	0x05000011


	//   ....[19]....
        /*05cc*/ 	.word	0x05000011


	//   ....[20]....
        /*05d0*/ 	.word	0x05000011


	//   ....[21]....
        /*05d4*/ 	.word	0x05000011


	//   ....[22]....
        /*05d8*/ 	.word	0x05000011


	//   ....[23]....
        /*05dc*/ 	.word	0x05000011


	//   ....[24]....
        /*05e0*/ 	.word	0x05000011


	//   ....[25]....
        /*05e4*/ 	.word	0x05000011


	//----- nvinfo : EIATTR_COOP_GROUP_INSTR_OFFSETS
	.align		4
.L_2255:
        /*05e8*/ 	.byte	0x04, 0x28
        /*05ea*/ 	.short	(.L_2257 - .L_2256)


	//   ....[0]....
.L_2256:
        /*05ec*/ 	.word	0x00002f00


	//   ....[1]....
        /*05f0*/ 	.word	0x00002f10


	//   ....[2]....
        /*05f4*/ 	.word	0x00003620


	//   ....[3]....
        /*05f8*/ 	.word	0x00003640


	//   ....[4]....
        /*05fc*/ 	.word	0x00003660


	//   ....[5]....
        /*0600*/ 	.word	0x00003680


	//   ....[6]....
        /*0604*/ 	.word	0x000036a0


	//   ....[7]....
        /*0608*/ 	.word	0x000036c0


	//   ....[8]....
        /*060c*/ 	.word	0x000036e0


	//   ....[9]....
        /*0610*/ 	.word	0x00003700


	//   ....[10]....
        /*0614*/ 	.word	0x00004d70


	//   ....[11]....
        /*0618*/ 	.word	0x00004da0


	//   ....[12]....
        /*061c*/ 	.word	0x00004df0


	//   ....[13]....
        /*0620*/ 	.word	0x00004e10


	//   ....[14]....
        /*0624*/ 	.word	0x00004e40


	//   ....[15]....
        /*0628*/ 	.word	0x00004e50


	//   ....[16]....
        /*062c*/ 	.word	0x00004e80


	//   ....[17]....
        /*0630*/ 	.word	0x00004e90


	//   ....[18]....
        /*0634*/ 	.word	0x00005050


	//   ....[19]....
        /*0638*/ 	.word	0x000050e0


	//   ....[20]....
        /*063c*/ 	.word	0x00005150


	//   ....[21]....
        /*0640*/ 	.word	0x000051b0


	//   ....[22]....
        /*0644*/ 	.word	0x00005220


	//   ....[23]....
        /*0648*/ 	.word	0x00005280


	//   ....[24]....
        /*064c*/ 	.word	0x000052f0


	//   ....[25]....
        /*0650*/ 	.word	0x00005350


	//----- nvinfo : EIATTR_VRC_CTA_INIT_COUNT
	.align		4
.L_2257:
        /*0654*/ 	.byte	0x02, 0x4a
	.zero		1
	.zero		1


	//----- nvinfo : EIATTR_EXIT_INSTR_OFFSETS
	.align		4
        /*0658*/ 	.byte	0x04, 0x1c
        /*065a*/ 	.short	(.L_2259 - .L_2258)


	//   ....[0]....
.L_2258:
        /*065c*/ 	.word	0x000041f0


	//   ....[1]....
        /*0660*/ 	.word	0x00004fe0


	//----- nvinfo : EIATTR_MAX_THREADS
	.align		4
.L_2259:
        /*0664*/ 	.byte	0x04, 0x05
        /*0666*/ 	.short	(.L_2261 - .L_2260)
.L_2260:
        /*0668*/ 	.word	0x000001e0
        /*066c*/ 	.word	0x00000001
        /*0670*/ 	.word	0x00000001


	//----- nvinfo : EIATTR_CRS_STACK_SIZE
	.align		4
.L_2261:
        /*0674*/ 	.byte	0x04, 0x1e
        /*0676*/ 	.short	(.L_2263 - .L_2262)
.L_2262:
        /*0678*/ 	.word	0x00000000


	//----- nvinfo : EIATTR_CBANK_PARAM_SIZE
	.align		4
.L_2263:
        /*067c*/ 	.byte	0x03, 0x19
        /*067e*/ 	.short	0x0060


	//----- nvinfo : EIATTR_PARAM_CBANK
	.align		4
        /*0680*/ 	.byte	0x04, 0x0a
        /*0682*/ 	.short	(.L_2265 - .L_2264)
	.align		4
.L_2264:
        /*0684*/ 	.word	index@(.nv.constant0._ZN13group_norm_v218gn_bwd_cuda_kernelI6__halfLi480ELi2ELi32ELi60ELi256ELb0ELb1ELi16ELi960ELi960ELi4ELb1ELi18ELb0ELb0ELNS_15WgradSyncMethodE3ENS_16CompileConditionILi1000EEEEEvPT_S6_S6_PKS5_S8_S8_S8_PKfflPfPj)
        /*0688*/ 	.short	0x0380
        /*068a*/ 	.short	0x0060


	//----- nvinfo : EIATTR_SW_WAR
	.align		4
.L_2265:
        /*068c*/ 	.byte	0x04, 0x36
        /*068e*/ 	.short	(.L_2267 - .L_2266)
.L_2266:
        /*0690*/ 	.word	0x00000008
.L_2267:


//--------------------- .nv.info._ZN13group_norm_v218gn_bwd_cuda_kernelI6__halfLi480ELi3ELi16ELi120ELi256ELb1ELb1ELi2ELi960ELi960ELi4ELb1ELi2ELb0ELb0ELNS_15WgradSyncMethodE3ENS_16CompileConditionILi1000EEEEEvPT_S6_S6_PKS5_S8_S8_S8_PKfflPfPj --------------------------
	.section	.nv.info._ZN13group_norm_v218gn_bwd_cuda_kernelI6__halfLi480ELi3ELi16ELi120ELi256ELb1ELb1ELi2ELi960ELi960ELi4ELb1ELi2ELb0ELb0ELNS_15WgradSyncMethodE3ENS_16CompileConditionILi1000EEEEEvPT_S6_S6_PKS5_S8_S8_S8_PKfflPfPj,"",@"SHT_CUDA_INFO"
	.sectionflags	@""
	.align	4


	//----- nvinfo : EIATTR_CUDA_API_VERSION
	.align		4
        /*0000*/ 	.byte	0x04, 0x37
        /*0002*/ 	.short	(.L_2269 - .L_2268)
.L_2268:
        /*0004*/ 	.word	0x00000082


	//----- nvinfo : EIATTR_KPARAM_INFO
	.align		4
.L_2269:
        /*0008*/ 	.byte	0x04, 0x17
        /*000a*/ 	.short	(.L_2271 - .L_2270)
.L_2270:
        /*000c*/ 	.word	0x00000000
        /*0010*/ 	.short	0x000b
        /*0012*/ 	.short	0x0058
        /*0014*/ 	.byte	0x00, 0xf5, 0x21, 0x00


	//----- nvinfo : EIATTR_KPARAM_INFO
	.align		4
.L_2271:
        /*0018*/ 	.byte	0x04, 0x17
        /*001a*/ 	.short	(.L_2273 - .L_2272)
.L_2272:
        /*001c*/ 	.word	0x00000000
        /*0020*/ 	.short	0x000a
        /*0022*/ 	.short	0x0050
        /*0024*/ 	.byte	0x00, 0xf5, 0x21, 0x00


	//----- nvinfo : EIATTR_KPARAM_INFO
	.align		4
.L_2273:
        /*0028*/ 	.byte	0x04, 0x17
        /*002a*/ 	.short	(.L_2275 - .L_2274)
.L_2274:
        /*002c*/ 	.word	0x00000000
        /*0030*/ 	.short	0x0009
        /*0032*/ 	.short	0x0048
        /*0034*/ 	.byte	0x00, 0xf0, 0x21, 0x00


	//----- nvinfo : EIATTR_KPARAM_INFO
	.align		4
.L_2275:
        /*0038*/ 	.byte	0x04, 0x17
        /*003a*/ 	.short	(.L_2277 - .L_2276)
.L_2276:
        /*003c*/ 	.word	0x00000000
        /*0040*/ 	.short	0x0008
        /*0042*/ 	.short	0x0040
        /*0044*/ 	.byte	0x00, 0xf0, 0x11, 0x00


	//----- nvinfo : EIATTR_KPARAM_INFO
	.align		4
.L_2277:
        /*0048*/ 	.byte	0x04, 0x17
        /*004a*/ 	.short	(.L_2279 - .L_2278)
.L_2278:
        /*004c*/ 	.word	0x00000000
        /*0050*/ 	.short	0x0007
        /*0052*/ 	.short	0x0038
        /*0054*/ 	.byte	0x00, 0xf5, 0x21, 0x00


	//----- nvinfo : EIATTR_KPARAM_INFO
	.align		4
.L_2279:
        /*0058*/ 	.byte	0x04, 0x17
        /*005a*/ 	.short	(.L_2281 - .L_2280)
.L_2280:
        /*005c*/ 	.word	0x00000000
        /*0060*/ 	.short	0x0006
        /*0062*/ 	.short	0x0030
        /*0064*/ 	.byte	0x00, 0xf5, 0x21, 0x00


	//----- nvinfo : EIATTR_KPARAM_INFO
	.align		4
.L_2281:
        /*0068*/ 	.byte	0x04, 0x17
        /*006a*/ 	.short	(.L_2283 - .L_2282)
.L_2282:
        /*006c*/ 	.word	0x00000000
        /*0070*/ 	.short	0x0005
        /*0072*/ 	.short	0x0028
        /*0074*/ 	.byte	0x00, 0xf5, 0x21, 0x00


	//----- nvinfo : EIATTR_KPARAM_INFO
	.align		4
.L_2283:
        /*0078*/ 	.byte	0x04, 0x17
        /*007a*/ 	.short	(.L_2285 - .L_2284)
.L_2284:
        /*007c*/ 	.word	0x00000000
        /*0080*/ 	.short	0x0004
        /*0082*/ 	.short	0x0020
        /*0084*/ 	.byte	0x00, 0xf5, 0x21, 0x00


	//----- nvinfo : EIATTR_KPARAM_INFO
	.align		4
.L_2285:
        /*0088*/ 	.byte	0x04, 0x17
        /*008a*/ 	.short	(.L_2287 - .L_2286)
.L_2286:
        /*008c*/ 	.word	0x00000000
        /*0090*/ 	.short	0x0003
        /*0092*/ 	.short	0x0018
        /*0094*/ 	.byte	0x00, 0xf5, 0x21, 0x00


	//----- nvinfo : EIATTR_KPARAM_INFO
	.align		4
.L_2287:
        /*0098*/ 	.byte	0x04, 0x17
        /*009a*/ 	.short	(.L_2289 - .L_2288)
.L_2288:
        /*009c*/ 	.word	0x00000000
        /*00a0*/ 	.short	0x0002
        /*00a2*/ 	.short	0x0010
        /*00a4*/ 	.byte	0x00, 0xf5, 0x21, 0x00


	//----- nvinfo : EIATTR_KPARAM_INFO
	.align		4
.L_2289:
        /*00a8*/ 	.byte	0x04, 0x17
        /*00aa*/ 	.short	(.L_2291 - .L_2290)
.L_2290:
        /*00ac*/ 	.word	0x00000000
        /*00b0*/ 	.short	0x0001
        /*00b2*/ 	.short	0x0008
        /*00b4*/ 	.byte	0x00, 0xf5, 0x21, 0x00


	//----- nvinfo : EIATTR_KPARAM_INFO
	.align		4
.L_2291:
        /*00b8*/ 	.byte	0x04, 0x17
        /*00ba*/ 	.short	(.L_2293 - .L_2292)
.L_2292:
        /*00bc*/ 	.word	0x00000000
        /*00c0*/ 	.short	0x0000
        /*00c2*/ 	.short	0x0000
        /*00c4*/ 	.byte	0x00, 0xf5, 0x21, 0x00


	//----- nvinfo : EIATTR_SPARSE_MMA_MASK
	.align		4
.L_2293:
        /*00c8*/ 	.byte	0x03, 0x50
        /*00ca*/ 	.short	0x0000


	//----- nvinfo : EIATTR_MAXREG_COUNT
	.align		4
        /*00cc*/ 	.byte	0x03, 0x1b
        /*00ce*/ 	.short	0x0028


	//----- nvinfo : EIATTR_NUM_BARRIERS
	.align		4
        /*00d0*/ 	.byte	0x02, 0x4c
        /*00d2*/ 	.byte	0x01
	.zero		1


	//----- nvinfo : EIATTR_MERCURY_ISA_VERSION
	.align		4
        /*00d4*/ 	.byte	0x03, 0x5f
        /*00d6*/ 	.short	0x0101


	//----- nvinfo : EIATTR_COOP_GROUP_MASK_REGIDS
	.align		4
        /*00d8*/ 	.byte	0x04, 0x29
        /*00da*/ 	.short	(.L_2295 - .L_2294)


	//   ....[0]....
.L_2294:
        /*00dc*/ 	.word	0xffffffff


	//   ....[1]....
        /*00e0*/ 	.word	0xffffffff


	//   ....[2]....
        /*00e4*/ 	.word	0xffffffff


	//   ....[3]....
        /*00e8*/ 	.word	0xffffffff


	//   ....[4]....
        /*00ec*/ 	.word	0xffffffff


	//   ....[5]....
        /*00f0*/ 	.word	0xffffffff


	//   ....[6]....
        /*00f4*/ 	.word	0xffffffff


	//   ....[7]....
        /*00f8*/ 	.word	0xffffffff


	//   ....[8]....
        /*00fc*/ 	.word	0xffffffff


	//   ....[9]....
        /*0100*/ 	.word	0xffffffff


	//   ....[10]....
        /*0104*/ 	.word	0xffffffff


	//   ....[11]....
        /*0108*/ 	.word	0xffffffff


	//   ....[12]....
        /*010c*/ 	.word	0x05000016


	//   ....[13]....
        /*0110*/ 	.word	0x05000015


	//   ....[14]....
        /*0114*/ 	.word	0x05000017


	//   ....[15]....
        /*0118*/ 	.word	0x05000018


	//   ....[16]....
        /*011c*/ 	.word	0x0500001a


	//   ....[17]....
        /*0120*/ 	.word	0x05000019


	//   ....[18]....
        /*0124*/ 	.word	0x0500001d


	//   ....[19]....
        /*0128*/ 	.word	0x05000010


	//   ....[20]....
        /*012c*/ 	.word	0x05000017


	//   ....[21]....
        /*0130*/ 	.word	0x05000017


	//   ....[22]....
        /*0134*/ 	.word	0x05000017


	//   ....[23]....
        /*0138*/ 	.word	0x05000017


	//   ....[24]....
        /*013c*/ 	.word	0x05000017


	//   ....[25]....
        /*0140*/ 	.word	0x05000017


	//   ....[26]....
        /*0144*/ 	.word	0x05000017


	//   ....[27]....
        /*0148*/ 	.word	0x05000017


	//----- nvinfo : EIATTR_COOP_GROUP_INSTR_OFFSETS
	.align		4
.L_2295:
        /*014c*/ 	.byte	0x04, 0x28
        /*014e*/ 	.short	(.L_2297 - .L_2296)


	//   ....[0]....
.L_2296:
        /*0150*/ 	.word	0x00001ef0


	//   ....[1]....
        /*0154*/ 	.word	0x00001f20


	//   ....[2]....
        /*0158*/ 	.word	0x000025b0


	//   ....[3]....
        /*015c*/ 	.word	0x000025f0


	//   ....[4]....
        /*0160*/ 	.word	0x00002660


	//   ....[5]....
        /*0164*/ 	.word	0x00002670


	//   ....[6]....
        /*0168*/ 	.word	0x000026c0


	//   ....[7]....
        /*016c*/ 	.word	0x000026d0


	//   ....[8]....
        /*0170*/ 	.word	0x00002700


	//   ....[9]....
        /*0174*/ 	.word	0x00002710


	//   ....[10]....
        /*0178*/ 	.word	0x00002740


	//   ....[11]....
        /*017c*/ 	.word	0x00002750


	//   ....[12]....
        /*0180*/ 	.word	0x000034d0


	//   ....[13]....
        /*0184*/ 	.word	0x00003500


	//   ....[14]....
        /*0188*/ 	.word	0x00003540


	//   ....[15]....
        /*018c*/ 	.word	0x00003560


	//   ....[16]....
        /*0190*/ 	.word	0x00003590


	//   ....[17]....
        /*0194*/ 	.word	0x000035a0


	//   ....[18]....
        /*0198*/ 	.word	0x000035d0


	//   ....[19]....
        /*019c*/ 	.word	0x000035e0


	//   ....[20]....
        /*01a0*/ 	.word	0x000037a0


	//   ....[21]....
        /*01a4*/ 	.word	0x00003840


	//   ....[22]....
        /*01a8*/ 	.word	0x000038a0


	//   ....[23]....
        /*01ac*/ 	.word	0x00003900


	//   ....[24]....
        /*01b0*/ 	.word	0x00003970


	//   ....[25]....
        /*01b4*/ 	.word	0x000039d0


	//   ....[26]....
        /*01b8*/ 	.word	0x00003a40


	//   ....[27]....
        /*01bc*/ 	.word	0x00003aa0


	//----- nvinfo : EIATTR_VRC_CTA_INIT_COUNT
	.align		4
.L_2297:
        /*01c0*/ 	.byte	0x02, 0x4a
	.zero		1
	.zero		1


	//----- nvinfo : EIATTR_EXIT_INSTR_OFFSETS
	.align		4
        /*01c4*/ 	.byte	0x04, 0x1c
        /*01c6*/ 	.short	(.L_2299 - .L_2298)


	//   ....[0]....
.L_2298:
        /*01c8*/ 	.word	0x000029d0


	//   ....[1]....
        /*01cc*/ 	.word	0x00003730


	//----- nvinfo : EIATTR_MAX_THREADS
	.align		4
.L_2299:
        /*01d0*/ 	.byte	0x04, 0x05
        /*01d2*/ 	.short	(.L_2301 - .L_2300)
.L_2300:
        /*01d4*/ 	.word	0x000001e0
        /*01d8*/ 	.word	0x00000001
        /*01dc*/ 	.word	0x00000001


	//----- nvinfo : EIATTR_CRS_STACK_SIZE
	.align		4
.L_2301:
        /*01e0*/ 	.byte	0x04, 0x1e
        /*01e2*/ 	.short	(.L_2303 - .L_2302)
.L_2302:
        /*01e4*/ 	.word	0x00000000


	//----- nvinfo : EIATTR_CBANK_PARAM_SIZE
	.align		4
.L_2303:
        /*01e8*/ 	.byte	0x03, 0x19
        /*01ea*/ 	.short	0x0060


	//----- nvinfo : EIATTR_PARAM_CBANK
	.align		4
        /*01ec*/ 	.byte	0x04, 0x0a
        /*01ee*/ 	.short	(.L_2305 - .L_2304)
	.align		4
.L_2304:
        /*01f0*/ 	.word	index@(.nv.constant0._ZN13group_norm_v218gn_bwd_cuda_kernelI6__halfLi480ELi3ELi16ELi120ELi256ELb1ELb1ELi2ELi960ELi960ELi4ELb1ELi2ELb0ELb0ELNS_15WgradSyncMethodE3ENS_16CompileConditionILi1000EEEEEvPT_S6_S6_PKS5_S8_S8_S8_PKfflPfPj)
        /*01f4*/ 	.short	0x0380
        /*01f6*/ 	.short	0x0060


	//----- nvinfo : EIATTR_SW_WAR
	.align		4
.L_2305:
        /*01f8*/ 	.byte	0x04, 0x36
        /*01fa*/ 	.short	(.L_2307 - .L_2306)
.L_2306:
        /*01fc*/ 	.word	0x00000008
.L_2307:


//--------------------- .nv.info._ZN13group_norm_v218gn_bwd_cuda_kernelI6__halfLi480ELi1ELi16ELi120ELi256ELb1ELb1ELi4ELi960ELi960ELi4ELb1ELi2ELb0ELb0ELNS_15WgradSyncMethodE3ENS_16CompileConditionILi1000EEEEEvPT_S6_S6_PKS5_S8_S8_S8_PKfflPfPj --------------------------
	.section	.nv.info._ZN13group_norm_v218gn_bwd_cuda_kernelI6__halfLi480ELi1ELi16ELi120ELi256ELb1ELb1ELi4ELi960ELi960ELi4ELb1ELi2ELb0ELb0ELNS_15WgradSyncMethodE3ENS_16CompileConditionILi1000EEEEEvPT_S6_S6_PKS5_S8_S8_S8_PKfflPfPj,"",@"SHT_CUDA_INFO"
	.sectionflags	@""
	.align	4


	//----- nvinfo : EIATTR_CUDA_API_VERSION
	.align		4
        /*0000*/ 	.byte	0x04, 0x37
        /*0002*/ 	.short	(.L_2309 - .L_2308)
.L_2308:
        /*0004*/ 	.word	0x00000082


	//----- nvinfo : EIATTR_KPARAM_INFO
	.align		4
.L_2309:
        /*0008*/ 	.byte	0x04, 0x17
        /*000a*/ 	.short	(.L_2311 - .L_2310)
.L_2310:
        /*000c*/ 	.word	0x00000000
        /*0010*/ 	.short	0x000b
        /*0012*/ 	.short	0x0058
        /*0014*/ 	.byte	0x00, 0xf5, 0x21, 0x00


	//----- nvinfo : EIATTR_KPARAM_INFO
	.align		4
.L_2311:
        /*0018*/ 	.byte	0x04, 0x17
        /*001a*/ 	.short	(.L_2313 - .L_2312)
.L_2312:
        /*001c*/ 	.word	0x00000000
        /*0020*/ 	.short	0x000a
        /*0022*/ 	.short	0x0050
        /*0024*/ 	.byte	0x00, 0xf5, 0x21, 0x00


	//----- nvinfo : EIATTR_KPARAM_INFO
	.align		4
.L_2313:
        /*0028*/ 	.byte	0x04, 0x17
        /*002a*/ 	.short	(.L_2315 - .L_2314)
.L_2314:
        /*002c*/ 	.word	0x00000000
        /*0030*/ 	.short	0x0009
        /*0032*/ 	.short	0x0048
        /*0034*/ 	.byte	0x00, 0xf0, 0x21, 0x00


	//----- nvinfo : EIATTR_KPARAM_INFO
	.align		4
.L_2315:
        /*0038*/ 	.byte	0x04, 0x17
        /*003a*/ 	.short	(.L_2317 - .L_2316)
.L_2316:
        /*003c*/ 	.word	0x00000000
        /*0040*/ 	.short	0x0008
        /*0042*/ 	.short	0x0040
        /*0044*/ 	.byte	0x00, 0xf0, 0x11, 0x00


	//----- nvinfo : EIATTR_KPARAM_INFO
	.align		4
.L_2317:
        /*0048*/ 	.byte	0x04, 0x17
        /*004a*/ 	.short	(.L_2319 - .L_2318)
.L_2318:
        /*004c*/ 	.word	0x00000000
        /*0050*/ 	.short	0x0007
        /*0052*/ 	.short	0x0038
        /*0054*/ 	.byte	0x00, 0xf5, 0x21, 0x00


	//----- nvinfo : EIATTR_KPARAM_INFO
	.align		4
.L_2319:
        /*0058*/ 	.byte	0x04, 0x17
        /*005a*/ 	.short	(.L_2321 - .L_2320)
.L_2320:
        /*005c*/ 	.word	0x00000000
        /*0060*/ 	.short	0x0006
        /*0062*/ 	.short	0x0030
        /*0064*/ 	.byte	0x00, 0xf5, 0x21, 0x00


	//----- nvinfo : EIATTR_KPARAM_INFO
	.align		4
.L_2321:
        /*0068*/ 	.byte	0x04, 0x17
        /*006a*/ 	.short	(.L_2323 - .L_2322)
.L_2322:
        /*006c*/ 	.word	0x00000000
        /*0070*/ 	.short	0x0005
        /*0072*/ 	.short	0x0028
        /*0074*/ 	.byte	0x00, 0xf5, 0x21, 0x00


	//----- nvinfo : EIATTR_KPARAM_INFO
	.align		4
.L_2323:
        /*0078*/ 	.byte	0x04, 0x17
        /*007a*/ 	.short	(.L_2325 - .L_2324)
.L_2324:
        /*007c*/ 	.word	0x00000000
        /*0080*/ 	.short	0x0004
        /*0082*/ 	.short	0x0020
        /*0084*/ 	.byte	0x00, 0xf5, 0x21, 0x00


	//----- nvinfo : EIATTR_KPARAM_INFO
	.align		4
.L_2325:
        /*0088*/ 	.byte	0x04, 0x17
        /*008a*/ 	.short	(.L_2327 - .L_2326)
.L_2326:
        /*008c*/ 	.word	0x00000000
        /*0090*/ 	.short	0x0003
        /*0092*/ 	.short	0x0018
        /*0094*/ 	.byte	0x00, 0xf5, 0x21, 0x00


	//----- nvinfo : EIATTR_KPARAM_INFO
	.align		4
.L_2327:
        /*0098*/ 	.byte	0x04, 0x17
        /*009a*/ 	.short	(.L_2329 - .L_2328)
.L_2328:
        /*009c*/ 	.word	0x00000000
        /*00a0*/ 	.short	0x0002
        /*00a2*/ 	.short	0x0010
        /*00a4*/ 	.byte	0x00, 0xf5, 0x21, 0x00


	//----- nvinfo : EIATTR_KPARAM_INFO
	.align		4
.L_2329:
        /*00a8*/ 	.byte	0x04, 0x17
        /*00aa*/ 	.short	(.L_2331 - .L_2330)
.L_2330:
        /*00ac*/ 	.word	0x00000000
        /*00b0*/ 	.short	0x0001
        /*00b2*/ 	.short	0x0008
        /*00b4*/ 	.byte	0x00, 0xf5, 0x21, 0x00


	//----- nvinfo : EIATTR_KPARAM_INFO
	.align		4
.L_2331:
        /*00b8*/ 	.byte	0x04, 0x17
        /*00ba*/ 	.short	(.L_2333 - .L_2332)
.L_2332:
        /*00bc*/ 	.word	0x00000000
        /*00c0*/ 	.short	0x0000
        /*00c2*/ 	.short	0x0000
        /*00c4*/ 	.byte	0x00, 0xf5, 0x21, 0x00


	//----- nvinfo : EIATTR_SPARSE_MMA_MASK
	.align		4
.L_2333:
        /*00c8*/ 	.byte	0x03, 0x50
        /*00ca*/ 	.short	0x0000


	//----- nvinfo : EIATTR_MAXREG_COUNT
	.align		4
        /*00cc*/ 	.byte	0x03, 0x1b
        /*00ce*/ 	.short	0x0080


	//----- nvinfo : EIATTR_NUM_BARRIERS
	.align		4
        /*00d0*/ 	.byte	0x02, 0x4c
        /*00d2*/ 	.byte	0x01
	.zero		1


	//----- nvinfo : EIATTR_MERCURY_ISA_VERSION
	.align		4
        /*00d4*/ 	.byte	0x03, 0x5f
        /*00d6*/ 	.short	0x0101


	//----- nvinfo : EIATTR_COOP_GROUP_MASK_REGIDS
	.align		4
        /*00d8*/ 	.byte	0x04, 0x29
        /*00da*/ 	.short	(.L_2335 - .L_2334)


	//   ....[0]....
.L_2334:
        /*00dc*/ 	.word	0xffffffff


	//   ....[1]....
        /*00e0*/ 	.word	0xffffffff


	//   ....[2]....
        /*00e4*/ 	.word	0xffffffff


	//   ....[3]....
        /*00e8*/ 	.word	0xffffffff


	//   ....[4]....
        /*00ec*/ 	.word	0xffffffff


	//   ....[5]....
        /*00f0*/ 	.word	0xffffffff


	//   ....[6]....
        /*00f4*/ 	.word	0xffffffff


	//   ....[7]....
        /*00f8*/ 	.word	0xffffffff


	//   ....[8]....
        /*00fc*/ 	.word	0xffffffff


	//   ....[9]....
        /*0100*/ 	.word	0xffffffff


	//   ....[10]....
        /*0104*/ 	.word	0xffffffff


	//   ....[11]....
        /*0108*/ 	.word	0xffffffff


	//   ....[12]....
        /*010c*/ 	.word	0x0500001d


	//   ....[13]....
        /*0110*/ 	.word	0x0500001e


	//   ....[14]....
        /*0114*/ 	.word	0x05000020


	//   ....[15]....
        /*0118*/ 	.word	0x0500001f


	//   ....[16]....
        /*011c*/ 	.word	0x05000021


	//   ....[17]....
        /*0120*/ 	.word	0x05000022


	//   ....[18]....
        /*0124*/ 	.word	0x05000024


	//   ....[19]....
        /*0128*/ 	.word	0x05000017


	//   ....[20]....
        /*012c*/ 	.word	0x0500001f


	//   ....[21]....
        /*0130*/ 	.word	0x0500001f


	//   ....[22]....
        /*0134*/ 	.word	0x0500001f


	//   ....[23]....
        /*0138*/ 	.word	0x0500001f


	//   ....[24]....
        /*013c*/ 	.word	0x0500001f


	//   ....[25]....
        /*0140*/ 	.word	0x0500001f


	//   ....[26]....
        /*0144*/ 	.word	0x0500001f


	//   ....[27]....
        /*0148*/ 	.word	0x0500001f


	//----- nvinfo : EIATTR_COOP_GROUP_INSTR_OFFSETS
	.align		4
.L_2335:
        /*014c*/ 	.byte	0x04, 0x28
        /*014e*/ 	.short	(.L_2337 - .L_2336)


	//   ....[0]....
.L_2336:
        /*0150*/ 	.word	0x00002300


	//   ....[1]....
        /*0154*/ 	.word	0x00002320


	//   ....[2]....
        /*0158*/ 	.word	0x000026b0


	//   ....[3]....
        /*015c*/ 	.word	0x000026f0


	//   ....[4]....
        /*0160*/ 	.word	0x00002720


	//   ....[5]....
        /*0164*/ 	.word	0x00002730


	//   ....[6]....
        /*0168*/ 	.word	0x00002760


	//   ....[7]....
        /*016c*/ 	.word	0x00002770


	//   ....[8]....
        /*0170*/ 	.word	0x000027a0


	//   ....[9]....
        /*0174*/ 	.word	0x000027b0


	//   ....[10]....
        /*0178*/ 	.word	0x000027e0


	//   ....[11]....
        /*017c*/ 	.word	0x000027f0


	//   ....[12]....
        /*0180*/ 	.word	0x00003650


	//   ....[13]....
        /*0184*/ 	.word	0x00003680


	//   ....[14]....
        /*0188*/ 	.word	0x000036d0


	//   ....[15]....
        /*018c*/ 	.word	0x000036f0


	//   ....[16]....
        /*0190*/ 	.word	0x00003720


	//   ....[17]....
        /*0194*/ 	.word	0x00003730


	//   ....[18]....
        /*0198*/ 	.word	0x00003760


	//   ....[19]....
        /*019c*/ 	.word	0x00003770


	//   ....[20]....
        /*01a0*/ 	.word	0x00003940


	//   ....[21]....
        /*01a4*/ 	.word	0x000039d0


	//   ....[22]....
        /*01a8*/ 	.word	0x00003a40


	//   ....[23]....
        /*01ac*/ 	.word	0x00003aa0


	//   ....[24]....
        /*01b0*/ 	.word	0x00003b10


	//   ....[25]....
        /*01b4*/ 	.word	0x00003b70


	//   ....[26]....
        /*01b8*/ 	.word	0x00003be0


	//   ....[27]....
        /*01bc*/ 	.word	0x00003c40


	//----- nvinfo : EIATTR_VRC_CTA_INIT_COUNT
	.align		4
.L_2337:
        /*01c0*/ 	.byte	0x02, 0x4a
	.zero		1
	.zero		1


	//----- nvinfo : EIATTR_EXIT_INSTR_OFFSETS
	.align		4
        /*01c4*/ 	.byte	0x04, 0x1c
        /*01c6*/ 	.short	(.L_2339 - .L_2338)


	//   ....[0]....
.L_2338:
        /*01c8*/ 	.word	0x00002b10


	//   ....[1]....
        /*01cc*/ 	.word	0x000038d0


	//----- nvinfo : EIATTR_MAX_THREADS
	.align		4
.L_2339:
        /*01d0*/ 	.byte	0x04, 0x05
        /*01d2*/ 	.short	(.L_2341 - .L_2340)
.L_2340:
        /*01d4*/ 	.word	0x000001e0
        /*01d8*/ 	.word	0x00000001
        /*01dc*/ 	.word	0x00000001


	//----- nvinfo : EIATTR_CRS_STACK_SIZE
	.align		4
.L_2341:
        /*01e0*/ 	.byte	0x04, 0x1e
        /*01e2*/ 	.short	(.L_2343 - .L_2342)
.L_2342:
        /*01e4*/ 	.word	0x00000000


	//----- nvinfo : EIATTR_CBANK_PARAM_SIZE
	.align		4
.L_2343:
        /*01e8*/ 	.byte	0x03, 0x19
        /*01ea*/ 	.short	0x0060


	//----- nvinfo : EIATTR_PARAM_CBANK
	.align		4
        /*01ec*/ 	.byte	0x04, 0x0a
        /*01ee*/ 	.short	(.L_2345 - .L_2344)
	.align		4
.L_2344:
        /*01f0*/ 	.word	index@(.nv.constant0._ZN13group_norm_v218gn_bwd_cuda_kernelI6__halfLi480ELi1ELi16ELi120ELi256ELb1ELb1ELi4ELi960ELi960ELi4ELb1ELi2ELb0ELb0ELNS_15WgradSyncMethodE3ENS_16CompileConditionILi1000EEEEEvPT_S6_S6_PKS5_S8_S8_S8_PKfflPfPj)
        /*01f4*/ 	.short	0x0380
        /*01f6*/ 	.short	0x0060


	//----- nvinfo : EIATTR_SW_WAR
	.align		4
.L_2345:
        /*01f8*/ 	.byte	0x04, 0x36
        /*01fa*/ 	.short	(.L_2347 - .L_2346)
.L_2346:
        /*01fc*/ 	.word	0x00000008
.L_2347:


//--------------------- .nv.info._ZN13group_norm_v218gn_bwd_cuda_kernelI6__halfLi480ELi3ELi16ELi120ELi256ELb1ELb1ELi4ELi960ELi960ELi4ELb1ELi4ELb0ELb0ELNS_15WgradSyncMethodE3ENS_16CompileConditionILi1000EEEEEvPT_S6_S6_PKS5_S8_S8_S8_PKfflPfPj --------------------------
	.section	.nv.info._ZN13group_norm_v218gn_bwd_cuda_kernelI6__halfLi480ELi3ELi16ELi120ELi256ELb1ELb1ELi4ELi960ELi960ELi4ELb1ELi4ELb0ELb0ELNS_15WgradSyncMethodE3ENS_16CompileConditionILi1000EEEEEvPT_S6_S6_PKS5_S8_S8_S8_PKfflPfPj,"",@"SHT_CUDA_INFO"
	.sectionflags	@""
	.align	4


	//----- nvinfo : EIATTR_CUDA_API_VERSION
	.align		4
        /*0000*/ 	.byte	0x04, 0x37
        /*0002*/ 	.short	(.L_2349 - .L_2348)
.L_2348:
        /*0004*/ 	.word	0x00000082


	//----- nvinfo : EIATTR_KPARAM_INFO
	.align		4
.L_2349:
        /*0008*/ 	.byte	0x04, 0x17
        /*000a*/ 	.short	(.L_2351 - .L_2350)
.L_2350:
        /*000c*/ 	.word	0x00000000
        /*0010*/ 	.short	0x000b
        /*0012*/ 	.short	0x0058
        /*0014*/ 	.byte	0x00, 0xf5, 0x21, 0x00


	//----- nvinfo : EIATTR_KPARAM_INFO
	.align		4
.L_2351:
        /*0018*/ 	.byte	0x04, 0x17
        /*001a*/ 	.short	(.L_2353 - .L_2352)
.L_2352:
        /*001c*/ 	.word	0x00000000
        /*0020*/ 	.short	0x000a
        /*0022*/ 	.short	0x0050
        /*0024*/ 	.byte	0x00, 0xf5, 0x21, 0x00


	//----- nvinfo : EIATTR_KPARAM_INFO
	.align		4
.L_2353:
        /*0028*/ 	.byte	0x04, 0x17
        /*002a*/ 	.short	(.L_2355 - .L_2354)
.L_2354:
        /*002c*/ 	.word	0x00000000
        /*0030*/ 	.short	0x0009
        /*0032*/ 	.short	0x0048
        /*0034*/ 	.byte	0x00, 0xf0, 0x21, 0x00


	//----- nvinfo : EIATTR_KPARAM_INFO
	.align		4
.L_2355:
        /*0038*/ 	.byte	0x04, 0x17
        /*003a*/ 	.short	(.L_2357 - .L_2356)
.L_2356:
        /*003c*/ 	.word	0x00000000
        /*0040*/ 	.short	0x0008
        /*0042*/ 	.short	0x0040
        /*0044*/ 	.byte	0x00, 0xf0, 0x11, 0x00


	//----- nvinfo : EIATTR_KPARAM_INFO
	.align		4
.L_2357:
        /*0048*/ 	.byte	0x04, 0x17
        /*004a*/ 	.short	(.L_2359 - .L_2358)
.L_2358:
        /*004c*/ 	.word	0x00000000
        /*0050*/ 	.short	0x0007
        /*0052*/ 	.short	0x0038
        /*0054*/ 	.byte	0x00, 0xf5, 0x21, 0x00


	//----- nvinfo : EIATTR_KPARAM_INFO
	.align		4
.L_2359:
        /*0058*/ 	.byte	0x04, 0x17
        /*005a*/ 	.short	(.L_2361 - .L_2360)
.L_2360:
        /*005c*/ 	.word	0x00000000
        /*0060*/ 	.short	0x0006
        /*0062*/ 	.short	0x0030
        /*0064*/ 	.byte	0x00, 0xf5, 0x21, 0x00


	//----- nvinfo : EIATTR_KPARAM_INFO
	.align		4
.L_2361:
        /*0068*/ 	.byte	0x04, 0x17
        /*006a*/ 	.short	(.L_2363 - .L_2362)
.L_2362:
        /*006c*/ 	.word	0x00000000
        /*0070*/ 	.short	0x0005
        /*0072*/ 	.short	0x0028
        /*0074*/ 	.byte	0x00, 0xf5, 0x21, 0x00


	//----- nvinfo : EIATTR_KPARAM_INFO
	.align		4
.L_2363:
        /*0078*/ 	.byte	0x04, 0x17
        /*007a*/ 	.short	(.L_2365 - .L_2364)
.L_2364:
        /*007c*/ 	.word	0x00000000
        /*0080*/ 	.short	0x0004
        /*0082*/ 	.short	0x0020
        /*0084*/ 	.byte	0x00, 0xf5, 0x21, 0x00


	//----- nvinfo : EIATTR_KPARAM_INFO
	.align		4
.L_2365:
        /*0088*/ 	.byte	0x04, 0x17
        /*008a*/ 	.short	(.L_2367 - .L_2366)
.L_2366:
        /*008c*/ 	.word	0x00000000
        /*0090*/ 	.short	0x0003
        /*0092*/ 	.short	0x0018
        /*0094*/ 	.byte	0x00, 0xf5, 0x21, 0x00


	//----- nvinfo : EIATTR_KPARAM_INFO
	.align		4
.L_2367:
        /*0098*/ 	.byte	0x04, 0x17
        /*009a*/ 	.short	(.L_2369 - .L_2368)
.L_2368:
        /*009c*/ 	.word	0x00000000
        /*00a0*/ 	.short	0x0002
        /*00a2*/ 	.short	0x0010
        /*00a4*/ 	.byte	0x00, 0xf5, 0x21, 0x00


	//----- nvinfo : EIATTR_KPARAM_INFO
	.align		4
.L_2369:
        /*00a8*/ 	.byte	0x04, 0x17
        /*00aa*/ 	.short	(.L_2371 - .L_2370)
.L_2370:
        /*00ac*/ 	.word	0x00000000
        /*00b0*/ 	.short	0x0001
        /*00b2*/ 	.short	0x0008
        /*00b4*/ 	.byte	0x00, 0xf5, 0x21, 0x00


	//----- nvinfo : EIATTR_KPARAM_INFO
	.align		4
.L_2371:
        /*00b8*/ 	.byte	0x04, 0x17
        /*00ba*/ 	.short	(.L_2373 - .L_2372)
.L_2372:
        /*00bc*/ 	.word	0x00000000
        /*00c0*/ 	.short	0x0000
        /*00c2*/ 	.short	0x0000
        /*00c4*/ 	.byte	0x00, 0xf5, 0x21, 0x00


	//----- nvinfo : EIATTR_SPARSE_MMA_MASK
	.align		4
.L_2373:
        /*00c8*/ 	.byte	0x03, 0x50
        /*00ca*/ 	.short	0x0000


	//----- nvinfo : EIATTR_MAXREG_COUNT
	.align		4
        /*00cc*/ 	.byte	0x03, 0x1b
        /*00ce*/ 	.short	0x0028


	//----- nvinfo : EIATTR_NUM_BARRIERS
	.align		4
        /*00d0*/ 	.byte	0x02, 0x4c
        /*00d2*/ 	.byte	0x01
	.zero		1


	//----- nvinfo : EIATTR_ANNOTATIONS
	.align		4
        /*00d4*/ 	.byte	0x04, 0x55
        /*00d6*/ 	.short	(.L_2375 - .L_2374)


	//   ....[0]....
.L_2374:
        /* <DEDUP_REMOVED lines=11> */


	//----- nvinfo : EIATTR_MERCURY_ISA_VERSION
	.align		4
.L_2375:
        /*0170*/ 	.byte	0x03, 0x5f
        /*0172*/ 	.short	0x0101


	//----- nvinfo : EIATTR_COOP_GROUP_MASK_REGIDS
	.align		4
        /*0174*/ 	.byte	0x04, 0x29
        /*0176*/ 	.short	(.L_2377 - .L_2376)


	//   ....[0]....
.L_2376:
        /*0178*/ 	.word	0xffffffff


	//   ....[1]....
        /*017c*/ 	.word	0xffffffff


	//   ....[2]....
        /*0180*/ 	.word	0xffffffff


	//   ....[3]....
        /*0184*/ 	.word	0xffffffff


	//   ....[4]....
        /*0188*/ 	.word	0xffffffff


	//   ....[5]....
        /*018c*/ 	.word	0xffffffff


	//   ....[6]....
        /*0190*/ 	.word	0xffffffff


	//   ....[7]....
        /*0194*/ 	.word	0xffffffff


	//   ....[8]....
        /*0198*/ 	.word	0xffffffff


	//   ....[9]....
        /*019c*/ 	.word	0xffffffff


	//   ....[10]....
        /*01a0*/ 	.word	0xffffffff


	//   ....[11]....
        /*01a4*/ 	.word	0xffffffff


	//   ....[12]....
        /*01a8*/ 	.word	0x05000015


	//   ....[13]....
        /*01ac*/ 	.word	0x05000017


	//   ....[14]....
        /*01b0*/ 	.word	0x05000016


	//   ....[15]....
        /*01b4*/ 	.word	0x05000018


	//   ....[16]....
        /*01b8*/ 	.word	0x05000019


	//   ....[17]....
        /*01bc*/ 	.word	0x0500001d


	//   ....[18]....
        /*01c0*/ 	.word	0x0500001e


	//   ....[19]....
        /*01c4*/ 	.word	0x0500000c


	//   ....[20]....
        /*01c8*/ 	.word	0x05000016


	//   ....[21]....
        /*01cc*/ 	.word	0x05000016


	//   ....[22]....
        /*01d0*/ 	.word	0x05000016


	//   ....[23]....
        /*01d4*/ 	.word	0x05000016


	//   ....[24]....
        /*01d8*/ 	.word	0x05000016


	//   ....[25]....
        /*01dc*/ 	.word	0x05000016


	//   ....[26]....
        /*01e0*/ 	.word	0x05000016


	//   ....[27]....
        /*01e4*/ 	.word	0x05000016


	//----- nvinfo : EIATTR_COOP_GROUP_INSTR_OFFSETS
	.align		4
.L_2377:
        /*01e8*/ 	.byte	0x04, 0x28
        /*01ea*/ 	.short	(.L_2379 - .L_2378)


	//   ....[0]....
.L_2378:
        /*01ec*/ 	.word	0x00002510


	//   ....[1]....
        /*01f0*/ 	.word	0x00002520


	//   ....[2]....
        /*01f4*/ 	.word	0x00002b60


	//   ....[3]....
        /*01f8*/ 	.word	0x00002b70


	//   ....[4]....
        /*01fc*/ 	.word	0x00002ba0


	//   ....[5]....
        /*0200*/ 	.word	0x00002bb0


	//   ....[6]....
        /*0204*/ 	.word	0x00002be0


	//   ....[7]....
        /*0208*/ 	.word	0x00002bf0


	//   ....[8]....
        /*020c*/ 	.word	0x00002c20


	//   ....[9]....
        /*0210*/ 	.word	0x00002c30


	//   ....[10]....
        /*0214*/ 	.word	0x00002c60


	//   ....[11]....
        /*0218*/ 	.word	0x00002c70


	//   ....[12]....
        /*021c*/ 	.word	0x00003bc0


	//   ....[13]....
        /*0220*/ 	.word	0x00003bf0


	//   ....[14]....
        /*0224*/ 	.word	0x00003c40


	//   ....[15]....
        /*0228*/ 	.word	0x00003c60


	//   ....[16]....
        /*022c*/ 	.word	0x00003c90


	//   ....[17]....
        /*0230*/ 	.word	0x00003ca0


	//   ....[18]....
        /*0234*/ 	.word	0x00003cd0


	//   ....[19]....
        /*0238*/ 	.word	0x00003ce0


	//   ....[20]....
        /*023c*/ 	.word	0x00003ea0


	//   ....[21]....
        /*0240*/ 	.word	0x00003f30


	//   ....[22]....
        /*0244*/ 	.word	0x00003fa0


	//   ....[23]....
        /*0248*/ 	.word	0x00004000


	//   ....[24]....
        /*024c*/ 	.word	0x00004070


	//   ....[25]....
        /*0250*/ 	.word	0x000040d0


	//   ....[26]....
        /*0254*/ 	.word	0x00004140


	//   ....[27]....
        /*0258*/ 	.word	0x000041a0


	//----- nvinfo : EIATTR_VRC_CTA_INIT_COUNT
	.align		4
.L_2379:
        /*025c*/ 	.byte	0x02, 0x4a
	.zero		1
	.zero		1


	//----- nvinfo : EIATTR_EXIT_INSTR_OFFSETS
	.align		4
        /*0260*/ 	.byte	0x04, 0x1c
        /*0262*/ 	.short	(.L_2381 - .L_2380)


	//   ....[0]....
.L_2380:
        /*0264*/ 	.word	0x00002fe0


	//   ....[1]....
        /*0268*/ 	.word	0x00003e30


	//----- nvinfo : EIATTR_MAX_THREADS
	.align		4
.L_2381:
        /*026c*/ 	.byte	0x04, 0x05
        /*026e*/ 	.short	(.L_2383 - .L_2382)
.L_2382:
        /*0270*/ 	.word	0x000001e0
        /*0274*/ 	.word	0x00000001
        /*0278*/ 	.word	0x00000001


	//----- nvinfo : EIATTR_CRS_STACK_SIZE
	.align		4
.L_2383:
        /*027c*/ 	.byte	0x04, 0x1e
        /*027e*/ 	.short	(.L_2385 - .L_2384)
.L_2384:
        /*0280*/ 	.word	0x00000000


	//----- nvinfo : EIATTR_CBANK_PARAM_SIZE
	.align		4
.L_2385:
        /*0284*/ 	.byte	0x03, 0x19
        /*0286*/ 	.short	0x0060


	//----- nvinfo : EIATTR_PARAM_CBANK
	.align		4
        /*0288*/ 	.byte	0x04, 0x0a
        /*028a*/ 	.short	(.L_2387 - .L_2386)
	.align		4
.L_2386:
        /*028c*/ 	.word	index@(.nv.constant0._ZN13group_norm_v218gn_bwd_cuda_kernelI6__halfLi480ELi3ELi16ELi120ELi256ELb1ELb1ELi4ELi960ELi960ELi4ELb1ELi4ELb0ELb0ELNS_15WgradSyncMethodE3ENS_16CompileConditionILi1000EEEEEvPT_S6_S6_PKS5_S8_S8_S8_PKfflPfPj)
        /*0290*/ 	.short	0x0380
        /*0292*/ 	.short	0x0060


	//----- nvinfo : EIATTR_SW_WAR
	.align		4
.L_2387:
        /*0294*/ 	.byte	0x04, 0x36
        /*0296*/ 	.short	(.L_2389 - .L_2388)
.L_2388:
        /*0298*/ 	.word	0x00000008
.L_2389:


//--------------------- .nv.info._ZN13group_norm_v218gn_bwd_cuda_kernelI6__halfLi480ELi1ELi16ELi120ELi256ELb1ELb1ELi8ELi960ELi960ELi4ELb1ELi4ELb0ELb0ELNS_15WgradSyncMethodE3ENS_16CompileConditionILi1000EEEEEvPT_S6_S6_PKS5_S8_S8_S8_PKfflPfPj --------------------------
	.section	.nv.info._ZN13group_norm_v218gn_bwd_cuda_kernelI6__halfLi480ELi1ELi16ELi120ELi256ELb1ELb1ELi8ELi960ELi960ELi4ELb1ELi4ELb0ELb0ELNS_15WgradSyncMethodE3ENS_16CompileConditionILi1000EEEEEvPT_S6_S6_PKS5_S8_S8_S8_PKfflPfPj,"",@"SHT_CUDA_INFO"
	.sectionflags	@""
	.align	4


	//----- nvinfo : EIATTR_CUDA_API_VERSION
	.align		4
        /*0000*/ 	.byte	0x04, 0x37
        /*0002*/ 	.short	(.L_2391 - .L_2390)
.L_2390:
        /*0004*/ 	.word	0x00000082


	//----- nvinfo : EIATTR_KPARAM_INFO
	.align		4
.L_2391:
        /*0008*/ 	.byte	0x04, 0x17
        /*000a*/ 	.short	(.L_2393 - .L_2392)
.L_2392:
        /*000c*/ 	.word	0x00000000
        /*0010*/ 	.short	0x000b
        /*0012*/ 	.short	0x0058
        /*0014*/ 	.byte	0x00, 0xf5, 0x21, 0x00


	//----- nvinfo : EIATTR_KPARAM_INFO
	.align		4
.L_2393:
        /*0018*/ 	.byte	0x04, 0x17
        /*001a*/ 	.short	(.L_2395 - .L_2394)
.L_2394:
        /*001c*/ 	.word	0x00000000
        /*0020*/ 	.short	0x000a
        /*0022*/ 	.short	0x0050
        /*0024*/ 	.byte	0x00, 0xf5, 0x21, 0x00


	//----- nvinfo : EIATTR_KPARAM_INFO
	.align		4
.L_2395:
        /*0028*/ 	.byte	0x04, 0x17
        /*002a*/ 	.short	(.L_2397 - .L_2396)
.L_2396:
        /*002c*/ 	.word	0x00000000
        /*0030*/ 	.short	0x0009
        /*0032*/ 	.short	0x0048
        /*0034*/ 	.byte	0x00, 0xf0, 0x21, 0x00


	//----- nvinfo : EIATTR_KPARAM_INFO
	.align		4
.L_2397:
        /*0038*/ 	.byte	0x04, 0x17
        /*003a*/ 	.short	(.L_2399 - .L_2398)
.L_2398:
        /*003c*/ 	.word	0x00000000
        /*0040*/ 	.short	0x0008
        /*0042*/ 	.short	0x0040
        /*0044*/ 	.byte	0x00, 0xf0, 0x11, 0x00


	//----- nvinfo : EIATTR_KPARAM_INFO
	.align		4
.L_2399:
        /*0048*/ 	.byte	0x04, 0x17
        /*004a*/ 	.short	(.L_2401 - .L_2400)
.L_2400:
        /*004c*/ 	.word	0x00000000
        /*0050*/ 	.short	0x0007
        /*0052*/ 	.short	0x0038
        /*0054*/ 	.byte	0x00, 0xf5, 0x21, 0x00


	//----- nvinfo : EIATTR_KPARAM_INFO
	.align		4
.L_2401:
        /*0058*/ 	.byte	0x04, 0x17
        /*005a*/ 	.short	(.L_2403 - .L_2402)
.L_2402:
        /*005c*/ 	.word	0x00000000
        /*0060*/ 	.short	0x0006
        /*0062*/ 	.short	0x0030
        /*0064*/ 	.byte	0x00, 0xf5, 0x21, 0x00


	//----- nvinfo : EIATTR_KPARAM_INFO
	.align		4
.L_2403:
        /*0068*/ 	.byte	0x04, 0x17
        /*006a*/ 	.short	(.L_2405 - .L_2404)
.L_2404:
        /*006c*/ 	.word	0x00000000
        /*0070*/ 	.short	0x0005
        /*0072*/ 	.short	0x0028
        /*0074*/ 	.byte	0x00, 0xf5, 0x21, 0x00


	//----- nvinfo : EIATTR_KPARAM_INFO
	.align		4
.L_2405:
        /*0078*/ 	.byte	0x04, 0x17
        /*007a*/ 	.short	(.L_2407 - .L_2406)
.L_2406:
        /*007c*/ 	.word	0x00000000
        /*0080*/ 	.short	0x0004
        /*0082*/ 	.short	0x0020
        /*0084*/ 	.byte	0x00, 0xf5, 0x21, 0x00


	//----- nvinfo : EIATTR_KPARAM_INFO
	.align		4
.L_2407:
        /*0088*/ 	.byte	0x04, 0x17
        /*008a*/ 	.short	(.L_2409 - .L_2408)
.L_2408:
        /*008c*/ 	.word	0x00000000
        /*0090*/ 	.short	0x0003
        /*0092*/ 	.short	0x0018
        /*0094*/ 	.byte	0x00, 0xf5, 0x21, 0x00


	//----- nvinfo : EIATTR_KPARAM_INFO
	.align		4
.L_2409:
        /*0098*/ 	.byte	0x04, 0x17
        /*009a*/ 	.short	(.L_2411 - .L_2410)
.L_2410:
        /*009c*/ 	.word	0x00000000
        /*00a0*/ 	.short	0x0002
        /*00a2*/ 	.short	0x0010
        /*00a4*/ 	.byte	0x00, 0xf5, 0x21, 0x00


	//----- nvinfo : EIATTR_KPARAM_INFO
	.align		4
.L_2411:
        /*00a8*/ 	.byte	0x04, 0x17
        /*00aa*/ 	.short	(.L_2413 - .L_2412)
.L_2412:
        /*00ac*/ 	.word	0x00000000
        /*00b0*/ 	.short	0x0001
        /*00b2*/ 	.short	0x0008
        /*00b4*/ 	.byte	0x00, 0xf5, 0x21, 0x00


	//----- nvinfo : EIATTR_KPARAM_INFO
	.align		4
.L_2413:
        /*00b8*/ 	.byte	0x04, 0x17
        /*00ba*/ 	.short	(.L_2415 - .L_2414)
.L_2414:
        /*00bc*/ 	.word	0x00000000
        /*00c0*/ 	.short	0x0000
        /*00c2*/ 	.short	0x0000
        /*00c4*/ 	.byte	0x00, 0xf5, 0x21, 0x00


	//----- nvinfo : EIATTR_SPARSE_MMA_MASK
	.align		4
.L_2415:
        /*00c8*/ 	.byte	0x03, 0x50
        /*00ca*/ 	.short	0x0000


	//----- nvinfo : EIATTR_MAXREG_COUNT
	.align		4
        /*00cc*/ 	.byte	0x03, 0x1b
        /*00ce*/ 	.short	0x0080


	//----- nvinfo : EIATTR_NUM_BARRIERS
	.align		4
        /*00d0*/ 	.byte	0x02, 0x4c
        /*00d2*/ 	.byte	0x01
	.zero		1


	//----- nvinfo : EIATTR_MERCURY_ISA_VERSION
	.align		4
        /*00d4*/ 	.byte	0x03, 0x5f
        /*00d6*/ 	.short	0x0101


	//----- nvinfo : EIATTR_INT_WARP_WIDE_INSTR_OFFSETS
	.align		4
        /*00d8*/ 	.byte	0x04, 0x31
        /*00da*/ 	.short	(.L_2417 - .L_2416)


	//   ....[0]....
.L_2416:
        /*00dc*/ 	.word	0x00002c40


	//   ....[1]....
        /*00e0*/ 	.word	0x00002fb0


	//----- nvinfo : EIATTR_COOP_GROUP_MASK_REGIDS
	.align		4
.L_2417:
        /*00e4*/ 	.byte	0x04, 0x29
        /*00e6*/ 	.short	(.L_2419 - .L_2418)


	//   ....[0]....
.L_2418:
        /*00e8*/ 	.word	0xffffffff


	//   ....[1]....
        /*00ec*/ 	.word	0xffffffff


	//   ....[2]....
        /*00f0*/ 	.word	0xffffffff


	//   ....[3]....
        /*00f4*/ 	.word	0xffffffff


	//   ....[4]....
        /*00f8*/ 	.word	0xffffffff


	//   ....[5]....
        /*00fc*/ 	.word	0xffffffff


	//   ....[6]....
        /*0100*/ 	.word	0xffffffff


	//   ....[7]....
        /*0104*/ 	.word	0xffffffff


	//   ....[8]....
        /*0108*/ 	.word	0xffffffff


	//   ....[9]....
        /*010c*/ 	.word	0xffffffff


	//   ....[10]....
        /*0110*/ 	.word	0xffffffff


	//   ....[11]....
        /*0114*/ 	.word	0xffffffff


	//   ....[12]....
        /*0118*/ 	.word	0x0500001d


	//   ....[13]....
        /*011c*/ 	.word	0x0500001c


	//   ....[14]....
        /*0120*/ 	.word	0x0500001e


	//   ....[15]....
        /*0124*/ 	.word	0x0500001f


	//   ....[16]....
        /*0128*/ 	.word	0x05000021


	//   ....[17]....
        /*012c*/ 	.word	0x05000020


	//   ....[18]....
        /*0130*/ 	.word	0x05000022


	//   ....[19]....
        /*0134*/ 	.word	0x0500000b


	//   ....[20]....
        /*0138*/ 	.word	0x0500001e


	//   ....[21]....
        /*013c*/ 	.word	0x0500001e


	//   ....[22]....
        /*0140*/ 	.word	0x0500001e


	//   ....[23]....
        /*0144*/ 	.word	0x0500001e


	//   ....[24]....
        /*0148*/ 	.word	0x0500001e


	//   ....[25]....
        /*014c*/ 	.word	0x0500001e


	//   ....[26]....
        /*0150*/ 	.word	0x0500001e


	//   ....[27]....
        /*0154*/ 	.word	0x0500001e


	//----- nvinfo : EIATTR_COOP_GROUP_INSTR_OFFSETS
	.align		4
.L_2419:
        /*0158*/ 	.byte	0x04, 0x28
        /*015a*/ 	.short	(.L_2421 - .L_2420)


	//   ....[0]....
.L_2420:
        /*015c*/ 	.word	0x00002c10


	//   ....[1]....
        /*0160*/ 	.word	0x00002c50


	//   ....[2]....
        /*0164*/ 	.word	0x00003080


	//   ....[3]....
        /*0168*/ 	.word	0x00003090


	//   ....[4]....
        /*016c*/ 	.word	0x000030d0


	//   ....[5]....
        /*0170*/ 	.word	0x000030e0


	//   ....[6]....
        /*0174*/ 	.word	0x00003110


	//   ....[7]....
        /*0178*/ 	.word	0x00003120


	//   ....[8]....
        /*017c*/ 	.word	0x00003150


	//   ....[9]....
        /*0180*/ 	.word	0x00003170


	//   ....[10]....
        /*0184*/ 	.word	0x000031c0


	//   ....[11]....
        /*0188*/ 	.word	0x000031d0


	//   ....[12]....
        /*018c*/ 	.word	0x00004250


	//   ....[13]....
        /*0190*/ 	.word	0x00004280


	//   ....[14]....
        /*0194*/ 	.word	0x000042d0


	//   ....[15]....
        /*0198*/ 	.word	0x000042f0


	//   ....[16]....
        /*019c*/ 	.word	0x00004320


	//   ....[17]....
        /*01a0*/ 	.word	0x00004330


	//   ....[18]....
        /*01a4*/ 	.word	0x00004360


	//   ....[19]....
        /*01a8*/ 	.word	0x00004370


	//   ....[20]....
        /*01ac*/ 	.word	0x00004540


	//   ....[21]....
        /*01b0*/ 	.word	0x000045d0


	//   ....[22]....
        /*01b4*/ 	.word	0x00004640


	//   ....[23]....
        /*01b8*/ 	.word	0x000046a0


	//   ....[24]....
        /*01bc*/ 	.word	0x00004710


	//   ....[25]....
        /*01c0*/ 	.word	0x00004770


	//   ....[26]....
        /*01c4*/ 	.word	0x000047e0


	//   ....[27]....
        /*01c8*/ 	.word	0x00004840


	//----- nvinfo : EIATTR_VRC_CTA_INIT_COUNT
	.align		4
.L_2421:
        /*01cc*/ 	.byte	0x02, 0x4a
	.zero		1
	.zero		1


	//----- nvinfo : EIATTR_EXIT_INSTR_OFFSETS
	.align		4
        /*01d0*/ 	.byte	0x04, 0x1c
        /*01d2*/ 	.short	(.L_2423 - .L_2422)


	//   ....[0]....
.L_2422:
        /*01d4*/ 	.word	0x000036f0


	//   ....[1]....
        /*01d8*/ 	.word	0x000044d0


	//----- nvinfo : EIATTR_MAX_THREADS
	.align		4
.L_2423:
        /*01dc*/ 	.byte	0x04, 0x05
        /*01de*/ 	.short	(.L_2425 - .L_2424)
.L_2424:
        /*01e0*/ 	.word	0x000001e0
        /*01e4*/ 	.word	0x00000001
        /*01e8*/ 	.word	0x00000001


	//----- nvinfo : EIATTR_CRS_STACK_SIZE
	.align		4
.L_2425:
        /*01ec*/ 	.byte	0x04, 0x1e
        /*01ee*/ 	.short	(.L_2427 - .L_2426)
.L_2426:
        /*01f0*/ 	.word	0x00000000


	//----- nvinfo : EIATTR_CBANK_PARAM_SIZE
	.align		4
.L_2427:
        /*01f4*/ 	.byte	0x03, 0x19
        /*01f6*/ 	.short	0x0060


	//----- nvinfo : EIATTR_PARAM_CBANK
	.align		4
        /*01f8*/ 	.byte	0x04, 0x0a
        /*01fa*/ 	.short	(.L_2429 - .L_2428)
	.align		4
.L_2428:
        /*01fc*/ 	.word	index@(.nv.constant0._ZN13group_norm_v218gn_bwd_cuda_kernelI6__halfLi480ELi1ELi16ELi120ELi256ELb1ELb1ELi8ELi960ELi960ELi4ELb1ELi4ELb0ELb0ELNS_15WgradSyncMethodE3ENS_16CompileConditionILi1000EEEEEvPT_S6_S6_PKS5_S8_S8_S8_PKfflPfPj)
        /*0200*/ 	.short	0x0380
        /*0202*/ 	.short	0x0060


	//----- nvinfo : EIATTR_SW_WAR
	.align		4
.L_2429:
        /*0204*/ 	.byte	0x04, 0x36
        /*0206*/ 	.short	(.L_2431 - .L_2430)
.L_2430:
        /*0208*/ 	.word	0x00000008
.L_2431:


//--------------------- .nv.info._ZN13group_norm_v218gn_bwd_cuda_kernelI6__halfLi480ELi3ELi16ELi120ELi256ELb1ELb1ELi8ELi960ELi960ELi4ELb1ELi10ELb0ELb0ELNS_15WgradSyncMethodE3ENS_16CompileConditionILi1000EEEEEvPT_S6_S6_PKS5_S8_S8_S8_PKfflPfPj --------------------------
	.section	.nv.info._ZN13group_norm_v218gn_bwd_cuda_kernelI6__halfLi480ELi3ELi16ELi120ELi256ELb1ELb1ELi8ELi960ELi960ELi4ELb1ELi10ELb0ELb0ELNS_15WgradSyncMethodE3ENS_16CompileConditionILi1000EEEEEvPT_S6_S6_PKS5_S8_S8_S8_PKfflPfPj,"",@"SHT_CUDA_INFO"
	.sectionflags	@""
	.align	4


	//----- nvinfo : EIATTR_CUDA_API_VERSION
	.align		4
        /*0000*/ 	.byte	0x04, 0x37
        /*0002*/ 	.short	(.L_2433 - .L_2432)
.L_2432:
        /*0004*/ 	.word	0x00000082


	//----- nvinfo : EIATTR_KPARAM_INFO
	.align		4
.L_2433:
        /*0008*/ 	.byte	0x04, 0x17
        /*000a*/ 	.short	(.L_2435 - .L_2434)
.L_2434:
        /*000c*/ 	.word	0x00000000
        /*0010*/ 	.short	0x000b
        /*0012*/ 	.short	0x0058
        /*0014*/ 	.byte	0x00, 0xf5, 0x21, 0x00


	//----- nvinfo : EIATTR_KPARAM_INFO
	.align		4
.L_2435:
        /*0018*/ 	.byte	0x04, 0x17
        /*001a*/ 	.short	(.L_2437 - .L_2436)
.L_2436:
        /*001c*/ 	.word	0x00000000
        /*0020*/ 	.short	0x000a
        /*0022*/ 	.short	0x0050
        /*0024*/ 	.byte	0x00, 0xf5, 0x21, 0x00


	//----- nvinfo : EIATTR_KPARAM_INFO
	.align		4
.L_2437:
        /*0028*/ 	.byte	0x04, 0x17
        /*002a*/ 	.short	(.L_2439 - .L_2438)
.L_2438:
        /*002c*/ 	.word	0x00000000
        /*0030*/ 	.short	0x0009
        /*0032*/ 	.short	0x0048
        /*0034*/ 	.byte	0x00, 0xf0, 0x21, 0x00


	//----- nvinfo : EIATTR_KPARAM_INFO
	.align		4
.L_2439:
        /*0038*/ 	.byte	0x04, 0x17
        /*003a*/ 	.short	(.L_2441 - .L_2440)
.L_2440:
        /*003c*/ 	.word	0x00000000
        /*0040*/ 	.short	0x0008
        /*0042*/ 	.short	0x0040
        /*0044*/ 	.byte	0x00, 0xf0, 0x11, 0x00


	//----- nvinfo : EIATTR_KPARAM_INFO
	.align		4
.L_2441:
        /*0048*/ 	.byte	0x04, 0x17
        /*004a*/ 	.short	(.L_2443 - .L_2442)
.L_2442:
        /*004c*/ 	.word	0x00000000
        /*0050*/ 	.short	0x0007
        /*0052*/ 	.short	0x0038
        /*0054*/ 	.byte	0x00, 0xf5, 0x21, 0x00


	//----- nvinfo : EIATTR_KPARAM_INFO
	.align		4
.L_2443:
        /*0058*/ 	.byte	0x04, 0x17
        /*005a*/ 	.short	(.L_2445 - .L_2444)
.L_2444:
        /*005c*/ 	.word	0x00000000
        /*0060*/ 	.short	0x0006
        /*0062*/ 	.short	0x0030
        /*0064*/ 	.byte	0x00, 0xf5, 0x21, 0x00


	//----- nvinfo : EIATTR_KPARAM_INFO
	.align		4
.L_2445:
        /*0068*/ 	.byte	0x04, 0x17
        /*006a*/ 	.short	(.L_2447 - .L_2446)
.L_2446:
        /*006c*/ 	.word	0x00000000
        /*0070*/ 	.short	0x0005
        /*0072*/ 	.short	0x0028
        /*0074*/ 	.byte	0x00, 0xf5, 0x21, 0x00


	//----- nvinfo : EIATTR_KPARAM_INFO
	.align		4
.L_2447:
        /*0078*/ 	.byte	0x04, 0x17
        /*007a*/ 	.short	(.L_2449 - .L_2448)
.L_2448:
        /*007c*/ 	.word	0x00000000
        /*0080*/ 	.short	0x0004
        /*0082*/ 	.short	0x0020
        /*0084*/ 	.byte	0x00, 0xf5, 0x21, 0x00


	//----- nvinfo : EIATTR_KPARAM_INFO
	.align		4
.L_2449:
        /*0088*/ 	.byte	0x04, 0x17
        /*008a*/ 	.short	(.L_2451 - .L_2450)
.L_2450:
        /*008c*/ 	.word	0x00000000
        /*0090*/ 	.short	0x0003
        /*0092*/ 	.short	0x0018
        /*0094*/ 	.byte	0x00, 0xf5, 0x21, 0x00


	//----- nvinfo : EIATTR_KPARAM_INFO
	.align		4
.L_2451:
        /*0098*/ 	.byte	0x04, 0x17
        /*009a*/ 	.short	(.L_2453 - .L_2452)
.L_2452:
        /*009c*/ 	.word	0x00000000
        /*00a0*/ 	.short	0x0002
        /*00a2*/ 	.short	0x0010
        /*00a4*/ 	.byte	0x00, 0xf5, 0x21, 0x00


	//----- nvinfo : EIATTR_KPARAM_INFO
	.align		4
.L_2453:
        /*00a8*/ 	.byte	0x04, 0x17
        /*00aa*/ 	.short	(.L_2455 - .L_2454)
.L_2454:
        /*00ac*/ 	.word	0x00000000
        /*00b0*/ 	.short	0x0001
        /*00b2*/ 	.short	0x0008
        /*00b4*/ 	.byte	0x00, 0xf5, 0x21, 0x00


	//----- nvinfo : EIATTR_KPARAM_INFO
	.align		4
.L_2455:
        /*00b8*/ 	.byte	0x04, 0x17
        /*00ba*/ 	.short	(.L_2457 - .L_2456)
.L_2456:
        /*00bc*/ 	.word	0x00000000
        /*00c0*/ 	.short	0x0000
        /*00c2*/ 	.short	0x0000
        /*00c4*/ 	.byte	0x00, 0xf5, 0x21, 0x00


	//----- nvinfo : EIATTR_SPARSE_MMA_MASK
	.align		4
.L_2457:
        /*00c8*/ 	.byte	0x03, 0x50
        /*00ca*/ 	.short	0x0000


	//----- nvinfo : EIATTR_MAXREG_COUNT
	.align		4
        /*00cc*/ 	.byte	0x03, 0x1b
        /*00ce*/ 	.short	0x0028


	//----- nvinfo : EIATTR_NUM_BARRIERS
	.align		4
        /*00d0*/ 	.byte	0x02, 0x4c
        /*00d2*/ 	.byte	0x01
	.zero		1


	//----- nvinfo : EIATTR_ANNOTATIONS
	.align		4
        /*00d4*/ 	.byte	0x04, 0x55
        /*00d6*/ 	.short	(.L_2459 - .L_2458)


	//   ....[0]....
.L_2458:
        /* <DEDUP_REMOVED lines=60> */


	//----- nvinfo : EIATTR_MERCURY_ISA_VERSION
	.align		4
.L_2459:
        /*0480*/ 	.byte	0x03, 0x5f
        /*0482*/ 	.short	0x0101


	//----- nvinfo : EIATTR_COOP_GROUP_MASK_REGIDS
	.align		4
        /*0484*/ 	.byte	0x04, 0x29
        /*0486*/ 	.short	(.L_2461 - .L_2460)


	//   ....[0]....
.L_2460:
        /*0488*/ 	.word	0xffffffff


	//   ....[1]....
        /*048c*/ 	.word	0xffffffff


	//   ....[2]....
        /*0490*/ 	.word	0xffffffff


	//   ....[3]....
        /*0494*/ 	.word	0xffffffff


	//   ....[4]....
        /*0498*/ 	.word	0xffffffff


	//   ....[5]....
        /*049c*/ 	.word	0xffffffff


	//   ....[6]....
        /*04a0*/ 	.word	0xffffffff


	//   ....[7]....
        /*04a4*/ 	.word	0xffffffff


	//   ....[8]....
        /*04a8*/ 	.word	0xffffffff


	//   ....[9]....
        /*04ac*/ 	.word	0xffffffff


	//   ....[10]....
        /*04b0*/ 	.word	0xffffffff


	//   ....[11]....
        /*04b4*/ 	.word	0xffffffff


	//   ....[12]....
        /*04b8*/ 	.word	0x05000015


	//   ....[13]....
        /*04bc*/ 	.word	0x05000017


	//   ....[14]....
        /*04c0*/ 	.word	0x05000016


	//   ....[15]....
        /*04c4*/ 	.word	0x05000018


	//   ....[16]....
        /*04c8*/ 	.word	0x05000019


	//   ....[17]....
        /*04cc*/ 	.word	0x0500001d


	//   ....[18]....
        /*04d0*/ 	.word	0x0500001e


	//   ....[19]....
        /*04d4*/ 	.word	0x0500000c


	//   ....[20]....
        /*04d8*/ 	.word	0x05000016


	//   ....[21]....
        /*04dc*/ 	.word	0x05000016


	//   ....[22]....
        /*04e0*/ 	.word	0x05000016


	//   ....[23]....
        /*04e4*/ 	.word	0x05000016


	//   ....[24]....
        /*04e8*/ 	.word	0x05000016


	//   ....[25]....
        /*04ec*/ 	.word	0x05000016


	//   ....[26]....
        /*04f0*/ 	.word	0x05000016


	//   ....[27]....
        /*04f4*/ 	.word	0x05000016


	//----- nvinfo : EIATTR_COOP_GROUP_INSTR_OFFSETS
	.align		4
.L_2461:
        /*04f8*/ 	.byte	0x04, 0x28
        /*04fa*/ 	.short	(.L_2463 - .L_2462)


	//   ....[0]....
.L_2462:
        /*04fc*/ 	.word	0x000032d0


	//   ....[1]....
        /*0500*/ 	.word	0x00003300


	//   ....[2]....
        /*0504*/ 	.word	0x00003950


	//   ....[3]....
        /*0508*/ 	.word	0x00003970


	//   ....[4]....
        /*050c*/ 	.word	0x00003990


	//   ....[5]....
        /*0510*/ 	.word	0x000039b0


	//   ....[6]....
        /*0514*/ 	.word	0x000039d0


	//   ....[7]....
        /*0518*/ 	.word	0x000039f0


	//   ....[8]....
        /*051c*/ 	.word	0x00003a10


	//   ....[9]....
        /*0520*/ 	.word	0x00003a30


	//   ....[10]....
        /*0524*/ 	.word	0x00003a50


	//   ....[11]....
        /*0528*/ 	.word	0x00003a70


	//   ....[12]....
        /*052c*/ 	.word	0x00004c50


	//   ....[13]....
        /*0530*/ 	.word	0x00004c80


	//   ....[14]....
        /*0534*/ 	.word	0x00004cd0


	//   ....[15]....
        /*0538*/ 	.word	0x00004cf0


	//   ....[16]....
        /*053c*/ 	.word	0x00004d20


	//   ....[17]....
        /*0540*/ 	.word	0x00004d30


	//   ....[18]....
        /*0544*/ 	.word	0x00004d60


	//   ....[19]....
        /*0548*/ 	.word	0x00004d70


	//   ....[20]....
        /*054c*/ 	.word	0x00004f30


	//   ....[21]....
        /*0550*/ 	.word	0x00004fc0


	//   ....[22]....
        /*0554*/ 	.word	0x00005030


	//   ....[23]....
        /*0558*/ 	.word	0x00005090


	//   ....[24]....
        /*055c*/ 	.word	0x00005100


	//   ....[25]....
        /*0560*/ 	.word	0x00005160


	//   ....[26]....
        /*0564*/ 	.word	0x000051d0


	//   ....[27]....
        /*0568*/ 	.word	0x00005230


	//----- nvinfo : EIATTR_VRC_CTA_INIT_COUNT
	.align		4
.L_2463:
        /*056c*/ 	.byte	0x02, 0x4a
	.zero		1
	.zero		1


	//----- nvinfo : EIATTR_EXIT_INSTR_OFFSETS
	.align		4
        /*0570*/ 	.byte	0x04, 0x1c
        /*0572*/ 	.short	(.L_2465 - .L_2464)


	//   ....[0]....
.L_2464:
        /*0574*/ 	.word	0x00004080


	//   ....[1]....
        /*0578*/ 	.word	0x00004ec0


	//----- nvinfo : EIATTR_MAX_THREADS
	.align		4
.L_2465:
        /*057c*/ 	.byte	0x04, 0x05
        /*057e*/ 	.short	(.L_2467 - .L_2466)
.L_2466:
        /*0580*/ 	.word	0x000001e0
        /*0584*/ 	.word	0x00000001
        /*0588*/ 	.word	0x00000001


	//----- nvinfo : EIATTR_CRS_STACK_SIZE
	.align		4
.L_2467:
        /*058c*/ 	.byte	0x04, 0x1e
        /*058e*/ 	.short	(.L_2469 - .L_2468)
.L_2468:
        /*0590*/ 	.word	0x00000000


	//----- nvinfo : EIATTR_CBANK_PARAM_SIZE
	.align		4
.L_2469:
        /*0594*/ 	.byte	0x03, 0x19
        /*0596*/ 	.short	0x0060


	//----- nvinfo : EIATTR_PARAM_CBANK
	.align		4
        /*0598*/ 	.byte	0x04, 0x0a
        /*059a*/ 	.short	(.L_2471 - .L_2470)
	.align		4
.L_2470:
        /*059c*/ 	.word	index@(.nv.constant0._ZN13group_norm_v218gn_bwd_cuda_kernelI6__halfLi480ELi3ELi16ELi120ELi256ELb1ELb1ELi8ELi960ELi960ELi4ELb1ELi10ELb0ELb0ELNS_15WgradSyncMethodE3ENS_16CompileConditionILi1000EEEEEvPT_S6_S6_PKS5_S8_S8_S8_PKfflPfPj)
        /*05a0*/ 	.short	0x0380
        /*05a2*/ 	.short	0x0060


	//----- nvinfo : EIATTR_SW_WAR
	.align		4
.L_2471:
        /*05a4*/ 	.byte	0x04, 0x36
        /*05a6*/ 	.short	(.L_2473 - .L_2472)
.L_2472:
        /*05a8*/ 	.word	0x00000008
.L_2473:


//--------------------- .nv.info._ZN13group_norm_v218gn_bwd_cuda_kernelI6__halfLi480ELi1ELi16ELi120ELi256ELb1ELb1ELi16ELi960ELi960ELi4ELb1ELi8ELb0ELb0ELNS_15WgradSyncMethodE3ENS_16CompileConditionILi1000EEEEEvPT_S6_S6_PKS5_S8_S8_S8_PKfflPfPj --------------------------
	.section	.nv.info._ZN13group_norm_v218gn_bwd_cuda_kernelI6__halfLi480ELi1ELi16ELi120ELi256ELb1ELb1ELi16ELi960ELi960ELi4ELb1ELi8ELb0ELb0ELNS_15WgradSyncMethodE3ENS_16CompileConditionILi1000EEEEEvPT_S6_S6_PKS5_S8_S8_S8_PKfflPfPj,"",@"SHT_CUDA_INFO"
	.sectionflags	@""
	.align	4


	//----- nvinfo : EIATTR_CUDA_API_VERSION
	.align		4
        /*0000*/ 	.byte	0x04, 0x37
        /*0002*/ 	.short	(.L_2475 - .L_2474)
.L_2474:
        /*0004*/ 	.word	0x00000082


	//----- nvinfo : EIATTR_KPARAM_INFO
	.align		4
.L_2475:
        /*0008*/ 	.byte	0x04, 0x17
        /*000a*/ 	.short	(.L_2477 - .L_2476)
.L_2476:
        /*000c*/ 	.word	0x00000000
        /*0010*/ 	.short	0x000b
        /*0012*/ 	.short	0x0058
        /*0014*/ 	.byte	0x00, 0xf5, 0x21, 0x00


	//----- nvinfo : EIATTR_KPARAM_INFO
	.align		4
.L_2477:
        /*0018*/ 	.byte	0x04, 0x17
        /*001a*/ 	.short	(.L_2479 - .L_2478)
.L_2478:
        /*001c*/ 	.word	0x00000000
        /*0020*/ 	.short	0x000a
        /*0022*/ 	.short	0x0050
        /*0024*/ 	.byte	0x00, 0xf5, 0x21, 0x00


	//----- nvinfo : EIATTR_KPARAM_INFO
	.align		4
.L_2479:
        /*0028*/ 	.byte	0x04, 0x17
        /*002a*/ 	.short	(.L_2481 - .L_2480)
.L_2480:
        /*002c*/ 	.word	0x00000000
        /*0030*/ 	.short	0x0009
        /*0032*/ 	.short	0x0048
        /*0034*/ 	.byte	0x00, 0xf0, 0x21, 0x00


	//----- nvinfo : EIATTR_KPARAM_INFO
	.align		4
.L_2481:
        /*0038*/ 	.byte	0x04, 0x17
        /*003a*/ 	.short	(.L_2483 - .L_2482)
.L_2482:
        /*003c*/ 	.word	0x00000000
        /*0040*/ 	.short	0x0008
        /*0042*/ 	.short	0x0040
        /*0044*/ 	.byte	0x00, 0xf0, 0x11, 0x00


	//----- nvinfo : EIATTR_KPARAM_INFO
	.align		4
.L_2483:
        /*0048*/ 	.byte	0x04, 0x17
        /*004a*/ 	.short	(.L_2485 - .L_2484)
.L_2484:
        /*004c*/ 	.word	0x00000000
        /*0050*/ 	.short	0x0007
        /*0052*/ 	.short	0x0038
        /*0054*/ 	.byte	0x00, 0xf5, 0x21, 0x00


	//----- nvinfo : EIATTR_KPARAM_INFO
	.align		4
.L_2485:
        /*0058*/ 	.byte	0x04, 0x17
        /*005a*/ 	.short	(.L_2487 - .L_2486)
.L_2486:
        /*005c*/ 	.word	0x00000000
        /*0060*/ 	.short	0x0006
        /*0062*/ 	.short	0x0030
        /*0064*/ 	.byte	0x00, 0xf5, 0x21, 0x00


	//----- nvinfo : EIATTR_KPARAM_INFO
	.align		4
.L_2487:
        /*0068*/ 	.byte	0x04, 0x17
        /*006a*/ 	.short	(.L_2489 - .L_2488)
.L_2488:
        /*006c*/ 	.word	0x00000000
        /*0070*/ 	.short	0x0005
        /*0072*/ 	.short	0x0028
        /*0074*/ 	.byte	0x00, 0xf5, 0x21, 0x00


	//----- nvinfo : EIATTR_KPARAM_INFO
	.align		4
.L_2489:
        /*0078*/ 	.byte	0x04, 0x17
        /*007a*/ 	.short	(.L_2491 - .L_2490)
.L_2490:
        /*007c*/ 	.word	0x00000000
        /*0080*/ 	.short	0x0004
        /*0082*/ 	.short	0x0020
        /*0084*/ 	.byte	0x00, 0xf5, 0x21, 0x00


	//----- nvinfo : EIATTR_KPARAM_INFO
	.align		4
.L_2491:
        /*0088*/ 	.byte	0x04, 0x17
        /*008a*/ 	.short	(.L_2493 - .L_2492)
.L_2492:
        /*008c*/ 	.word	0x00000000
        /*0090*/ 	.short	0x0003
        /*0092*/ 	.short	0x0018
        /*0094*/ 	.byte	0x00, 0xf5, 0x21, 0x00


	//----- nvinfo : EIATTR_KPARAM_INFO
	.align		4
.L_2493:
        /*0098*/ 	.byte	0x04, 0x17
        /*009a*/ 	.short	(.L_2495 - .L_2494)
.L_2494:
        /*009c*/ 	.word	0x00000000
        /*00a0*/ 	.short	0x0002
        /*00a2*/ 	.short	0x0010
        /*00a4*/ 	.byte	0x00, 0xf5, 0x21, 0x00


	//----- nvinfo : EIATTR_KPARAM_INFO
	.align		4
.L_2495:
        /*00a8*/ 	.byte	0x04, 0x17
        /*00aa*/ 	.short	(.L_2497 - .L_2496)
.L_2496:
        /*00ac*/ 	.word	0x00000000
        /*00b0*/ 	.short	0x0001
        /*00b2*/ 	.short	0x0008
        /*00b4*/ 	.byte	0x00, 0xf5, 0x21, 0x00


	//----- nvinfo : EIATTR_KPARAM_INFO
	.align		4
.L_2497:
        /*00b8*/ 	.byte	0x04, 0x17
        /*00ba*/ 	.short	(.L_2499 - .L_2498)
.L_2498:
        /*00bc*/ 	.word	0x00000000
        /*00c0*/ 	.short	0x0000
        /*00c2*/ 	.short	0x0000
        /*00c4*/ 	.byte	0x00, 0xf5, 0x21, 0x00


	//----- nvinfo : EIATTR_SPARSE_MMA_MASK
	.align		4
.L_2499:
        /*00c8*/ 	.byte	0x03, 0x50
        /*00ca*/ 	.short	0x0000


	//----- nvinfo : EIATTR_MAXREG_COUNT
	.align		4
        /*00cc*/ 	.byte	0x03, 0x1b
        /*00ce*/ 	.short	0x0080


	//----- nvinfo : EIATTR_NUM_BARRIERS
	.align		4
        /*00d0*/ 	.byte	0x02, 0x4c
        /*00d2*/ 	.byte	0x01
	.zero		1


	//----- nvinfo : EIATTR_MERCURY_ISA_VERSION
	.align		4
        /*00d4*/ 	.byte	0x03, 0x5f
        /*00d6*/ 	.short	0x0101


	//----- nvinfo : EIATTR_COOP_GROUP_MASK_REGIDS
	.align		4
        /*00d8*/ 	.byte	0x04, 0x29
        /*00da*/ 	.short	(.L_2501 - .L_2500)


	//   ....[0]....
.L_2500:
        /*00dc*/ 	.word	0xffffffff


	//   ....[1]....
        /*00e0*/ 	.word	0xffffffff


	//   ....[2]....
        /*00e4*/ 	.word	0xffffffff


	//   ....[3]....
        /*00e8*/ 	.word	0xffffffff


	//   ....[4]....
        /*00ec*/ 	.word	0xffffffff


	//   ....[5]....
        /*00f0*/ 	.word	0xffffffff


	//   ....[6]....
        /*00f4*/ 	.word	0xffffffff


	//   ....[7]....
        /*00f8*/ 	.word	0xffffffff


	//   ....[8]....
        /*00fc*/ 	.word	0xffffffff


	//   ....[9]....
        /*0100*/ 	.word	0xffffffff


	//   ....[10]....
        /*0104*/ 	.word	0x0500001d


	//   ....[11]....
        /*0108*/ 	.word	0x0500001e


	//   ....[12]....
        /*010c*/ 	.word	0x05000020


	//   ....[13]....
        /*0110*/ 	.word	0x0500001f


	//   ....[14]....
        /*0114*/ 	.word	0x05000021


	//   ....[15]....
        /*0118*/ 	.word	0x05000022


	//   ....[16]....
        /*011c*/ 	.word	0x05000024


	//   ....[17]....
        /*0120*/ 	.word	0x05000017


	//   ....[18]....
        /*0124*/ 	.word	0x0500001f


	//   ....[19]....
        /*0128*/ 	.word	0x0500001f


	//   ....[20]....
        /*012c*/ 	.word	0x0500001f


	//   ....[21]....
        /*0130*/ 	.word	0x0500001f


	//   ....[22]....
        /*0134*/ 	.word	0x0500001f


	//   ....[23]....
        /*0138*/ 	.word	0x0500001f


	//   ....[24]....
        /*013c*/ 	.word	0x0500001f


	//   ....[25]....
        /*0140*/ 	.word	0x0500001f


	//----- nvinfo : EIATTR_COOP_GROUP_INSTR_OFFSETS
	.align		4
.L_2501:
        /*0144*/ 	.byte	0x04, 0x28
        /*0146*/ 	.short	(.L_2503 - .L_2502)


	//   ....[0]....
.L_2502:
        /*0148*/ 	.word	0x00003f70


	//   ....[1]....
        /*014c*/ 	.word	0x00003ff0


	//   ....[2]....
        /*0150*/ 	.word	0x000043e0


	//   ....[3]....
        /*0154*/ 	.word	0x000043f0


	//   ....[4]....
        /*0158*/ 	.word	0x00004420


	//   ....[5]....
        /*015c*/ 	.word	0x00004430


	//   ....[6]....
        /*0160*/ 	.word	0x00004460


	//   ....[7]....
        /*0164*/ 	.word	0x00004470


	//   ....[8]....
        /*0168*/ 	.word	0x000044a0


	//   ....[9]....
        /*016c*/ 	.word	0x000044b0


	//   ....[10]....
        /*0170*/ 	.word	0x000059a0


	//   ....[11]....
        /*0174*/ 	.word	0x000059d0


	//   ....[12]....
        /*0178*/ 	.word	0x00005a20


	//   ....[13]....
        /*017c*/ 	.word	0x00005a40


	//   ....[14]....
        /*0180*/ 	.word	0x00005a70


	//   ....[15]....
        /*0184*/ 	.word	0x00005a80


	//   ....[16]....
        /*0188*/ 	.word	0x00005ab0


	//   ....[17]....
        /*018c*/ 	.word	0x00005ac0


	//   ....[18]....
        /*0190*/ 	.word	0x00005c90


	//   ....[19]....
        /*0194*/ 	.word	0x00005d20


	//   ....[20]....
        /*0198*/ 	.word	0x00005d90


	//   ....[21]....
        /*019c*/ 	.word	0x00005df0


	//   ....[22]....
        /*01a0*/ 	.word	0x00005e60


	//   ....[23]....
        /*01a4*/ 	.word	0x00005ec0


	//   ....[24]....
        /*01a8*/ 	.word	0x00005f30


	//   ....[25]....
        /*01ac*/ 	.word	0x00005f90


	//----- nvinfo : EIATTR_VRC_CTA_INIT_COUNT
	.align		4
.L_2503:
        /*01b0*/ 	.byte	0x02, 0x4a
	.zero		1
	.zero		1


	//----- nvinfo : EIATTR_EXIT_INSTR_OFFSETS
	.align		4
        /*01b4*/ 	.byte	0x04, 0x1c
        /*01b6*/ 	.short	(.L_2505 - .L_2504)


	//   ....[0]....
.L_2504:
        /*01b8*/ 	.word	0x00004e60


	//   ....[1]....
        /*01bc*/ 	.word	0x00005c20


	//----- nvinfo : EIATTR_MAX_THREADS
	.align		4
.L_2505:
        /*01c0*/ 	.byte	0x04, 0x05
        /*01c2*/ 	.short	(.L_2507 - .L_2506)
.L_2506:
        /*01c4*/ 	.word	0x000001e0
        /*01c8*/ 	.word	0x00000001
        /*01cc*/ 	.word	0x00000001


	//----- nvinfo : EIATTR_CRS_STACK_SIZE
	.align		4
.L_2507:
        /*01d0*/ 	.byte	0x04, 0x1e
        /*01d2*/ 	.short	(.L_2509 - .L_2508)
.L_2508:
        /*01d4*/ 	.word	0x00000000


	//----- nvinfo : EIATTR_CBANK_PARAM_SIZE
	.align		4
.L_2509:
        /*01d8*/ 	.byte	0x03, 0x19
        /*01da*/ 	.short	0x0060


	//----- nvinfo : EIATTR_PARAM_CBANK
	.align		4
        /*01dc*/ 	.byte	0x04, 0x0a
        /*01de*/ 	.short	(.L_2511 - .L_2510)
	.align		4
.L_2510:
        /*01e0*/ 	.word	index@(.nv.constant0._ZN13group_norm_v218gn_bwd_cuda_kernelI6__halfLi480ELi1ELi16ELi120ELi256ELb1ELb1ELi16ELi960ELi960ELi4ELb1ELi8ELb0ELb0ELNS_15WgradSyncMethodE3ENS_16CompileConditionILi1000EEEEEvPT_S6_S6_PKS5_S8_S8_S8_PKfflPfPj)
        /*01e4*/ 	.short	0x0380
        /*01e6*/ 	.short	0x0060


	//----- nvinfo : EIATTR_SW_WAR
	.align		4
.L_2511:
        /*01e8*/ 	.byte	0x04, 0x36
        /*01ea*/ 	.short	(.L_2513 - .L_2512)
.L_2512:
        /*01ec*/ 	.word	0x00000008
.L_2513:


//--------------------- .nv.info._ZN13group_norm_v218gn_bwd_cuda_kernelI6__halfLi480ELi1ELi16ELi120ELi256ELb1ELb1ELi32ELi960ELi960ELi4ELb1ELi18ELb0ELb0ELNS_15WgradSyncMethodE3ENS_16CompileConditionILi1000EEEEEvPT_S6_S6_PKS5_S8_S8_S8_PKfflPfPj --------------------------
	.section	.nv.info._ZN13group_norm_v218gn_bwd_cuda_kernelI6__halfLi480ELi1ELi16ELi120ELi256ELb1ELb1ELi32ELi960ELi960ELi4ELb1ELi18ELb0ELb0ELNS_15WgradSyncMethodE3ENS_16CompileConditionILi1000EEEEEvPT_S6_S6_PKS5_S8_S8_S8_PKfflPfPj,"",@"SHT_CUDA_INFO"
	.sectionflags	@""
	.align	4


	//----- nvinfo : EIATTR_CUDA_API_VERSION
	.align		4
        /*0000*/ 	.byte	0x04, 0x37
        /*0002*/ 	.short	(.L_2515 - .L_2514)
.L_2514:
        /*0004*/ 	.word	0x00000082


	//----- nvinfo : EIATTR_KPARAM_INFO
	.align		4
.L_2515:
        /*0008*/ 	.byte	0x04, 0x17
        /*000a*/ 	.short	(.L_2517 - .L_2516)
.L_2516:
        /*000c*/ 	.word	0x00000000
        /*0010*/ 	.short	0x000b
        /*0012*/ 	.short	0x0058
        /*0014*/ 	.byte	0x00, 0xf5, 0x21, 0x00


	//----- nvinfo : EIATTR_KPARAM_INFO
	.align		4
.L_2517:
        /*0018*/ 	.byte	0x04, 0x17
        /*001a*/ 	.short	(.L_2519 - .L_2518)
.L_2518:
        /*001c*/ 	.word	0x00000000
        /*0020*/ 	.short	0x000a
        /*0022*/ 	.short	0x0050
        /*0024*/ 	.byte	0x00, 0xf5, 0x21, 0x00


	//----- nvinfo : EIATTR_KPARAM_INFO
	.align		4
.L_2519:
        /*0028*/ 	.byte	0x04, 0x17
        /*002a*/ 	.short	(.L_2521 - .L_2520)
.L_2520:
        /*002c*/ 	.word	0x00000000
        /*0030*/ 	.short	0x0009
        /*0032*/ 	.short	0x0048
        /*0034*/ 	.byte	0x00, 0xf0, 0x21, 0x00


	//----- nvinfo : EIATTR_KPARAM_INFO
	.align		4
.L_2521:
        /*0038*/ 	.byte	0x04, 0x17
        /*003a*/ 	.short	(.L_2523 - .L_2522)
.L_2522:
        /*003c*/ 	.word	0x00000000
        /*0040*/ 	.short	0x0008
        /*0042*/ 	.short	0x0040
        /*0044*/ 	.byte	0x00, 0xf0, 0x11, 0x00


	//----- nvinfo : EIATTR_KPARAM_INFO
	.align		4
.L_2523:
        /*0048*/ 	.byte	0x04, 0x17
        /*004a*/ 	.short	(.L_2525 - .L_2524)
.L_2524:
        /*004c*/ 	.word	0x00000000
        /*0050*/ 	.short	0x0007
        /*0052*/ 	.short	0x0038
        /*0054*/ 	.byte	0x00, 0xf5, 0x21, 0x00


	//----- nvinfo : EIATTR_KPARAM_INFO
	.align		4
.L_2525:
        /*0058*/ 	.byte	0x04, 0x17
        /*005a*/ 	.short	(.L_2527 - .L_2526)
.L_2526:
        /*005c*/ 	.word	0x00000000
        /*0060*/ 	.short	0x0006
        /*0062*/ 	.short	0x0030
        /*0064*/ 	.byte	0x00, 0xf5, 0x21, 0x00


	//----- nvinfo : EIATTR_KPARAM_INFO
	.align		4
.L_2527:
        /*0068*/ 	.byte	0x04, 0x17
        /*006a*/ 	.short	(.L_2529 - .L_2528)
.L_2528:
        /*006c*/ 	.word	0x00000000
        /*0070*/ 	.short	0x0005
        /*0072*/ 	.short	0x0028
        /*0074*/ 	.byte	0x00, 0xf5, 0x21, 0x00


	//----- nvinfo : EIATTR_KPARAM_INFO
	.align		4
.L_2529:
        /*0078*/ 	.byte	0x04, 0x17
        /*007a*/ 	.short	(.L_2531 - .L_2530)
.L_2530:
        /*007c*/ 	.word	0x00000000
        /*0080*/ 	.short	0x0004
        /*0082*/ 	.short	0x0020
        /*0084*/ 	.byte	0x00, 0xf5, 0x21, 0x00


	//----- nvinfo : EIATTR_KPARAM_INFO
	.align		4
.L_2531:
        /*0088*/ 	.byte	0x04, 0x17
        /*008a*/ 	.short	(.L_2533 - .L_2532)
.L_2532:
        /*008c*/ 	.word	0x00000000
        /*0090*/ 	.short	0x0003
        /*0092*/ 	.short	0x0018
        /*0094*/ 	.byte	0x00, 0xf5, 0x21, 0x00


	//----- nvinfo : EIATTR_KPARAM_INFO
	.align		4
.L_2533:
        /*0098*/ 	.byte	0x04, 0x17
        /*009a*/ 	.short	(.L_2535 - .L_2534)
.L_2534:
        /*009c*/ 	.word	0x00000000
        /*00a0*/ 	.short	0x0002
        /*00a2*/ 	.short	0x0010
        /*00a4*/ 	.byte	0x00, 0xf5, 0x21, 0x00


	//----- nvinfo : EIATTR_KPARAM_INFO
	.align		4
.L_2535:
        /*00a8*/ 	.byte	0x04, 0x17
        /*00aa*/ 	.short	(.L_2537 - .L_2536)
.L_2536:
        /*00ac*/ 	.word	0x00000000
        /*00b0*/ 	.short	0x0001
        /*00b2*/ 	.short	0x0008
        /*00b4*/ 	.byte	0x00, 0xf5, 0x21, 0x00


	//----- nvinfo : EIATTR_KPARAM_INFO
	.align		4
.L_2537:
        /*00b8*/ 	.byte	0x04, 0x17
        /*00ba*/ 	.short	(.L_2539 - .L_2538)
.L_2538:
        /*00bc*/ 	.word	0x00000000
        /*00c0*/ 	.short	0x0000
        /*00c2*/ 	.short	0x0000
        /*00c4*/ 	.byte	0x00, 0xf5, 0x21, 0x00


	//----- nvinfo : EIATTR_SPARSE_MMA_MASK
	.align		4
.L_2539:
        /*00c8*/ 	.byte	0x03, 0x50
        /*00ca*/ 	.short	0x0000


	//----- nvinfo : EIATTR_MAXREG_COUNT
	.align		4
        /*00cc*/ 	.byte	0x03, 0x1b
        /*00ce*/ 	.short	0x0080


	//----- nvinfo : EIATTR_NUM_BARRIERS
	.align		4
        /*00d0*/ 	.byte	0x02, 0x4c
        /*00d2*/ 	.byte	0x01
	.zero		1


	//----- nvinfo : EIATTR_ANNOTATIONS
	.align		4
        /*00d4*/ 	.byte	0x04, 0x55
        /*00d6*/ 	.short	(.L_2541 - .L_2540)


	//   ....[0]....
.L_2540:
        /* <DEDUP_REMOVED lines=78> */


	//----- nvinfo : EIATTR_MERCURY_ISA_VERSION
	.align		4
.L_2541:
        /*05a8*/ 	.byte	0x03, 0x5f
        /*05aa*/ 	.short	0x0101


	//----- nvinfo : EIATTR_COOP_GROUP_MASK_REGIDS
	.align		4
        /*05ac*/ 	.byte	0x04, 0x29
        /*05ae*/ 	.short	(.L_2543 - .L_2542)


	//   ....[0]....
.L_2542:
        /*05b0*/ 	.word	0xffffffff


	//   ....[1]....
        /*05b4*/ 	.word	0xffffffff


	//   ....[2]....
        /*05b8*/ 	.word	0xffffffff


	//   ....[3]....
        /*05bc*/ 	.word	0xffffffff


	//   ....[4]....
        /*05c0*/ 	.word	0xffffffff


	//   ....[5]....
        /*05c4*/ 	.word	0xffffffff


	//   ....[6]....
        /*05c8*/ 	.word	0xffffffff


	//   ....[7]....
        /*05cc*/ 	.word	0xffffffff


	//   ....[8]....
        /*05d0*/ 	.word	0x05000019


	//   ....[9]....
        /*05d4*/ 	.word	0x0500001c


	//   ....[10]....
        /*05d8*/ 	.word	0x0500001e


	//   ....[11]....
        /*05dc*/ 	.word	0x0500001b


	//   ....[12]....
        /*05e0*/ 	.word	0x0500001d


	//   ....[13]....
        /*05e4*/ 	.word	0x05000020


	//   ....[14]....
        /*05e8*/ 	.word	0x05000022


	//   ....[15]....
        /*05ec*/ 	.word	0x0500000b


	//   ....[16]....
        /*05f0*/ 	.word	0x0500001b


	//   ....[17]....
        /*05f4*/ 	.word	0x0500001b


	//   ....[18]....
        /*05f8*/ 	.word	0x0500001b


	//   ....[19]....
        /*05fc*/ 	.word	0x0500001b


	//   ....[20]....
        /*0600*/ 	.word	0x0500001b


	//   ....[21]....
        /*0604*/ 	.word	0x0500001b


	//   ....[22]....
        /*0608*/ 	.word	0x0500001b


	//   ....[23]....
        /*060c*/ 	.word	0x0500001b


	//----- nvinfo : EIATTR_COOP_GROUP_INSTR_OFFSETS
	.align		4
.L_2543:
        /*0610*/ 	.byte	0x04, 0x28
        /*0612*/ 	.short	(.L_2545 - .L_2544)


	//   ....[0]....
.L_2544:
        /*0614*/ 	.word	0x00006ae0


	//   ....[1]....
        /*0618*/ 	.word	0x00006b10


	//   ....[2]....
        /*061c*/ 	.word	0x00007210


	//   ....[3]....
        /*0620*/ 	.word	0x00007230


	//   ....[4]....
        /*0624*/ 	.word	0x00007250


	//   ....[5]....
        /*0628*/ 	.word	0x00007270


	//   ....[6]....
        /*062c*/ 	.word	0x00007290


	//   ....[7]....
        /*0630*/ 	.word	0x000072b0


	//   ....[8]....
        /*0634*/ 	.word	0x00009050


	//   ....[9]....
        /*0638*/ 	.word	0x00009080


	//   ....[10]....
        /*063c*/ 	.word	0x000090d0


	//   ....[11]....
        /*0640*/ 	.word	0x000090f0


	//   ....[12]....
        /*0644*/ 	.word	0x00009120


	//   ....[13]....
        /*0648*/ 	.word	0x00009130


	//   ....[14]....
        /*064c*/ 	.word	0x00009160


	//   ....[15]....
        /*0650*/ 	.word	0x00009170


	//   ....[16]....
        /*0654*/ 	.word	0x00009340


	//   ....[17]....
        /*0658*/ 	.word	0x000093d0


	//   ....[18]....
        /*065c*/ 	.word	0x00009440


	//   ....[19]....
        /*0660*/ 	.word	0x000094a0


	//   ....[20]....
        /*0664*/ 	.word	0x00009510


	//   ....[21]....
        /*0668*/ 	.word	0x00009570


	//   ....[22]....
        /*066c*/ 	.word	0x000095e0


	//   ....[23]....
        /*0670*/ 	.word	0x00009640


	//----- nvinfo : EIATTR_VRC_CTA_INIT_COUNT
	.align		4
.L_2545:
        /*0674*/ 	.byte	0x02, 0x4a
	.zero		1
	.zero		1


	//----- nvinfo : EIATTR_EXIT_INSTR_OFFSETS
	.align		4
        /*0678*/ 	.byte	0x04, 0x1c
        /*067a*/ 	.short	(.L_2547 - .L_2546)


	//   ....[0]....
.L_2546:
        /*067c*/ 	.word	0x000084f0


	//   ....[1]....
        /*0680*/ 	.word	0x000092d0


	//----- nvinfo : EIATTR_MAX_THREADS
	.align		4
.L_2547:
        /*0684*/ 	.byte	0x04, 0x05
        /*0686*/ 	.short	(.L_2549 - .L_2548)
.L_2548:
        /*0688*/ 	.word	0x000001e0
        /*068c*/ 	.word	0x00000001
        /*0690*/ 	.word	0x00000001


	//----- nvinfo : EIATTR_CRS_STACK_SIZE
	.align		4
.L_2549:
        /*0694*/ 	.byte	0x04, 0x1e
        /*0696*/ 	.short	(.L_2551 - .L_2550)
.L_2550:
        /*0698*/ 	.word	0x00000000


	//----- nvinfo : EIATTR_CBANK_PARAM_SIZE
	.align		4
.L_2551:
        /*069c*/ 	.byte	0x03, 0x19
        /*069e*/ 	.short	0x0060


	//----- nvinfo : EIATTR_PARAM_CBANK
	.align		4
        /*06a0*/ 	.byte	0x04, 0x0a
        /*06a2*/ 	.short	(.L_2553 - .L_2552)
	.align		4
.L_2552:
        /*06a4*/ 	.word	index@(.nv.constant0._ZN13group_norm_v218gn_bwd_cuda_kernelI6__halfLi480ELi1ELi16ELi120ELi256ELb1ELb1ELi32ELi960ELi960ELi4ELb1ELi18ELb0ELb0ELNS_15WgradSyncMethodE3ENS_16CompileConditionILi1000EEEEEvPT_S6_S6_PKS5_S8_S8_S8_PKfflPfPj)
        /*06a8*/ 	.short	0x0380
        /*06aa*/ 	.short	0x0060


	//----- nvinfo : EIATTR_SW_WAR
	.align		4
.L_2553:
        /*06ac*/ 	.byte	0x04, 0x36
        /*06ae*/ 	.short	(.L_2555 - .L_2554)
.L_2554:
        /*06b0*/ 	.word	0x00000008
.L_2555:


//--------------------- .nv.info._ZN13group_norm_v218gn_bwd_cuda_kernelI6__halfLi480ELi2ELi16ELi120ELi256ELb1ELb1ELi16ELi960ELi960ELi4ELb1ELi14ELb0ELb0ELNS_15WgradSyncMethodE3ENS_16CompileConditionILi1000EEEEEvPT_S6_S6_PKS5_S8_S8_S8_PKfflPfPj --------------------------
	.section	.nv.info._ZN13group_norm_v218gn_bwd_cuda_kernelI6__halfLi480ELi2ELi16ELi120ELi256ELb1ELb1ELi16ELi960ELi960ELi4ELb1ELi14ELb0ELb0ELNS_15WgradSyncMethodE3ENS_16CompileConditionILi1000EEEEEvPT_S6_S6_PKS5_S8_S8_S8_PKfflPfPj,"",@"SHT_CUDA_INFO"
	.sectionflags	@""
	.align	4


	//----- nvinfo : EIATTR_CUDA_API_VERSION
	.align		4
        /*0000*/ 	.byte	0x04, 0x37
        /*0002*/ 	.short	(.L_2557 - .L_2556)
.L_2556:
        /*0004*/ 	.word	0x00000082


	//----- nvinfo : EIATTR_KPARAM_INFO
	.align		4
.L_2557:
        /*0008*/ 	.byte	0x04, 0x17
        /*000a*/ 	.short	(.L_2559 - .L_2558)
.L_2558:
        /*000c*/ 	.word	0x00000000
        /*0010*/ 	.short	0x000b
        /*0012*/ 	.short	0x0058
        /*0014*/ 	.byte	0x00, 0xf5, 0x21, 0x00


	//----- nvinfo : EIATTR_KPARAM_INFO
	.align		4
.L_2559:
        /*0018*/ 	.byte	0x04, 0x17
        /*001a*/ 	.short	(.L_2561 - .L_2560)
.L_2560:
        /*001c*/ 	.word	0x00000000
        /*0020*/ 	.short	0x000a
        /*0022*/ 	.short	0x0050
        /*0024*/ 	.byte	0x00, 0xf5, 0x21, 0x00


	//----- nvinfo : EIATTR_KPARAM_INFO
	.align		4
.L_2561:
        /*0028*/ 	.byte	0x04, 0x17
        /*002a*/ 	.short	(.L_2563 - .L_2562)
.L_2562:
        /*002c*/ 	.word	0x00000000
        /*0030*/ 	.short	0x0009
        /*0032*/ 	.short	0x0048
        /*0034*/ 	.byte	0x00, 0xf0, 0x21, 0x00


	//----- nvinfo : EIATTR_KPARAM_INFO
	.align		4
.L_2563:
        /*0038*/ 	.byte	0x04, 0x17
        /*003a*/ 	.short	(.L_2565 - .L_2564)
.L_2564:
        /*003c*/ 	.word	0x00000000
        /*0040*/ 	.short	0x0008
        /*0042*/ 	.short	0x0040
        /*0044*/ 	.byte	0x00, 0xf0, 0x11, 0x00


	//----- nvinfo : EIATTR_KPARAM_INFO
	.align		4
.L_2565:
        /*0048*/ 	.byte	0x04, 0x17
        /*004a*/ 	.short	(.L_2567 - .L_2566)
.L_2566:
        /*004c*/ 	.word	0x00000000
        /*0050*/ 	.short	0x0007
        /*0052*/ 	.short	0x0038
        /*0054*/ 	.byte	0x00, 0xf5, 0x21, 0x00


	//----- nvinfo : EIATTR_KPARAM_INFO
	.align		4
.L_2567:
        /*0058*/ 	.byte	0x04, 0x17
        /*005a*/ 	.short	(.L_2569 - .L_2568)
.L_2568:
        /*005c*/ 	.word	0x00000000
        /*0060*/ 	.short	0x0006
        /*0062*/ 	.short	0x0030
        /*0064*/ 	.byte	0x00, 0xf5, 0x21, 0x00


	//----- nvinfo : EIATTR_KPARAM_INFO
	.align		4
.L_2569:
        /*0068*/ 	.byte	0x04, 0x17
        /*006a*/ 	.short	(.L_2571 - .L_2570)
.L_2570:
        /*006c*/ 	.word	0x00000000
        /*0070*/ 	.short	0x0005
        /*0072*/ 	.short	0x0028
        /*0074*/ 	.byte	0x00, 0xf5, 0x21, 0x00


	//----- nvinfo : EIATTR_KPARAM_INFO
	.align		4
.L_2571:
        /*0078*/ 	.byte	0x04, 0x17
        /*007a*/ 	.short	(.L_2573 - .L_2572)
.L_2572:
        /*007c*/ 	.word	0x00000000
        /*0080*/ 	.short	0x0004
        /*0082*/ 	.short	0x0020
        /*0084*/ 	.byte	0x00, 0xf5, 0x21, 0x00


	//----- nvinfo : EIATTR_KPARAM_INFO
	.align		4
.L_2573:
        /*0088*/ 	.byte	0x04, 0x17
        /*008a*/ 	.short	(.L_2575 - .L_2574)
.L_2574:
        /*008c*/ 	.word	0x00000000
        /*0090*/ 	.short	0x0003
        /*0092*/ 	.short	0x0018
        /*0094*/ 	.byte	0x00, 0xf5, 0x21, 0x00


	//----- nvinfo : EIATTR_KPARAM_INFO
	.align		4
.L_2575:
        /*0098*/ 	.byte	0x04, 0x17
        /*009a*/ 	.short	(.L_2577 - .L_2576)
.L_2576:
        /*009c*/ 	.word	0x00000000
        /*00a0*/ 	.short	0x0002
        /*00a2*/ 	.short	0x0010
        /*00a4*/ 	.byte	0x00, 0xf5, 0x21, 0x00


	//----- nvinfo : EIATTR_KPARAM_INFO
	.align		4
.L_2577:
        /*00a8*/ 	.byte	0x04, 0x17
        /*00aa*/ 	.short	(.L_2579 - .L_2578)
.L_2578:
        /*00ac*/ 	.word	0x00000000
        /*00b0*/ 	.short	0x0001
        /*00b2*/ 	.short	0x0008
        /*00b4*/ 	.byte	0x00, 0xf5, 0x21, 0x00


	//----- nvinfo : EIATTR_KPARAM_INFO
	.align		4
.L_2579:
        /*00b8*/ 	.byte	0x04, 0x17
        /*00ba*/ 	.short	(.L_2581 - .L_2580)
.L_2580:
        /*00bc*/ 	.word	0x00000000
        /*00c0*/ 	.short	0x0000
        /*00c2*/ 	.short	0x0000
        /*00c4*/ 	.byte	0x00, 0xf5, 0x21, 0x00


	//----- nvinfo : EIATTR_SPARSE_MMA_MASK
	.align		4
.L_2581:
        /*00c8*/ 	.byte	0x03, 0x50
        /*00ca*/ 	.short	0x0000


	//----- nvinfo : EIATTR_MAXREG_COUNT
	.align		4
        /*00cc*/ 	.byte	0x03, 0x1b
        /*00ce*/ 	.short	0x0040


	//----- nvinfo : EIATTR_NUM_BARRIERS
	.align		4
        /*00d0*/ 	.byte	0x02, 0x4c
        /*00d2*/ 	.byte	0x01
	.zero		1


	//----- nvinfo : EIATTR_ANNOTATIONS
	.align		4
        /*00d4*/ 	.byte	0x04, 0x55
        /*00d6*/ 	.short	(.L_2583 - .L_2582)


	//   ....[0]....
.L_2582:
        /* <DEDUP_REMOVED lines=84> */


	//----- nvinfo : EIATTR_MERCURY_ISA_VERSION
	.align		4
.L_2583:
        /*0608*/ 	.byte	0x03, 0x5f
        /*060a*/ 	.short	0x0101


	//----- nvinfo : EIATTR_COOP_GROUP_MASK_REGIDS
	.align		4
        /*060c*/ 	.byte	0x04, 0x29
        /*060e*/ 	.short	(.L_2585 - .L_2584)


	//   ....[0]....
.L_2584:
        /*0610*/ 	.word	0xffffffff


	//   ....[1]....
        /*0614*/ 	.word	0xffffffff


	//   ....[2]....
        /*0618*/ 	.word	0xffffffff


	//   ....[3]....
        /*061c*/ 	.word	0xffffffff


	//   ....[4]....
        /*0620*/ 	.word	0xffffffff


	//   ....[5]....
        /*0624*/ 	.word	0xffffffff


	//   ....[6]....
        /*0628*/ 	.word	0xffffffff


	//   ....[7]....
        /*062c*/ 	.word	0xffffffff


	//   ....[8]....
        /*0630*/ 	.word	0xffffffff


	//   ....[9]....
        /*0634*/ 	.word	0xffffffff


	//   ....[10]....
        /*0638*/ 	.word	0x05000010


	//   ....[11]....
        /*063c*/ 	.word	0x0500000f


	//   ....[12]....
        /*0640*/ 	.word	0x05000011


	//   ....[13]....
        /*0644*/ 	.word	0x05000012


	//   ....[14]....
        /*0648*/ 	.word	0x05000014


	//   ....[15]....
        /*064c*/ 	.word	0x05000013


	//   ....[16]....
        /*0650*/ 	.word	0x05000015


	//   ....[17]....
        /*0654*/ 	.word	0x0500000a


	//   ....[18]....
        /*0658*/ 	.word	0x05000011


	//   ....[19]....
        /*065c*/ 	.word	0x05000011


	//   ....[20]....
        /*0660*/ 	.word	0x05000011


	//   ....[21]....
        /*0664*/ 	.word	0x05000011


	//   ....[22]....
        /*0668*/ 	.word	0x05000011


	//   ....[23]....
        /*066c*/ 	.word	0x05000011


	//   ....[24]....
        /*0670*/ 	.word	0x05000011


	//   ....[25]....
        /*0674*/ 	.word	0x05000011


	//----- nvinfo : EIATTR_COOP_GROUP_INSTR_OFFSETS
	.align		4
.L_2585:
        /*0678*/ 	.byte	0x04, 0x28
        /*067a*/ 	.short	(.L_2587 - .L_2586)


	//   ....[0]....
.L_2586:
        /*067c*/ 	.word	0x00004760


	//   ....[1]....
        /*0680*/ 	.word	0x00004790


	//   ....[2]....
        /*0684*/ 	.word	0x00004e20


	//   ....[3]....
        /*0688*/ 	.word	0x00004e40


	//   ....[4]....
        /*068c*/ 	.word	0x00004e60


	//   ....[5]....
        /*0690*/ 	.word	0x00004e80


	//   ....[6]....
        /*0694*/ 	.word	0x00004ea0


	//   ....[7]....
        /*0698*/ 	.word	0x00004ec0


	//   ....[8]....
        /*069c*/ 	.word	0x00004ee0


	//   ....[9]....
        /*06a0*/ 	.word	0x00004f10


	//   ....[10]....
        /*06a4*/ 	.word	0x00006510


	//   ....[11]....
        /*06a8*/ 	.word	0x00006540


	//   ....[12]....
        /*06ac*/ 	.word	0x00006590


	//   ....[13]....
        /*06b0*/ 	.word	0x000065b0


	//   ....[14]....
        /*06b4*/ 	.word	0x000065e0


	//   ....[15]....
        /*06b8*/ 	.word	0x000065f0


	//   ....[16]....
        /*06bc*/ 	.word	0x00006620


	//   ....[17]....
        /*06c0*/ 	.word	0x00006630


	//   ....[18]....
        /*06c4*/ 	.word	0x000067f0


	//   ....[19]....
        /*06c8*/ 	.word	0x00006880


	//   ....[20]....
        /*06cc*/ 	.word	0x000068f0


	//   ....[21]....
        /*06d0*/ 	.word	0x00006950


	//   ....[22]....
        /*06d4*/ 	.word	0x000069c0


	//   ....[23]....
        /*06d8*/ 	.word	0x00006a20


	//   ....[24]....
        /*06dc*/ 	.word	0x00006a90


	//   ....[25]....
        /*06e0*/ 	.word	0x00006af0


	//----- nvinfo : EIATTR_VRC_CTA_INIT_COUNT
	.align		4
.L_2587:
        /*06e4*/ 	.byte	0x02, 0x4a
	.zero		1
	.zero		1


	//----- nvinfo : EIATTR_EXIT_INSTR_OFFSETS
	.align		4
        /*06e8*/ 	.byte	0x04, 0x1c
        /*06ea*/ 	.short	(.L_2589 - .L_2588)


	//   ....[0]....
.L_2588:
        /*06ec*/ 	.word	0x000059a0


	//   ....[1]....
        /*06f0*/ 	.word	0x00006780


	//----- nvinfo : EIATTR_MAX_THREADS
	.align		4
.L_2589:
        /*06f4*/ 	.byte	0x04, 0x05
        /*06f6*/ 	.short	(.L_2591 - .L_2590)
.L_2590:
        /*06f8*/ 	.word	0x000001e0
        /*06fc*/ 	.word	0x00000001
        /*0700*/ 	.word	0x00000001


	//----- nvinfo : EIATTR_CRS_STACK_SIZE
	.align		4
.L_2591:
        /*0704*/ 	.byte	0x04, 0x1e
        /*0706*/ 	.short	(.L_2593 - .L_2592)
.L_2592:
        /*0708*/ 	.word	0x00000000


	//----- nvinfo : EIATTR_CBANK_PARAM_SIZE
	.align		4
.L_2593:
        /*070c*/ 	.byte	0x03, 0x19
        /*070e*/ 	.short	0x0060


	//----- nvinfo : EIATTR_PARAM_CBANK
	.align		4
        /*0710*/ 	.byte	0x04, 0x0a
        /*0712*/ 	.short	(.L_2595 - .L_2594)
	.align		4
.L_2594:
        /*0714*/ 	.word	index@(.nv.constant0._ZN13group_norm_v218gn_bwd_cuda_kernelI6__halfLi480ELi2ELi16ELi120ELi256ELb1ELb1ELi16ELi960ELi960ELi4ELb1ELi14ELb0ELb0ELNS_15WgradSyncMethodE3ENS_16CompileConditionILi1000EEEEEvPT_S6_S6_PKS5_S8_S8_S8_PKfflPfPj)
        /*0718*/ 	.short	0x0380
        /*071a*/ 	.short	0x0060


	//----- nvinfo : EIATTR_SW_WAR
	.align		4
.L_2595:
        /*071c*/ 	.byte	0x04, 0x36
        /*071e*/ 	.short	(.L_2597 - .L_2596)
.L_2596:
        /*0720*/ 	.word	0x00000008
.L_2597:


//--------------------- .nv.info._ZN13group_norm_v218gn_bwd_cuda_kernelI6__halfLi480ELi2ELi16ELi120ELi256ELb1ELb1ELi16ELi960ELi960ELi4ELb1ELi18ELb0ELb0ELNS_15WgradSyncMethodE3ENS_16CompileConditionILi1000EEEEEvPT_S6_S6_PKS5_S8_S8_S8_PKfflPfPj --------------------------
	.section	.nv.info._ZN13group_norm_v218gn_bwd_cuda_kernelI6__halfLi480ELi2ELi16ELi120ELi256ELb1ELb1ELi16ELi960ELi960ELi4ELb1ELi18ELb0ELb0ELNS_15WgradSyncMethodE3ENS_16CompileConditionILi1000EEEEEvPT_S6_S6_PKS5_S8_S8_S8_PKfflPfPj,"",@"SHT_CUDA_INFO"
	.sectionflags	@""
	.align	4


	//----- nvinfo : EIATTR_CUDA_API_VERSION
	.align		4
        /*0000*/ 	.byte	0x04, 0x37
        /*0002*/ 	.short	(.L_2599 - .L_2598)
.L_2598:
        /*0004*/ 	.word	0x00000082


	//----- nvinfo : EIATTR_KPARAM_INFO
	.align		4
.L_2599:
        /*0008*/ 	.byte	0x04, 0x17
        /*000a*/ 	.short	(.L_2601 - .L_2600)
.L_2600:
        /*000c*/ 	.word	0x00000000
        /*0010*/ 	.short	0x000b
        /*0012*/ 	.short	0x0058
        /*0014*/ 	.byte	0x00, 0xf5, 0x21, 0x00


	//----- nvinfo : EIATTR_KPARAM_INFO
	.align		4
.L_2601:
        /*0018*/ 	.byte	0x04, 0x17
        /*001a*/ 	.short	(.L_2603 - .L_2602)
.L_2602:
        /*001c*/ 	.word	0x00000000
        /*0020*/ 	.short	0x000a
        /*0022*/ 	.short	0x0050
        /*0024*/ 	.byte	0x00, 0xf5, 0x21, 0x00


	//----- nvinfo : EIATTR_KPARAM_INFO
	.align		4
.L_2603:
        /*0028*/ 	.byte	0x04, 0x17
        /*002a*/ 	.short	(.L_2605 - .L_2604)
.L_2604:
        /*002c*/ 	.word	0x00000000
        /*0030*/ 	.short	0x0009
        /*0032*/ 	.short	0x0048
        /*0034*/ 	.byte	0x00, 0xf0, 0x21, 0x00


	//----- nvinfo : EIATTR_KPARAM_INFO
	.align		4
.L_2605:
        /*0038*/ 	.byte	0x04, 0x17
        /*003a*/ 	.short	(.L_2607 - .L_2606)
.L_2606:
        /*003c*/ 	.word	0x00000000
        /*0040*/ 	.short	0x0008
        /*0042*/ 	.short	0x0040
        /*0044*/ 	.byte	0x00, 0xf0, 0x11, 0x00


	//----- nvinfo : EIATTR_KPARAM_INFO
	.align		4
.L_2607:
        /*0048*/ 	.byte	0x04, 0x17
        /*004a*/ 	.short	(.L_2609 - .L_2608)
.L_2608:
        /*004c*/ 	.word	0x00000000
        /*0050*/ 	.short	0x0007
        /*0052*/ 	.short	0x0038
        /*0054*/ 	.byte	0x00, 0xf5, 0x21, 0x00


	//----- nvinfo : EIATTR_KPARAM_INFO
	.align		4
.L_2609:
        /*0058*/ 	.byte	0x04, 0x17
        /*005a*/ 	.short	(.L_2611 - .L_2610)
.L_2610:
        /*005c*/ 	.word	0x00000000
        /*0060*/ 	.short	0x0006
        /*0062*/ 	.short	0x0030
        /*0064*/ 	.byte	0x00, 0xf5, 0x21, 0x00


	//----- nvinfo : EIATTR_KPARAM_INFO
	.align		4
.L_2611:
        /*0068*/ 	.byte	0x04, 0x17
        /*006a*/ 	.short	(.L_2613 - .L_2612)
.L_2612:
        /*006c*/ 	.word	0x00000000
        /*0070*/ 	.short	0x0005
        /*0072*/ 	.short	0x0028
        /*0074*/ 	.byte	0x00, 0xf5, 0x21, 0x00


	//----- nvinfo : EIATTR_KPARAM_INFO
	.align		4
.L_2613:
        /*0078*/ 	.byte	0x04, 0x17
        /*007a*/ 	.short	(.L_2615 - .L_2614)
.L_2614:
        /*007c*/ 	.word	0x00000000
        /*0080*/ 	.short	0x0004
        /*0082*/ 	.short	0x0020
        /*0084*/ 	.byte	0x00, 0xf5, 0x21, 0x00


	//----- nvinfo : EIATTR_KPARAM_INFO
	.align		4
.L_2615:
        /*0088*/ 	.byte	0x04, 0x17
        /*008a*/ 	.short	(.L_2617 - .L_2616)
.L_2616:
        /*008c*/ 	.word	0x00000000
        /*0090*/ 	.short	0x0003
        /*0092*/ 	.short	0x0018
        /*0094*/ 	.byte	0x00, 0xf5, 0x21, 0x00


	//----- nvinfo : EIATTR_KPARAM_INFO
	.align		4
.L_2617:
        /*0098*/ 	.byte	0x04, 0x17
        /*009a*/ 	.short	(.L_2619 - .L_2618)
.L_2618:
        /*009c*/ 	.word	0x00000000
        /*00a0*/ 	.short	0x0002
        /*00a2*/ 	.short	0x0010
        /*00a4*/ 	.byte	0x00, 0xf5, 0x21, 0x00


	//----- nvinfo : EIATTR_KPARAM_INFO
	.align		4
.L_2619:
        /*00a8*/ 	.byte	0x04, 0x17
        /*00aa*/ 	.short	(.L_2621 - .L_2620)
.L_2620:
        /*00ac*/ 	.word	0x00000000
        /*00b0*/ 	.short	0x0001
        /*00b2*/ 	.short	0x0008
        /*00b4*/ 	.byte	0x00, 0xf5, 0x21, 0x00


	//----- nvinfo : EIATTR_KPARAM_INFO
	.align		4
.L_2621:
        /*00b8*/ 	.byte	0x04, 0x17
        /*00ba*/ 	.short	(.L_2623 - .L_2622)
.L_2622:
        /*00bc*/ 	.word	0x00000000
        /*00c0*/ 	.short	0x0000
        /*00c2*/ 	.short	0x0000
        /*00c4*/ 	.byte	0x00, 0xf5, 0x21, 0x00


	//----- nvinfo : EIATTR_SPARSE_MMA_MASK
	.align		4
.L_2623:
        /*00c8*/ 	.byte	0x03, 0x50
        /*00ca*/ 	.short	0x0000


	//----- nvinfo : EIATTR_MAXREG_COUNT
	.align		4
        /*00cc*/ 	.byte	0x03, 0x1b
        /*00ce*/ 	.short	0x0040


	//----- nvinfo : EIATTR_NUM_BARRIERS
	.align		4
        /*00d0*/ 	.byte	0x02, 0x4c
        /*00d2*/ 	.byte	0x01
	.zero		1


	//----- nvinfo : EIATTR_ANNOTATIONS
	.align		4
        /*00d4*/ 	.byte	0x04, 0x55
        /*00d6*/ 	.short	(.L_2625 - .L_2624)


	//   ....[0]....
.L_2624:
        /* <DEDUP_REMOVED lines=84> */


	//----- nvinfo : EIATTR_MERCURY_ISA_VERSION
	.align		4
.L_2625:
        /*0608*/ 	.byte	0x03, 0x5f
        /*060a*/ 	.short	0x0101


	//----- nvinfo : EIATTR_COOP_GROUP_MASK_REGIDS
	.align		4
        /*060c*/ 	.byte	0x04, 0x29
        /*060e*/ 	.short	(.L_2627 - .L_2626)


	//   ....[0]....
.L_2626:
        /*0610*/ 	.word	0xffffffff


	//   ....[1]....
        /*0614*/ 	.word	0xffffffff


	//   ....[2]....
        /*0618*/ 	.word	0xffffffff


	//   ....[3]....
        /*061c*/ 	.word	0xffffffff


	//   ....[4]....
        /*0620*/ 	.word	0xffffffff


	//   ....[5]....
        /*0624*/ 	.word	0xffffffff


	//   ....[6]....
        /*0628*/ 	.word	0xffffffff


	//   ....[7]....
        /*062c*/ 	.word	0xffffffff


	//   ....[8]....
        /*0630*/ 	.word	0xffffffff


	//   ....[9]....
        /*0634*/ 	.word	0xffffffff


	//   ....[10]....
        /*0638*/ 	.word	0x05000010


	//   ....[11]....
        /*063c*/ 	.word	0x0500000f


	//   ....[12]....
        /*0640*/ 	.word	0x05000011


	//   ....[13]....
        /*0644*/ 	.word	0x05000012


	//   ....[14]....
        /*0648*/ 	.word	0x05000014


	//   ....[15]....
        /*064c*/ 	.word	0x05000013


	//   ....[16]....
        /*0650*/ 	.word	0x05000015


	//   ....[17]....
        /*0654*/ 	.word	0x0500000a


	//   ....[18]....
        /*0658*/ 	.word	0x05000011


	//   ....[19]....
        /*065c*/ 	.word	0x05000011


	//   ....[20]....
        /*0660*/ 	.word	0x05000011


	//   ....[21]....
        /*0664*/ 	.word	0x05000011


	//   ....[22]....
        /*0668*/ 	.word	0x05000011


	//   ....[23]....
        /*066c*/ 	.word	0x05000011


	//   ....[24]....
        /*0670*/ 	.word	0x05000011


	//   ....[25]....
        /*0674*/ 	.word	0x05000011


	//----- nvinfo : EIATTR_COOP_GROUP_INSTR_OFFSETS
	.align		4
.L_2627:
        /*0678*/ 	.byte	0x04, 0x28
        /*067a*/ 	.short	(.L_2629 - .L_2628)


	//   ....[0]....
.L_2628:
        /*067c*/ 	.word	0x00004760


	//   ....[1]....
        /*0680*/ 	.word	0x00004790


	//   ....[2]....
        /*0684*/ 	.word	0x00004e20


	//   ....[3]....
        /*0688*/ 	.word	0x00004e40


	//   ....[4]....
        /*068c*/ 	.word	0x00004e60


	//   ....[5]....
        /*0690*/ 	.word	0x00004e80


	//   ....[6]....
        /*0694*/ 	.word	0x00004ea0


	//   ....[7]....
        /*0698*/ 	.word	0x00004ec0


	//   ....[8]....
        /*069c*/ 	.word	0x00004ee0


	//   ....[9]....
        /*06a0*/ 	.word	0x00004f10


	//   ....[10]....
        /*06a4*/ 	.word	0x00006510


	//   ....[11]....
        /*06a8*/ 	.word	0x00006540


	//   ....[12]....
        /*06ac*/ 	.word	0x00006590


	//   ....[13]....
        /*06b0*/ 	.word	0x000065b0


	//   ....[14]....
        /*06b4*/ 	.word	0x000065e0


	//   ....[15]....
        /*06b8*/ 	.word	0x000065f0


	//   ....[16]....
        /*06bc*/ 	.word	0x00006620


	//   ....[17]....
        /*06c0*/ 	.word	0x00006630


	//   ....[18]....
        /*06c4*/ 	.word	0x000067f0


	//   ....[19]....
        /*06c8*/ 	.word	0x00006880


	//   ....[20]....
        /*06cc*/ 	.word	0x000068f0


	//   ....[21]....
        /*06d0*/ 	.word	0x00006950


	//   ....[22]....
        /*06d4*/ 	.word	0x000069c0


	//   ....[23]....
        /*06d8*/ 	.word	0x00006a20


	//   ....[24]....
        /*06dc*/ 	.word	0x00006a90


	//   ....[25]....
        /*06e0*/ 	.word	0x00006af0


	//----- nvinfo : EIATTR_VRC_CTA_INIT_COUNT
	.align		4
.L_2629:
        /*06e4*/ 	.byte	0x02, 0x4a
	.zero		1
	.zero		1


	//----- nvinfo : EIATTR_EXIT_INSTR_OFFSETS
	.align		4
        /*06e8*/ 	.byte	0x04, 0x1c
        /*06ea*/ 	.short	(.L_2631 - .L_2630)


	//   ....[0]....
.L_2630:
        /*06ec*/ 	.word	0x000059a0


	//   ....[1]....
        /*06f0*/ 	.word	0x00006780


	//----- nvinfo : EIATTR_MAX_THREADS
	.align		4
.L_2631:
        /*06f4*/ 	.byte	0x04, 0x05
        /*06f6*/ 	.short	(.L_2633 - .L_2632)
.L_2632:
        /*06f8*/ 	.word	0x000001e0
        /*06fc*/ 	.word	0x00000001
        /*0700*/ 	.word	0x00000001


	//----- nvinfo : EIATTR_CRS_STACK_SIZE
	.align		4
.L_2633:
        /*0704*/ 	.byte	0x04, 0x1e
        /*0706*/ 	.short	(.L_2635 - .L_2634)
.L_2634:
        /*0708*/ 	.word	0x00000000


	//----- nvinfo : EIATTR_CBANK_PARAM_SIZE
	.align		4
.L_2635:
        /*070c*/ 	.byte	0x03, 0x19
        /*070e*/ 	.short	0x0060


	//----- nvinfo : EIATTR_PARAM_CBANK
	.align		4
        /*0710*/ 	.byte	0x04, 0x0a
        /*0712*/ 	.short	(.L_2637 - .L_2636)
	.align		4
.L_2636:
        /*0714*/ 	.word	index@(.nv.constant0._ZN13group_norm_v218gn_bwd_cuda_kernelI6__halfLi480ELi2ELi16ELi120ELi256ELb1ELb1ELi16ELi960ELi960ELi4ELb1ELi18ELb0ELb0ELNS_15WgradSyncMethodE3ENS_16CompileConditionILi1000EEEEEvPT_S6_S6_PKS5_S8_S8_S8_PKfflPfPj)
        /*0718*/ 	.short	0x0380
        /*071a*/ 	.short	0x0060


	//----- nvinfo : EIATTR_SW_WAR
	.align		4
.L_2637:
        /*071c*/ 	.byte	0x04, 0x36
        /*071e*/ 	.short	(.L_2639 - .L_2638)
.L_2638:
        /*0720*/ 	.word	0x00000008
.L_2639:


//--------------------- .nv.info._ZN13group_norm_v214gn_cuda_kernelI6__halfLi480ELi3ELi32ELi60ELi256ELb0ELi2ELi960ELi960ELi4ELb1ELi2ELb0ELb0ENS_16CompileConditionILi1000EEEEEvPT_PKS4_S7_S7_flPfS8_Pj --------------------------
	.section	.nv.info._ZN13group_norm_v214gn_cuda_kernelI6__halfLi480ELi3ELi32ELi60ELi256ELb0ELi2ELi960ELi960ELi4ELb1ELi2ELb0ELb0ENS_16CompileConditionILi1000EEEEEvPT_PKS4_S7_S7_flPfS8_Pj,"",@"SHT_CUDA_INFO"
	.sectionflags	@""
	.align	4


	//----- nvinfo : EIATTR_CUDA_API_VERSION
	.align		4
        /*0000*/ 	.byte	0x04, 0x37
        /*0002*/ 	.short	(.L_2641 - .L_2640)
.L_2640:
        /*0004*/ 	.word	0x00000082


	//----- nvinfo : EIATTR_KPARAM_INFO
	.align		4
.L_2641:
        /*0008*/ 	.byte	0x04, 0x17
        /*000a*/ 	.short	(.L_2643 - .L_2642)
.L_2642:
        /*000c*/ 	.word	0x00000000
        /*0010*/ 	.short	0x0008
        /*0012*/ 	.short	0x0040
        /*0014*/ 	.byte	0x00, 0xf5, 0x21, 0x00


	//----- nvinfo : EIATTR_KPARAM_INFO
	.align		4
.L_2643:
        /*0018*/ 	.byte	0x04, 0x17
        /*001a*/ 	.short	(.L_2645 - .L_2644)
.L_2644:
        /*001c*/ 	.word	0x00000000
        /*0020*/ 	.short	0x0007
        /*0022*/ 	.short	0x0038
        /*0024*/ 	.byte	0x00, 0xf5, 0x21, 0x00


	//----- nvinfo : EIATTR_KPARAM_INFO
	.align		4
.L_2645:
        /*0028*/ 	.byte	0x04, 0x17
        /*002a*/ 	.short	(.L_2647 - .L_2646)
.L_2646:
        /*002c*/ 	.word	0x00000000
        /*0030*/ 	.short	0x0006
        /*0032*/ 	.short	0x0030
        /*0034*/ 	.byte	0x00, 0xf5, 0x21, 0x00


	//----- nvinfo : EIATTR_KPARAM_INFO
	.align		4
.L_2647:
        /*0038*/ 	.byte	0x04, 0x17
        /*003a*/ 	.short	(.L_2649 - .L_2648)
.L_2648:
        /*003c*/ 	.word	0x00000000
        /*0040*/ 	.short	0x0005
        /*0042*/ 	.short	0x0028
        /*0044*/ 	.byte	0x00, 0xf0, 0x21, 0x00


	//----- nvinfo : EIATTR_KPARAM_INFO
	.align		4
.L_2649:
        /*0048*/ 	.byte	0x04, 0x17
        /*004a*/ 	.short	(.L_2651 - .L_2650)
.L_2650:
        /*004c*/ 	.word	0x00000000
        /*0050*/ 	.short	0x0004
        /*0052*/ 	.short	0x0020
        /*0054*/ 	.byte	0x00, 0xf0, 0x11, 0x00


	//----- nvinfo : EIATTR_KPARAM_INFO
	.align		4
.L_2651:
        /*0058*/ 	.byte	0x04, 0x17
        /*005a*/ 	.short	(.L_2653 - .L_2652)
.L_2652:
        /*005c*/ 	.word	0x00000000
        /*0060*/ 	.short	0x0003
        /*0062*/ 	.short	0x0018
        /*0064*/ 	.byte	0x00, 0xf5, 0x21, 0x00


	//----- nvinfo : EIATTR_KPARAM_INFO
	.align		4
.L_2653:
        /*0068*/ 	.byte	0x04, 0x17
        /*006a*/ 	.short	(.L_2655 - .L_2654)
.L_2654:
        /*006c*/ 	.word	0x00000000
        /*0070*/ 	.short	0x0002
        /*0072*/ 	.short	0x0010
        /*0074*/ 	.byte	0x00, 0xf5, 0x21, 0x00


	//----- nvinfo : EIATTR_KPARAM_INFO
	.align		4
.L_2655:
        /*0078*/ 	.byte	0x04, 0x17
        /*007a*/ 	.short	(.L_2657 - .L_2656)
.L_2656:
        /*007c*/ 	.word	0x00000000
        /*0080*/ 	.short	0x0001
        /*0082*/ 	.short	0x0008
        /*0084*/ 	.byte	0x00, 0xf5, 0x21, 0x00


	//----- nvinfo : EIATTR_KPARAM_INFO
	.align		4
.L_2657:
        /*0088*/ 	.byte	0x04, 0x17
        /*008a*/ 	.short	(.L_2659 - .L_2658)
.L_2658:
        /*008c*/ 	.word	0x00000000
        /*0090*/ 	.short	0x0000
        /*0092*/ 	.short	0x0000
        /*0094*/ 	.byte	0x00, 0xf5, 0x21, 0x00


	//----- nvinfo : EIATTR_SPARSE_MMA_MASK
	.align		4
.L_2659:
        /*0098*/ 	.byte	0x03, 0x50
        /*009a*/ 	.short	0x0000


	//----- nvinfo : EIATTR_MAXREG_COUNT
	.align		4
        /*009c*/ 	.byte	0x03, 0x1b
        /*009e*/ 	.short	0x0028


	//----- nvinfo : EIATTR_NUM_BARRIERS
	.align		4
        /*00a0*/ 	.byte	0x02, 0x4c
        /*00a2*/ 	.byte	0x01
	.zero		1


	//----- nvinfo : EIATTR_MERCURY_ISA_VERSION
	.align		4
        /*00a4*/ 	.byte	0x03, 0x5f
        /*00a6*/ 	.short	0x0101


	//----- nvinfo : EIATTR_COOP_GROUP_MASK_REGIDS
	.align		4
        /*00a8*/ 	.byte	0x04, 0x29
        /*00aa*/ 	.short	(.L_2661 - .L_2660)


	//   ....[0]....
.L_2660:
        /*00ac*/ 	.word	0xffffffff


	//   ....[1]....
        /*00b0*/ 	.word	0xffffffff


	//   ....[2]....
        /*00b4*/ 	.word	0xffffffff


	//   ....[3]....
        /*00b8*/ 	.word	0xffffffff


	//   ....[4]....
        /*00bc*/ 	.word	0xffffffff


	//   ....[5]....
        /*00c0*/ 	.word	0xffffffff


	//   ....[6]....
        /*00c4*/ 	.word	0xffffffff


	//   ....[7]....
        /*00c8*/ 	.word	0xffffffff


	//   ....[8]....
        /*00cc*/ 	.word	0xffffffff


	//   ....[9]....
        /*00d0*/ 	.word	0xffffffff


	//----- nvinfo : EIATTR_COOP_GROUP_INSTR_OFFSETS
	.align		4
.L_2661:
        /*00d4*/ 	.byte	0x04, 0x28
        /*00d6*/ 	.short	(.L_2663 - .L_2662)


	//   ....[0]....
.L_2662:
        /*00d8*/ 	.word	0x00000c50


	//   ....[1]....
        /*00dc*/ 	.word	0x00000c90


	//   ....[2]....
        /*00e0*/ 	.word	0x00001240


	//   ....[3]....
        /*00e4*/ 	.word	0x00001260


	//   ....[4]....
        /*00e8*/ 	.word	0x000012a0


	//   ....[5]....
        /*00ec*/ 	.word	0x000012b0


	//   ....[6]....
        /*00f0*/ 	.word	0x000012f0


	//   ....[7]....
        /*00f4*/ 	.word	0x00001300


	//   ....[8]....
        /*00f8*/ 	.word	0x00001330


	//   ....[9]....
        /*00fc*/ 	.word	0x00001340


	//----- nvinfo : EIATTR_VRC_CTA_INIT_COUNT
	.align		4
.L_2663:
        /*0100*/ 	.byte	0x02, 0x4a
	.zero		1
	.zero		1


	//----- nvinfo : EIATTR_EXIT_INSTR_OFFSETS
	.align		4
        /*0104*/ 	.byte	0x04, 0x1c
        /*0106*/ 	.short	(.L_2665 - .L_2664)


	//   ....[0]....
.L_2664:
        /*0108*/ 	.word	0x00000070


	//   ....[1]....
        /*010c*/ 	.word	0x00001800


	//----- nvinfo : EIATTR_MAX_THREADS
	.align		4
.L_2665:
        /*0110*/ 	.byte	0x04, 0x05
        /*0112*/ 	.short	(.L_2667 - .L_2666)
.L_2666:
        /*0114*/ 	.word	0x000001e0
        /*0118*/ 	.word	0x00000001
        /*011c*/ 	.word	0x00000001


	//----- nvinfo : EIATTR_CRS_STACK_SIZE
	.align		4
.L_2667:
        /*0120*/ 	.byte	0x04, 0x1e
        /*0122*/ 	.short	(.L_2669 - .L_2668)
.L_2668:
        /*0124*/ 	.word	0x00000000


	//----- nvinfo : EIATTR_CBANK_PARAM_SIZE
	.align		4
.L_2669:
        /*0128*/ 	.byte	0x03, 0x19
        /*012a*/ 	.short	0x0048


	//----- nvinfo : EIATTR_PARAM_CBANK
	.align		4
        /*012c*/ 	.byte	0x04, 0x0a
        /*012e*/ 	.short	(.L_2671 - .L_2670)
	.align		4
.L_2670:
        /*0130*/ 	.word	index@(.nv.constant0._ZN13group_norm_v214gn_cuda_kernelI6__halfLi480ELi3ELi32ELi60ELi256ELb0ELi2ELi960ELi960ELi4ELb1ELi2ELb0ELb0ENS_16CompileConditionILi1000EEEEEvPT_PKS4_S7_S7_flPfS8_Pj)
        /*0134*/ 	.short	0x0380
        /*0136*/ 	.short	0x0048


	//----- nvinfo : EIATTR_SW_WAR
	.align		4
.L_2671:
        /*0138*/ 	.byte	0x04, 0x36
        /*013a*/ 	.short	(.L_2673 - .L_2672)
.L_2672:
        /*013c*/ 	.word	0x00000008
.L_2673:


//--------------------- .nv.info._ZN13group_norm_v214gn_cuda_kernelI6__halfLi480ELi1ELi32ELi60ELi256ELb0ELi4ELi960ELi960ELi4ELb1ELi2ELb0ELb0ENS_16CompileConditionILi1000EEEEEvPT_PKS4_S7_S7_flPfS8_Pj --------------------------
	.section	.nv.info._ZN13group_norm_v214gn_cuda_kernelI6__halfLi480ELi1ELi32ELi60ELi256ELb0ELi4ELi960ELi960ELi4ELb1ELi2ELb0ELb0ENS_16CompileConditionILi1000EEEEEvPT_PKS4_S7_S7_flPfS8_Pj,"",@"SHT_CUDA_INFO"
	.sectionflags	@""
	.align	4


	//----- nvinfo : EIATTR_CUDA_API_VERSION
	.align		4
        /*0000*/ 	.byte	0x04, 0x37
        /*0002*/ 	.short	(.L_2675 - .L_2674)
.L_2674:
        /*0004*/ 	.word	0x00000082


	//----- nvinfo : EIATTR_KPARAM_INFO
	.align		4
.L_2675:
        /*0008*/ 	.byte	0x04, 0x17
        /*000a*/ 	.short	(.L_2677 - .L_2676)
.L_2676:
        /*000c*/ 	.word	0x00000000
        /*0010*/ 	.short	0x0008
        /*0012*/ 	.short	0x0040
        /*0014*/ 	.byte	0x00, 0xf5, 0x21, 0x00


	//----- nvinfo : EIATTR_KPARAM_INFO
	.align		4
.L_2677:
        /*0018*/ 	.byte	0x04, 0x17
        /*001a*/ 	.short	(.L_2679 - .L_2678)
.L_2678:
        /*001c*/ 	.word	0x00000000
        /*0020*/ 	.short	0x0007
        /*0022*/ 	.short	0x0038
        /*0024*/ 	.byte	0x00, 0xf5, 0x21, 0x00


	//----- nvinfo : EIATTR_KPARAM_INFO
	.align		4
.L_2679:
        /*0028*/ 	.byte	0x04, 0x17
        /*002a*/ 	.short	(.L_2681 - .L_2680)
.L_2680:
        /*002c*/ 	.word	0x00000000
        /*0030*/ 	.short	0x0006
        /*0032*/ 	.short	0x0030
        /*0034*/ 	.byte	0x00, 0xf5, 0x21, 0x00


	//----- nvinfo : EIATTR_KPARAM_INFO
	.align		4
.L_2681:
        /*0038*/ 	.byte	0x04, 0x17
        /*003a*/ 	.short	(.L_2683 - .L_2682)
.L_2682:
        /*003c*/ 	.word	0x00000000
        /*0040*/ 	.short	0x0005
        /*0042*/ 	.short	0x0028
        /*0044*/ 	.byte	0x00, 0xf0, 0x21, 0x00


	//----- nvinfo : EIATTR_KPARAM_INFO
	.align		4
.L_2683:
        /*0048*/ 	.byte	0x04, 0x17
        /*004a*/ 	.short	(.L_2685 - .L_2684)
.L_2684:
        /*004c*/ 	.word	0x00000000
        /*0050*/ 	.short	0x0004
        /*0052*/ 	.short	0x0020
        /*0054*/ 	.byte	0x00, 0xf0, 0x11, 0x00


	//----- nvinfo : EIATTR_KPARAM_INFO
	.align		4
.L_2685:
        /*0058*/ 	.byte	0x04, 0x17
        /*005a*/ 	.short	(.L_2687 - .L_2686)
.L_2686:
        /*005c*/ 	.word	0x00000000
        /*0060*/ 	.short	0x0003
        /*0062*/ 	.short	0x0018
        /*0064*/ 	.byte	0x00, 0xf5, 0x21, 0x00


	//----- nvinfo : EIATTR_KPARAM_INFO
	.align		4
.L_2687:
        /*0068*/ 	.byte	0x04, 0x17
        /*006a*/ 	.short	(.L_2689 - .L_2688)
.L_2688:
        /*006c*/ 	.word	0x00000000
        /*0070*/ 	.short	0x0002
        /*0072*/ 	.short	0x0010
        /*0074*/ 	.byte	0x00, 0xf5, 0x21, 0x00


	//----- nvinfo : EIATTR_KPARAM_INFO
	.align		4
.L_2689:
        /*0078*/ 	.byte	0x04, 0x17
        /*007a*/ 	.short	(.L_2691 - .L_2690)
.L_2690:
        /*007c*/ 	.word	0x00000000
        /*0080*/ 	.short	0x0001
        /*0082*/ 	.short	0x0008
        /*0084*/ 	.byte	0x00, 0xf5, 0x21, 0x00


	//----- nvinfo : EIATTR_KPARAM_INFO
	.align		4
.L_2691:
        /*0088*/ 	.byte	0x04, 0x17
        /*008a*/ 	.short	(.L_2693 - .L_2692)
.L_2692:
        /*008c*/ 	.word	0x00000000
        /*0090*/ 	.short	0x0000
        /*0092*/ 	.short	0x0000
        /*0094*/ 	.byte	0x00, 0xf5, 0x21, 0x00


	//----- nvinfo : EIATTR_SPARSE_MMA_MASK
	.align		4
.L_2693:
        /*0098*/ 	.byte	0x03, 0x50
        /*009a*/ 	.short	0x0000


	//----- nvinfo : EIATTR_MAXREG_COUNT
	.align		4
        /*009c*/ 	.byte	0x03, 0x1b
        /*009e*/ 	.short	0x0080


	//----- nvinfo : EIATTR_NUM_BARRIERS
	.align		4
        /*00a0*/ 	.byte	0x02, 0x4c
        /*00a2*/ 	.byte	0x01
	.zero		1


	//----- nvinfo : EIATTR_MERCURY_ISA_VERSION
	.align		4
        /*00a4*/ 	.byte	0x03, 0x5f
        /*00a6*/ 	.short	0x0101


	//----- nvinfo : EIATTR_COOP_GROUP_MASK_REGIDS
	.align		4
        /*00a8*/ 	.byte	0x04, 0x29
        /*00aa*/ 	.short	(.L_2695 - .L_2694)


	//   ....[0]....
.L_2694:
        /*00ac*/ 	.word	0xffffffff


	//   ....[1]....
        /*00b0*/ 	.word	0xffffffff


	//   ....[2]....
        /*00b4*/ 	.word	0xffffffff


	//   ....[3]....
        /*00b8*/ 	.word	0xffffffff


	//   ....[4]....
        /*00bc*/ 	.word	0xffffffff


	//   ....[5]....
        /*00c0*/ 	.word	0xffffffff


	//   ....[6]....
        /*00c4*/ 	.word	0xffffffff


	//   ....[7]....
        /*00c8*/ 	.word	0xffffffff


	//   ....[8]....
        /*00cc*/ 	.word	0xffffffff


	//   ....[9]....
        /*00d0*/ 	.word	0xffffffff


	//----- nvinfo : EIATTR_COOP_GROUP_INSTR_OFFSETS
	.align		4
.L_2695:
        /*00d4*/ 	.byte	0x04, 0x28
        /*00d6*/ 	.short	(.L_2697 - .L_2696)


	//   ....[0]....
.L_2696:
        /*00d8*/ 	.word	0x00000dd0


	//   ....[1]....
        /*00dc*/ 	.word	0x00000e00


	//   ....[2]....
        /*00e0*/ 	.word	0x00001130


	//   ....[3]....
        /*00e4*/ 	.word	0x00001170


	//   ....[4]....
        /*00e8*/ 	.word	0x000011d0


	//   ....[5]....
        /*00ec*/ 	.word	0x000011e0


	//   ....[6]....
        /*00f0*/ 	.word	0x00001210


	//   ....[7]....
        /*00f4*/ 	.word	0x00001230


	//   ....[8]....
        /*00f8*/ 	.word	0x00001260


	//   ....[9]....
        /*00fc*/ 	.word	0x00001270


	//----- nvinfo : EIATTR_VRC_CTA_INIT_COUNT
	.align		4
.L_2697:
        /*0100*/ 	.byte	0x02, 0x4a
	.zero		1
	.zero		1


	//----- nvinfo : EIATTR_EXIT_INSTR_OFFSETS
	.align		4
        /*0104*/ 	.byte	0x04, 0x1c
        /*0106*/ 	.short	(.L_2699 - .L_2698)


	//   ....[0]....
.L_2698:
        /*0108*/ 	.word	0x00000060


	//   ....[1]....
        /*010c*/ 	.word	0x00001650


	//----- nvinfo : EIATTR_MAX_THREADS
	.align		4
.L_2699:
        /*0110*/ 	.byte	0x04, 0x05
        /*0112*/ 	.short	(.L_2701 - .L_2700)
.L_2700:
        /*0114*/ 	.word	0x000001e0
        /*0118*/ 	.word	0x00000001
        /*011c*/ 	.word	0x00000001


	//----- nvinfo : EIATTR_CRS_STACK_SIZE
	.align		4
.L_2701:
        /*0120*/ 	.byte	0x04, 0x1e
        /*0122*/ 	.short	(.L_2703 - .L_2702)
.L_2702:
        /*0124*/ 	.word	0x00000000


	//----- nvinfo : EIATTR_CBANK_PARAM_SIZE
	.align		4
.L_2703:
        /*0128*/ 	.byte	0x03, 0x19
        /*012a*/ 	.short	0x0048


	//----- nvinfo : EIATTR_PARAM_CBANK
	.align		4
        /*012c*/ 	.byte	0x04, 0x0a
        /*012e*/ 	.short	(.L_2705 - .L_2704)
	.align		4
.L_2704:
        /*0130*/ 	.word	index@(.nv.constant0._ZN13group_norm_v214gn_cuda_kernelI6__halfLi480ELi1ELi32ELi60ELi256ELb0ELi4ELi960ELi960ELi4ELb1ELi2ELb0ELb0ENS_16CompileConditionILi1000EEEEEvPT_PKS4_S7_S7_flPfS8_Pj)
        /*0134*/ 	.short	0x0380
        /*0136*/ 	.short	0x0048


	//----- nvinfo : EIATTR_SW_WAR
	.align		4
.L_2705:
        /*0138*/ 	.byte	0x04, 0x36
        /*013a*/ 	.short	(.L_2707 - .L_2706)
.L_2706:
        /*013c*/ 	.word	0x00000008
.L_2707:


//--------------------- .nv.info._ZN13group_norm_v214gn_cuda_kernelI6__halfLi480ELi3ELi32ELi60ELi256ELb0ELi4ELi960ELi960ELi4ELb1ELi5ELb0ELb0ENS_16CompileConditionILi1000EEEEEvPT_PKS4_S7_S7_flPfS8_Pj --------------------------
	.section	.nv.info._ZN13group_norm_v214gn_cuda_kernelI6__halfLi480ELi3ELi32ELi60ELi256ELb0ELi4ELi960ELi960ELi4ELb1ELi5ELb0ELb0ENS_16CompileConditionILi1000EEEEEvPT_PKS4_S7_S7_flPfS8_Pj,"",@"SHT_CUDA_INFO"
	.sectionflags	@""
	.align	4


	//----- nvinfo : EIATTR_CUDA_API_VERSION
	.align		4
        /*0000*/ 	.byte	0x04, 0x37
        /*0002*/ 	.short	(.L_2709 - .L_2708)
.L_2708:
        /*0004*/ 	.word	0x00000082


	//----- nvinfo : EIATTR_KPARAM_INFO
	.align		4
.L_2709:
        /*0008*/ 	.byte	0x04, 0x17
        /*000a*/ 	.short	(.L_2711 - .L_2710)
.L_2710:
        /*000c*/ 	.word	0x00000000
        /*0010*/ 	.short	0x0008
        /*0012*/ 	.short	0x0040
        /*0014*/ 	.byte	0x00, 0xf5, 0x21, 0x00


	//----- nvinfo : EIATTR_KPARAM_INFO
	.align		4
.L_2711:
        /*0018*/ 	.byte	0x04, 0x17
        /*001a*/ 	.short	(.L_2713 - .L_2712)
.L_2712:
        /*001c*/ 	.word	0x00000000
        /*0020*/ 	.short	0x0007
        /*0022*/ 	.short	0x0038
        /*0024*/ 	.byte	0x00, 0xf5, 0x21, 0x00


	//----- nvinfo : EIATTR_KPARAM_INFO
	.align		4
.L_2713:
        /*0028*/ 	.byte	0x04, 0x17
        /*002a*/ 	.short	(.L_2715 - .L_2714)
.L_2714:
        /*002c*/ 	.word	0x00000000
        /*0030*/ 	.short	0x0006
        /*0032*/ 	.short	0x0030
        /*0034*/ 	.byte	0x00, 0xf5, 0x21, 0x00


	//----- nvinfo : EIATTR_KPARAM_INFO
	.align		4
.L_2715:
        /*0038*/ 	.byte	0x04, 0x17
        /*003a*/ 	.short	(.L_2717 - .L_2716)
.L_2716:
        /*003c*/ 	.word	0x00000000
        /*0040*/ 	.short	0x0005
        /*0042*/ 	.short	0x0028
        /*0044*/ 	.byte	0x00, 0xf0, 0x21, 0x00


	//----- nvinfo : EIATTR_KPARAM_INFO
	.align		4
.L_2717:
        /*0048*/ 	.byte	0x04, 0x17
        /*004a*/ 	.short	(.L_2719 - .L_2718)
.L_2718:
        /*004c*/ 	.word	0x00000000
        /*0050*/ 	.short	0x0004
        /*0052*/ 	.short	0x0020
        /*0054*/ 	.byte	0x00, 0xf0, 0x11, 0x00


	//----- nvinfo : EIATTR_KPARAM_INFO
	.align		4
.L_2719:
        /*0058*/ 	.byte	0x04, 0x17
        /*005a*/ 	.short	(.L_2721 - .L_2720)
.L_2720:
        /*005c*/ 	.word	0x00000000
        /*0060*/ 	.short	0x0003
        /*0062*/ 	.short	0x0018
        /*0064*/ 	.byte	0x00, 0xf5, 0x21, 0x00


	//----- nvinfo : EIATTR_KPARAM_INFO
	.align		4
.L_2721:
        /*0068*/ 	.byte	0x04, 0x17
        /*006a*/ 	.short	(.L_2723 - .L_2722)
.L_2722:
        /*006c*/ 	.word	0x00000000
        /*0070*/ 	.short	0x0002
        /*0072*/ 	.short	0x0010
        /*0074*/ 	.byte	0x00, 0xf5, 0x21, 0x00


	//----- nvinfo : EIATTR_KPARAM_INFO
	.align		4
.L_2723:
        /*0078*/ 	.byte	0x04, 0x17
        /*007a*/ 	.short	(.L_2725 - .L_2724)
.L_2724:
        /*007c*/ 	.word	0x00000000
        /*0080*/ 	.short	0x0001
        /*0082*/ 	.short	0x0008
        /*0084*/ 	.byte	0x00, 0xf5, 0x21, 0x00


	//----- nvinfo : EIATTR_KPARAM_INFO
	.align		4
.L_2725:
        /*0088*/ 	.byte	0x04, 0x17
        /*008a*/ 	.short	(.L_2727 - .L_2726)
.L_2726:
        /*008c*/ 	.word	0x00000000
        /*0090*/ 	.short	0x0000
        /*0092*/ 	.short	0x0000
        /*0094*/ 	.byte	0x00, 0xf5, 0x21, 0x00


	//----- nvinfo : EIATTR_SPARSE_MMA_MASK
	.align		4
.L_2727:
        /*0098*/ 	.byte	0x03, 0x50
        /*009a*/ 	.short	0x0000


	//----- nvinfo : EIATTR_MAXREG_COUNT
	.align		4
        /*009c*/ 	.byte	0x03, 0x1b
        /*009e*/ 	.short	0x0028


	//----- nvinfo : EIATTR_NUM_BARRIERS
	.align		4
        /*00a0*/ 	.byte	0x02, 0x4c
        /*00a2*/ 	.byte	0x01
	.zero		1


	//----- nvinfo : EIATTR_MERCURY_ISA_VERSION
	.align		4
        /*00a4*/ 	.byte	0x03, 0x5f
        /*00a6*/ 	.short	0x0101


	//----- nvinfo : EIATTR_COOP_GROUP_MASK_REGIDS
	.align		4
        /*00a8*/ 	.byte	0x04, 0x29
        /*00aa*/ 	.short	(.L_2729 - .L_2728)


	//   ....[0]....
.L_2728:
        /*00ac*/ 	.word	0xffffffff


	//   ....[1]....
        /*00b0*/ 	.word	0xffffffff


	//   ....[2]....
        /*00b4*/ 	.word	0xffffffff


	//   ....[3]....
        /*00b8*/ 	.word	0xffffffff


	//   ....[4]....
        /*00bc*/ 	.word	0xffffffff


	//   ....[5]....
        /*00c0*/ 	.word	0xffffffff


	//   ....[6]....
        /*00c4*/ 	.word	0xffffffff


	//   ....[7]....
        /*00c8*/ 	.word	0xffffffff


	//   ....[8]....
        /*00cc*/ 	.word	0xffffffff


	//   ....[9]....
        /*00d0*/ 	.word	0xffffffff


	//----- nvinfo : EIATTR_COOP_GROUP_INSTR_OFFSETS
	.align		4
.L_2729:
        /*00d4*/ 	.byte	0x04, 0x28
        /*00d6*/ 	.short	(.L_2731 - .L_2730)


	//   ....[0]....
.L_2730:
        /*00d8*/ 	.word	0x00000cd0


	//   ....[1]....
        /*00dc*/ 	.word	0x00000d10


	//   ....[2]....
        /*00e0*/ 	.word	0x000011c0


	//   ....[3]....
        /*00e4*/ 	.word	0x000011f0


	//   ....[4]....
        /*00e8*/ 	.word	0x00001220


	//   ....[5]....
        /*00ec*/ 	.word	0x00001230


	//   ....[6]....
        /*00f0*/ 	.word	0x00001260


	//   ....[7]....
        /*00f4*/ 	.word	0x00001270


	//   ....[8]....
        /*00f8*/ 	.word	0x000012a0


	//   ....[9]....
        /*00fc*/ 	.word	0x000012b0


	//----- nvinfo : EIATTR_VRC_CTA_INIT_COUNT
	.align		4
.L_2731:
        /*0100*/ 	.byte	0x02, 0x4a
	.zero		1
	.zero		1


	//----- nvinfo : EIATTR_EXIT_INSTR_OFFSETS
	.align		4
        /*0104*/ 	.byte	0x04, 0x1c
        /*0106*/ 	.short	(.L_2733 - .L_2732)


	//   ....[0]....
.L_2732:
        /*0108*/ 	.word	0x00000070


	//   ....[1]....
        /*010c*/ 	.word	0x00001890


	//----- nvinfo : EIATTR_MAX_THREADS
	.align		4
.L_2733:
        /*0110*/ 	.byte	0x04, 0x05
        /*0112*/ 	.short	(.L_2735 - .L_2734)
.L_2734:
        /*0114*/ 	.word	0x000001e0
        /*0118*/ 	.word	0x00000001
        /*011c*/ 	.word	0x00000001


	//----- nvinfo : EIATTR_CRS_STACK_SIZE
	.align		4
.L_2735:
        /*0120*/ 	.byte	0x04, 0x1e
        /*0122*/ 	.short	(.L_2737 - .L_2736)
.L_2736:
        /*0124*/ 	.word	0x00000000


	//----- nvinfo : EIATTR_CBANK_PARAM_SIZE
	.align		4
.L_2737:
        /*0128*/ 	.byte	0x03, 0x19
        /*012a*/ 	.short	0x0048


	//----- nvinfo : EIATTR_PARAM_CBANK
	.align		4
        /*012c*/ 	.byte	0x04, 0x0a
        /*012e*/ 	.short	(.L_2739 - .L_2738)
	.align		4
.L_2738:
        /*0130*/ 	.word	index@(.nv.constant0._ZN13group_norm_v214gn_cuda_kernelI6__halfLi480ELi3ELi32ELi60ELi256ELb0ELi4ELi960ELi960ELi4ELb1ELi5ELb0ELb0ENS_16CompileConditionILi1000EEEEEvPT_PKS4_S7_S7_flPfS8_Pj)
        /*0134*/ 	.short	0x0380
        /*0136*/ 	.short	0x0048


	//----- nvinfo : EIATTR_SW_WAR
	.align		4
.L_2739:
        /*0138*/ 	.byte	0x04, 0x36
        /*013a*/ 	.short	(.L_2741 - .L_2740)
.L_2740:
        /*013c*/ 	.word	0x00000008
.L_2741:


//--------------------- .nv.info._ZN13group_norm_v214gn_cuda_kernelI6__halfLi480ELi1ELi32ELi60ELi256ELb0ELi8ELi960ELi960ELi4ELb1ELi4ELb0ELb0ENS_16CompileConditionILi1000EEEEEvPT_PKS4_S7_S7_flPfS8_Pj --------------------------
	.section	.nv.info._ZN13group_norm_v214gn_cuda_kernelI6__halfLi480ELi1ELi32ELi60ELi256ELb0ELi8ELi960ELi960ELi4ELb1ELi4ELb0ELb0ENS_16CompileConditionILi1000EEEEEvPT_PKS4_S7_S7_flPfS8_Pj,"",@"SHT_CUDA_INFO"
	.sectionflags	@""
	.align	4


	//----- nvinfo : EIATTR_CUDA_API_VERSION
	.align		4
        /*0000*/ 	.byte	0x04, 0x37
        /*0002*/ 	.short	(.L_2743 - .L_2742)
.L_2742:
        /*0004*/ 	.word	0x00000082


	//----- nvinfo : EIATTR_KPARAM_INFO
	.align		4
.L_2743:
        /*0008*/ 	.byte	0x04, 0x17
        /*000a*/ 	.short	(.L_2745 - .L_2744)
.L_2744:
        /*000c*/ 	.word	0x00000000
        /*0010*/ 	.short	0x0008
        /*0012*/ 	.short	0x0040
        /*0014*/ 	.byte	0x00, 0xf5, 0x21, 0x00


	//----- nvinfo : EIATTR_KPARAM_INFO
	.align		4
.L_2745:
        /*0018*/ 	.byte	0x04, 0x17
        /*001a*/ 	.short	(.L_2747 - .L_2746)
.L_2746:
        /*001c*/ 	.word	0x00000000
        /*0020*/ 	.short	0x0007
        /*0022*/ 	.short	0x0038
        /*0024*/ 	.byte	0x00, 0xf5, 0x21, 0x00


	//----- nvinfo : EIATTR_KPARAM_INFO
	.align		4
.L_2747:
        /*0028*/ 	.byte	0x04, 0x17
        /*002a*/ 	.short	(.L_2749 - .L_2748)
.L_2748:
        /*002c*/ 	.word	0x00000000
        /*0030*/ 	.short	0x0006
        /*0032*/ 	.short	0x0030
        /*0034*/ 	.byte	0x00, 0xf5, 0x21, 0x00


	//----- nvinfo : EIATTR_KPARAM_INFO
	.align		4
.L_2749:
        /*0038*/ 	.byte	0x04, 0x17
        /*003a*/ 	.short	(.L_2751 - .L_2750)
.L_2750:
        /*003c*/ 	.word	0x00000000
        /*0040*/ 	.short	0x0005
        /*0042*/ 	.short	0x0028
        /*0044*/ 	.byte	0x00, 0xf0, 0x21, 0x00


	//----- nvinfo : EIATTR_KPARAM_INFO
	.align		4
.L_2751:
        /*0048*/ 	.byte	0x04, 0x17
        /*004a*/ 	.short	(.L_2753 - .L_2752)
.L_2752:
        /*004c*/ 	.word	0x00000000
        /*0050*/ 	.short	0x0004
        /*0052*/ 	.short	0x0020
        /*0054*/ 	.byte	0x00, 0xf0, 0x11, 0x00


	//----- nvinfo : EIATTR_KPARAM_INFO
	.align		4
.L_2753:
        /*0058*/ 	.byte	0x04, 0x17
        /*005a*/ 	.short	(.L_2755 - .L_2754)
.L_2754:
        /*005c*/ 	.word	0x00000000
        /*0060*/ 	.short	0x0003
        /*0062*/ 	.short	0x0018
        /*0064*/ 	.byte	0x00, 0xf5, 0x21, 0x00


	//----- nvinfo : EIATTR_KPARAM_INFO
	.align		4
.L_2755:
        /*0068*/ 	.byte	0x04, 0x17
        /*006a*/ 	.short	(.L_2757 - .L_2756)
.L_2756:
        /*006c*/ 	.word	0x00000000
        /*0070*/ 	.short	0x0002
        /*0072*/ 	.short	0x0010
        /*0074*/ 	.byte	0x00, 0xf5, 0x21, 0x00


	//----- nvinfo : EIATTR_KPARAM_INFO
	.align		4
.L_2757:
        /*0078*/ 	.byte	0x04, 0x17
        /*007a*/ 	.short	(.L_2759 - .L_2758)
.L_2758:
        /*007c*/ 	.word	0x00000000
        /*0080*/ 	.short	0x0001
        /*0082*/ 	.short	0x0008
        /*0084*/ 	.byte	0x00, 0xf5, 0x21, 0x00


	//----- nvinfo : EIATTR_KPARAM_INFO
	.align		4
.L_2759:
        /*0088*/ 	.byte	0x04, 0x17
        /*008a*/ 	.short	(.L_2761 - .L_2760)
.L_2760:
        /*008c*/ 	.word	0x00000000
        /*0090*/ 	.short	0x0000
        /*0092*/ 	.short	0x0000
        /*0094*/ 	.byte	0x00, 0xf5, 0x21, 0x00


	//----- nvinfo : EIATTR_SPARSE_MMA_MASK
	.align		4
.L_2761:
        /*0098*/ 	.byte	0x03, 0x50
        /*009a*/ 	.short	0x0000


	//----- nvinfo : EIATTR_MAXREG_COUNT
	.align		4
        /*009c*/ 	.byte	0x03, 0x1b
        /*009e*/ 	.short	0x0080


	//----- nvinfo : EIATTR_NUM_BARRIERS
	.align		4
        /*00a0*/ 	.byte	0x02, 0x4c
        /*00a2*/ 	.byte	0x01
	.zero		1


	//----- nvinfo : EIATTR_MERCURY_ISA_VERSION
	.align		4
        /*00a4*/ 	.byte	0x03, 0x5f
        /*00a6*/ 	.short	0x0101


	//----- nvinfo : EIATTR_COOP_GROUP_MASK_REGIDS
	.align		4
        /*00a8*/ 	.byte	0x04, 0x29
        /*00aa*/ 	.short	(.L_2763 - .L_2762)


	//   ....[0]....
.L_2762:
        /*00ac*/ 	.word	0xffffffff


	//   ....[1]....
        /*00b0*/ 	.word	0xffffffff


	//   ....[2]....
        /*00b4*/ 	.word	0xffffffff


	//   ....[3]....
        /*00b8*/ 	.word	0xffffffff


	//   ....[4]....
        /*00bc*/ 	.word	0xffffffff


	//   ....[5]....
        /*00c0*/ 	.word	0xffffffff


	//   ....[6]....
        /*00c4*/ 	.word	0xffffffff


	//   ....[7]....
        /*00c8*/ 	.word	0xffffffff


	//   ....[8]....
        /*00cc*/ 	.word	0xffffffff


	//   ....[9]....
        /*00d0*/ 	.word	0xffffffff


	//----- nvinfo : EIATTR_COOP_GROUP_INSTR_OFFSETS
	.align		4
.L_2763:
        /*00d4*/ 	.byte	0x04, 0x28
        /*00d6*/ 	.short	(.L_2765 - .L_2764)


	//   ....[0]....
.L_2764:
        /*00d8*/ 	.word	0x00000f90


	//   ....[1]....
        /*00dc*/ 	.word	0x00000fc0


	//   ....[2]....
        /*00e0*/ 	.word	0x00001250


	//   ....[3]....
        /*00e4*/ 	.word	0x00001290


	//   ....[4]....
        /*00e8*/ 	.word	0x000012d0


	//   ....[5]....
        /*00ec*/ 	.word	0x000012e0


	//   ....[6]....
        /*00f0*/ 	.word	0x00001310


	//   ....[7]....
        /*00f4*/ 	.word	0x00001320


	//   ....[8]....
        /*00f8*/ 	.word	0x00001350


	//   ....[9]....
        /*00fc*/ 	.word	0x00001360


	//----- nvinfo : EIATTR_VRC_CTA_INIT_COUNT
	.align		4
.L_2765:
        /*0100*/ 	.byte	0x02, 0x4a
	.zero		1
	.zero		1


	//----- nvinfo : EIATTR_EXIT_INSTR_OFFSETS
	.align		4
        /*0104*/ 	.byte	0x04, 0x1c
        /*0106*/ 	.short	(.L_2767 - .L_2766)


	//   ....[0]....
.L_2766:
        /*0108*/ 	.word	0x00000060


	//   ....[1]....
        /*010c*/ 	.word	0x00001950


	//----- nvinfo : EIATTR_MAX_THREADS
	.align		4
.L_2767:
        /*0110*/ 	.byte	0x04, 0x05
        /*0112*/ 	.short	(.L_2769 - .L_2768)
.L_2768:
        /*0114*/ 	.word	0x000001e0
        /*0118*/ 	.word	0x00000001
        /*011c*/ 	.word	0x00000001


	//----- nvinfo : EIATTR_CRS_STACK_SIZE
	.align		4
.L_2769:
        /*0120*/ 	.byte	0x04, 0x1e
        /*0122*/ 	.short	(.L_2771 - .L_2770)
.L_2770:
        /*0124*/ 	.word	0x00000000


	//----- nvinfo : EIATTR_CBANK_PARAM_SIZE
	.align		4
.L_2771:
        /*0128*/ 	.byte	0x03, 0x19
        /*012a*/ 	.short	0x0048


	//----- nvinfo : EIATTR_PARAM_CBANK
	.align		4
        /*012c*/ 	.byte	0x04, 0x0a
        /*012e*/ 	.short	(.L_2773 - .L_2772)
	.align		4
.L_2772:
        /*0130*/ 	.word	index@(.nv.constant0._ZN13group_norm_v214gn_cuda_kernelI6__halfLi480ELi1ELi32ELi60ELi256ELb0ELi8ELi960ELi960ELi4ELb1ELi4ELb0ELb0ENS_16CompileConditionILi1000EEEEEvPT_PKS4_S7_S7_flPfS8_Pj)
        /*0134*/ 	.short	0x0380
        /*0136*/ 	.short	0x0048


	//----- nvinfo : EIATTR_SW_WAR
	.align		4
.L_2773:
        /*0138*/ 	.byte	0x04, 0x36
        /*013a*/ 	.short	(.L_2775 - .L_2774)
.L_2774:
        /*013c*/ 	.word	0x00000008
.L_2775:


//--------------------- .nv.info._ZN13group_norm_v214gn_cuda_kernelI6__halfLi480ELi3ELi32ELi60ELi256ELb0ELi8ELi960ELi960ELi4ELb1ELi10ELb0ELb0ENS_16CompileConditionILi1000EEEEEvPT_PKS4_S7_S7_flPfS8_Pj --------------------------
	.section	.nv.info._ZN13group_norm_v214gn_cuda_kernelI6__halfLi480ELi3ELi32ELi60ELi256ELb0ELi8ELi960ELi960ELi4ELb1ELi10ELb0ELb0ENS_16CompileConditionILi1000EEEEEvPT_PKS4_S7_S7_flPfS8_Pj,"",@"SHT_CUDA_INFO"
	.sectionflags	@""
	.align	4


	//----- nvinfo : EIATTR_CUDA_API_VERSION
	.align		4
        /*0000*/ 	.byte	0x04, 0x37
        /*0002*/ 	.short	(.L_2777 - .L_2776)
.L_2776:
        /*0004*/ 	.word	0x00000082


	//----- nvinfo : EIATTR_KPARAM_INFO
	.align		4
.L_2777:
        /*0008*/ 	.byte	0x04, 0x17
        /*000a*/ 	.short	(.L_2779 - .L_2778)
.L_2778:
        /*000c*/ 	.word	0x00000000
        /*0010*/ 	.short	0x0008
        /*0012*/ 	.short	0x0040
        /*0014*/ 	.byte	0x00, 0xf5, 0x21, 0x00


	//----- nvinfo : EIATTR_KPARAM_INFO
	.align		4
.L_2779:
        /*0018*/ 	.byte	0x04, 0x17
        /*001a*/ 	.short	(.L_2781 - .L_2780)
.L_2780:
        /*001c*/ 	.word	0x00000000
        /*0020*/ 	.short	0x0007
        /*0022*/ 	.short	0x0038
        /*0024*/ 	.byte	0x00, 0xf5, 0x21, 0x00


	//----- nvinfo : EIATTR_KPARAM_INFO
	.align		4
.L_2781:
        /*0028*/ 	.byte	0x04, 0x17
        /*002a*/ 	.short	(.L_2783 - .L_2782)
.L_2782:
        /*002c*/ 	.word	0x00000000
        /*0030*/ 	.short	0x0006
        /*0032*/ 	.short	0x0030
        /*0034*/ 	.byte	0x00, 0xf5, 0x21, 0x00


	//----- nvinfo : EIATTR_KPARAM_INFO
	.align		4
.L_2783:
        /*0038*/ 	.byte	0x04, 0x17
        /*003a*/ 	.short	(.L_2785 - .L_2784)
.L_2784:
        /*003c*/ 	.word	0x00000000
        /*0040*/ 	.short	0x0005
        /*0042*/ 	.short	0x0028
        /*0044*/ 	.byte	0x00, 0xf0, 0x21, 0x00


	//----- nvinfo : EIATTR_KPARAM_INFO
	.align		4
.L_2785:
        /*0048*/ 	.byte	0x04, 0x17
        /*004a*/ 	.short	(.L_2787 - .L_2786)
.L_2786:
        /*004c*/ 	.word	0x00000000
        /*0050*/ 	.short	0x0004
        /*0052*/ 	.short	0x0020
        /*0054*/ 	.byte	0x00, 0xf0, 0x11, 0x00


	//----- nvinfo : EIATTR_KPARAM_INFO
	.align		4
.L_2787:
        /*0058*/ 	.byte	0x04, 0x17
        /*005a*/ 	.short	(.L_2789 - .L_2788)
.L_2788:
        /*005c*/ 	.word	0x00000000
        /*0060*/ 	.short	0x0003
        /*0062*/ 	.short	0x0018
        /*0064*/ 	.byte	0x00, 0xf5, 0x21, 0x00


	//----- nvinfo : EIATTR_KPARAM_INFO
	.align		4
.L_2789:
        /*0068*/ 	.byte	0x04, 0x17
        /*006a*/ 	.short	(.L_2791 - .L_2790)
.L_2790:
        /*006c*/ 	.word	0x00000000
        /*0070*/ 	.short	0x0002
        /*0072*/ 	.short	0x0010
        /*0074*/ 	.byte	0x00, 0xf5, 0x21, 0x00


	//----- nvinfo : EIATTR_KPARAM_INFO
	.align		4
.L_2791:
        /*0078*/ 	.byte	0x04, 0x17
        /*007a*/ 	.short	(.L_2793 - .L_2792)
.L_2792:
        /*007c*/ 	.word	0x00000000
        /*0080*/ 	.short	0x0001
        /*0082*/ 	.short	0x0008
        /*0084*/ 	.byte	0x00, 0xf5, 0x21, 0x00


	//----- nvinfo : EIATTR_KPARAM_INFO
	.align		4
.L_2793:
        /*0088*/ 	.byte	0x04, 0x17
        /*008a*/ 	.short	(.L_2795 - .L_2794)
.L_2794:
        /*008c*/ 	.word	0x00000000
        /*0090*/ 	.short	0x0000
        /*0092*/ 	.short	0x0000
        /*0094*/ 	.byte	0x00, 0xf5, 0x21, 0x00


	//----- nvinfo : EIATTR_SPARSE_MMA_MASK
	.align		4
.L_2795:
        /*0098*/ 	.byte	0x03, 0x50
        /*009a*/ 	.short	0x0000


	//----- nvinfo : EIATTR_MAXREG_COUNT
	.align		4
        /*009c*/ 	.byte	0x03, 0x1b
        /*009e*/ 	.short	0x0028


	//----- nvinfo : EIATTR_NUM_BARRIERS
	.align		4
        /*00a0*/ 	.byte	0x02, 0x4c
        /*00a2*/ 	.byte	0x01
	.zero		1


	//----- nvinfo : EIATTR_MERCURY_ISA_VERSION
	.align		4
        /*00a4*/ 	.byte	0x03, 0x5f
        /*00a6*/ 	.short	0x0101


	//----- nvinfo : EIATTR_COOP_GROUP_MASK_REGIDS
	.align		4
        /*00a8*/ 	.byte	0x04, 0x29
        /*00aa*/ 	.short	(.L_2797 - .L_2796)


	//   ....[0]....
.L_2796:
        /*00ac*/ 	.word	0xffffffff


	//   ....[1]....
        /*00b0*/ 	.word	0xffffffff


	//   ....[2]....
        /*00b4*/ 	.word	0xffffffff


	//   ....[3]....
        /*00b8*/ 	.word	0xffffffff


	//   ....[4]....
        /*00bc*/ 	.word	0xffffffff


	//   ....[5]....
        /*00c0*/ 	.word	0xffffffff


	//   ....[6]....
        /*00c4*/ 	.word	0xffffffff


	//   ....[7]....
        /*00c8*/ 	.word	0xffffffff


	//   ....[8]....
        /*00cc*/ 	.word	0xffffffff


	//   ....[9]....
        /*00d0*/ 	.word	0xffffffff


	//----- nvinfo : EIATTR_COOP_GROUP_INSTR_OFFSETS
	.align		4
.L_2797:
        /*00d4*/ 	.byte	0x04, 0x28
        /*00d6*/ 	.short	(.L_2799 - .L_2798)


	//   ....[0]....
.L_2798:
        /*00d8*/ 	.word	0x00000f70


	//   ....[1]....
        /*00dc*/ 	.word	0x00000f80


	//   ....[2]....
        /*00e0*/ 	.word	0x00001390


	//   ....[3]....
        /*00e4*/ 	.word	0x000013a0


	//   ....[4]....
        /*00e8*/ 	.word	0x000013d0


	//   ....[5]....
        /*00ec*/ 	.word	0x000013e0


	//   ....[6]....
        /*00f0*/ 	.word	0x00001420


	//   ....[7]....
        /*00f4*/ 	.word	0x00001430


	//   ....[8]....
        /*00f8*/ 	.word	0x00001460


	//   ....[9]....
        /*00fc*/ 	.word	0x00001470


	//----- nvinfo : EIATTR_VRC_CTA_INIT_COUNT
	.align		4
.L_2799:
        /*0100*/ 	.byte	0x02, 0x4a
	.zero		1
	.zero		1


	//----- nvinfo : EIATTR_EXIT_INSTR_OFFSETS
	.align		4
        /*0104*/ 	.byte	0x04, 0x1c
        /*0106*/ 	.short	(.L_2801 - .L_2800)


	//   ....[0]....
.L_2800:
        /*0108*/ 	.word	0x00000070


	//   ....[1]....
        /*010c*/ 	.word	0x00001bd0


	//----- nvinfo : EIATTR_MAX_THREADS
	.align		4
.L_2801:
        /*0110*/ 	.byte	0x04, 0x05
        /*0112*/ 	.short	(.L_2803 - .L_2802)
.L_2802:
        /*0114*/ 	.word	0x000001e0
        /*0118*/ 	.word	0x00000001
        /*011c*/ 	.word	0x00000001


	//----- nvinfo : EIATTR_CRS_STACK_SIZE
	.align		4
.L_2803:
        /*0120*/ 	.byte	0x04, 0x1e
        /*0122*/ 	.short	(.L_2805 - .L_2804)
.L_2804:
        /*0124*/ 	.word	0x00000000


	//----- nvinfo : EIATTR_CBANK_PARAM_SIZE
	.align		4
.L_2805:
        /*0128*/ 	.byte	0x03, 0x19
        /*012a*/ 	.short	0x0048


	//----- nvinfo : EIATTR_PARAM_CBANK
	.align		4
        /*012c*/ 	.byte	0x04, 0x0a
        /*012e*/ 	.short	(.L_2807 - .L_2806)
	.align		4
.L_2806:
        /*0130*/ 	.word	index@(.nv.constant0._ZN13group_norm_v214gn_cuda_kernelI6__halfLi480ELi3ELi32ELi60ELi256ELb0ELi8ELi960ELi960ELi4ELb1ELi10ELb0ELb0ENS_16CompileConditionILi1000EEEEEvPT_PKS4_S7_S7_flPfS8_Pj)
        /*0134*/ 	.short	0x0380
        /*0136*/ 	.short	0x0048


	//----- nvinfo : EIATTR_SW_WAR
	.align		4
.L_2807:
        /*0138*/ 	.byte	0x04, 0x36
        /*013a*/ 	.short	(.L_2809 - .L_2808)
.L_2808:
        /*013c*/ 	.word	0x00000008
.L_2809:


//--------------------- .nv.info._ZN13group_norm_v214gn_cuda_kernelI6__halfLi480ELi1ELi32ELi60ELi256ELb0ELi16ELi960ELi960ELi4ELb1ELi9ELb0ELb0ENS_16CompileConditionILi1000EEEEEvPT_PKS4_S7_S7_flPfS8_Pj --------------------------
	.section	.nv.info._ZN13group_norm_v214gn_cuda_kernelI6__halfLi480ELi1ELi32ELi60ELi256ELb0ELi16ELi960ELi960ELi4ELb1ELi9ELb0ELb0ENS_16CompileConditionILi1000EEEEEvPT_PKS4_S7_S7_flPfS8_Pj,"",@"SHT_CUDA_INFO"
	.sectionflags	@""
	.align	4


	//----- nvinfo : EIATTR_CUDA_API_VERSION
	.align		4
        /*0000*/ 	.byte	0x04, 0x37
        /*0002*/ 	.short	(.L_2811 - .L_2810)
.L_2810:
        /*0004*/ 	.word	0x00000082


	//----- nvinfo : EIATTR_KPARAM_INFO
	.align		4
.L_2811:
        /*0008*/ 	.byte	0x04, 0x17
        /*000a*/ 	.short	(.L_2813 - .L_2812)
.L_2812:
        /*000c*/ 	.word	0x00000000
        /*0010*/ 	.short	0x0008
        /*0012*/ 	.short	0x0040
        /*0014*/ 	.byte	0x00, 0xf5, 0x21, 0x00


	//----- nvinfo : EIATTR_KPARAM_INFO
	.align		4
.L_2813:
        /*0018*/ 	.byte	0x04, 0x17
        /*001a*/ 	.short	(.L_2815 - .L_2814)
.L_2814:
        /*001c*/ 	.word	0x00000000
        /*0020*/ 	.short	0x0007
        /*0022*/ 	.short	0x0038
        /*0024*/ 	.byte	0x00, 0xf5, 0x21, 0x00


	//----- nvinfo : EIATTR_KPARAM_INFO
	.align		4
.L_2815:
        /*0028*/ 	.byte	0x04, 0x17
        /*002a*/ 	.short	(.L_2817 - .L_2816)
.L_2816:
        /*002c*/ 	.word	0x00000000
        /*0030*/ 	.short	0x0006
        /*0032*/ 	.short	0x0030
        /*0034*/ 	.byte	0x00, 0xf5, 0x21, 0x00


	//----- nvinfo : EIATTR_KPARAM_INFO
	.align		4
.L_2817:
        /*0038*/ 	.byte	0x04, 0x17
        /*003a*/ 	.short	(.L_2819 - .L_2818)
.L_2818:
        /*003c*/ 	.word	0x00000000
        /*0040*/ 	.short	0x0005
        /*0042*/ 	.short	0x0028
        /*0044*/ 	.byte	0x00, 0xf0, 0x21, 0x00


	//----- nvinfo : EIATTR_KPARAM_INFO
	.align		4
.L_2819:
        /*0048*/ 	.byte	0x04, 0x17
        /*004a*/ 	.short	(.L_2821 - .L_2820)
.L_2820:
        /*004c*/ 	.word	0x00000000
        /*0050*/ 	.short	0x0004
        /*0052*/ 	.short	0x0020
        /*0054*/ 	.byte	0x00, 0xf0, 0x11, 0x00


	//----- nvinfo : EIATTR_KPARAM_INFO
	.align		4
.L_2821:
        /*0058*/ 	.byte	0x04, 0x17
        /*005a*/ 	.short	(.L_2823 - .L_2822)
.L_2822:
        /*005c*/ 	.word	0x00000000
        /*0060*/ 	.short	0x0003
        /*0062*/ 	.short	0x0018
        /*0064*/ 	.byte	0x00, 0xf5, 0x21, 0x00


	//----- nvinfo : EIATTR_KPARAM_INFO
	.align		4
.L_2823:
        /*0068*/ 	.byte	0x04, 0x17
        /*006a*/ 	.short	(.L_2825 - .L_2824)
.L_2824:
        /*006c*/ 	.word	0x00000000
        /*0070*/ 	.short	0x0002
        /*0072*/ 	.short	0x0010
        /*0074*/ 	.byte	0x00, 0xf5, 0x21, 0x00


	//----- nvinfo : EIATTR_KPARAM_INFO
	.align		4
.L_2825:
        /*0078*/ 	.byte	0x04, 0x17
        /*007a*/ 	.short	(.L_2827 - .L_2826)
.L_2826:
        /*007c*/ 	.word	0x00000000
        /*0080*/ 	.short	0x0001
        /*0082*/ 	.short	0x0008
        /*0084*/ 	.byte	0x00, 0xf5, 0x21, 0x00


	//----- nvinfo : EIATTR_KPARAM_INFO
	.align		4
.L_2827:
        /*0088*/ 	.byte	0x04, 0x17
        /*008a*/ 	.short	(.L_2829 - .L_2828)
.L_2828:
        /*008c*/ 	.word	0x00000000
        /*0090*/ 	.short	0x0000
        /*0092*/ 	.short	0x0000
        /*0094*/ 	.byte	0x00, 0xf5, 0x21, 0x00


	//----- nvinfo : EIATTR_SPARSE_MMA_MASK
	.align		4
.L_2829:
        /*0098*/ 	.byte	0x03, 0x50
        /*009a*/ 	.short	0x0000


	//----- nvinfo : EIATTR_MAXREG_COUNT
	.align		4
        /*009c*/ 	.byte	0x03, 0x1b
        /*009e*/ 	.short	0x0080


	//----- nvinfo : EIATTR_NUM_BARRIERS
	.align		4
        /*00a0*/ 	.byte	0x02, 0x4c
        /*00a2*/ 	.byte	0x01
	.zero		1


	//----- nvinfo : EIATTR_MERCURY_ISA_VERSION
	.align		4
        /*00a4*/ 	.byte	0x03, 0x5f
        /*00a6*/ 	.short	0x0101


	//----- nvinfo : EIATTR_COOP_GROUP_MASK_REGIDS
	.align		4
        /*00a8*/ 	.byte	0x04, 0x29
        /*00aa*/ 	.short	(.L_2831 - .L_2830)


	//   ....[0]....
.L_2830:
        /*00ac*/ 	.word	0xffffffff


	//   ....[1]....
        /*00b0*/ 	.word	0xffffffff


	//   ....[2]....
        /*00b4*/ 	.word	0xffffffff


	//   ....[3]....
        /*00b8*/ 	.word	0xffffffff


	//   ....[4]....
        /*00bc*/ 	.word	0xffffffff


	//   ....[5]....
        /*00c0*/ 	.word	0xffffffff


	//   ....[6]....
        /*00c4*/ 	.word	0xffffffff


	//   ....[7]....
        /*00c8*/ 	.word	0xffffffff


	//   ....[8]....
        /*00cc*/ 	.word	0xffffffff


	//   ....[9]....
        /*00d0*/ 	.word	0xffffffff


	//----- nvinfo : EIATTR_COOP_GROUP_INSTR_OFFSETS
	.align		4
.L_2831:
        /*00d4*/ 	.byte	0x04, 0x28
        /*00d6*/ 	.short	(.L_2833 - .L_2832)


	//   ....[0]....
.L_2832:
        /*00d8*/ 	.word	0x000012d0


	//   ....[1]....
        /*00dc*/ 	.word	0x00001310


	//   ....[2]....
        /*00e0*/ 	.word	0x00001520


	//   ....[3]....
        /*00e4*/ 	.word	0x00001550


	//   ....[4]....
        /*00e8*/ 	.word	0x00001580


	//   ....[5]....
        /*00ec*/ 	.word	0x00001590


	//   ....[6]....
        /*00f0*/ 	.word	0x000015c0


	//   ....[7]....
        /*00f4*/ 	.word	0x000015d0


	//   ....[8]....
        /*00f8*/ 	.word	0x00001600


	//   ....[9]....
        /*00fc*/ 	.word	0x00001610


	//----- nvinfo : EIATTR_VRC_CTA_INIT_COUNT
	.align		4
.L_2833:
        /*0100*/ 	.byte	0x02, 0x4a
	.zero		1
	.zero		1


	//----- nvinfo : EIATTR_EXIT_INSTR_OFFSETS
	.align		4
        /*0104*/ 	.byte	0x04, 0x1c
        /*0106*/ 	.short	(.L_2835 - .L_2834)


	//   ....[0]....
.L_2834:
        /*0108*/ 	.word	0x00000070


	//   ....[1]....
        /*010c*/ 	.word	0x00002090


	//----- nvinfo : EIATTR_MAX_THREADS
	.align		4
.L_2835:
        /*0110*/ 	.byte	0x04, 0x05
        /*0112*/ 	.short	(.L_2837 - .L_2836)
.L_2836:
        /*0114*/ 	.word	0x000001e0
        /*0118*/ 	.word	0x00000001
        /*011c*/ 	.word	0x00000001


	//----- nvinfo : EIATTR_CRS_STACK_SIZE
	.align		4
.L_2837:
        /*0120*/ 	.byte	0x04, 0x1e
        /*0122*/ 	.short	(.L_2839 - .L_2838)
.L_2838:
        /*0124*/ 	.word	0x00000000


	//----- nvinfo : EIATTR_CBANK_PARAM_SIZE
	.align		4
.L_2839:
        /*0128*/ 	.byte	0x03, 0x19
        /*012a*/ 	.short	0x0048


	//----- nvinfo : EIATTR_PARAM_CBANK
	.align		4
        /*012c*/ 	.byte	0x04, 0x0a
        /*012e*/ 	.short	(.L_2841 - .L_2840)
	.align		4
.L_2840:
        /*0130*/ 	.word	index@(.nv.constant0._ZN13group_norm_v214gn_cuda_kernelI6__halfLi480ELi1ELi32ELi60ELi256ELb0ELi16ELi960ELi960ELi4ELb1ELi9ELb0ELb0ENS_16CompileConditionILi1000EEEEEvPT_PKS4_S7_S7_flPfS8_Pj)
        /*0134*/ 	.short	0x0380
        /*0136*/ 	.short	0x0048


	//----- nvinfo : EIATTR_SW_WAR
	.align		4
.L_2841:
        /*0138*/ 	.byte	0x04, 0x36
        /*013a*/ 	.short	(.L_2843 - .L_2842)
.L_2842:
        /*013c*/ 	.word	0x00000008
.L_2843:


//--------------------- .nv.info._ZN13group_norm_v214gn_cuda_kernelI6__halfLi480ELi3ELi32ELi60ELi256ELb0ELi16ELi960ELi960ELi4ELb1ELi21ELb0ELb0ENS_16CompileConditionILi1000EEEEEvPT_PKS4_S7_S7_flPfS8_Pj --------------------------
	.section	.nv.info._ZN13group_norm_v214gn_cuda_kernelI6__halfLi480ELi3ELi32ELi60ELi256ELb0ELi16ELi960ELi960ELi4ELb1ELi21ELb0ELb0ENS_16CompileConditionILi1000EEEEEvPT_PKS4_S7_S7_flPfS8_Pj,"",@"SHT_CUDA_INFO"
	.sectionflags	@""
	.align	4


	//----- nvinfo : EIATTR_CUDA_API_VERSION
	.align		4
        /*0000*/ 	.byte	0x04, 0x37
        /*0002*/ 	.short	(.L_2845 - .L_2844)
.L_2844:
        /*0004*/ 	.word	0x00000082


	//----- nvinfo : EIATTR_KPARAM_INFO
	.align		4
.L_2845:
        /*0008*/ 	.byte	0x04, 0x17
        /*000a*/ 	.short	(.L_2847 - .L_2846)
.L_2846:
        /*000c*/ 	.word	0x00000000
        /*0010*/ 	.short	0x0008
        /*0012*/ 	.short	0x0040
        /*0014*/ 	.byte	0x00, 0xf5, 0x21, 0x00


	//----- nvinfo : EIATTR_KPARAM_INFO
	.align		4
.L_2847:
        /*0018*/ 	.byte	0x04, 0x17
        /*001a*/ 	.short	(.L_2849 - .L_2848)
.L_2848:
        /*001c*/ 	.word	0x00000000
        /*0020*/ 	.short	0x0007
        /*0022*/ 	.short	0x0038
        /*0024*/ 	.byte	0x00, 0xf5, 0x21, 0x00


	//----- nvinfo : EIATTR_KPARAM_INFO
	.align		4
.L_2849:
        /*0028*/ 	.byte	0x04, 0x17
        /*002a*/ 	.short	(.L_2851 - .L_2850)
.L_2850:
        /*002c*/ 	.word	0x00000000
        /*0030*/ 	.short	0x0006
        /*0032*/ 	.short	0x0030
        /*0034*/ 	.byte	0x00, 0xf5, 0x21, 0x00


	//----- nvinfo : EIATTR_KPARAM_INFO
	.align		4
.L_2851:
        /*0038*/ 	.byte	0x04, 0x17
        /*003a*/ 	.short	(.L_2853 - .L_2852)
.L_2852:
        /*003c*/ 	.word	0x00000000
        /*0040*/ 	.short	0x0005
        /*0042*/ 	.short	0x0028
        /*0044*/ 	.byte	0x00, 0xf0, 0x21, 0x00


	//----- nvinfo : EIATTR_KPARAM_INFO
	.align		4
.L_2853:
        /*0048*/ 	.byte	0x04, 0x17
        /*004a*/ 	.short	(.L_2855 - .L_2854)
.L_2854:
        /*004c*/ 	.word	0x00000000
        /*0050*/ 	.short	0x0004
        /*0052*/ 	.short	0x0020
        /*0054*/ 	.byte	0x00, 0xf0, 0x11, 0x00


	//----- nvinfo : EIATTR_KPARAM_INFO
	.align		4
.L_2855:
        /*0058*/ 	.byte	0x04, 0x17
        /*005a*/ 	.short	(.L_2857 - .L_2856)
.L_2856:
        /*005c*/ 	.word	0x00000000
        /*0060*/ 	.short	0x0003
        /*0062*/ 	.short	0x0018
        /*0064*/ 	.byte	0x00, 0xf5, 0x21, 0x00


	//----- nvinfo : EIATTR_KPARAM_INFO
	.align		4
.L_2857:
        /*0068*/ 	.byte	0x04, 0x17
        /*006a*/ 	.short	(.L_2859 - .L_2858)
.L_2858:
        /*006c*/ 	.word	0x00000000
        /*0070*/ 	.short	0x0002
        /*0072*/ 	.short	0x0010
        /*0074*/ 	.byte	0x00, 0xf5, 0x21, 0x00


	//----- nvinfo : EIATTR_KPARAM_INFO
	.align		4
.L_2859:
        /*0078*/ 	.byte	0x04, 0x17
        /*007a*/ 	.short	(.L_2861 - .L_2860)
.L_2860:
        /*007c*/ 	.word	0x00000000
        /*0080*/ 	.short	0x0001
        /*0082*/ 	.short	0x0008
        /*0084*/ 	.byte	0x00, 0xf5, 0x21, 0x00


	//----- nvinfo : EIATTR_KPARAM_INFO
	.align		4
.L_2861:
        /*0088*/ 	.byte	0x04, 0x17
        /*008a*/ 	.short	(.L_2863 - .L_2862)
.L_2862:
        /*008c*/ 	.word	0x00000000
        /*0090*/ 	.short	0x0000
        /*0092*/ 	.short	0x0000
        /*0094*/ 	.byte	0x00, 0xf5, 0x21, 0x00


	//----- nvinfo : EIATTR_SPARSE_MMA_MASK
	.align		4
.L_2863:
        /*0098*/ 	.byte	0x03, 0x50
        /*009a*/ 	.short	0x0000


	//----- nvinfo : EIATTR_MAXREG_COUNT
	.align		4
        /*009c*/ 	.byte	0x03, 0x1b
        /*009e*/ 	.short	0x0028


	//----- nvinfo : EIATTR_NUM_BARRIERS
	.align		4
        /*00a0*/ 	.byte	0x02, 0x4c
        /*00a2*/ 	.byte	0x01
	.zero		1


	//----- nvinfo : EIATTR_ANNOTATIONS
	.align		4
        /*00a4*/ 	.byte	0x04, 0x55
        /*00a6*/ 	.short	(.L_2865 - .L_2864)


	//   ....[0]....
.L_2864:
        /* <DEDUP_REMOVED lines=12> */


	//----- nvinfo : EIATTR_MERCURY_ISA_VERSION
	.align		4
.L_2865:
        /*0158*/ 	.byte	0x03, 0x5f
        /*015a*/ 	.short	0x0101


	//----- nvinfo : EIATTR_COOP_GROUP_MASK_REGIDS
	.align		4
        /*015c*/ 	.byte	0x04, 0x29
        /*015e*/ 	.short	(.L_2867 - .L_2866)


	//   ....[0]....
.L_2866:
        /*0160*/ 	.word	0xffffffff


	//   ....[1]....
        /*0164*/ 	.word	0xffffffff


	//   ....[2]....
        /*0168*/ 	.word	0xffffffff


	//   ....[3]....
        /*016c*/ 	.word	0xffffffff


	//   ....[4]....
        /*0170*/ 	.word	0xffffffff


	//   ....[5]....
        /*0174*/ 	.word	0xffffffff


	//   ....[6]....
        /*0178*/ 	.word	0xffffffff


	//   ....[7]....
        /*017c*/ 	.word	0xffffffff


	//   ....[8]....
        /*0180*/ 	.word	0xffffffff


	//   ....[9]....
        /*0184*/ 	.word	0xffffffff


	//----- nvinfo : EIATTR_COOP_GROUP_INSTR_OFFSETS
	.align		4
.L_2867:
        /*0188*/ 	.byte	0x04, 0x28
        /*018a*/ 	.short	(.L_2869 - .L_2868)


	//   ....[0]....
.L_2868:
        /*018c*/ 	.word	0x000012b0


	//   ....[1]....
        /*0190*/ 	.word	0x000012c0


	//   ....[2]....
        /*0194*/ 	.word	0x00001690


	//   ....[3]....
        /*0198*/ 	.word	0x000016b0


	//   ....[4]....
        /*019c*/ 	.word	0x000016d0


	//   ....[5]....
        /*01a0*/ 	.word	0x000016f0


	//   ....[6]....
        /*01a4*/ 	.word	0x00001710


	//   ....[7]....
        /*01a8*/ 	.word	0x00001730


	//   ....[8]....
        /*01ac*/ 	.word	0x00001760


	//   ....[9]....
        /*01b0*/ 	.word	0x00001790


	//----- nvinfo : EIATTR_VRC_CTA_INIT_COUNT
	.align		4
.L_2869:
        /*01b4*/ 	.byte	0x02, 0x4a
	.zero		1
	.zero		1


	//----- nvinfo : EIATTR_EXIT_INSTR_OFFSETS
	.align		4
        /*01b8*/ 	.byte	0x04, 0x1c
        /*01ba*/ 	.short	(.L_2871 - .L_2870)


	//   ....[0]....
.L_2870:
        /*01bc*/ 	.word	0x00000080


	//   ....[1]....
        /*01c0*/ 	.word	0x00002370


	//----- nvinfo : EIATTR_MAX_THREADS
	.align		4
.L_2871:
        /*01c4*/ 	.byte	0x04, 0x05
        /*01c6*/ 	.short	(.L_2873 - .L_2872)
.L_2872:
        /*01c8*/ 	.word	0x000001e0
        /*01cc*/ 	.word	0x00000001
        /*01d0*/ 	.word	0x00000001


	//----- nvinfo : EIATTR_CRS_STACK_SIZE
	.align		4
.L_2873:
        /*01d4*/ 	.byte	0x04, 0x1e
        /*01d6*/ 	.short	(.L_2875 - .L_2874)
.L_2874:
        /*01d8*/ 	.word	0x00000000


	//----- nvinfo : EIATTR_CBANK_PARAM_SIZE
	.align		4
.L_2875:
        /*01dc*/ 	.byte	0x03, 0x19
        /*01de*/ 	.short	0x0048


	//----- nvinfo : EIATTR_PARAM_CBANK
	.align		4
        /*01e0*/ 	.byte	0x04, 0x0a
        /*01e2*/ 	.short	(.L_2877 - .L_2876)
	.align		4
.L_2876:
        /*01e4*/ 	.word	index@(.nv.constant0._ZN13group_norm_v214gn_cuda_kernelI6__halfLi480ELi3ELi32ELi60ELi256ELb0ELi16ELi960ELi960ELi4ELb1ELi21ELb0ELb0ENS_16CompileConditionILi1000EEEEEvPT_PKS4_S7_S7_flPfS8_Pj)
        /*01e8*/ 	.short	0x0380
        /*01ea*/ 	.short	0x0048


	//----- nvinfo : EIATTR_SW_WAR
	.align		4
.L_2877:
        /*01ec*/ 	.byte	0x04, 0x36
        /*01ee*/ 	.short	(.L_2879 - .L_2878)
.L_2878:
        /*01f0*/ 	.word	0x00000008
.L_2879:


//--------------------- .nv.info._ZN13group_norm_v214gn_cuda_kernelI6__halfLi480ELi1ELi32ELi60ELi256ELb0ELi32ELi960ELi960ELi4ELb1ELi18ELb0ELb0ENS_16CompileConditionILi1000EEEEEvPT_PKS4_S7_S7_flPfS8_Pj --------------------------
	.section	.nv.info._ZN13group_norm_v214gn_cuda_kernelI6__halfLi480ELi1ELi32ELi60ELi256ELb0ELi32ELi960ELi960ELi4ELb1ELi18ELb0ELb0ENS_16CompileConditionILi1000EEEEEvPT_PKS4_S7_S7_flPfS8_Pj,"",@"SHT_CUDA_INFO"
	.sectionflags	@""
	.align	4


	//----- nvinfo : EIATTR_CUDA_API_VERSION
	.align		4
        /*0000*/ 	.byte	0x04, 0x37
        /*0002*/ 	.short	(.L_2881 - .L_2880)
.L_2880:
        /*0004*/ 	.word	0x00000082


	//----- nvinfo : EIATTR_KPARAM_INFO
	.align		4
.L_2881:
        /*0008*/ 	.byte	0x04, 0x17
        /*000a*/ 	.short	(.L_2883 - .L_2882)
.L_2882:
        /*000c*/ 	.word	0x00000000
        /*0010*/ 	.short	0x0008
        /*0012*/ 	.short	0x0040
        /*0014*/ 	.byte	0x00, 0xf5, 0x21, 0x00


	//----- nvinfo : EIATTR_KPARAM_INFO
	.align		4
.L_2883:
        /*0018*/ 	.byte	0x04, 0x17
        /*001a*/ 	.short	(.L_2885 - .L_2884)
.L_2884:
        /*001c*/ 	.word	0x00000000
        /*0020*/ 	.short	0x0007
        /*0022*/ 	.short	0x0038
        /*0024*/ 	.byte	0x00, 0xf5, 0x21, 0x00


	//----- nvinfo : EIATTR_KPARAM_INFO
	.align		4
.L_2885:
        /*0028*/ 	.byte	0x04, 0x17
        /*002a*/ 	.short	(.L_2887 - .L_2886)
.L_2886:
        /*002c*/ 	.word	0x00000000
        /*0030*/ 	.short	0x0006
        /*0032*/ 	.short	0x0030
        /*0034*/ 	.byte	0x00, 0xf5, 0x21, 0x00


	//----- nvinfo : EIATTR_KPARAM_INFO
	.align		4
.L_2887:
        /*0038*/ 	.byte	0x04, 0x17
        /*003a*/ 	.short	(.L_2889 - .L_2888)
.L_2888:
        /*003c*/ 	.word	0x00000000
        /*0040*/ 	.short	0x0005
        /*0042*/ 	.short	0x0028
        /*0044*/ 	.byte	0x00, 0xf0, 0x21, 0x00


	//----- nvinfo : EIATTR_KPARAM_INFO
	.align		4
.L_2889:
        /*0048*/ 	.byte	0x04, 0x17
        /*004a*/ 	.short	(.L_2891 - .L_2890)
.L_2890:
        /*004c*/ 	.word	0x00000000
        /*0050*/ 	.short	0x0004
        /*0052*/ 	.short	0x0020
        /*0054*/ 	.byte	0x00, 0xf0, 0x11, 0x00


	//----- nvinfo : EIATTR_KPARAM_INFO
	.align		4
.L_2891:
        /*0058*/ 	.byte	0x04, 0x17
        /*005a*/ 	.short	(.L_2893 - .L_2892)
.L_2892:
        /*005c*/ 	.word	0x00000000
        /*0060*/ 	.short	0x0003
        /*0062*/ 	.short	0x0018
        /*0064*/ 	.byte	0x00, 0xf5, 0x21, 0x00


	//----- nvinfo : EIATTR_KPARAM_INFO
	.align		4
.L_2893:
        /*0068*/ 	.byte	0x04, 0x17
        /*006a*/ 	.short	(.L_2895 - .L_2894)
.L_2894:
        /*006c*/ 	.word	0x00000000
        /*0070*/ 	.short	0x0002
        /*0072*/ 	.short	0x0010
        /*0074*/ 	.byte	0x00, 0xf5, 0x21, 0x00


	//----- nvinfo : EIATTR_KPARAM_INFO
	.align		4
.L_2895:
        /*0078*/ 	.byte	0x04, 0x17
        /*007a*/ 	.short	(.L_2897 - .L_2896)
.L_2896:
        /*007c*/ 	.word	0x00000000
        /*0080*/ 	.short	0x0001
        /*0082*/ 	.short	0x0008
        /*0084*/ 	.byte	0x00, 0xf5, 0x21, 0x00


	//----- nvinfo : EIATTR_KPARAM_INFO
	.align		4
.L_2897:
        /*0088*/ 	.byte	0x04, 0x17
        /*008a*/ 	.short	(.L_2899 - .L_2898)
.L_2898:
        /*008c*/ 	.word	0x00000000
        /*0090*/ 	.short	0x0000
        /*0092*/ 	.short	0x0000
        /*0094*/ 	.byte	0x00, 0xf5, 0x21, 0x00


	//----- nvinfo : EIATTR_SPARSE_MMA_MASK
	.align		4
.L_2899:
        /*0098*/ 	.byte	0x03, 0x50
        /*009a*/ 	.short	0x0000


	//----- nvinfo : EIATTR_MAXREG_COUNT
	.align		4
        /*009c*/ 	.byte	0x03, 0x1b
        /*009e*/ 	.short	0x0080


	//----- nvinfo : EIATTR_NUM_BARRIERS
	.align		4
        /*00a0*/ 	.byte	0x02, 0x4c
        /*00a2*/ 	.byte	0x01
	.zero		1


	//----- nvinfo : EIATTR_MERCURY_ISA_VERSION
	.align		4
        /*00a4*/ 	.byte	0x03, 0x5f
        /*00a6*/ 	.short	0x0101


	//----- nvinfo : EIATTR_COOP_GROUP_MASK_REGIDS
	.align		4
        /*00a8*/ 	.byte	0x04, 0x29
        /*00aa*/ 	.short	(.L_2901 - .L_2900)


	//   ....[0]....
.L_2900:
        /*00ac*/ 	.word	0xffffffff


	//   ....[1]....
        /*00b0*/ 	.word	0xffffffff


	//   ....[2]....
        /*00b4*/ 	.word	0xffffffff


	//   ....[3]....
        /*00b8*/ 	.word	0xffffffff


	//   ....[4]....
        /*00bc*/ 	.word	0xffffffff


	//   ....[5]....
        /*00c0*/ 	.word	0xffffffff


	//   ....[6]....
        /*00c4*/ 	.word	0xffffffff


	//   ....[7]....
        /*00c8*/ 	.word	0xffffffff


	//----- nvinfo : EIATTR_COOP_GROUP_INSTR_OFFSETS
	.align		4
.L_2901:
        /*00cc*/ 	.byte	0x04, 0x28
        /*00ce*/ 	.short	(.L_2903 - .L_2902)


	//   ....[0]....
.L_2902:
        /*00d0*/ 	.word	0x00001940


	//   ....[1]....
        /*00d4*/ 	.word	0x00001970


	//   ....[2]....
        /*00d8*/ 	.word	0x00001b90


	//   ....[3]....
        /*00dc*/ 	.word	0x00001bd0


	//   ....[4]....
        /*00e0*/ 	.word	0x00001c30


	//   ....[5]....
        /*00e4*/ 	.word	0x00001c40


	//   ....[6]....
        /*00e8*/ 	.word	0x00001c70


	//   ....[7]....
        /*00ec*/ 	.word	0x00001c80


	//----- nvinfo : EIATTR_VRC_CTA_INIT_COUNT
	.align		4
.L_2903:
        /*00f0*/ 	.byte	0x02, 0x4a
	.zero		1
	.zero		1


	//----- nvinfo : EIATTR_EXIT_INSTR_OFFSETS
	.align		4
        /*00f4*/ 	.byte	0x04, 0x1c
        /*00f6*/ 	.short	(.L_2905 - .L_2904)


	//   ....[0]....
.L_2904:
        /*00f8*/ 	.word	0x00000060


	//   ....[1]....
        /*00fc*/ 	.word	0x00002d90


	//----- nvinfo : EIATTR_MAX_THREADS
	.align		4
.L_2905:
        /*0100*/ 	.byte	0x04, 0x05
        /*0102*/ 	.short	(.L_2907 - .L_2906)
.L_2906:
        /*0104*/ 	.word	0x000001e0
        /*0108*/ 	.word	0x00000001
        /*010c*/ 	.word	0x00000001


	//----- nvinfo : EIATTR_CRS_STACK_SIZE
	.align		4
.L_2907:
        /*0110*/ 	.byte	0x04, 0x1e
        /*0112*/ 	.short	(.L_2909 - .L_2908)
.L_2908:
        /*0114*/ 	.word	0x00000000


	//----- nvinfo : EIATTR_CBANK_PARAM_SIZE
	.align		4
.L_2909:
        /*0118*/ 	.byte	0x03, 0x19
        /*011a*/ 	.short	0x0048


	//----- nvinfo : EIATTR_PARAM_CBANK
	.align		4
        /*011c*/ 	.byte	0x04, 0x0a
        /*011e*/ 	.short	(.L_2911 - .L_2910)
	.align		4
.L_2910:
        /*0120*/ 	.word	index@(.nv.constant0._ZN13group_norm_v214gn_cuda_kernelI6__halfLi480ELi1ELi32ELi60ELi256ELb0ELi32ELi960ELi960ELi4ELb1ELi18ELb0ELb0ENS_16CompileConditionILi1000EEEEEvPT_PKS4_S7_S7_flPfS8_Pj)
        /*0124*/ 	.short	0x0380
        /*0126*/ 	.short	0x0048


	//----- nvinfo : EIATTR_SW_WAR
	.align		4
.L_2911:
        /*0128*/ 	.byte	0x04, 0x36
        /*012a*/ 	.short	(.L_2913 - .L_2912)
.L_2912:
        /*012c*/ 	.word	0x00000008
.L_2913:


//--------------------- .nv.info._ZN13group_norm_v214gn_cuda_kernelI6__halfLi480ELi2ELi32ELi60ELi256ELb0ELi32ELi960ELi960ELi4ELb1ELi29ELb0ELb0ENS_16CompileConditionILi1000EEEEEvPT_PKS4_S7_S7_flPfS8_Pj --------------------------
	.section	.nv.info._ZN13group_norm_v214gn_cuda_kernelI6__halfLi480ELi2ELi32ELi60ELi256ELb0ELi32ELi960ELi960ELi4ELb1ELi29ELb0ELb0ENS_16CompileConditionILi1000EEEEEvPT_PKS4_S7_S7_flPfS8_Pj,"",@"SHT_CUDA_INFO"
	.sectionflags	@""
	.align	4


	//----- nvinfo : EIATTR_CUDA_API_VERSION
	.align		4
        /*0000*/ 	.byte	0x04, 0x37
        /*0002*/ 	.short	(.L_2915 - .L_2914)
.L_2914:
        /*0004*/ 	.word	0x00000082


	//----- nvinfo : EIATTR_KPARAM_INFO
	.align		4
.L_2915:
        /*0008*/ 	.byte	0x04, 0x17
        /*000a*/ 	.short	(.L_2917 - .L_2916)
.L_2916:
        /*000c*/ 	.word	0x00000000
        /*0010*/ 	.short	0x0008
        /*0012*/ 	.short	0x0040
        /*0014*/ 	.byte	0x00, 0xf5, 0x21, 0x00


	//----- nvinfo : EIATTR_KPARAM_INFO
	.align		4
.L_2917:
        /*0018*/ 	.byte	0x04, 0x17
        /*001a*/ 	.short	(.L_2919 - .L_2918)
.L_2918:
        /*001c*/ 	.word	0x00000000
        /*0020*/ 	.short	0x0007
        /*0022*/ 	.short	0x0038
        /*0024*/ 	.byte	0x00, 0xf5, 0x21, 0x00


	//----- nvinfo : EIATTR_KPARAM_INFO
	.align		4
.L_2919:
        /*0028*/ 	.byte	0x04, 0x17
        /*002a*/ 	.short	(.L_2921 - .L_2920)
.L_2920:
        /*002c*/ 	.word	0x00000000
        /*0030*/ 	.short	0x0006
        /*0032*/ 	.short	0x0030
        /*0034*/ 	.byte	0x00, 0xf5, 0x21, 0x00


	//----- nvinfo : EIATTR_KPARAM_INFO
	.align		4
.L_2921:
        /*0038*/ 	.byte	0x04, 0x17
        /*003a*/ 	.short	(.L_2923 - .L_2922)
.L_2922:
        /*003c*/ 	.word	0x00000000
        /*0040*/ 	.short	0x0005
        /*0042*/ 	.short	0x0028
        /*0044*/ 	.byte	0x00, 0xf0, 0x21, 0x00


	//----- nvinfo : EIATTR_KPARAM_INFO
	.align		4
.L_2923:
        /*0048*/ 	.byte	0x04, 0x17
        /*004a*/ 	.short	(.L_2925 - .L_2924)
.L_2924:
        /*004c*/ 	.word	0x00000000
        /*0050*/ 	.short	0x0004
        /*0052*/ 	.short	0x0020
        /*0054*/ 	.byte	0x00, 0xf0, 0x11, 0x00


	//----- nvinfo : EIATTR_KPARAM_INFO
	.align		4
.L_2925:
        /*0058*/ 	.byte	0x04, 0x17
        /*005a*/ 	.short	(.L_2927 - .L_2926)
.L_2926:
        /*005c*/ 	.word	0x00000000
        /*0060*/ 	.short	0x0003
        /*0062*/ 	.short	0x0018
        /*0064*/ 	.byte	0x00, 0xf5, 0x21, 0x00


	//----- nvinfo : EIATTR_KPARAM_INFO
	.align		4
.L_2927:
        /*0068*/ 	.byte	0x04, 0x17
        /*006a*/ 	.short	(.L_2929 - .L_2928)
.L_2928:
        /*006c*/ 	.word	0x00000000
        /*0070*/ 	.short	0x0002
        /*0072*/ 	.short	0x0010
        /*0074*/ 	.byte	0x00, 0xf5, 0x21, 0x00


	//----- nvinfo : EIATTR_KPARAM_INFO
	.align		4
.L_2929:
        /*0078*/ 	.byte	0x04, 0x17
        /*007a*/ 	.short	(.L_2931 - .L_2930)
.L_2930:
        /*007c*/ 	.word	0x00000000
        /*0080*/ 	.short	0x0001
        /*0082*/ 	.short	0x0008
        /*0084*/ 	.byte	0x00, 0xf5, 0x21, 0x00


	//----- nvinfo : EIATTR_KPARAM_INFO
	.align		4
.L_2931:
        /*0088*/ 	.byte	0x04, 0x17
        /*008a*/ 	.short	(.L_2933 - .L_2932)
.L_2932:
        /*008c*/ 	.word	0x00000000
        /*0090*/ 	.short	0x0000
        /*0092*/ 	.short	0x0000
        /*0094*/ 	.byte	0x00, 0xf5, 0x21, 0x00


	//----- nvinfo : EIATTR_SPARSE_MMA_MASK
	.align		4
.L_2933:
        /*0098*/ 	.byte	0x03, 0x50
        /*009a*/ 	.short	0x0000


	//----- nvinfo : EIATTR_MAXREG_COUNT
	.align		4
        /*009c*/ 	.byte	0x03, 0x1b
        /*009e*/ 	.short	0x0040


	//----- nvinfo : EIATTR_NUM_BARRIERS
	.align		4
        /*00a0*/ 	.byte	0x02, 0x4c
        /*00a2*/ 	.byte	0x01
	.zero		1


	//----- nvinfo : EIATTR_ANNOTATIONS
	.align		4
        /*00a4*/ 	.byte	0x04, 0x55
        /*00a6*/ 	.short	(.L_2935 - .L_2934)


	//   ....[0]....
.L_2934:
        /* <DEDUP_REMOVED lines=31> */


	//----- nvinfo : EIATTR_MERCURY_ISA_VERSION
	.align		4
.L_2935:
        /*0288*/ 	.byte	0x03, 0x5f
        /*028a*/ 	.short	0x0101


	//----- nvinfo : EIATTR_COOP_GROUP_MASK_REGIDS
	.align		4
        /*028c*/ 	.byte	0x04, 0x29
        /*028e*/ 	.short	(.L_2937 - .L_2936)


	//   ....[0]....
.L_2936:
        /*0290*/ 	.word	0xffffffff


	//   ....[1]....
        /*0294*/ 	.word	0xffffffff


	//   ....[2]....
        /*0298*/ 	.word	0xffffffff


	//   ....[3]....
        /*029c*/ 	.word	0xffffffff


	//   ....[4]....
        /*02a0*/ 	.word	0xffffffff


	//   ....[5]....
        /*02a4*/ 	.word	0xffffffff


	//   ....[6]....
        /*02a8*/ 	.word	0xffffffff


	//   ....[7]....
        /*02ac*/ 	.word	0xffffffff


	//----- nvinfo : EIATTR_COOP_GROUP_INSTR_OFFSETS
	.align		4
.L_2937:
        /*02b0*/ 	.byte	0x04, 0x28
        /*02b2*/ 	.short	(.L_2939 - .L_2938)


	//   ....[0]....
.L_2938:
        /*02b4*/ 	.word	0x000019c0


	//   ....[1]....
        /*02b8*/ 	.word	0x000019d0


	//   ....[2]....
        /*02bc*/ 	.word	0x00001da0


	//   ....[3]....
        /*02c0*/ 	.word	0x00001db0


	//   ....[4]....
        /*02c4*/ 	.word	0x00001de0


	//   ....[5]....
        /*02c8*/ 	.word	0x00001df0


	//   ....[6]....
        /*02cc*/ 	.word	0x00001e30


	//   ....[7]....
        /*02d0*/ 	.word	0x00001e40


	//----- nvinfo : EIATTR_VRC_CTA_INIT_COUNT
	.align		4
.L_2939:
        /*02d4*/ 	.byte	0x02, 0x4a
	.zero		1
	.zero		1


	//----- nvinfo : EIATTR_EXIT_INSTR_OFFSETS
	.align		4
        /*02d8*/ 	.byte	0x04, 0x1c
        /*02da*/ 	.short	(.L_2941 - .L_2940)


	//   ....[0]....
.L_2940:
        /*02dc*/ 	.word	0x00000080


	//   ....[1]....
        /*02e0*/ 	.word	0x000033a0


	//----- nvinfo : EIATTR_MAX_THREADS
	.align		4
.L_2941:
        /*02e4*/ 	.byte	0x04, 0x05
        /*02e6*/ 	.short	(.L_2943 - .L_2942)
.L_2942:
        /*02e8*/ 	.word	0x000001e0
        /*02ec*/ 	.word	0x00000001
        /*02f0*/ 	.word	0x00000001


	//----- nvinfo : EIATTR_CRS_STACK_SIZE
	.align		4
.L_2943:
        /*02f4*/ 	.byte	0x04, 0x1e
        /*02f6*/ 	.short	(.L_2945 - .L_2944)
.L_2944:
        /*02f8*/ 	.word	0x00000000


	//----- nvinfo : EIATTR_CBANK_PARAM_SIZE
	.align		4
.L_2945:
        /*02fc*/ 	.byte	0x03, 0x19
        /*02fe*/ 	.short	0x0048


	//----- nvinfo : EIATTR_PARAM_CBANK
	.align		4
        /*0300*/ 	.byte	0x04, 0x0a
        /*0302*/ 	.short	(.L_2947 - .L_2946)
	.align		4
.L_2946:
        /*0304*/ 	.word	index@(.nv.constant0._ZN13group_norm_v214gn_cuda_kernelI6__halfLi480ELi2ELi32ELi60ELi256ELb0ELi32ELi960ELi960ELi4ELb1ELi29ELb0ELb0ENS_16CompileConditionILi1000EEEEEvPT_PKS4_S7_S7_flPfS8_Pj)
        /*0308*/ 	.short	0x0380
        /*030a*/ 	.short	0x0048


	//----- nvinfo : EIATTR_SW_WAR
	.align		4
.L_2947:
        /*030c*/ 	.byte	0x04, 0x36
        /*030e*/ 	.short	(.L_2949 - .L_2948)
.L_2948:
        /*0310*/ 	.word	0x00000008
.L_2949:


//--------------------- .nv.info._ZN13group_norm_v214gn_cuda_kernelI6__halfLi480ELi1ELi32ELi60ELi256ELb0ELi64ELi960ELi960ELi4ELb1ELi37ELb0ELb0ENS_16CompileConditionILi1000EEEEEvPT_PKS4_S7_S7_flPfS8_Pj --------------------------
	.section	.nv.info._ZN13group_norm_v214gn_cuda_kernelI6__halfLi480ELi1ELi32ELi60ELi256ELb0ELi64ELi960ELi960ELi4ELb1ELi37ELb0ELb0ENS_16CompileConditionILi1000EEEEEvPT_PKS4_S7_S7_flPfS8_Pj,"",@"SHT_CUDA_INFO"
	.sectionflags	@""
	.align	4


	//----- nvinfo : EIATTR_CUDA_API_VERSION
	.align		4
        /*0000*/ 	.byte	0x04, 0x37
        /*0002*/ 	.short	(.L_2951 - .L_2950)
.L_2950:
        /*0004*/ 	.word	0x00000082


	//----- nvinfo : EIATTR_KPARAM_INFO
	.align		4
.L_2951:
        /*0008*/ 	.byte	0x04, 0x17
        /*000a*/ 	.short	(.L_2953 - .L_2952)
.L_2952:
        /*000c*/ 	.word	0x00000000
        /*0010*/ 	.short	0x0008
        /*0012*/ 	.short	0x0040
        /*0014*/ 	.byte	0x00, 0xf5, 0x21, 0x00


	//----- nvinfo : EIATTR_KPARAM_INFO
	.align		4
.L_2953:
        /*0018*/ 	.byte	0x04, 0x17
        /*001a*/ 	.short	(.L_2955 - .L_2954)
.L_2954:
        /*001c*/ 	.word	0x00000000
        /*0020*/ 	.short	0x0007
        /*0022*/ 	.short	0x0038
        /*0024*/ 	.byte	0x00, 0xf5, 0x21, 0x00


	//----- nvinfo : EIATTR_KPARAM_INFO
	.align		4
.L_2955:
        /*0028*/ 	.byte	0x04, 0x17
        /*002a*/ 	.short	(.L_2957 - .L_2956)
.L_2956:
        /*002c*/ 	.word	0x00000000
        /*0030*/ 	.short	0x0006
        /*0032*/ 	.short	0x0030
        /*0034*/ 	.byte	0x00, 0xf5, 0x21, 0x00


	//----- nvinfo : EIATTR_KPARAM_INFO
	.align		4
.L_2957:
        /*0038*/ 	.byte	0x04, 0x17
        /*003a*/ 	.short	(.L_2959 - .L_2958)
.L_2958:
        /*003c*/ 	.word	0x00000000
        /*0040*/ 	.short	0x0005
        /*0042*/ 	.short	0x0028
        /*0044*/ 	.byte	0x00, 0xf0, 0x21, 0x00


	//----- nvinfo : EIATTR_KPARAM_INFO
	.align		4
.L_2959:
        /*0048*/ 	.byte	0x04, 0x17
        /*004a*/ 	.short	(.L_2961 - .L_2960)
.L_2960:
        /*004c*/ 	.word	0x00000000
        /*0050*/ 	.short	0x0004
        /*0052*/ 	.short	0x0020
        /*0054*/ 	.byte	0x00, 0xf0, 0x11, 0x00


	//----- nvinfo : EIATTR_KPARAM_INFO
	.align		4
.L_2961:
        /*0058*/ 	.byte	0x04, 0x17
        /*005a*/ 	.short	(.L_2963 - .L_2962)
.L_2962:
        /*005c*/ 	.word	0x00000000
        /*0060*/ 	.short	0x0003
        /*0062*/ 	.short	0x0018
        /*0064*/ 	.byte	0x00, 0xf5, 0x21, 0x00


	//----- nvinfo : EIATTR_KPARAM_INFO
	.align		4
.L_2963:
        /*0068*/ 	.byte	0x04, 0x17
        /*006a*/ 	.short	(.L_2965 - .L_2964)
.L_2964:
        /*006c*/ 	.word	0x00000000
        /*0070*/ 	.short	0x0002
        /*0072*/ 	.short	0x0010
        /*0074*/ 	.byte	0x00, 0xf5, 0x21, 0x00


	//----- nvinfo : EIATTR_KPARAM_INFO
	.align		4
.L_2965:
        /*0078*/ 	.byte	0x04, 0x17
        /*007a*/ 	.short	(.L_2967 - .L_2966)
.L_2966:
        /*007c*/ 	.word	0x00000000
        /*0080*/ 	.short	0x0001
        /*0082*/ 	.short	0x0008
        /*0084*/ 	.byte	0x00, 0xf5, 0x21, 0x00


	//----- nvinfo : EIATTR_KPARAM_INFO
	.align		4
.L_2967:
        /*0088*/ 	.byte	0x04, 0x17
        /*008a*/ 	.short	(.L_2969 - .L_2968)
.L_2968:
        /*008c*/ 	.word	0x00000000
        /*0090*/ 	.short	0x0000
        /*0092*/ 	.short	0x0000
        /*0094*/ 	.byte	0x00, 0xf5, 0x21, 0x00


	//----- nvinfo : EIATTR_SPARSE_MMA_MASK
	.align		4
.L_2969:
        /*0098*/ 	.byte	0x03, 0x50
        /*009a*/ 	.short	0x0000


	//----- nvinfo : EIATTR_MAXREG_COUNT
	.align		4
        /*009c*/ 	.byte	0x03, 0x1b
        /*009e*/ 	.short	0x0080


	//----- nvinfo : EIATTR_NUM_BARRIERS
	.align		4
        /*00a0*/ 	.byte	0x02, 0x4c
        /*00a2*/ 	.byte	0x01
	.zero		1


	//----- nvinfo : EIATTR_ANNOTATIONS
	.align		4
        /*00a4*/ 	.byte	0x04, 0x55
        /*00a6*/ 	.short	(.L_2971 - .L_2970)


	//   ....[0]....
.L_2970:
        /* <DEDUP_REMOVED lines=40> */


	//----- nvinfo : EIATTR_MERCURY_ISA_VERSION
	.align		4
.L_2971:
        /*0318*/ 	.byte	0x03, 0x5f
        /*031a*/ 	.short	0x0101


	//----- nvinfo : EIATTR_COOP_GROUP_MASK_REGIDS
	.align		4
        /*031c*/ 	.byte	0x04, 0x29
        /*031e*/ 	.short	(.L_2973 - .L_2972)


	//   ....[0]....
.L_2972:
        /*0320*/ 	.word	0xffffffff


	//   ....[1]....
        /*0324*/ 	.word	0xffffffff


	//   ....[2]....
        /*0328*/ 	.word	0xffffffff


	//   ....[3]....
        /*032c*/ 	.word	0xffffffff


	//   ....[4]....
        /*0330*/ 	.word	0xffffffff


	//   ....[5]....
        /*0334*/ 	.word	0xffffffff


	//----- nvinfo : EIATTR_COOP_GROUP_INSTR_OFFSETS
	.align		4
.L_2973:
        /*0338*/ 	.byte	0x04, 0x28
        /*033a*/ 	.short	(.L_2975 - .L_2974)


	//   ....[0]....
.L_2974:
        /*033c*/ 	.word	0x000026b0


	//   ....[1]....
        /*0340*/ 	.word	0x000026c0


	//   ....[2]....
        /*0344*/ 	.word	0x00002a60


	//   ....[3]....
        /*0348*/ 	.word	0x00002a90


	//   ....[4]....
        /*034c*/ 	.word	0x00002ac0


	//   ....[5]....
        /*0350*/ 	.word	0x00002af0


	//----- nvinfo : EIATTR_VRC_CTA_INIT_COUNT
	.align		4
.L_2975:
        /*0354*/ 	.byte	0x02, 0x4a
	.zero		1
	.zero		1


	//----- nvinfo : EIATTR_EXIT_INSTR_OFFSETS
	.align		4
        /*0358*/ 	.byte	0x04, 0x1c
        /*035a*/ 	.short	(.L_2977 - .L_2976)


	//   ....[0]....
.L_2976:
        /*035c*/ 	.word	0x00000080


	//   ....[1]....
        /*0360*/ 	.word	0x00005070


	//----- nvinfo : EIATTR_MAX_THREADS
	.align		4
.L_2977:
        /*0364*/ 	.byte	0x04, 0x05
        /*0366*/ 	.short	(.L_2979 - .L_2978)
.L_2978:
        /*0368*/ 	.word	0x000001e0
        /*036c*/ 	.word	0x00000001
        /*0370*/ 	.word	0x00000001


	//----- nvinfo : EIATTR_CRS_STACK_SIZE
	.align		4
.L_2979:
        /*0374*/ 	.byte	0x04, 0x1e
        /*0376*/ 	.short	(.L_2981 - .L_2980)
.L_2980:
        /*0378*/ 	.word	0x00000000


	//----- nvinfo : EIATTR_CBANK_PARAM_SIZE
	.align		4
.L_2981:
        /*037c*/ 	.byte	0x03, 0x19
        /*037e*/ 	.short	0x0048


	//----- nvinfo : EIATTR_PARAM_CBANK
	.align		4
        /*0380*/ 	.byte	0x04, 0x0a
        /*0382*/ 	.short	(.L_2983 - .L_2982)
	.align		4
.L_2982:
        /*0384*/ 	.word	index@(.nv.constant0._ZN13group_norm_v214gn_cuda_kernelI6__halfLi480ELi1ELi32ELi60ELi256ELb0ELi64ELi960ELi960ELi4ELb1ELi37ELb0ELb0ENS_16CompileConditionILi1000EEEEEvPT_PKS4_S7_S7_flPfS8_Pj)
        /*0388*/ 	.short	0x0380
        /*038a*/ 	.short	0x0048


	//----- nvinfo : EIATTR_SW_WAR
	.align		4
.L_2983:
        /*038c*/ 	.byte	0x04, 0x36
        /*038e*/ 	.short	(.L_2985 - .L_2984)
.L_2984:
        /*0390*/ 	.word	0x00000008
.L_2985:


//--------------------- .nv.info._ZN13group_norm_v214gn_cuda_kernelI6__halfLi480ELi3ELi16ELi120ELi256ELb1ELi2ELi960ELi960ELi4ELb1ELi2ELb0ELb0ENS_16CompileConditionILi1000EEEEEvPT_PKS4_S7_S7_flPfS8_Pj --------------------------
	.section	.nv.info._ZN13group_norm_v214gn_cuda_kernelI6__halfLi480ELi3ELi16ELi120ELi256ELb1ELi2ELi960ELi960ELi4ELb1ELi2ELb0ELb0ENS_16CompileConditionILi1000EEEEEvPT_PKS4_S7_S7_flPfS8_Pj,"",@"SHT_CUDA_INFO"
	.sectionflags	@""
	.align	4


	//----- nvinfo : EIATTR_CUDA_API_VERSION
	.align		4
        /*0000*/ 	.byte	0x04, 0x37
        /*0002*/ 	.short	(.L_2987 - .L_2986)
.L_2986:
        /*0004*/ 	.word	0x00000082


	//----- nvinfo : EIATTR_KPARAM_INFO
	.align		4
.L_2987:
        /*0008*/ 	.byte	0x04, 0x17
        /*000a*/ 	.short	(.L_2989 - .L_2988)
.L_2988:
        /*000c*/ 	.word	0x00000000
        /*0010*/ 	.short	0x0008
        /*0012*/ 	.short	0x0040
        /*0014*/ 	.byte	0x00, 0xf5, 0x21, 0x00


	//----- nvinfo : EIATTR_KPARAM_INFO
	.align		4
.L_2989:
        /*0018*/ 	.byte	0x04, 0x17
        /*001a*/ 	.short	(.L_2991 - .L_2990)
.L_2990:
        /*001c*/ 	.word	0x00000000
        /*0020*/ 	.short	0x0007
        /*0022*/ 	.short	0x0038
        /*0024*/ 	.byte	0x00, 0xf5, 0x21, 0x00


	//----- nvinfo : EIATTR_KPARAM_INFO
	.align		4
.L_2991:
        /*0028*/ 	.byte	0x04, 0x17
        /*002a*/ 	.short	(.L_2993 - .L_2992)
.L_2992:
        /*002c*/ 	.word	0x00000000
        /*0030*/ 	.short	0x0006
        /*0032*/ 	.short	0x0030
        /*0034*/ 	.byte	0x00, 0xf5, 0x21, 0x00


	//----- nvinfo : EIATTR_KPARAM_INFO
	.align		4
.L_2993:
        /*0038*/ 	.byte	0x04, 0x17
        /*003a*/ 	.short	(.L_2995 - .L_2994)
.L_2994:
        /*003c*/ 	.word	0x00000000
        /*0040*/ 	.short	0x0005
        /*0042*/ 	.short	0x0028
        /*0044*/ 	.byte	0x00, 0xf0, 0x21, 0x00


	//----- nvinfo : EIATTR_KPARAM_INFO
	.align		4
.L_2995:
        /*0048*/ 	.byte	0x04, 0x17
        /*004a*/ 	.short	(.L_2997 - .L_2996)
.L_2996:
        /*004c*/ 	.word	0x00000000
        /*0050*/ 	.short	0x0004
        /*0052*/ 	.short	0x0020
        /*0054*/ 	.byte	0x00, 0xf0, 0x11, 0x00


	//----- nvinfo : EIATTR_KPARAM_INFO
	.align		4
.L_2997:
        /*0058*/ 	.byte	0x04, 0x17
        /*005a*/ 	.short	(.L_2999 - .L_2998)
.L_2998:
        /*005c*/ 	.word	0x00000000
        /*0060*/ 	.short	0x0003
        /*0062*/ 	.short	0x0018
        /*0064*/ 	.byte	0x00, 0xf5, 0x21, 0x00


	//----- nvinfo : EIATTR_KPARAM_INFO
	.align		4
.L_2999:
        /*0068*/ 	.byte	0x04, 0x17
        /*006a*/ 	.short	(.L_3001 - .L_3000)
.L_3000:
        /*006c*/ 	.word	0x00000000
        /*0070*/ 	.short	0x0002
        /*0072*/ 	.short	0x0010
        /*0074*/ 	.byte	0x00, 0xf5, 0x21, 0x00


	//----- nvinfo : EIATTR_KPARAM_INFO
	.align		4
.L_3001:
        /*0078*/ 	.byte	0x04, 0x17
        /*007a*/ 	.short	(.L_3003 - .L_3002)
.L_3002:
        /*007c*/ 	.word	0x00000000
        /*0080*/ 	.short	0x0001
        /*0082*/ 	.short	0x0008
        /*0084*/ 	.byte	0x00, 0xf5, 0x21, 0x00


	//----- nvinfo : EIATTR_KPARAM_INFO
	.align		4
.L_3003:
        /*0088*/ 	.byte	0x04, 0x17
        /*008a*/ 	.short	(.L_3005 - .L_3004)
.L_3004:
        /*008c*/ 	.word	0x00000000
        /*0090*/ 	.short	0x0000
        /*0092*/ 	.short	0x0000
        /*0094*/ 	.byte	0x00, 0xf5, 0x21, 0x00


	//----- nvinfo : EIATTR_SPARSE_MMA_MASK
	.align		4
.L_3005:
        /*0098*/ 	.byte	0x03, 0x50
        /*009a*/ 	.short	0x0000


	//----- nvinfo : EIATTR_MAXREG_COUNT
	.align		4
        /*009c*/ 	.byte	0x03, 0x1b
        /*009e*/ 	.short	0x0028


	//----- nvinfo : EIATTR_NUM_BARRIERS
	.align		4
        /*00a0*/ 	.byte	0x02, 0x4c
        /*00a2*/ 	.byte	0x01
	.zero		1


	//----- nvinfo : EIATTR_MERCURY_ISA_VERSION
	.align		4
        /*00a4*/ 	.byte	0x03, 0x5f
        /*00a6*/ 	.short	0x0101


	//----- nvinfo : EIATTR_COOP_GROUP_MASK_REGIDS
	.align		4
        /*00a8*/ 	.byte	0x04, 0x29
        /*00aa*/ 	.short	(.L_3007 - .L_3006)


	//   ....[0]....
.L_3006:
        /*00ac*/ 	.word	0xffffffff


	//   ....[1]....
        /*00b0*/ 	.word	0xffffffff


	//   ....[2]....
        /*00b4*/ 	.word	0xffffffff


	//   ....[3]....
        /*00b8*/ 	.word	0xffffffff


	//   ....[4]....
        /*00bc*/ 	.word	0xffffffff


	//   ....[5]....
        /*00c0*/ 	.word	0xffffffff


	//   ....[6]....
        /*00c4*/ 	.word	0xffffffff


	//   ....[7]....
        /*00c8*/ 	.word	0xffffffff


	//   ....[8]....
        /*00cc*/ 	.word	0xffffffff


	//   ....[9]....
        /*00d0*/ 	.word	0xffffffff


	//   ....[10]....
        /*00d4*/ 	.word	0xffffffff


	//   ....[11]....
        /*00d8*/ 	.word	0xffffffff


	//----- nvinfo : EIATTR_COOP_GROUP_INSTR_OFFSETS
	.align		4
.L_3007:
        /*00dc*/ 	.byte	0x04, 0x28
        /*00de*/ 	.short	(.L_3009 - .L_3008)


	//   ....[0]....
.L_3008:
        /*00e0*/ 	.word	0x000012d0


	//   ....[1]....
        /*00e4*/ 	.word	0x00001310


	//   ....[2]....
        /*00e8*/ 	.word	0x00001750


	//   ....[3]....
        /*00ec*/ 	.word	0x00001780


	//   ....[4]....
        /*00f0*/ 	.word	0x000017b0


	//   ....[5]....
        /*00f4*/ 	.word	0x000017c0


	//   ....[6]....
        /*00f8*/ 	.word	0x000017f0


	//   ....[7]....
        /*00fc*/ 	.word	0x00001800


	//   ....[8]....
        /*0100*/ 	.word	0x00001830


	//   ....[9]....
        /*0104*/ 	.word	0x00001840


	//   ....[10]....
        /*0108*/ 	.word	0x00001870


	//   ....[11]....
        /*010c*/ 	.word	0x00001880


	//----- nvinfo : EIATTR_VRC_CTA_INIT_COUNT
	.align		4
.L_3009:
        /*0110*/ 	.byte	0x02, 0x4a
	.zero		1
	.zero		1


	//----- nvinfo : EIATTR_EXIT_INSTR_OFFSETS
	.align		4
        /*0114*/ 	.byte	0x04, 0x1c
        /*0116*/ 	.short	(.L_3011 - .L_3010)


	//   ....[0]....
.L_3010:
        /*0118*/ 	.word	0x00000060


	//   ....[1]....
        /*011c*/ 	.word	0x00001e60


	//----- nvinfo : EIATTR_MAX_THREADS
	.align		4
.L_3011:
        /*0120*/ 	.byte	0x04, 0x05
        /*0122*/ 	.short	(.L_3013 - .L_3012)
.L_3012:
        /*0124*/ 	.word	0x000001e0
        /*0128*/ 	.word	0x00000001
        /*012c*/ 	.word	0x00000001


	//----- nvinfo : EIATTR_CRS_STACK_SIZE
	.align		4
.L_3013:
        /*0130*/ 	.byte	0x04, 0x1e
        /*0132*/ 	.short	(.L_3015 - .L_3014)
.L_3014:
        /*0134*/ 	.word	0x00000000


	//----- nvinfo : EIATTR_CBANK_PARAM_SIZE
	.align		4
.L_3015:
        /*0138*/ 	.byte	0x03, 0x19
        /*013a*/ 	.short	0x0048


	//----- nvinfo : EIATTR_PARAM_CBANK
	.align		4
        /*013c*/ 	.byte	0x04, 0x0a
        /*013e*/ 	.short	(.L_3017 - .L_3016)
	.align		4
.L_3016:
        /*0140*/ 	.word	index@(.nv.constant0._ZN13group_norm_v214gn_cuda_kernelI6__halfLi480ELi3ELi16ELi120ELi256ELb1ELi2ELi960ELi960ELi4ELb1ELi2ELb0ELb0ENS_16CompileConditionILi1000EEEEEvPT_PKS4_S7_S7_flPfS8_Pj)
        /*0144*/ 	.short	0x0380
        /*0146*/ 	.short	0x0048


	//----- nvinfo : EIATTR_SW_WAR
	.align		4
.L_3017:
        /*0148*/ 	.byte	0x04, 0x36
        /*014a*/ 	.short	(.L_3019 - .L_3018)
.L_3018:
        /*014c*/ 	.word	0x00000008
.L_3019:


//--------------------- .nv.info._ZN13group_norm_v214gn_cuda_kernelI6__halfLi480ELi1ELi16ELi120ELi256ELb1ELi4ELi960ELi960ELi4ELb1ELi2ELb0ELb0ENS_16CompileConditionILi1000EEEEEvPT_PKS4_S7_S7_flPfS8_Pj --------------------------
	.section	.nv.info._ZN13group_norm_v214gn_cuda_kernelI6__halfLi480ELi1ELi16ELi120ELi256ELb1ELi4ELi960ELi960ELi4ELb1ELi2ELb0ELb0ENS_16CompileConditionILi1000EEEEEvPT_PKS4_S7_S7_flPfS8_Pj,"",@"SHT_CUDA_INFO"
	.sectionflags	@""
	.align	4


	//----- nvinfo : EIATTR_CUDA_API_VERSION
	.align		4
        /*0000*/ 	.byte	0x04, 0x37
        /*0002*/ 	.short	(.L_3021 - .L_3020)
.L_3020:
        /*0004*/ 	.word	0x00000082


	//----- nvinfo : EIATTR_KPARAM_INFO
	.align		4
.L_3021:
        /*0008*/ 	.byte	0x04, 0x17
        /*000a*/ 	.short	(.L_3023 - .L_3022)
.L_3022:
        /*000c*/ 	.word	0x00000000
        /*0010*/ 	.short	0x0008
        /*0012*/ 	.short	0x0040
        /*0014*/ 	.byte	0x00, 0xf5, 0x21, 0x00


	//----- nvinfo : EIATTR_KPARAM_INFO
	.align		4
.L_3023:
        /*0018*/ 	.byte	0x04, 0x17
        /*001a*/ 	.short	(.L_3025 - .L_3024)
.L_3024:
        /*001c*/ 	.word	0x00000000
        /*0020*/ 	.short	0x0007
        /*0022*/ 	.short	0x0038
        /*0024*/ 	.byte	0x00, 0xf5, 0x21, 0x00


	//----- nvinfo : EIATTR_KPARAM_INFO
	.align		4
.L_3025:
        /*0028*/ 	.byte	0x04, 0x17
        /*002a*/ 	.short	(.L_3027 - .L_3026)
.L_3026:
        /*002c*/ 	.word	0x00000000
        /*0030*/ 	.short	0x0006
        /*0032*/ 	.short	0x0030
        /*0034*/ 	.byte	0x00, 0xf5, 0x21, 0x00


	//----- nvinfo : EIATTR_KPARAM_INFO
	.align		4
.L_3027:
        /*0038*/ 	.byte	0x04, 0x17
        /*003a*/ 	.short	(.L_3029 - .L_3028)
.L_3028:
        /*003c*/ 	.word	0x00000000
        /*0040*/ 	.short	0x0005
        /*0042*/ 	.short	0x0028
        /*0044*/ 	.byte	0x00, 0xf0, 0x21, 0x00


	//----- nvinfo : EIATTR_KPARAM_INFO
	.align		4
.L_3029:
        /*0048*/ 	.byte	0x04, 0x17
        /*004a*/ 	.short	(.L_3031 - .L_3030)
.L_3030:
        /*004c*/ 	.word	0x00000000
        /*0050*/ 	.short	0x0004
        /*0052*/ 	.short	0x0020
        /*0054*/ 	.byte	0x00, 0xf0, 0x11, 0x00


	//----- nvinfo : EIATTR_KPARAM_INFO
	.align		4
.L_3031:
        /*0058*/ 	.byte	0x04, 0x17
        /*005a*/ 	.short	(.L_3033 - .L_3032)
.L_3032:
        /*005c*/ 	.word	0x00000000
        /*0060*/ 	.short	0x0003
        /*0062*/ 	.short	0x0018
        /*0064*/ 	.byte	0x00, 0xf5, 0x21, 0x00


	//----- nvinfo : EIATTR_KPARAM_INFO
	.align		4
.L_3033:
        /*0068*/ 	.byte	0x04, 0x17
        /*006a*/ 	.short	(.L_3035 - .L_3034)
.L_3034:
        /*006c*/ 	.word	0x00000000
        /*0070*/ 	.short	0x0002
        /*0072*/ 	.short	0x0010
        /*0074*/ 	.byte	0x00, 0xf5, 0x21, 0x00


	//----- nvinfo : EIATTR_KPARAM_INFO
	.align		4
.L_3035:
        /*0078*/ 	.byte	0x04, 0x17
        /*007a*/ 	.short	(.L_3037 - .L_3036)
.L_3036:
        /*007c*/ 	.word	0x00000000
        /*0080*/ 	.short	0x0001
        /*0082*/ 	.short	0x0008
        /*0084*/ 	.byte	0x00, 0xf5, 0x21, 0x00


	//----- nvinfo : EIATTR_KPARAM_INFO
	.align		4
.L_3037:
        /*0088*/ 	.byte	0x04, 0x17
        /*008a*/ 	.short	(.L_3039 - .L_3038)
.L_3038:
        /*008c*/ 	.word	0x00000000
        /*0090*/ 	.short	0x0000
        /*0092*/ 	.short	0x0000
        /*0094*/ 	.byte	0x00, 0xf5, 0x21, 0x00


	//----- nvinfo : EIATTR_SPARSE_MMA_MASK
	.align		4
.L_3039:
        /*0098*/ 	.byte	0x03, 0x50
        /*009a*/ 	.short	0x0000


	//----- nvinfo : EIATTR_MAXREG_COUNT
	.align		4
        /*009c*/ 	.byte	0x03, 0x1b
        /*009e*/ 	.short	0x0080


	//----- nvinfo : EIATTR_NUM_BARRIERS
	.align		4
        /*00a0*/ 	.byte	0x02, 0x4c
        /*00a2*/ 	.byte	0x01
	.zero		1


	//----- nvinfo : EIATTR_MERCURY_ISA_VERSION
	.align		4
        /*00a4*/ 	.byte	0x03, 0x5f
        /*00a6*/ 	.short	0x0101


	//----- nvinfo : EIATTR_COOP_GROUP_MASK_REGIDS
	.align		4
        /*00a8*/ 	.byte	0x04, 0x29
        /*00aa*/ 	.short	(.L_3041 - .L_3040)


	//   ....[0]....
.L_3040:
        /*00ac*/ 	.word	0xffffffff


	//   ....[1]....
        /*00b0*/ 	.word	0xffffffff


	//   ....[2]....
        /*00b4*/ 	.word	0xffffffff


	//   ....[3]....
        /*00b8*/ 	.word	0xffffffff


	//   ....[4]....
        /*00bc*/ 	.word	0xffffffff


	//   ....[5]....
        /*00c0*/ 	.word	0xffffffff


	//   ....[6]....
        /*00c4*/ 	.word	0xffffffff


	//   ....[7]....
        /*00c8*/ 	.word	0xffffffff


	//   ....[8]....
        /*00cc*/ 	.word	0xffffffff


	//   ....[9]....
        /*00d0*/ 	.word	0xffffffff


	//   ....[10]....
        /*00d4*/ 	.word	0xffffffff


	//   ....[11]....
        /*00d8*/ 	.word	0xffffffff


	//----- nvinfo : EIATTR_COOP_GROUP_INSTR_OFFSETS
	.align		4
.L_3041:
        /*00dc*/ 	.byte	0x04, 0x28
        /*00de*/ 	.short	(.L_3043 - .L_3042)


	//   ....[0]....
.L_3042:
        /*00e0*/ 	.word	0x00001460


	//   ....[1]....
        /*00e4*/ 	.word	0x00001490


	//   ....[2]....
        /*00e8*/ 	.word	0x00001720


	//   ....[3]....
        /*00ec*/ 	.word	0x00001760


	//   ....[4]....
        /*00f0*/ 	.word	0x00001800


	//   ....[5]....
        /*00f4*/ 	.word	0x00001810


	//   ....[6]....
        /*00f8*/ 	.word	0x00001840


	//   ....[7]....
        /*00fc*/ 	.word	0x00001850


	//   ....[8]....
        /*0100*/ 	.word	0x00001880


	//   ....[9]....
        /*0104*/ 	.word	0x00001890


	//   ....[10]....
        /*0108*/ 	.word	0x000018c0


	//   ....[11]....
        /*010c*/ 	.word	0x000018e0


	//----- nvinfo : EIATTR_VRC_CTA_INIT_COUNT
	.align		4
.L_3043:
        /*0110*/ 	.byte	0x02, 0x4a
	.zero		1
	.zero		1


	//----- nvinfo : EIATTR_EXIT_INSTR_OFFSETS
	.align		4
        /*0114*/ 	.byte	0x04, 0x1c
        /*0116*/ 	.short	(.L_3045 - .L_3044)


	//   ....[0]....
.L_3044:
        /*0118*/ 	.word	0x00000060


	//   ....[1]....
        /*011c*/ 	.word	0x00001f00


	//----- nvinfo : EIATTR_MAX_THREADS
	.align		4
.L_3045:
        /*0120*/ 	.byte	0x04, 0x05
        /*0122*/ 	.short	(.L_3047 - .L_3046)
.L_3046:
        /*0124*/ 	.word	0x000001e0
        /*0128*/ 	.word	0x00000001
        /*012c*/ 	.word	0x00000001


	//----- nvinfo : EIATTR_CRS_STACK_SIZE
	.align		4
.L_3047:
        /*0130*/ 	.byte	0x04, 0x1e
        /*0132*/ 	.short	(.L_3049 - .L_3048)
.L_3048:
        /*0134*/ 	.word	0x00000000


	//----- nvinfo : EIATTR_CBANK_PARAM_SIZE
	.align		4
.L_3049:
        /*0138*/ 	.byte	0x03, 0x19
        /*013a*/ 	.short	0x0048


	//----- nvinfo : EIATTR_PARAM_CBANK
	.align		4
        /*013c*/ 	.byte	0x04, 0x0a
        /*013e*/ 	.short	(.L_3051 - .L_3050)
	.align		4
.L_3050:
        /*0140*/ 	.word	index@(.nv.constant0._ZN13group_norm_v214gn_cuda_kernelI6__halfLi480ELi1ELi16ELi120ELi256ELb1ELi4ELi960ELi960ELi4ELb1ELi2ELb0ELb0ENS_16CompileConditionILi1000EEEEEvPT_PKS4_S7_S7_flPfS8_Pj)
        /*0144*/ 	.short	0x0380
        /*0146*/ 	.short	0x0048


	//----- nvinfo : EIATTR_SW_WAR
	.align		4
.L_3051:
        /*0148*/ 	.byte	0x04, 0x36
        /*014a*/ 	.short	(.L_3053 - .L_3052)
.L_3052:
        /*014c*/ 	.word	0x00000008
.L_3053:


//--------------------- .nv.info._ZN13group_norm_v214gn_cuda_kernelI6__halfLi480ELi3ELi16ELi120ELi256ELb1ELi4ELi960ELi960ELi4ELb1ELi5ELb0ELb0ENS_16CompileConditionILi1000EEEEEvPT_PKS4_S7_S7_flPfS8_Pj --------------------------
	.section	.nv.info._ZN13group_norm_v214gn_cuda_kernelI6__halfLi480ELi3ELi16ELi120ELi256ELb1ELi4ELi960ELi960ELi4ELb1ELi5ELb0ELb0ENS_16CompileConditionILi1000EEEEEvPT_PKS4_S7_S7_flPfS8_Pj,"",@"SHT_CUDA_INFO"
	.sectionflags	@""
	.align	4


	//----- nvinfo : EIATTR_CUDA_API_VERSION
	.align		4
        /*0000*/ 	.byte	0x04, 0x37
        /*0002*/ 	.short	(.L_3055 - .L_3054)
.L_3054:
        /*0004*/ 	.word	0x00000082


	//----- nvinfo : EIATTR_KPARAM_INFO
	.align		4
.L_3055:
        /*0008*/ 	.byte	0x04, 0x17
        /*000a*/ 	.short	(.L_3057 - .L_3056)
.L_3056:
        /*000c*/ 	.word	0x00000000
        /*0010*/ 	.short	0x0008
        /*0012*/ 	.short	0x0040
        /*0014*/ 	.byte	0x00, 0xf5, 0x21, 0x00


	//----- nvinfo : EIATTR_KPARAM_INFO
	.align		4
.L_3057:
        /*0018*/ 	.byte	0x04, 0x17
        /*001a*/ 	.short	(.L_3059 - .L_3058)
.L_3058:
        /*001c*/ 	.word	0x00000000
        /*0020*/ 	.short	0x0007
        /*0022*/ 	.short	0x0038
        /*0024*/ 	.byte	0x00, 0xf5, 0x21, 0x00


	//----- nvinfo : EIATTR_KPARAM_INFO
	.align		4
.L_3059:
        /*0028*/ 	.byte	0x04, 0x17
        /*002a*/ 	.short	(.L_3061 - .L_3060)
.L_3060:
        /*002c*/ 	.word	0x00000000
        /*0030*/ 	.short	0x0006
        /*0032*/ 	.short	0x0030
        /*0034*/ 	.byte	0x00, 0xf5, 0x21, 0x00


	//----- nvinfo : EIATTR_KPARAM_INFO
	.align		4
.L_3061:
        /*0038*/ 	.byte	0x04, 0x17
        /*003a*/ 	.short	(.L_3063 - .L_3062)
.L_3062:
        /*003c*/ 	.word	0x00000000
        /*0040*/ 	.short	0x0005
        /*0042*/ 	.short	0x0028
        /*0044*/ 	.byte	0x00, 0xf0, 0x21, 0x00


	//----- nvinfo : EIATTR_KPARAM_INFO
	.align		4
.L_3063:
        /*0048*/ 	.byte	0x04, 0x17
        /*004a*/ 	.short	(.L_3065 - .L_3064)
.L_3064:
        /*004c*/ 	.word	0x00000000
        /*0050*/ 	.short	0x0004
        /*0052*/ 	.short	0x0020
        /*0054*/ 	.byte	0x00, 0xf0, 0x11, 0x00


	//----- nvinfo : EIATTR_KPARAM_INFO
	.align		4
.L_3065:
        /*0058*/ 	.byte	0x04, 0x17
        /*005a*/ 	.short	(.L_3067 - .L_3066)
.L_3066:
        /*005c*/ 	.word	0x00000000
        /*0060*/ 	.short	0x0003
        /*0062*/ 	.short	0x0018
        /*0064*/ 	.byte	0x00, 0xf5, 0x21, 0x00


	//----- nvinfo : EIATTR_KPARAM_INFO
	.align		4
.L_3067:
        /*0068*/ 	.byte	0x04, 0x17
        /*006a*/ 	.short	(.L_3069 - .L_3068)
.L_3068:
        /*006c*/ 	.word	0x00000000
        /*0070*/ 	.short	0x0002
        /*0072*/ 	.short	0x0010
        /*0074*/ 	.byte	0x00, 0xf5, 0x21, 0x00


	//----- nvinfo : EIATTR_KPARAM_INFO
	.align		4
.L_3069:
        /*0078*/ 	.byte	0x04, 0x17
        /*007a*/ 	.short	(.L_3071 - .L_3070)
.L_3070:
        /*007c*/ 	.word	0x00000000
        /*0080*/ 	.short	0x0001
        /*0082*/ 	.short	0x0008
        /*0084*/ 	.byte	0x00, 0xf5, 0x21, 0x00


	//----- nvinfo : EIATTR_KPARAM_INFO
	.align		4
.L_3071:
        /*0088*/ 	.byte	0x04, 0x17
        /*008a*/ 	.short	(.L_3073 - .L_3072)
.L_3072:
        /*008c*/ 	.word	0x00000000
        /*0090*/ 	.short	0x0000
        /*0092*/ 	.short	0x0000
        /*0094*/ 	.byte	0x00, 0xf5, 0x21, 0x00


	//----- nvinfo : EIATTR_SPARSE_MMA_MASK
	.align		4
.L_3073:
        /*0098*/ 	.byte	0x03, 0x50
        /*009a*/ 	.short	0x0000


	//----- nvinfo : EIATTR_MAXREG_COUNT
	.align		4
        /*009c*/ 	.byte	0x03, 0x1b
        /*009e*/ 	.short	0x0028


	//----- nvinfo : EIATTR_NUM_BARRIERS
	.align		4
        /*00a0*/ 	.byte	0x02, 0x4c
        /*00a2*/ 	.byte	0x01
	.zero		1


	//----- nvinfo : EIATTR_MERCURY_ISA_VERSION
	.align		4
        /*00a4*/ 	.byte	0x03, 0x5f
        /*00a6*/ 	.short	0x0101


	//----- nvinfo : EIATTR_COOP_GROUP_MASK_REGIDS
	.align		4
        /*00a8*/ 	.byte	0x04, 0x29
        /*00aa*/ 	.short	(.L_3075 - .L_3074)


	//   ....[0]....
.L_3074:
        /*00ac*/ 	.word	0xffffffff


	//   ....[1]....
        /*00b0*/ 	.word	0xffffffff


	//   ....[2]....
        /*00b4*/ 	.word	0xffffffff


	//   ....[3]....
        /*00b8*/ 	.word	0xffffffff


	//   ....[4]....
        /*00bc*/ 	.word	0xffffffff


	//   ....[5]....
        /*00c0*/ 	.word	0xffffffff


	//   ....[6]....
        /*00c4*/ 	.word	0xffffffff


	//   ....[7]....
        /*00c8*/ 	.word	0xffffffff


	//   ....[8]....
        /*00cc*/ 	.word	0xffffffff


	//   ....[9]....
        /*00d0*/ 	.word	0xffffffff


	//   ....[10]....
        /*00d4*/ 	.word	0xffffffff


	//   ....[11]....
        /*00d8*/ 	.word	0xffffffff


	//----- nvinfo : EIATTR_COOP_GROUP_INSTR_OFFSETS
	.align		4
.L_3075:
        /*00dc*/ 	.byte	0x04, 0x28
        /*00de*/ 	.short	(.L_3077 - .L_3076)


	//   ....[0]....
.L_3076:
        /*00e0*/ 	.word	0x00001340


	//   ....[1]....
        /*00e4*/ 	.word	0x00001380


	//   ....[2]....
        /*00e8*/ 	.word	0x000017b0


	//   ....[3]....
        /*00ec*/ 	.word	0x000017d0


	//   ....[4]....
        /*00f0*/ 	.word	0x000017f0


	//   ....[5]....
        /*00f4*/ 	.word	0x00001810


	//   ....[6]....
        /*00f8*/ 	.word	0x00001830


	//   ....[7]....
        /*00fc*/ 	.word	0x00001850


	//   ....[8]....
        /*0100*/ 	.word	0x00001870


	//   ....[9]....
        /*0104*/ 	.word	0x00001890


	//   ....[10]....
        /*0108*/ 	.word	0x000018c0


	//   ....[11]....
        /*010c*/ 	.word	0x000018f0


	//----- nvinfo : EIATTR_VRC_CTA_INIT_COUNT
	.align		4
.L_3077:
        /*0110*/ 	.byte	0x02, 0x4a
	.zero		1
	.zero		1


	//----- nvinfo : EIATTR_EXIT_INSTR_OFFSETS
	.align		4
        /*0114*/ 	.byte	0x04, 0x1c
        /*0116*/ 	.short	(.L_3079 - .L_3078)


	//   ....[0]....
.L_3078:
        /*0118*/ 	.word	0x00000070


	//   ....[1]....
        /*011c*/ 	.word	0x00002100


	//----- nvinfo : EIATTR_MAX_THREADS
	.align		4
.L_3079:
        /*0120*/ 	.byte	0x04, 0x05
        /*0122*/ 	.short	(.L_3081 - .L_3080)
.L_3080:
        /*0124*/ 	.word	0x000001e0
        /*0128*/ 	.word	0x00000001
        /*012c*/ 	.word	0x00000001


	//----- nvinfo : EIATTR_CRS_STACK_SIZE
	.align		4
.L_3081:
        /*0130*/ 	.byte	0x04, 0x1e
        /*0132*/ 	.short	(.L_3083 - .L_3082)
.L_3082:
        /*0134*/ 	.word	0x00000000


	//----- nvinfo : EIATTR_CBANK_PARAM_SIZE
	.align		4
.L_3083:
        /*0138*/ 	.byte	0x03, 0x19
        /*013a*/ 	.short	0x0048


	//----- nvinfo : EIATTR_PARAM_CBANK
	.align		4
        /*013c*/ 	.byte	0x04, 0x0a
        /*013e*/ 	.short	(.L_3085 - .L_3084)
	.align		4
.L_3084:
        /*0140*/ 	.word	index@(.nv.constant0._ZN13group_norm_v214gn_cuda_kernelI6__halfLi480ELi3ELi16ELi120ELi256ELb1ELi4ELi960ELi960ELi4ELb1ELi5ELb0ELb0ENS_16CompileConditionILi1000EEEEEvPT_PKS4_S7_S7_flPfS8_Pj)
        /*0144*/ 	.short	0x0380
        /*0146*/ 	.short	0x0048


	//----- nvinfo : EIATTR_SW_WAR
	.align		4
.L_3085:
        /*0148*/ 	.byte	0x04, 0x36
        /*014a*/ 	.short	(.L_3087 - .L_3086)
.L_3086:
        /*014c*/ 	.word	0x00000008
.L_3087:


//--------------------- .nv.info._ZN13group_norm_v214gn_cuda_kernelI6__halfLi480ELi1ELi16ELi120ELi256ELb1ELi8ELi960ELi960ELi4ELb1ELi4ELb0ELb0ENS_16CompileConditionILi1000EEEEEvPT_PKS4_S7_S7_flPfS8_Pj --------------------------
	.section	.nv.info._ZN13group_norm_v214gn_cuda_kernelI6__halfLi480ELi1ELi16ELi120ELi256ELb1ELi8ELi960ELi960ELi4ELb1ELi4ELb0ELb0ENS_16CompileConditionILi1000EEEEEvPT_PKS4_S7_S7_flPfS8_Pj,"",@"SHT_CUDA_INFO"
	.sectionflags	@""
	.align	4


	//----- nvinfo : EIATTR_CUDA_API_VERSION
	.align		4
        /*0000*/ 	.byte	0x04, 0x37
        /*0002*/ 	.short	(.L_3089 - .L_3088)
.L_3088:
        /*0004*/ 	.word	0x00000082


	//----- nvinfo : EIATTR_KPARAM_INFO
	.align		4
.L_3089:
        /*0008*/ 	.byte	0x04, 0x17
        /*000a*/ 	.short	(.L_3091 - .L_3090)
.L_3090:
        /*000c*/ 	.word	0x00000000
        /*0010*/ 	.short	0x0008
        /*0012*/ 	.short	0x0040
        /*0014*/ 	.byte	0x00, 0xf5, 0x21, 0x00


	//----- nvinfo : EIATTR_KPARAM_INFO
	.align		4
.L_3091:
        /*0018*/ 	.byte	0x04, 0x17
        /*001a*/ 	.short	(.L_3093 - .L_3092)
.L_3092:
        /*001c*/ 	.word	0x00000000
        /*0020*/ 	.short	0x0007
        /*0022*/ 	.short	0x0038
        /*0024*/ 	.byte	0x00, 0xf5, 0x21, 0x00


	//----- nvinfo : EIATTR_KPARAM_INFO
	.align		4
.L_3093:
        /*0028*/ 	.byte	0x04, 0x17
        /*002a*/ 	.short	(.L_3095 - .L_3094)
.L_3094:
        /*002c*/ 	.word	0x00000000
        /*0030*/ 	.short	0x0006
        /*0032*/ 	.short	0x0030
        /*0034*/ 	.byte	0x00, 0xf5, 0x21, 0x00


	//----- nvinfo : EIATTR_KPARAM_INFO
	.align		4
.L_3095:
        /*0038*/ 	.byte	0x04, 0x17
        /*003a*/ 	.short	(.L_3097 - .L_3096)
.L_3096:
        /*003c*/ 	.word	0x00000000
        /*0040*/ 	.short	0x0005
        /*0042*/ 	.short	0x0028
        /*0044*/ 	.byte	0x00, 0xf0, 0x21, 0x00


	//----- nvinfo : EIATTR_KPARAM_INFO
	.align		4
.L_3097:
        /*0048*/ 	.byte	0x04, 0x17
        /*004a*/ 	.short	(.L_3099 - .L_3098)
.L_3098:
        /*004c*/ 	.word	0x00000000
        /*0050*/ 	.short	0x0004
        /*0052*/ 	.short	0x0020
        /*0054*/ 	.byte	0x00, 0xf0, 0x11, 0x00


	//----- nvinfo : EIATTR_KPARAM_INFO
	.align		4
.L_3099:
        /*0058*/ 	.byte	0x04, 0x17
        /*005a*/ 	.short	(.L_3101 - .L_3100)
.L_3100:
        /*005c*/ 	.word	0x00000000
        /*0060*/ 	.short	0x0003
        /*0062*/ 	.short	0x0018
        /*0064*/ 	.byte	0x00, 0xf5, 0x21, 0x00


	//----- nvinfo : EIATTR_KPARAM_INFO
	.align		4
.L_3101:
        /*0068*/ 	.byte	0x04, 0x17
        /*006a*/ 	.short	(.L_3103 - .L_3102)
.L_3102:
        /*006c*/ 	.word	0x00000000
        /*0070*/ 	.short	0x0002
        /*0072*/ 	.short	0x0010
        /*0074*/ 	.byte	0x00, 0xf5, 0x21, 0x00


	//----- nvinfo : EIATTR_KPARAM_INFO
	.align		4
.L_3103:
        /*0078*/ 	.byte	0x04, 0x17
        /*007a*/ 	.short	(.L_3105 - .L_3104)
.L_3104:
        /*007c*/ 	.word	0x00000000
        /*0080*/ 	.short	0x0001
        /*0082*/ 	.short	0x0008
        /*0084*/ 	.byte	0x00, 0xf5, 0x21, 0x00


	//----- nvinfo : EIATTR_KPARAM_INFO
	.align		4
.L_3105:
        /*0088*/ 	.byte	0x04, 0x17
        /*008a*/ 	.short	(.L_3107 - .L_3106)
.L_3106:
        /*008c*/ 	.word	0x00000000
        /*0090*/ 	.short	0x0000
        /*0092*/ 	.short	0x0000
        /*0094*/ 	.byte	0x00, 0xf5, 0x21, 0x00


	//----- nvinfo : EIATTR_SPARSE_MMA_MASK
	.align		4
.L_3107:
        /*0098*/ 	.byte	0x03, 0x50
        /*009a*/ 	.short	0x0000


	//----- nvinfo : EIATTR_MAXREG_COUNT
	.align		4
        /*009c*/ 	.byte	0x03, 0x1b
        /*009e*/ 	.short	0x0080


	//----- nvinfo : EIATTR_NUM_BARRIERS
	.align		4
        /*00a0*/ 	.byte	0x02, 0x4c
        /*00a2*/ 	.byte	0x01
	.zero		1


	//----- nvinfo : EIATTR_MERCURY_ISA_VERSION
	.align		4
        /*00a4*/ 	.byte	0x03, 0x5f
        /*00a6*/ 	.short	0x0101


	//----- nvinfo : EIATTR_COOP_GROUP_MASK_REGIDS
	.align		4
        /*00a8*/ 	.byte	0x04, 0x29
        /*00aa*/ 	.short	(.L_3109 - .L_3108)


	//   ....[0]....
.L_3108:
        /*00ac*/ 	.word	0xffffffff


	//   ....[1]....
        /*00b0*/ 	.word	0xffffffff


	//   ....[2]....
        /*00b4*/ 	.word	0xffffffff


	//   ....[3]....
        /*00b8*/ 	.word	0xffffffff


	//   ....[4]....
        /*00bc*/ 	.word	0xffffffff


	//   ....[5]....
        /*00c0*/ 	.word	0xffffffff


	//   ....[6]....
        /*00c4*/ 	.word	0xffffffff


	//   ....[7]....
        /*00c8*/ 	.word	0xffffffff


	//   ....[8]....
        /*00cc*/ 	.word	0xffffffff


	//   ....[9]....
        /*00d0*/ 	.word	0xffffffff


	//   ....[10]....
        /*00d4*/ 	.word	0xffffffff


	//   ....[11]....
        /*00d8*/ 	.word	0xffffffff


	//----- nvinfo : EIATTR_COOP_GROUP_INSTR_OFFSETS
	.align		4
.L_3109:
        /*00dc*/ 	.byte	0x04, 0x28
        /*00de*/ 	.short	(.L_3111 - .L_3110)


	//   ....[0]....
.L_3110:
        /*00e0*/ 	.word	0x000015f0


	//   ....[1]....
        /*00e4*/ 	.word	0x00001620


	//   ....[2]....
        /*00e8*/ 	.word	0x00001850


	//   ....[3]....
        /*00ec*/ 	.word	0x00001890


	//   ....[4]....
        /*00f0*/ 	.word	0x00001920


	//   ....[5]....
        /*00f4*/ 	.word	0x00001930


	//   ....[6]....
        /*00f8*/ 	.word	0x00001960


	//   ....[7]....
        /*00fc*/ 	.word	0x00001970


	//   ....[8]....
        /*0100*/ 	.word	0x000019a0


	//   ....[9]....
        /*0104*/ 	.word	0x000019b0


	//   ....[10]....
        /*0108*/ 	.word	0x000019e0


	//   ....[11]....
        /*010c*/ 	.word	0x00001a00


	//----- nvinfo : EIATTR_VRC_CTA_INIT_COUNT
	.align		4
.L_3111:
        /*0110*/ 	.byte	0x02, 0x4a
	.zero		1
	.zero		1


	//----- nvinfo : EIATTR_EXIT_INSTR_OFFSETS
	.align		4
        /*0114*/ 	.byte	0x04, 0x1c
        /*0116*/ 	.short	(.L_3113 - .L_3112)


	//   ....[0]....
.L_3112:
        /*0118*/ 	.word	0x00000060


	//   ....[1]....
        /*011c*/ 	.word	0x00002490


	//----- nvinfo : EIATTR_MAX_THREADS
	.align		4
.L_3113:
        /*0120*/ 	.byte	0x04, 0x05
        /*0122*/ 	.short	(.L_3115 - .L_3114)
.L_3114:
        /*0124*/ 	.word	0x000001e0
        /*0128*/ 	.word	0x00000001
        /*012c*/ 	.word	0x00000001


	//----- nvinfo : EIATTR_CRS_STACK_SIZE
	.align		4
.L_3115:
        /*0130*/ 	.byte	0x04, 0x1e
        /*0132*/ 	.short	(.L_3117 - .L_3116)
.L_3116:
        /*0134*/ 	.word	0x00000000


	//----- nvinfo : EIATTR_CBANK_PARAM_SIZE
	.align		4
.L_3117:
        /*0138*/ 	.byte	0x03, 0x19
        /*013a*/ 	.short	0x0048


	//----- nvinfo : EIATTR_PARAM_CBANK
	.align		4
        /*013c*/ 	.byte	0x04, 0x0a
        /*013e*/ 	.short	(.L_3119 - .L_3118)
	.align		4
.L_3118:
        /*0140*/ 	.word	index@(.nv.constant0._ZN13group_norm_v214gn_cuda_kernelI6__halfLi480ELi1ELi16ELi120ELi256ELb1ELi8ELi960ELi960ELi4ELb1ELi4ELb0ELb0ENS_16CompileConditionILi1000EEEEEvPT_PKS4_S7_S7_flPfS8_Pj)
        /*0144*/ 	.short	0x0380
        /*0146*/ 	.short	0x0048


	//----- nvinfo : EIATTR_SW_WAR
	.align		4
.L_3119:
        /*0148*/ 	.byte	0x04, 0x36
        /*014a*/ 	.short	(.L_3121 - .L_3120)
.L_3120:
        /*014c*/ 	.word	0x00000008
.L_3121:


//--------------------- .nv.info._ZN13group_norm_v214gn_cuda_kernelI6__halfLi480ELi3ELi16ELi120ELi256ELb1ELi8ELi960ELi960ELi4ELb1ELi10ELb0ELb0ENS_16CompileConditionILi1000EEEEEvPT_PKS4_S7_S7_flPfS8_Pj --------------------------
	.section	.nv.info._ZN13group_norm_v214gn_cuda_kernelI6__halfLi480ELi3ELi16ELi120ELi256ELb1ELi8ELi960ELi960ELi4ELb1ELi10ELb0ELb0ENS_16CompileConditionILi1000EEEEEvPT_PKS4_S7_S7_flPfS8_Pj,"",@"SHT_CUDA_INFO"
	.sectionflags	@""
	.align	4


	//----- nvinfo : EIATTR_CUDA_API_VERSION
	.align		4
        /*0000*/ 	.byte	0x04, 0x37
        /*0002*/ 	.short	(.L_3123 - .L_3122)
.L_3122:
        /*0004*/ 	.word	0x00000082


	//----- nvinfo : EIATTR_KPARAM_INFO
	.align		4
.L_3123:
        /*0008*/ 	.byte	0x04, 0x17
        /*000a*/ 	.short	(.L_3125 - .L_3124)
.L_3124:
        /*000c*/ 	.word	0x00000000
        /*0010*/ 	.short	0x0008
        /*0012*/ 	.short	0x0040
        /*0014*/ 	.byte	0x00, 0xf5, 0x21, 0x00


	//----- nvinfo : EIATTR_KPARAM_INFO
	.align		4
.L_3125:
        /*0018*/ 	.byte	0x04, 0x17
        /*001a*/ 	.short	(.L_3127 - .L_3126)
.L_3126:
        /*001c*/ 	.word	0x00000000
        /*0020*/ 	.short	0x0007
        /*0022*/ 	.short	0x0038
        /*0024*/ 	.byte	0x00, 0xf5, 0x21, 0x00


	//----- nvinfo : EIATTR_KPARAM_INFO
	.align		4
.L_3127:
        /*0028*/ 	.byte	0x04, 0x17
        /*002a*/ 	.short	(.L_3129 - .L_3128)
.L_3128:
        /*002c*/ 	.word	0x00000000
        /*0030*/ 	.short	0x0006
        /*0032*/ 	.short	0x0030
        /*0034*/ 	.byte	0x00, 0xf5, 0x21, 0x00


	//----- nvinfo : EIATTR_KPARAM_INFO
	.align		4
.L_3129:
        /*0038*/ 	.byte	0x04, 0x17
        /*003a*/ 	.short	(.L_3131 - .L_3130)
.L_3130:
        /*003c*/ 	.word	0x00000000
        /*0040*/ 	.short	0x0005
        /*0042*/ 	.short	0x0028
        /*0044*/ 	.byte	0x00, 0xf0, 0x21, 0x00


	//----- nvinfo : EIATTR_KPARAM_INFO
	.align		4
.L_3131:
        /*0048*/ 	.byte	0x04, 0x17
        /*004a*/ 	.short	(.L_3133 - .L_3132)
.L_3132:
        /*004c*/ 	.word	0x00000000
        /*0050*/ 	.short	0x0004
        /*0052*/ 	.short	0x0020
        /*0054*/ 	.byte	0x00, 0xf0, 0x11, 0x00


	//----- nvinfo : EIATTR_KPARAM_INFO
	.align		4
.L_3133:
        /*0058*/ 	.byte	0x04, 0x17
        /*005a*/ 	.short	(.L_3135 - .L_3134)
.L_3134:
        /*005c*/ 	.word	0x00000000
        /*0060*/ 	.short	0x0003
        /*0062*/ 	.short	0x0018
        /*0064*/ 	.byte	0x00, 0xf5, 0x21, 0x00


	//----- nvinfo : EIATTR_KPARAM_INFO
	.align		4
.L_3135:
        /*0068*/ 	.byte	0x04, 0x17
        /*006a*/ 	.short	(.L_3137 - .L_3136)
.L_3136:
        /*006c*/ 	.word	0x00000000
        /*0070*/ 	.short	0x0002
        /*0072*/ 	.short	0x0010
        /*0074*/ 	.byte	0x00, 0xf5, 0x21, 0x00


	//----- nvinfo : EIATTR_KPARAM_INFO
	.align		4
.L_3137:
        /*0078*/ 	.byte	0x04, 0x17
        /*007a*/ 	.short	(.L_3139 - .L_3138)
.L_3138:
        /*007c*/ 	.word	0x00000000
        /*0080*/ 	.short	0x0001
        /*0082*/ 	.short	0x0008
        /*0084*/ 	.byte	0x00, 0xf5, 0x21, 0x00


	//----- nvinfo : EIATTR_KPARAM_INFO
	.align		4
.L_3139:
        /*0088*/ 	.byte	0x04, 0x17
        /*008a*/ 	.short	(.L_3141 - .L_3140)
.L_3140:
        /*008c*/ 	.word	0x00000000
        /*0090*/ 	.short	0x0000
        /*0092*/ 	.short	0x0000
        /*0094*/ 	.byte	0x00, 0xf5, 0x21, 0x00


	//----- nvinfo : EIATTR_SPARSE_MMA_MASK
	.align		4
.L_3141:
        /*0098*/ 	.byte	0x03, 0x50
        /*009a*/ 	.short	0x0000


	//----- nvinfo : EIATTR_MAXREG_COUNT
	.align		4
        /*009c*/ 	.byte	0x03, 0x1b
        /*009e*/ 	.short	0x0028


	//----- nvinfo : EIATTR_NUM_BARRIERS
	.align		4
        /*00a0*/ 	.byte	0x02, 0x4c
        /*00a2*/ 	.byte	0x01
	.zero		1


	//----- nvinfo : EIATTR_MERCURY_ISA_VERSION
	.align		4
        /*00a4*/ 	.byte	0x03, 0x5f
        /*00a6*/ 	.short	0x0101


	//----- nvinfo : EIATTR_COOP_GROUP_MASK_REGIDS
	.align		4
        /*00a8*/ 	.byte	0x04, 0x29
        /*00aa*/ 	.short	(.L_3143 - .L_3142)


	//   ....[0]....
.L_3142:
        /*00ac*/ 	.word	0xffffffff


	//   ....[1]....
        /*00b0*/ 	.word	0xffffffff


	//   ....[2]....
        /*00b4*/ 	.word	0xffffffff


	//   ....[3]....
        /*00b8*/ 	.word	0xffffffff


	//   ....[4]....
        /*00bc*/ 	.word	0xffffffff


	//   ....[5]....
        /*00c0*/ 	.word	0xffffffff


	//   ....[6]....
        /*00c4*/ 	.word	0xffffffff


	//   ....[7]....
        /*00c8*/ 	.word	0xffffffff


	//   ....[8]....
        /*00cc*/ 	.word	0xffffffff


	//   ....[9]....
        /*00d0*/ 	.word	0xffffffff


	//   ....[10]....
        /*00d4*/ 	.word	0xffffffff


	//   ....[11]....
        /*00d8*/ 	.word	0xffffffff


	//----- nvinfo : EIATTR_COOP_GROUP_INSTR_OFFSETS
	.align		4
.L_3143:
        /*00dc*/ 	.byte	0x04, 0x28
        /*00de*/ 	.short	(.L_3145 - .L_3144)


	//   ....[0]....
.L_3144:
        /*00e0*/ 	.word	0x00001600


	//   ....[1]....
        /*00e4*/ 	.word	0x00001610


	//   ....[2]....
        /*00e8*/ 	.word	0x00001980


	//   ....[3]....
        /*00ec*/ 	.word	0x00001990


	//   ....[4]....
        /*00f0*/ 	.word	0x000019c0


	//   ....[5]....
        /*00f4*/ 	.word	0x000019d0


	//   ....[6]....
        /*00f8*/ 	.word	0x00001a00


	//   ....[7]....
        /*00fc*/ 	.word	0x00001a10


	//   ....[8]....
        /*0100*/ 	.word	0x00001a40


	//   ....[9]....
        /*0104*/ 	.word	0x00001a50


	//   ....[10]....
        /*0108*/ 	.word	0x00001a80


	//   ....[11]....
        /*010c*/ 	.word	0x00001aa0


	//----- nvinfo : EIATTR_VRC_CTA_INIT_COUNT
	.align		4
.L_3145:
        /*0110*/ 	.byte	0x02, 0x4a
	.zero		1
	.zero		1


	//----- nvinfo : EIATTR_EXIT_INSTR_OFFSETS
	.align		4
        /*0114*/ 	.byte	0x04, 0x1c
        /*0116*/ 	.short	(.L_3147 - .L_3146)


	//   ....[0]....
.L_3146:
        /*0118*/ 	.word	0x00000070


	//   ....[1]....
        /*011c*/ 	.word	0x00002720


	//----- nvinfo : EIATTR_MAX_THREADS
	.align		4
.L_3147:
        /*0120*/ 	.byte	0x04, 0x05
        /*0122*/ 	.short	(.L_3149 - .L_3148)
.L_3148:
        /*0124*/ 	.word	0x000001e0
        /*0128*/ 	.word	0x00000001
        /*012c*/ 	.word	0x00000001


	//----- nvinfo : EIATTR_CRS_STACK_SIZE
	.align		4
.L_3149:
        /*0130*/ 	.byte	0x04, 0x1e
        /*0132*/ 	.short	(.L_3151 - .L_3150)
.L_3150:
        /*0134*/ 	.word	0x00000000


	//----- nvinfo : EIATTR_CBANK_PARAM_SIZE
	.align		4
.L_3151:
        /*0138*/ 	.byte	0x03, 0x19
        /*013a*/ 	.short	0x0048


	//----- nvinfo : EIATTR_PARAM_CBANK
	.align		4
        /*013c*/ 	.byte	0x04, 0x0a
        /*013e*/ 	.short	(.L_3153 - .L_3152)
	.align		4
.L_3152:
        /*0140*/ 	.word	index@(.nv.constant0._ZN13group_norm_v214gn_cuda_kernelI6__halfLi480ELi3ELi16ELi120ELi256ELb1ELi8ELi960ELi960ELi4ELb1ELi10ELb0ELb0ENS_16CompileConditionILi1000EEEEEvPT_PKS4_S7_S7_flPfS8_Pj)
        /*0144*/ 	.short	0x0380
        /*0146*/ 	.short	0x0048


	//----- nvinfo : EIATTR_SW_WAR
	.align		4
.L_3153:
        /*0148*/ 	.byte	0x04, 0x36
        /*014a*/ 	.short	(.L_3155 - .L_3154)
.L_3154:
        /*014c*/ 	.word	0x00000008
.L_3155:


//--------------------- .nv.info._ZN13group_norm_v214gn_cuda_kernelI6__halfLi480ELi1ELi16ELi120ELi256ELb1ELi16ELi960ELi960ELi4ELb1ELi9ELb0ELb0ENS_16CompileConditionILi1000EEEEEvPT_PKS4_S7_S7_flPfS8_Pj --------------------------
	.section	.nv.info._ZN13group_norm_v214gn_cuda_kernelI6__halfLi480ELi1ELi16ELi120ELi256ELb1ELi16ELi960ELi960ELi4ELb1ELi9ELb0ELb0ENS_16CompileConditionILi1000EEEEEvPT_PKS4_S7_S7_flPfS8_Pj,"",@"SHT_CUDA_INFO"
	.sectionflags	@""
	.align	4


	//----- nvinfo : EIATTR_CUDA_API_VERSION
	.align		4
        /*0000*/ 	.byte	0x04, 0x37
        /*0002*/ 	.short	(.L_3157 - .L_3156)
.L_3156:
        /*0004*/ 	.word	0x00000082


	//----- nvinfo : EIATTR_KPARAM_INFO
	.align		4
.L_3157:
        /*0008*/ 	.byte	0x04, 0x17
        /*000a*/ 	.short	(.L_3159 - .L_3158)
.L_3158:
        /*000c*/ 	.word	0x00000000
        /*0010*/ 	.short	0x0008
        /*0012*/ 	.short	0x0040
        /*0014*/ 	.byte	0x00, 0xf5, 0x21, 0x00


	//----- nvinfo : EIATTR_KPARAM_INFO
	.align		4
.L_3159:
        /*0018*/ 	.byte	0x04, 0x17
        /*001a*/ 	.short	(.L_3161 - .L_3160)
.L_3160:
        /*001c*/ 	.word	0x00000000
        /*0020*/ 	.short	0x0007
        /*0022*/ 	.short	0x0038
        /*0024*/ 	.byte	0x00, 0xf5, 0x21, 0x00


	//----- nvinfo : EIATTR_KPARAM_INFO
	.align		4
.L_3161:
        /*0028*/ 	.byte	0x04, 0x17
        /*002a*/ 	.short	(.L_3163 - .L_3162)
.L_3162:
        /*002c*/ 	.word	0x00000000
        /*0030*/ 	.short	0x0006
        /*0032*/ 	.short	0x0030
        /*0034*/ 	.byte	0x00, 0xf5, 0x21, 0x00


	//----- nvinfo : EIATTR_KPARAM_INFO
	.align		4
.L_3163:
        /*0038*/ 	.byte	0x04, 0x17
        /*003a*/ 	.short	(.L_3165 - .L_3164)
.L_3164:
        /*003c*/ 	.word	0x00000000
        /*0040*/ 	.short	0x0005
        /*0042*/ 	.short	0x0028
        /*0044*/ 	.byte	0x00, 0xf0, 0x21, 0x00


	//----- nvinfo : EIATTR_KPARAM_INFO
	.align		4
.L_3165:
        /*0048*/ 	.byte	0x04, 0x17
        /*004a*/ 	.short	(.L_3167 - .L_3166)
.L_3166:
        /*004c*/ 	.word	0x00000000
        /*0050*/ 	.short	0x0004
        /*0052*/ 	.short	0x0020
        /*0054*/ 	.byte	0x00, 0xf0, 0x11, 0x00


	//----- nvinfo : EIATTR_KPARAM_INFO
	.align		4
.L_3167:
        /*0058*/ 	.byte	0x04, 0x17
        /*005a*/ 	.short	(.L_3169 - .L_3168)
.L_3168:
        /*005c*/ 	.word	0x00000000
        /*0060*/ 	.short	0x0003
        /*0062*/ 	.short	0x0018
        /*0064*/ 	.byte	0x00, 0xf5, 0x21, 0x00


	//----- nvinfo : EIATTR_KPARAM_INFO
	.align		4
.L_3169:
        /*0068*/ 	.byte	0x04, 0x17
        /*006a*/ 	.short	(.L_3171 - .L_3170)
.L_3170:
        /*006c*/ 	.word	0x00000000
        /*0070*/ 	.short	0x0002
        /*0072*/ 	.short	0x0010
        /*0074*/ 	.byte	0x00, 0xf5, 0x21, 0x00


	//----- nvinfo : EIATTR_KPARAM_INFO
	.align		4
.L_3171:
        /*0078*/ 	.byte	0x04, 0x17
        /*007a*/ 	.short	(.L_3173 - .L_3172)
.L_3172:
        /*007c*/ 	.word	0x00000000
        /*0080*/ 	.short	0x0001
        /*0082*/ 	.short	0x0008
        /*0084*/ 	.byte	0x00, 0xf5, 0x21, 0x00


	//----- nvinfo : EIATTR_KPARAM_INFO
	.align		4
.L_3173:
        /*0088*/ 	.byte	0x04, 0x17
        /*008a*/ 	.short	(.L_3175 - .L_3174)
.L_3174:
        /*008c*/ 	.word	0x00000000
        /*0090*/ 	.short	0x0000
        /*0092*/ 	.short	0x0000
        /*0094*/ 	.byte	0x00, 0xf5, 0x21, 0x00


	//----- nvinfo : EIATTR_SPARSE_MMA_MASK
	.align		4
.L_3175:
        /*0098*/ 	.byte	0x03, 0x50
        /*009a*/ 	.short	0x0000


	//----- nvinfo : EIATTR_MAXREG_COUNT
	.align		4
        /*009c*/ 	.byte	0x03, 0x1b
        /*009e*/ 	.short	0x0080


	//----- nvinfo : EIATTR_NUM_BARRIERS
	.align		4
        /*00a0*/ 	.byte	0x02, 0x4c
        /*00a2*/ 	.byte	0x01
	.zero		1


	//----- nvinfo : EIATTR_MERCURY_ISA_VERSION
	.align		4
        /*00a4*/ 	.byte	0x03, 0x5f
        /*00a6*/ 	.short	0x0101


	//----- nvinfo : EIATTR_COOP_GROUP_MASK_REGIDS
	.align		4
        /*00a8*/ 	.byte	0x04, 0x29
        /*00aa*/ 	.short	(.L_3177 - .L_3176)


	//   ....[0]....
.L_3176:
        /*00ac*/ 	.word	0xffffffff


	//   ....[1]....
        /*00b0*/ 	.word	0xffffffff


	//   ....[2]....
        /*00b4*/ 	.word	0xffffffff


	//   ....[3]....
        /*00b8*/ 	.word	0xffffffff


	//   ....[4]....
        /*00bc*/ 	.word	0xffffffff


	//   ....[5]....
        /*00c0*/ 	.word	0xffffffff


	//   ....[6]....
        /*00c4*/ 	.word	0xffffffff


	//   ....[7]....
        /*00c8*/ 	.word	0xffffffff


	//   ....[8]....
        /*00cc*/ 	.word	0xffffffff


	//   ....[9]....
        /*00d0*/ 	.word	0xffffffff


	//----- nvinfo : EIATTR_COOP_GROUP_INSTR_OFFSETS
	.align		4
.L_3177:
        /*00d4*/ 	.byte	0x04, 0x28
        /*00d6*/ 	.short	(.L_3179 - .L_3178)


	//   ....[0]....
.L_3178:
        /*00d8*/ 	.word	0x00001970


	//   ....[1]....
        /*00dc*/ 	.word	0x000019a0


	//   ....[2]....
        /*00e0*/ 	.word	0x00001ba0


	//   ....[3]....
        /*00e4*/ 	.word	0x00001bd0


	//   ....[4]....
        /*00e8*/ 	.word	0x00001c00


	//   ....[5]....
        /*00ec*/ 	.word	0x00001c10


	//   ....[6]....
        /*00f0*/ 	.word	0x00001c40


	//   ....[7]....
        /*00f4*/ 	.word	0x00001c50


	//   ....[8]....
        /*00f8*/ 	.word	0x00001c80


	//   ....[9]....
        /*00fc*/ 	.word	0x00001c90


	//----- nvinfo : EIATTR_VRC_CTA_INIT_COUNT
	.align		4
.L_3179:
        /*0100*/ 	.byte	0x02, 0x4a
	.zero		1
	.zero		1


	//----- nvinfo : EIATTR_EXIT_INSTR_OFFSETS
	.align		4
        /*0104*/ 	.byte	0x04, 0x1c
        /*0106*/ 	.short	(.L_3181 - .L_3180)


	//   ....[0]....
.L_3180:
        /*0108*/ 	.word	0x00000070


	//   ....[1]....
        /*010c*/ 	.word	0x00003110


	//----- nvinfo : EIATTR_MAX_THREADS
	.align		4
.L_3181:
        /*0110*/ 	.byte	0x04, 0x05
        /*0112*/ 	.short	(.L_3183 - .L_3182)
.L_3182:
        /*0114*/ 	.word	0x000001e0
        /*0118*/ 	.word	0x00000001
        /*011c*/ 	.word	0x00000001


	//----- nvinfo : EIATTR_CRS_STACK_SIZE
	.align		4
.L_3183:
        /*0120*/ 	.byte	0x04, 0x1e
        /*0122*/ 	.short	(.L_3185 - .L_3184)
.L_3184:
        /*0124*/ 	.word	0x00000000


	//----- nvinfo : EIATTR_CBANK_PARAM_SIZE
	.align		4
.L_3185:
        /*0128*/ 	.byte	0x03, 0x19
        /*012a*/ 	.short	0x0048


	//----- nvinfo : EIATTR_PARAM_CBANK
	.align		4
        /*012c*/ 	.byte	0x04, 0x0a
        /*012e*/ 	.short	(.L_3187 - .L_3186)
	.align		4
.L_3186:
        /*0130*/ 	.word	index@(.nv.constant0._ZN13group_norm_v214gn_cuda_kernelI6__halfLi480ELi1ELi16ELi120ELi256ELb1ELi16ELi960ELi960ELi4ELb1ELi9ELb0ELb0ENS_16CompileConditionILi1000EEEEEvPT_PKS4_S7_S7_flPfS8_Pj)
        /*0134*/ 	.short	0x0380
        /*0136*/ 	.short	0x0048


	//----- nvinfo : EIATTR_SW_WAR
	.align		4
.L_3187:
        /*0138*/ 	.byte	0x04, 0x36
        /*013a*/ 	.short	(.L_3189 - .L_3188)
.L_3188:
        /*013c*/ 	.word	0x00000008
.L_3189:


//--------------------- .nv.info._ZN13group_norm_v214gn_cuda_kernelI6__halfLi480ELi3ELi16ELi120ELi256ELb1ELi16ELi960ELi960ELi4ELb1ELi21ELb0ELb0ENS_16CompileConditionILi1000EEEEEvPT_PKS4_S7_S7_flPfS8_Pj --------------------------
	.section	.nv.info._ZN13group_norm_v214gn_cuda_kernelI6__halfLi480ELi3ELi16ELi120ELi256ELb1ELi16ELi960ELi960ELi4ELb1ELi21ELb0ELb0ENS_16CompileConditionILi1000EEEEEvPT_PKS4_S7_S7_flPfS8_Pj,"",@"SHT_CUDA_INFO"
	.sectionflags	@""
	.align	4


	//----- nvinfo : EIATTR_CUDA_API_VERSION
	.align		4
        /*0000*/ 	.byte	0x04, 0x37
        /*0002*/ 	.short	(.L_3191 - .L_3190)
.L_3190:
        /*0004*/ 	.word	0x00000082


	//----- nvinfo : EIATTR_KPARAM_INFO
	.align		4
.L_3191:
        /*0008*/ 	.byte	0x04, 0x17
        /*000a*/ 	.short	(.L_3193 - .L_3192)
.L_3192:
        /*000c*/ 	.word	0x00000000
        /*0010*/ 	.short	0x0008
        /*0012*/ 	.short	0x0040
        /*0014*/ 	.byte	0x00, 0xf5, 0x21, 0x00


	//----- nvinfo : EIATTR_KPARAM_INFO
	.align		4
.L_3193:
        /*0018*/ 	.byte	0x04, 0x17
        /*001a*/ 	.short	(.L_3195 - .L_3194)
.L_3194:
        /*001c*/ 	.word	0x00000000
        /*0020*/ 	.short	0x0007
        /*0022*/ 	.short	0x0038
        /*0024*/ 	.byte	0x00, 0xf5, 0x21, 0x00


	//----- nvinfo : EIATTR_KPARAM_INFO
	.align		4
.L_3195:
        /*0028*/ 	.byte	0x04, 0x17
        /*002a*/ 	.short	(.L_3197 - .L_3196)
.L_3196:
        /*002c*/ 	.word	0x00000000
        /*0030*/ 	.short	0x0006
        /*0032*/ 	.short	0x0030
        /*0034*/ 	.byte	0x00, 0xf5, 0x21, 0x00


	//----- nvinfo : EIATTR_KPARAM_INFO
	.align		4
.L_3197:
        /*0038*/ 	.byte	0x04, 0x17
        /*003a*/ 	.short	(.L_3199 - .L_3198)
.L_3198:
        /*003c*/ 	.word	0x00000000
        /*0040*/ 	.short	0x0005
        /*0042*/ 	.short	0x0028
        /*0044*/ 	.byte	0x00, 0xf0, 0x21, 0x00


	//----- nvinfo : EIATTR_KPARAM_INFO
	.align		4
.L_3199:
        /*0048*/ 	.byte	0x04, 0x17
        /*004a*/ 	.short	(.L_3201 - .L_3200)
.L_3200:
        /*004c*/ 	.word	0x00000000
        /*0050*/ 	.short	0x0004
        /*0052*/ 	.short	0x0020
        /*0054*/ 	.byte	0x00, 0xf0, 0x11, 0x00


	//----- nvinfo : EIATTR_KPARAM_INFO
	.align		4
.L_3201:
        /*0058*/ 	.byte	0x04, 0x17
        /*005a*/ 	.short	(.L_3203 - .L_3202)
.L_3202:
        /*005c*/ 	.word	0x00000000
        /*0060*/ 	.short	0x0003
        /*0062*/ 	.short	0x0018
        /*0064*/ 	.byte	0x00, 0xf5, 0x21, 0x00


	//----- nvinfo : EIATTR_KPARAM_INFO
	.align		4
.L_3203:
        /*0068*/ 	.byte	0x04, 0x17
        /*006a*/ 	.short	(.L_3205 - .L_3204)
.L_3204:
        /*006c*/ 	.word	0x00000000
        /*0070*/ 	.short	0x0002
        /*0072*/ 	.short	0x0010
        /*0074*/ 	.byte	0x00, 0xf5, 0x21, 0x00


	//----- nvinfo : EIATTR_KPARAM_INFO
	.align		4
.L_3205:
        /*0078*/ 	.byte	0x04, 0x17
        /*007a*/ 	.short	(.L_3207 - .L_3206)
.L_3206:
        /*007c*/ 	.word	0x00000000
        /*0080*/ 	.short	0x0001
        /*0082*/ 	.short	0x0008
        /*0084*/ 	.byte	0x00, 0xf5, 0x21, 0x00


	//----- nvinfo : EIATTR_KPARAM_INFO
	.align		4
.L_3207:
        /*0088*/ 	.byte	0x04, 0x17
        /*008a*/ 	.short	(.L_3209 - .L_3208)
.L_3208:
        /*008c*/ 	.word	0x00000000
        /*0090*/ 	.short	0x0000
        /*0092*/ 	.short	0x0000
        /*0094*/ 	.byte	0x00, 0xf5, 0x21, 0x00


	//----- nvinfo : EIATTR_SPARSE_MMA_MASK
	.align		4
.L_3209:
        /*0098*/ 	.byte	0x03, 0x50
        /*009a*/ 	.short	0x0000


	//----- nvinfo : EIATTR_MAXREG_COUNT
	.align		4
        /*009c*/ 	.byte	0x03, 0x1b
        /*009e*/ 	.short	0x0028


	//----- nvinfo : EIATTR_NUM_BARRIERS
	.align		4
        /*00a0*/ 	.byte	0x02, 0x4c
        /*00a2*/ 	.byte	0x01
	.zero		1


	//----- nvinfo : EIATTR_ANNOTATIONS
	.align		4
        /*00a4*/ 	.byte	0x04, 0x55
        /*00a6*/ 	.short	(.L_3211 - .L_3210)


	//   ....[0]....
.L_3210:
        /* <DEDUP_REMOVED lines=17> */


	//----- nvinfo : EIATTR_MERCURY_ISA_VERSION
	.align		4
.L_3211:
        /*01a0*/ 	.byte	0x03, 0x5f
        /*01a2*/ 	.short	0x0101


	//----- nvinfo : EIATTR_COOP_GROUP_MASK_REGIDS
	.align		4
        /*01a4*/ 	.byte	0x04, 0x29
        /*01a6*/ 	.short	(.L_3213 - .L_3212)


	//   ....[0]....
.L_3212:
        /*01a8*/ 	.word	0xffffffff


	//   ....[1]....
        /*01ac*/ 	.word	0xffffffff


	//   ....[2]....
        /*01b0*/ 	.word	0xffffffff


	//   ....[3]....
        /*01b4*/ 	.word	0xffffffff


	//   ....[4]....
        /*01b8*/ 	.word	0xffffffff


	//   ....[5]....
        /*01bc*/ 	.word	0xffffffff


	//   ....[6]....
        /*01c0*/ 	.word	0xffffffff


	//   ....[7]....
        /*01c4*/ 	.word	0xffffffff


	//   ....[8]....
        /*01c8*/ 	.word	0xffffffff


	//   ....[9]....
        /*01cc*/ 	.word	0xffffffff


	//----- nvinfo : EIATTR_COOP_GROUP_INSTR_OFFSETS
	.align		4
.L_3213:
        /*01d0*/ 	.byte	0x04, 0x28
        /*01d2*/ 	.short	(.L_3215 - .L_3214)


	//   ....[0]....
.L_3214:
        /*01d4*/ 	.word	0x00001940


	//   ....[1]....
        /*01d8*/ 	.word	0x00001950


	//   ....[2]....
        /*01dc*/ 	.word	0x00001d20


	//   ....[3]....
        /*01e0*/ 	.word	0x00001d40


	//   ....[4]....
        /*01e4*/ 	.word	0x00001d60


	//   ....[5]....
        /*01e8*/ 	.word	0x00001d80


	//   ....[6]....
        /*01ec*/ 	.word	0x00001da0


	//   ....[7]....
        /*01f0*/ 	.word	0x00001dc0


	//   ....[8]....
        /*01f4*/ 	.word	0x00001df0


	//   ....[9]....
        /*01f8*/ 	.word	0x00001e20


	//----- nvinfo : EIATTR_VRC_CTA_INIT_COUNT
	.align		4
.L_3215:
        /*01fc*/ 	.byte	0x02, 0x4a
	.zero		1
	.zero		1


	//----- nvinfo : EIATTR_EXIT_INSTR_OFFSETS
	.align		4
        /*0200*/ 	.byte	0x04, 0x1c
        /*0202*/ 	.short	(.L_3217 - .L_3216)


	//   ....[0]....
.L_3216:
        /*0204*/ 	.word	0x00000080


	//   ....[1]....
        /*0208*/ 	.word	0x00003490


	//----- nvinfo : EIATTR_MAX_THREADS
	.align		4
.L_3217:
        /*020c*/ 	.byte	0x04, 0x05
        /*020e*/ 	.short	(.L_3219 - .L_3218)
.L_3218:
        /*0210*/ 	.word	0x000001e0
        /*0214*/ 	.word	0x00000001
        /*0218*/ 	.word	0x00000001


	//----- nvinfo : EIATTR_CRS_STACK_SIZE
	.align		4
.L_3219:
        /*021c*/ 	.byte	0x04, 0x1e
        /*021e*/ 	.short	(.L_3221 - .L_3220)
.L_3220:
        /*0220*/ 	.word	0x00000000


	//----- nvinfo : EIATTR_CBANK_PARAM_SIZE
	.align		4
.L_3221:
        /*0224*/ 	.byte	0x03, 0x19
        /*0226*/ 	.short	0x0048


	//----- nvinfo : EIATTR_PARAM_CBANK
	.align		4
        /*0228*/ 	.byte	0x04, 0x0a
        /*022a*/ 	.short	(.L_3223 - .L_3222)
	.align		4
.L_3222:
        /*022c*/ 	.word	index@(.nv.constant0._ZN13group_norm_v214gn_cuda_kernelI6__halfLi480ELi3ELi16ELi120ELi256ELb1ELi16ELi960ELi960ELi4ELb1ELi21ELb0ELb0ENS_16CompileConditionILi1000EEEEEvPT_PKS4_S7_S7_flPfS8_Pj)
        /*0230*/ 	.short	0x0380
        /*0232*/ 	.short	0x0048


	//----- nvinfo : EIATTR_SW_WAR
	.align		4
.L_3223:
        /*0234*/ 	.byte	0x04, 0x36
        /*0236*/ 	.short	(.L_3225 - .L_3224)
.L_3224:
        /*0238*/ 	.word	0x00000008
.L_3225:


//--------------------- .nv.info._ZN13group_norm_v214gn_cuda_kernelI6__halfLi480ELi1ELi16ELi120ELi256ELb1ELi32ELi960ELi960ELi4ELb1ELi18ELb0ELb0ENS_16CompileConditionILi1000EEEEEvPT_PKS4_S7_S7_flPfS8_Pj --------------------------
	.section	.nv.info._ZN13group_norm_v214gn_cuda_kernelI6__halfLi480ELi1ELi16ELi120ELi256ELb1ELi32ELi960ELi960ELi4ELb1ELi18ELb0ELb0ENS_16CompileConditionILi1000EEEEEvPT_PKS4_S7_S7_flPfS8_Pj,"",@"SHT_CUDA_INFO"
	.sectionflags	@""
	.align	4


	//----- nvinfo : EIATTR_CUDA_API_VERSION
	.align		4
        /*0000*/ 	.byte	0x04, 0x37
        /*0002*/ 	.short	(.L_3227 - .L_3226)
.L_3226:
        /*0004*/ 	.word	0x00000082


	//----- nvinfo : EIATTR_KPARAM_INFO
	.align		4
.L_3227:
        /*0008*/ 	.byte	0x04, 0x17
        /*000a*/ 	.short	(.L_3229 - .L_3228)
.L_3228:
        /*000c*/ 	.word	0x00000000
        /*0010*/ 	.short	0x0008
        /*0012*/ 	.short	0x0040
        /*0014*/ 	.byte	0x00, 0xf5, 0x21, 0x00


	//----- nvinfo : EIATTR_KPARAM_INFO
	.align		4
.L_3229:
        /*0018*/ 	.byte	0x04, 0x17
        /*001a*/ 	.short	(.L_3231 - .L_3230)
.L_3230:
        /*001c*/ 	.word	0x00000000
        /*0020*/ 	.short	0x0007
        /*0022*/ 	.short	0x0038
        /*0024*/ 	.byte	0x00, 0xf5, 0x21, 0x00


	//----- nvinfo : EIATTR_KPARAM_INFO
	.align		4
.L_3231:
        /*0028*/ 	.byte	0x04, 0x17
        /*002a*/ 	.short	(.L_3233 - .L_3232)
.L_3232:
        /*002c*/ 	.word	0x00000000
        /*0030*/ 	.short	0x0006
        /*0032*/ 	.short	0x0030
        /*0034*/ 	.byte	0x00, 0xf5, 0x21, 0x00


	//----- nvinfo : EIATTR_KPARAM_INFO
	.align		4
.L_3233:
        /*0038*/ 	.byte	0x04, 0x17
        /*003a*/ 	.short	(.L_3235 - .L_3234)
.L_3234:
        /*003c*/ 	.word	0x00000000
        /*0040*/ 	.short	0x0005
        /*0042*/ 	.short	0x0028
        /*0044*/ 	.byte	0x00, 0xf0, 0x21, 0x00


	//----- nvinfo : EIATTR_KPARAM_INFO
	.align		4
.L_3235:
        /*0048*/ 	.byte	0x04, 0x17
        /*004a*/ 	.short	(.L_3237 - .L_3236)
.L_3236:
        /*004c*/ 	.word	0x00000000
        /*0050*/ 	.short	0x0004
        /*0052*/ 	.short	0x0020
        /*0054*/ 	.byte	0x00, 0xf0, 0x11, 0x00


	//----- nvinfo : EIATTR_KPARAM_INFO
	.align		4
.L_3237:
        /*0058*/ 	.byte	0x04, 0x17
        /*005a*/ 	.short	(.L_3239 - .L_3238)
.L_3238:
        /*005c*/ 	.word	0x00000000
        /*0060*/ 	.short	0x0003
        /*0062*/ 	.short	0x0018
        /*0064*/ 	.byte	0x00, 0xf5, 0x21, 0x00


	//----- nvinfo : EIATTR_KPARAM_INFO
	.align		4
.L_3239:
        /*0068*/ 	.byte	0x04, 0x17
        /*006a*/ 	.short	(.L_3241 - .L_3240)
.L_3240:
        /*006c*/ 	.word	0x00000000
        /*0070*/ 	.short	0x0002
        /*0072*/ 	.short	0x0010
        /*0074*/ 	.byte	0x00, 0xf5, 0x21, 0x00


	//----- nvinfo : EIATTR_KPARAM_INFO
	.align		4
.L_3241:
        /*0078*/ 	.byte	0x04, 0x17
        /*007a*/ 	.short	(.L_3243 - .L_3242)
.L_3242:
        /*007c*/ 	.word	0x00000000
        /*0080*/ 	.short	0x0001
        /*0082*/ 	.short	0x0008
        /*0084*/ 	.byte	0x00, 0xf5, 0x21, 0x00


	//----- nvinfo : EIATTR_KPARAM_INFO
	.align		4
.L_3243:
        /*0088*/ 	.byte	0x04, 0x17
        /*008a*/ 	.short	(.L_3245 - .L_3244)
.L_3244:
        /*008c*/ 	.word	0x00000000
        /*0090*/ 	.short	0x0000
        /*0092*/ 	.short	0x0000
        /*0094*/ 	.byte	0x00, 0xf5, 0x21, 0x00


	//----- nvinfo : EIATTR_SPARSE_MMA_MASK
	.align		4
.L_3245:
        /*0098*/ 	.byte	0x03, 0x50
        /*009a*/ 	.short	0x0000


	//----- nvinfo : EIATTR_MAXREG_COUNT
	.align		4
        /*009c*/ 	.byte	0x03, 0x1b
        /*009e*/ 	.short	0x0080


	//----- nvinfo : EIATTR_NUM_BARRIERS
	.align		4
        /*00a0*/ 	.byte	0x02, 0x4c
        /*00a2*/ 	.byte	0x01
	.zero		1


	//----- nvinfo : EIATTR_MERCURY_ISA_VERSION
	.align		4
        /*00a4*/ 	.byte	0x03, 0x5f
        /*00a6*/ 	.short	0x0101


	//----- nvinfo : EIATTR_INT_WARP_WIDE_INSTR_OFFSETS
	.align		4
        /*00a8*/ 	.byte	0x04, 0x31
        /*00aa*/ 	.short	(.L_3247 - .L_3246)


	//   ....[0]....
.L_3246:
        /*00ac*/ 	.word	0x00001fb0


	//----- nvinfo : EIATTR_COOP_GROUP_MASK_REGIDS
	.align		4
.L_3247:
        /*00b0*/ 	.byte	0x04, 0x29
        /*00b2*/ 	.short	(.L_3249 - .L_3248)


	//   ....[0]....
.L_3248:
        /*00b4*/ 	.word	0xffffffff


	//   ....[1]....
        /*00b8*/ 	.word	0xffffffff


	//   ....[2]....
        /*00bc*/ 	.word	0xffffffff


	//   ....[3]....
        /*00c0*/ 	.word	0xffffffff


	//   ....[4]....
        /*00c4*/ 	.word	0xffffffff


	//   ....[5]....
        /*00c8*/ 	.word	0xffffffff


	//   ....[6]....
        /*00cc*/ 	.word	0xffffffff


	//   ....[7]....
        /*00d0*/ 	.word	0xffffffff


	//----- nvinfo : EIATTR_COOP_GROUP_INSTR_OFFSETS
	.align		4
.L_3249:
        /*00d4*/ 	.byte	0x04, 0x28
        /*00d6*/ 	.short	(.L_3251 - .L_3250)


	//   ....[0]....
.L_3250:
        /*00d8*/ 	.word	0x00001f90


	//   ....[1]....
        /*00dc*/ 	.word	0x00001fd0


	//   ....[2]....
        /*00e0*/ 	.word	0x000022a0


	//   ....[3]....
        /*00e4*/ 	.word	0x000022d0


	//   ....[4]....
        /*00e8*/ 	.word	0x00002300


	//   ....[5]....
        /*00ec*/ 	.word	0x00002310


	//   ....[6]....
        /*00f0*/ 	.word	0x00002340


	//   ....[7]....
        /*00f4*/ 	.word	0x00002350


	//----- nvinfo : EIATTR_VRC_CTA_INIT_COUNT
	.align		4
.L_3251:
        /*00f8*/ 	.byte	0x02, 0x4a
	.zero		1
	.zero		1


	//----- nvinfo : EIATTR_EXIT_INSTR_OFFSETS
	.align		4
        /*00fc*/ 	.byte	0x04, 0x1c
        /*00fe*/ 	.short	(.L_3253 - .L_3252)


	//   ....[0]....
.L_3252:
        /*0100*/ 	.word	0x00000070


	//   ....[1]....
        /*0104*/ 	.word	0x00004950


	//----- nvinfo : EIATTR_MAX_THREADS
	.align		4
.L_3253:
        /*0108*/ 	.byte	0x04, 0x05
        /*010a*/ 	.short	(.L_3255 - .L_3254)
.L_3254:
        /*010c*/ 	.word	0x000001e0
        /*0110*/ 	.word	0x00000001
        /*0114*/ 	.word	0x00000001


	//----- nvinfo : EIATTR_CRS_STACK_SIZE
	.align		4
.L_3255:
        /*0118*/ 	.byte	0x04, 0x1e
        /*011a*/ 	.short	(.L_3257 - .L_3256)
.L_3256:
        /*011c*/ 	.word	0x00000000


	//----- nvinfo : EIATTR_CBANK_PARAM_SIZE
	.align		4
.L_3257:
        /*0120*/ 	.byte	0x03, 0x19
        /*0122*/ 	.short	0x0048


	//----- nvinfo : EIATTR_PARAM_CBANK
	.align		4
        /*0124*/ 	.byte	0x04, 0x0a
        /*0126*/ 	.short	(.L_3259 - .L_3258)
	.align		4
.L_3258:
        /*0128*/ 	.word	index@(.nv.constant0._ZN13group_norm_v214gn_cuda_kernelI6__halfLi480ELi1ELi16ELi120ELi256ELb1ELi32ELi960ELi960ELi4ELb1ELi18ELb0ELb0ENS_16CompileConditionILi1000EEEEEvPT_PKS4_S7_S7_flPfS8_Pj)
        /*012c*/ 	.short	0x0380
        /*012e*/ 	.short	0x0048


	//----- nvinfo : EIATTR_SW_WAR
	.align		4
.L_3259:
        /*0130*/ 	.byte	0x04, 0x36
        /*0132*/ 	.short	(.L_3261 - .L_3260)
.L_3260:
        /*0134*/ 	.word	0x00000008
.L_3261:


//--------------------- .nv.info._ZN13group_norm_v214gn_cuda_kernelI6__halfLi480ELi2ELi16ELi120ELi256ELb1ELi32ELi960ELi960ELi4ELb1ELi29ELb0ELb0ENS_16CompileConditionILi1000EEEEEvPT_PKS4_S7_S7_flPfS8_Pj --------------------------
	.section	.nv.info._ZN13group_norm_v214gn_cuda_kernelI6__halfLi480ELi2ELi16ELi120ELi256ELb1ELi32ELi960ELi960ELi4ELb1ELi29ELb0ELb0ENS_16CompileConditionILi1000EEEEEvPT_PKS4_S7_S7_flPfS8_Pj,"",@"SHT_CUDA_INFO"
	.sectionflags	@""
	.align	4


	//----- nvinfo : EIATTR_CUDA_API_VERSION
	.align		4
        /*0000*/ 	.byte	0x04, 0x37
        /*0002*/ 	.short	(.L_3263 - .L_3262)
.L_3262:
        /*0004*/ 	.word	0x00000082


	//----- nvinfo : EIATTR_KPARAM_INFO
	.align		4
.L_3263:
        /*0008*/ 	.byte	0x04, 0x17
        /*000a*/ 	.short	(.L_3265 - .L_3264)
.L_3264:
        /*000c*/ 	.word	0x00000000
        /*0010*/ 	.short	0x0008
        /*0012*/ 	.short	0x0040
        /*0014*/ 	.byte	0x00, 0xf5, 0x21, 0x00


	//----- nvinfo : EIATTR_KPARAM_INFO
	.align		4
.L_3265:
        /*0018*/ 	.byte	0x04, 0x17
        /*001a*/ 	.short	(.L_3267 - .L_3266)
.L_3266:
        /*001c*/ 	.word	0x00000000
        /*0020*/ 	.short	0x0007
        /*0022*/ 	.short	0x0038
        /*0024*/ 	.byte	0x00, 0xf5, 0x21, 0x00


	//----- nvinfo : EIATTR_KPARAM_INFO
	.align		4
.L_3267:
        /*0028*/ 	.byte	0x04, 0x17
        /*002a*/ 	.short	(.L_3269 - .L_3268)
.L_3268:
        /*002c*/ 	.word	0x00000000
        /*0030*/ 	.short	0x0006
        /*0032*/ 	.short	0x0030
        /*0034*/ 	.byte	0x00, 0xf5, 0x21, 0x00


	//----- nvinfo : EIATTR_KPARAM_INFO
	.align		4
.L_3269:
        /*0038*/ 	.byte	0x04, 0x17
        /*003a*/ 	.short	(.L_3271 - .L_3270)
.L_3270:
        /*003c*/ 	.word	0x00000000
        /*0040*/ 	.short	0x0005
        /*0042*/ 	.short	0x0028
        /*0044*/ 	.byte	0x00, 0xf0, 0x21, 0x00


	//----- nvinfo : EIATTR_KPARAM_INFO
	.align		4
.L_3271:
        /*0048*/ 	.byte	0x04, 0x17
        /*004a*/ 	.short	(.L_3273 - .L_3272)
.L_3272:
        /*004c*/ 	.word	0x00000000
        /*0050*/ 	.short	0x0004
        /*0052*/ 	.short	0x0020
        /*0054*/ 	.byte	0x00, 0xf0, 0x11, 0x00


	//----- nvinfo : EIATTR_KPARAM_INFO
	.align		4
.L_3273:
        /*0058*/ 	.byte	0x04, 0x17
        /*005a*/ 	.short	(.L_3275 - .L_3274)
.L_3274:
        /*005c*/ 	.word	0x00000000
        /*0060*/ 	.short	0x0003
        /*0062*/ 	.short	0x0018
        /*0064*/ 	.byte	0x00, 0xf5, 0x21, 0x00


	//----- nvinfo : EIATTR_KPARAM_INFO
	.align		4
.L_3275:
        /*0068*/ 	.byte	0x04, 0x17
        /*006a*/ 	.short	(.L_3277 - .L_3276)
.L_3276:
        /*006c*/ 	.word	0x00000000
        /*0070*/ 	.short	0x0002
        /*0072*/ 	.short	0x0010
        /*0074*/ 	.byte	0x00, 0xf5, 0x21, 0x00


	//----- nvinfo : EIATTR_KPARAM_INFO
	.align		4
.L_3277:
        /*0078*/ 	.byte	0x04, 0x17
        /*007a*/ 	.short	(.L_3279 - .L_3278)
.L_3278:
        /*007c*/ 	.word	0x00000000
        /*0080*/ 	.short	0x0001
        /*0082*/ 	.short	0x0008
        /*0084*/ 	.byte	0x00, 0xf5, 0x21, 0x00


	//----- nvinfo : EIATTR_KPARAM_INFO
	.align		4
.L_3279:
        /*0088*/ 	.byte	0x04, 0x17
        /*008a*/ 	.short	(.L_3281 - .L_3280)
.L_3280:
        /*008c*/ 	.word	0x00000000
        /*0090*/ 	.short	0x0000
        /*0092*/ 	.short	0x0000
        /*0094*/ 	.byte	0x00, 0xf5, 0x21, 0x00


	//----- nvinfo : EIATTR_SPARSE_MMA_MASK
	.align		4
.L_3281:
        /*0098*/ 	.byte	0x03, 0x50
        /*009a*/ 	.short	0x0000


	//----- nvinfo : EIATTR_MAXREG_COUNT
	.align		4
        /*009c*/ 	.byte	0x03, 0x1b
        /*009e*/ 	.short	0x0040


	//----- nvinfo : EIATTR_NUM_BARRIERS
	.align		4
        /*00a0*/ 	.byte	0x02, 0x4c
        /*00a2*/ 	.byte	0x01
	.zero		1


	//----- nvinfo : EIATTR_ANNOTATIONS
	.align		4
        /*00a4*/ 	.byte	0x04, 0x55
        /*00a6*/ 	.short	(.L_3283 - .L_3282)


	//   ....[0]....
.L_3282:
        /* <DEDUP_REMOVED lines=43> */


	//----- nvinfo : EIATTR_MERCURY_ISA_VERSION
	.align		4
.L_3283:
        /*0348*/ 	.byte	0x03, 0x5f
        /*034a*/ 	.short	0x0101


	//----- nvinfo : EIATTR_COOP_GROUP_MASK_REGIDS
	.align		4
        /*034c*/ 	.byte	0x04, 0x29
        /*034e*/ 	.short	(.L_3285 - .L_3284)


	//   ....[0]....
.L_3284:
        /*0350*/ 	.word	0xffffffff


	//   ....[1]....
        /*0354*/ 	.word	0xffffffff


	//   ....[2]....
        /*0358*/ 	.word	0xffffffff


	//   ....[3]....
        /*035c*/ 	.word	0xffffffff


	//   ....[4]....
        /*0360*/ 	.word	0xffffffff


	//   ....[5]....
        /*0364*/ 	.word	0xffffffff


	//   ....[6]....
        /*0368*/ 	.word	0xffffffff


	//   ....[7]....
        /*036c*/ 	.word	0xffffffff


	//----- nvinfo : EIATTR_COOP_GROUP_INSTR_OFFSETS
	.align		4
.L_3285:
        /*0370*/ 	.byte	0x04, 0x28
        /*0372*/ 	.short	(.L_3287 - .L_3286)


	//   ....[0]....
.L_3286:
        /*0374*/ 	.word	0x00002050


	//   ....[1]....
        /*0378*/ 	.word	0x00002060


	//   ....[2]....
        /*037c*/ 	.word	0x00002430


	//   ....[3]....
        /*0380*/ 	.word	0x00002440


	//   ....[4]....
        /*0384*/ 	.word	0x00002470


	//   ....[5]....
        /*0388*/ 	.word	0x00002480


	//   ....[6]....
        /*038c*/ 	.word	0x000024c0


	//   ....[7]....
        /*0390*/ 	.word	0x000024d0


	//----- nvinfo : EIATTR_VRC_CTA_INIT_COUNT
	.align		4
.L_3287:
        /*0394*/ 	.byte	0x02, 0x4a
	.zero		1
	.zero		1


	//----- nvinfo : EIATTR_EXIT_INSTR_OFFSETS
	.align		4
        /*0398*/ 	.byte	0x04, 0x1c
        /*039a*/ 	.short	(.L_3289 - .L_3288)


	//   ....[0]....
.L_3288:
        /*039c*/ 	.word	0x00000080


	//   ....[1]....
        /*03a0*/ 	.word	0x00004ff0


	//----- nvinfo : EIATTR_MAX_THREADS
	.align		4
.L_3289:
        /*03a4*/ 	.byte	0x04, 0x05
        /*03a6*/ 	.short	(.L_3291 - .L_3290)
.L_3290:
        /*03a8*/ 	.word	0x000001e0
        /*03ac*/ 	.word	0x00000001
        /*03b0*/ 	.word	0x00000001


	//----- nvinfo : EIATTR_CRS_STACK_SIZE
	.align		4
.L_3291:
        /*03b4*/ 	.byte	0x04, 0x1e
        /*03b6*/ 	.short	(.L_3293 - .L_3292)
.L_3292:
        /*03b8*/ 	.word	0x00000000


	//----- nvinfo : EIATTR_CBANK_PARAM_SIZE
	.align		4
.L_3293:
        /*03bc*/ 	.byte	0x03, 0x19
        /*03be*/ 	.short	0x0048


	//----- nvinfo : EIATTR_PARAM_CBANK
	.align		4
        /*03c0*/ 	.byte	0x04, 0x0a
        /*03c2*/ 	.short	(.L_3295 - .L_3294)
	.align		4
.L_3294:
        /*03c4*/ 	.word	index@(.nv.constant0._ZN13group_norm_v214gn_cuda_kernelI6__halfLi480ELi2ELi16ELi120ELi256ELb1ELi32ELi960ELi960ELi4ELb1ELi29ELb0ELb0ENS_16CompileConditionILi1000EEEEEvPT_PKS4_S7_S7_flPfS8_Pj)
        /*03c8*/ 	.short	0x0380
        /*03ca*/ 	.short	0x0048


	//----- nvinfo : EIATTR_SW_WAR
	.align		4
.L_3295:
        /*03cc*/ 	.byte	0x04, 0x36
        /*03ce*/ 	.short	(.L_3297 - .L_3296)
.L_3296:
        /*03d0*/ 	.word	0x00000008
.L_3297:


//--------------------- .nv.info._ZN13group_norm_v214gn_cuda_kernelI6__halfLi480ELi1ELi16ELi120ELi256ELb1ELi64ELi960ELi960ELi4ELb1ELi37ELb0ELb0ENS_16CompileConditionILi1000EEEEEvPT_PKS4_S7_S7_flPfS8_Pj --------------------------
	.section	.nv.info._ZN13group_norm_v214gn_cuda_kernelI6__halfLi480ELi1ELi16ELi120ELi256ELb1ELi64ELi960ELi960ELi4ELb1ELi37ELb0ELb0ENS_16CompileConditionILi1000EEEEEvPT_PKS4_S7_S7_flPfS8_Pj,"",@"SHT_CUDA_INFO"
	.sectionflags	@""
	.align	4


	//----- nvinfo : EIATTR_CUDA_API_VERSION
	.align		4
        /*0000*/ 	.byte	0x04, 0x37
        /*0002*/ 	.short	(.L_3299 - .L_3298)
.L_3298:
        /*0004*/ 	.word	0x00000082


	//----- nvinfo : EIATTR_KPARAM_INFO
	.align		4
.L_3299:
        /*0008*/ 	.byte	0x04, 0x17
        /*000a*/ 	.short	(.L_3301 - .L_3300)
.L_3300:
        /*000c*/ 	.word	0x00000000
        /*0010*/ 	.short	0x0008
        /*0012*/ 	.short	0x0040
        /*0014*/ 	.byte	0x00, 0xf5, 0x21, 0x00


	//----- nvinfo : EIATTR_KPARAM_INFO
	.align		4
.L_3301:
        /*0018*/ 	.byte	0x04, 0x17
        /*001a*/ 	.short	(.L_3303 - .L_3302)
.L_3302:
        /*001c*/ 	.word	0x00000000
        /*0020*/ 	.short	0x0007
        /*0022*/ 	.short	0x0038
        /*0024*/ 	.byte	0x00, 0xf5, 0x21, 0x00


	//----- nvinfo : EIATTR_KPARAM_INFO
	.align		4
.L_3303:
        /*0028*/ 	.byte	0x04, 0x17
        /*002a*/ 	.short	(.L_3305 - .L_3304)
.L_3304:
        /*002c*/ 	.word	0x00000000
        /*0030*/ 	.short	0x0006
        /*0032*/ 	.short	0x0030
        /*0034*/ 	.byte	0x00, 0xf5, 0x21, 0x00


	//----- nvinfo : EIATTR_KPARAM_INFO
	.align		4
.L_3305:
        /*0038*/ 	.byte	0x04, 0x17
        /*003a*/ 	.short	(.L_3307 - .L_3306)
.L_3306:
        /*003c*/ 	.word	0x00000000
        /*0040*/ 	.short	0x0005
        /*0042*/ 	.short	0x0028
        /*0044*/ 	.byte	0x00, 0xf0, 0x21, 0x00


	//----- nvinfo : EIATTR_KPARAM_INFO
	.align		4
.L_3307:
        /*0048*/ 	.byte	0x04, 0x17
        /*004a*/ 	.short	(.L_3309 - .L_3308)
.L_3308:
        /*004c*/ 	.word	0x00000000
        /*0050*/ 	.short	0x0004
        /*0052*/ 	.short	0x0020
        /*0054*/ 	.byte	0x00, 0xf0, 0x11, 0x00


	//----- nvinfo : EIATTR_KPARAM_INFO
	.align		4
.L_3309:
        /*0058*/ 	.byte	0x04, 0x17
        /*005a*/ 	.short	(.L_3311 - .L_3310)
.L_3310:
        /*005c*/ 	.word	0x00000000
        /*0060*/ 	.short	0x0003
        /*0062*/ 	.short	0x0018
        /*0064*/ 	.byte	0x00, 0xf5, 0x21, 0x00


	//----- nvinfo : EIATTR_KPARAM_INFO
	.align		4
.L_3311:
        /*0068*/ 	.byte	0x04, 0x17
        /*006a*/ 	.short	(.L_3313 - .L_3312)
.L_3312:
        /*006c*/ 	.word	0x00000000
        /*0070*/ 	.short	0x0002
        /*0072*/ 	.short	0x0010
        /*0074*/ 	.byte	0x00, 0xf5, 0x21, 0x00


	//----- nvinfo : EIATTR_KPARAM_INFO
	.align		4
.L_3313:
        /*0078*/ 	.byte	0x04, 0x17
        /*007a*/ 	.short	(.L_3315 - .L_3314)
.L_3314:
        /*007c*/ 	.word	0x00000000
        /*0080*/ 	.short	0x0001
        /*0082*/ 	.short	0x0008
        /*0084*/ 	.byte	0x00, 0xf5, 0x21, 0x00


	//----- nvinfo : EIATTR_KPARAM_INFO
	.align		4
.L_3315:
        /*0088*/ 	.byte	0x04, 0x17
        /*008a*/ 	.short	(.L_3317 - .L_3316)
.L_3316:
        /*008c*/ 	.word	0x00000000
        /*0090*/ 	.short	0x0000
        /*0092*/ 	.short	0x0000
        /*0094*/ 	.byte	0x00, 0xf5, 0x21, 0x00


	//----- nvinfo : EIATTR_SPARSE_MMA_MASK
	.align		4
.L_3317:
        /*0098*/ 	.byte	0x03, 0x50
        /*009a*/ 	.short	0x0000


	//----- nvinfo : EIATTR_MAXREG_COUNT
	.align		4
        /*009c*/ 	.byte	0x03, 0x1b
        /*009e*/ 	.short	0x0080


	//----- nvinfo : EIATTR_NUM_BARRIERS
	.align		4
        /*00a0*/ 	.byte	0x02, 0x4c
        /*00a2*/ 	.byte	0x01
	.zero		1


	//----- nvinfo : EIATTR_ANNOTATIONS
	.align		4
        /*00a4*/ 	.byte	0x04, 0x55
        /*00a6*/ 	.short	(.L_3319 - .L_3318)


	//   ....[0]....
.L_3318:
        /* <DEDUP_REMOVED lines=63> */


	//----- nvinfo : EIATTR_MERCURY_ISA_VERSION
	.align		4
.L_3319:
        /*0488*/ 	.byte	0x03, 0x5f
        /*048a*/ 	.short	0x0101


	//----- nvinfo : EIATTR_COOP_GROUP_MASK_REGIDS
	.align		4
        /*048c*/ 	.byte	0x04, 0x29
        /*048e*/ 	.short	(.L_3321 - .L_3320)


	//   ....[0]....
.L_3320:
        /*0490*/ 	.word	0xffffffff


	//   ....[1]....
        /*0494*/ 	.word	0xffffffff


	//   ....[2]....
        /*0498*/ 	.word	0xffffffff


	//   ....[3]....
        /*049c*/ 	.word	0xffffffff


	//   ....[4]....
        /*04a0*/ 	.word	0xffffffff


	//   ....[5]....
        /*04a4*/ 	.word	0xffffffff


	//----- nvinfo : EIATTR_COOP_GROUP_INSTR_OFFSETS
	.align		4
.L_3321:
        /*04a8*/ 	.byte	0x04, 0x28
        /*04aa*/ 	.short	(.L_3323 - .L_3322)


	//   ....[0]....
.L_3322:
        /*04ac*/ 	.word	0x00002d40


	//   ....[1]....
        /*04b0*/ 	.word	0x00002d50


	//   ....[2]....
        /*04b4*/ 	.word	0x00003130


	//   ....[3]....
        /*04b8*/ 	.word	0x00003140


	//   ....[4]....
        /*04bc*/ 	.word	0x00003160


	//   ....[5]....
        /*04c0*/ 	.word	0x00003180


	//----- nvinfo : EIATTR_VRC_CTA_INIT_COUNT
	.align		4
.L_3323:
        /*04c4*/ 	.byte	0x02, 0x4a
	.zero		1
	.zero		1


	//----- nvinfo : EIATTR_EXIT_INSTR_OFFSETS
	.align		4
        /*04c8*/ 	.byte	0x04, 0x1c
        /*04ca*/ 	.short	(.L_3325 - .L_3324)


	//   ....[0]....
.L_3324:
        /*04cc*/ 	.word	0x00000080


	//   ....[1]....
        /*04d0*/ 	.word	0x000081d0


	//----- nvinfo : EIATTR_MAX_THREADS
	.align		4
.L_3325:
        /*04d4*/ 	.byte	0x04, 0x05
        /*04d6*/ 	.short	(.L_3327 - .L_3326)
.L_3326:
        /*04d8*/ 	.word	0x000001e0
        /*04dc*/ 	.word	0x00000001
        /*04e0*/ 	.word	0x00000001


	//----- nvinfo : EIATTR_CRS_STACK_SIZE
	.align		4
.L_3327:
        /*04e4*/ 	.byte	0x04, 0x1e
        /*04e6*/ 	.short	(.L_3329 - .L_3328)
.L_3328:
        /*04e8*/ 	.word	0x00000000


	//----- nvinfo : EIATTR_CBANK_PARAM_SIZE
	.align		4
.L_3329:
        /*04ec*/ 	.byte	0x03, 0x19
        /*04ee*/ 	.short	0x0048


	//----- nvinfo : EIATTR_PARAM_CBANK
	.align		4
        /*04f0*/ 	.byte	0x04, 0x0a
        /*04f2*/ 	.short	(.L_3331 - .L_3330)
	.align		4
.L_3330:
        /*04f4*/ 	.word	index@(.nv.constant0._ZN13group_norm_v214gn_cuda_kernelI6__halfLi480ELi1ELi16ELi120ELi256ELb1ELi64ELi960ELi960ELi4ELb1ELi37ELb0ELb0ENS_16CompileConditionILi1000EEEEEvPT_PKS4_S7_S7_flPfS8_Pj)
        /*04f8*/ 	.short	0x0380
        /*04fa*/ 	.short	0x0048


	//----- nvinfo : EIATTR_SW_WAR
	.align		4
.L_3331:
        /*04fc*/ 	.byte	0x04, 0x36
        /*04fe*/ 	.short	(.L_3333 - .L_3332)
.L_3332:
        /*0500*/ 	.word	0x00000008
.L_3333:


//--------------------- .nv.callgraph             --------------------------
	.section	.nv.callgraph,"",@"SHT_CUDA_CALLGRAPH"
	.align	4
	.sectionentsize	8
	.align		4
        /*0000*/ 	.word	0x00000000
	.align		4
        /*0004*/ 	.word	0xffffffff
	.align		4
        /*0008*/ 	.word	0x00000000
	.align		4
        /*000c*/ 	.word	0xfffffffe
	.align		4
        /*0010*/ 	.word	0x00000000
	.align		4
        /*0014*/ 	.word	0xfffffffd
	.align		4
        /*0018*/ 	.word	0x00000000
	.align		4
        /*001c*/ 	.word	0xfffffffc


//--------------------- .text._ZN13group_norm_v218gn_bwd_cuda_kernelI13__nv_bfloat16Li480ELi3ELi32ELi60ELi256ELb0ELb1ELi2ELi960ELi960ELi4ELb1ELi2ELb0ELb0ELNS_15WgradSyncMethodE3ENS_16CompileConditionILi1000EEEEEvPT_S6_S6_PKS5_S8_S8_S8_PKfflPfPj --------------------------
	.section	.text._ZN13group_norm_v218gn_bwd_cuda_kernelI13__nv_bfloat16Li480ELi3ELi32ELi60ELi256ELb0ELb1ELi2ELi960ELi960ELi4ELb1ELi2ELb0ELb0ELNS_15WgradSyncMethodE3ENS_16CompileConditionILi1000EEEEEvPT_S6_S6_PKS5_S8_S8_S8_PKfflPfPj,"ax",@progbits
	.align	128
        .global         _ZN13group_norm_v218gn_bwd_cuda_kernelI13__nv_bfloat16Li480ELi3ELi32ELi60ELi256ELb0ELb1ELi2ELi960ELi960ELi4ELb1ELi2ELb0ELb0ELNS_15WgradSyncMethodE3ENS_16CompileConditionILi1000EEEEEvPT_S6_S6_PKS5_S8_S8_S8_PKfflPfPj
        .type           _ZN13group_norm_v218gn_bwd_cuda_kernelI13__nv_bfloat16Li480ELi3ELi32ELi60ELi256ELb0ELb1ELi2ELi960ELi960ELi4ELb1ELi2ELb0ELb0ELNS_15WgradSyncMethodE3ENS_16CompileConditionILi1000EEEEEvPT_S6_S6_PKS5_S8_S8_S8_PKfflPfPj,@function
        .size           _ZN13group_norm_v218gn_bwd_cuda_kernelI13__nv_bfloat16Li480ELi3ELi32ELi60ELi256ELb0ELb1ELi2ELi960ELi960ELi4ELb1ELi2ELb0ELb0ELNS_15WgradSyncMethodE3ENS_16CompileConditionILi1000EEEEEvPT_S6_S6_PKS5_S8_S8_S8_PKfflPfPj,(.L_x_1829 - _ZN13group_norm_v218gn_bwd_cuda_kernelI13__nv_bfloat16Li480ELi3ELi32ELi60ELi256ELb0ELb1ELi2ELi960ELi960ELi4ELb1ELi2ELb0ELb0ELNS_15WgradSyncMethodE3ENS_16CompileConditionILi1000EEEEEvPT_S6_S6_PKS5_S8_S8_S8_PKfflPfPj)
        .other          _ZN13group_norm_v218gn_bwd_cuda_kernelI13__nv_bfloat16Li480ELi3ELi32ELi60ELi256ELb0ELb1ELi2ELi960ELi960ELi4ELb1ELi2ELb0ELb0ELNS_15WgradSyncMethodE3ENS_16CompileConditionILi1000EEEEEvPT_S6_S6_PKS5_S8_S8_S8_PKfflPfPj,@"STO_CUDA_ENTRY STV_DEFAULT"
_ZN13group_norm_v218gn_bwd_cuda_kernelI13__nv_bfloat16Li480ELi3ELi32ELi60ELi256ELb0ELb1ELi2ELi960ELi960ELi4ELb1ELi2ELb0ELb0ELNS_15WgradSyncMethodE3ENS_16CompileConditionILi1000EEEEEvPT_S6_S6_PKS5_S8_S8_S8_PKfflPfPj:
.text._ZN13group_norm_v218gn_bwd_cuda_kernelI13__nv_bfloat16Li480ELi3ELi32ELi60ELi256ELb0ELb1ELi2ELi960ELi960ELi4ELb1ELi2ELb0ELb0ELNS_15WgradSyncMethodE3ENS_16CompileConditionILi1000EEEEEvPT_S6_S6_PKS5_S8_S8_S8_PKfflPfPj:
[----:B------:R-:W-:Y:S08]  /*0000*/  LDC R1, c[0x0][0x37c] ;  /* 0x0000df00ff017b82 */ /* 0x000ff00000000800 */
[----:B------:R-:W0:Y:S01]  /*0010*/  S2UR UR7, SR_CTAID.Y ;  /* 0x00000000000779c3 */ /* 0x000e220000002600 */
[----:B------:R-:W1:Y:S01]  /*0020*/  LDCU.64 UR14, c[0x0][0x3c8] ;  /* 0x00007900ff0e77ac */ /* 0x000e620008000a00 */
[----:B------:R-:W2:Y:S06]  /*0030*/  LDCU.64 UR12, c[0x0][0x358] ;  /* 0x00006b00ff0c77ac */ /* 0x000eac0008000a00 */
[----:B------:R-:W3:Y:S01]  /*0040*/  S2UR UR17, SR_CTAID.X ;  /* 0x00000000001179c3 */ /* 0x000ee20000002500 */
[----:B-1----:R-:W-:-:S02]  /*0050*/  USHF.L.U32 UR4, UR14, 0x1, URZ ;  /* 0x000000010e047899 */ /* 0x002fc400080006ff */
[----:B------:R-:W-:Y:S02]  /*0060*/  USHF.L.U64.HI UR5, UR14, 0x1, UR15 ;  /* 0x000000010e057899 */ /* 0x000fe4000801020f */
[----:B0-----:R-:W-:Y:S02]  /*0070*/  UISETP.GT.U32.AND UP0, UPT, UR4, UR7, UPT ;  /* 0x000000070400728c */ /* 0x001fe4000bf04070 */
[----:B------:R-:W-:Y:S02]  /*0080*/  ULOP3.LUT UR16, UR7, 0x1, URZ, 0xc0, !UPT ;  /* 0x0000000107107892 */ /* 0x000fe4000f8ec0ff */
[----:B------:R-:W-:Y:S01]  /*0090*/  UISETP.GT.AND.EX UP0, UPT, UR5, URZ, UPT, UP0 ;  /* 0x000000ff0500728c */ /* 0x000fe2000bf04300 */
[----:B------:R-:W-:Y:S02]  /*00a0*/  UMOV UR10, UR7 ;  /* 0x00000007000a7c82 */ /* 0x000fe40008000000 */
[----:B------:R-:W-:-:S06]  /*00b0*/  UMOV UR5, URZ ;  /* 0x000000ff00057c82 */ /* 0x000fcc0008000000 */
[----:B--23--:R-:W-:Y:S05]  /*00c0*/  BRA.U UP0, `(.L_x_0) ;  /* 0x0000000100647547 */ /* 0x00cfea000b800000 */
[----:B------:R-:W0:Y:S01]  /*00d0*/  S2R R10, SR_TID.X ;  /* 0x00000000000a7919 */ /* 0x000e220000002100 */
[----:B------:R-:W-:Y:S01]  /*00e0*/  BAR.SYNC.DEFER_BLOCKING 0x0 ;  /* 0x0000000000007b1d */ /* 0x000fe20000010000 */
[----:B0-----:R-:W-:-:S13]  /*00f0*/  ISETP.NE.AND P0, PT, R10, RZ, PT ;  /* 0x000000ff0a00720c */ /* 0x001fda0003f05270 */
[----:B------:R-:W-:Y:S05]  /*0100*/  @P0 BRA `(.L_x_1) ;  /* 0x0000000000480947 */ /* 0x000fea0003800000 */
[----:B------:R-:W0:Y:S01]  /*0110*/  LDC.64 R2, c[0x0][0x3d8] ;  /* 0x0000f600ff027b82 */ /* 0x000e220000000a00 */
[----:B------:R-:W-:Y:S01]  /*0120*/  USHF.R.U32.HI UR4, URZ, 0x1, UR10 ;  /* 0x00000001ff047899 */ /* 0x000fe2000801160a */
[----:B------:R-:W-:-:S03]  /*0130*/  MOV R5, UR16 ;  /* 0x0000001000057c02 */ /* 0x000fc60008000f00 */
[----:B------:R-:W-:-:S03]  /*0140*/  ULOP3.LUT UP0, URZ, UR4, UR17, URZ, 0xfc, !UPT ;  /* 0x0000001104ff7292 */ /* 0x000fc6000f80fcff */
[----:B------:R-:W-:Y:S02]  /*0150*/  UMOV UR4, 0x7fffff81 ;  /* 0x7fffff8100047882 */ /* 0x000fe40000000000 */
[----:B------:R-:W-:Y:S01]  /*0160*/  USEL UR4, UR4, 0x1, !UP0 ;  /* 0x0000000104047887 */ /* 0x000fe2000c000000 */
[----:B0-----:R-:W-:-:S05]  /*0170*/  IMAD.WIDE.U32 R2, R5, 0x4, R2 ;  /* 0x0000000405027825 */ /* 0x001fca00078e0002 */
[----:B------:R-:W-:Y:S01]  /*0180*/  IMAD.U32 R5, RZ, RZ, UR4 ;  /* 0x00000004ff057e24 */ /* 0x000fe2000f8e00ff */
[----:B------:R-:W-:Y:S06]  /*0190*/  MEMBAR.ALL.GPU ;  /* 0x0000000000007992 */ /* 0x000fec000000a000 */
[----:B------:R-:W-:-:S00]  /*01a0*/  ERRBAR ;  /* 0x00000000000079ab */ /* 0x000fc00000000000 */
[----:B------:R-:W-:Y:S06]  /*01b0*/  CGAERRBAR ;  /* 0x00000000000075ab */ /* 0x000fec0000000000 */
[----:B------:R0:W5:Y:S02]  /*01c0*/  ATOM.E.ADD.STRONG.GPU PT, R0, desc[UR12][R2.64+0x8], R5 ;  /* 0x800008050200798a */ /* 0x00016400081ef10c */
.L_x_2:
[----:B0-----:R-:W2:Y:S04]  /*01d0*/  LD.E.STRONG.GPU R5, desc[UR12][R2.64+0x8] ;  /* 0x0000080c02057980 */ /* 0x001ea8000c10f900 */
[----:B--2---:R-:W-:Y:S01]  /*01e0*/  CCTL.IVALL ;  /* 0x00000000ff00798f */ /* 0x004fe20002000000 */
[----:B------:R-:W-:Y:S05]  /*01f0*/  YIELD ;  /* 0x0000000000007946 */ /* 0x000fea0003800000 */
[----:B-----5:R-:W-:-:S04]  /*0200*/  LOP3.LUT R5, R5, R0, RZ, 0x3c, !PT ;  /* 0x0000000005057212 */ /* 0x020fc800078e3cff */
[----:B------:R-:W-:-:S13]  /*0210*/  ISETP.GT.AND P0, PT, R5, -0x1, PT ;  /* 0xffffffff0500780c */ /* 0x000fda0003f04270 */
[----:B------:R-:W-:Y:S05]  /*0220*/  @P0 BRA `(.L_x_2) ;  /* 0xfffffffc00e80947 */ /* 0x000fea000383ffff */
.L_x_1:
[----:B------:R-:W-:Y:S05]  /*0230*/  WARPSYNC.ALL ;  /* 0x0000000000007948 */ /* 0x000fea0003800000 */
[----:B------:R-:W-:Y:S06]  /*0240*/  BAR.SYNC.DEFER_BLOCKING 0x0 ;  /* 0x0000000000007b1d */ /* 0x000fec0000010000 */
[----:B------:R-:W-:Y:S05]  /*0250*/  BRA `(.L_x_3) ;  /* 0x0000001c00b47947 */ /* 0x000fea0003800000 */
.L_x_0:
[----:B------:R-:W0:Y:S02]  /*0260*/  S2R R5, SR_TID.X ;  /* 0x0000000000057919 */ /* 0x000e240000002100 */
[----:B0-----:R-:W-:-:S05]  /*0270*/  LOP3.LUT R0, R5, 0xffff, RZ, 0xc0, !PT ;  /* 0x0000ffff05007812 */ /* 0x001fca00078ec0ff */
[----:B------:R-:W-:-:S05]  /*0280*/  IMAD R0, R0, 0x445, RZ ;  /* 0x0000044500007824 */ /* 0x000fca00078e02ff */
[----:B------:R-:W-:-:S04]  /*0290*/  SHF.R.U32.HI R0, RZ, 0x12, R0 ;  /* 0x00000012ff007819 */ /* 0x000fc80000011600 */
[----:B------:R-:W-:-:S05]  /*02a0*/  PRMT R2, R0, 0x9910, RZ ;  /* 0x0000991000027816 */ /* 0x000fca00000000ff */
[----:B------:R-:W-:-:S05]  /*02b0*/  IMAD R2, R2, 0xf0, RZ ;  /* 0x000000f002027824 */ /* 0x000fca00078e02ff */
[----:B------:R-:W-:Y:S02]  /*02c0*/  IADD3 R4, PT, PT, RZ, -R2, RZ ;  /* 0x80000002ff047210 */ /* 0x000fe40007ffe0ff */
[----:B------:R-:W0:Y:S02]  /*02d0*/  LDC.64 R2, c[0x0][0x3a8] ;  /* 0x0000ea00ff027b82 */ /* 0x000e240000000a00 */
[----:B------:R-:W-:-:S05]  /*02e0*/  PRMT R4, R4, 0x7710, RZ ;  /* 0x0000771004047816 */ /* 0x000fca00000000ff */
[----:B------:R-:W-:Y:S01]  /*02f0*/  IMAD.IADD R4, R4, 0x1, R5 ;  /* 0x0000000104047824 */ /* 0x000fe200078e0205 */
[----:B------:R-:W-:-:S04]  /*0300*/  MOV R5, UR16 ;  /* 0x0000001000057c02 */ /* 0x000fc80008000f00 */
[----:B------:R-:W-:-:S05]  /*0310*/  LOP3.LUT R4, R4, 0xffff, RZ, 0xc0, !PT ;  /* 0x0000ffff04047812 */ /* 0x000fca00078ec0ff */
[----:B------:R-:W-:-:S04]  /*0320*/  IMAD R4, R5, 0xf0, R4 ;  /* 0x000000f005047824 */ /* 0x000fc800078e0204 */
[----:B------:R-:W-:-:S04]  /*0330*/  IMAD.SHL.U32 R5, R4, 0x4, RZ ;  /* 0x0000000404057824 */ /* 0x000fc800078e00ff */
[----:B0-----:R-:W-:-:S06]  /*0340*/  IMAD.WIDE.U32 R2, R5, 0x2, R2 ;  /* 0x0000000205027825 */ /* 0x001fcc00078e0002 */
[----:B------:R-:W2:Y:S01]  /*0350*/  LDG.E.64.CONSTANT R2, desc[UR12][R2.64] ;  /* 0x0000000c02027981 */ /* 0x000ea2000c1e9b00 */
[----:B------:R-:W-:Y:S01]  /*0360*/  USHF.L.U32 UR4, UR17, 0x1, URZ ;  /* 0x0000000111047899 */ /* 0x000fe200080006ff */
[----:B------:R-:W-:Y:S02]  /*0370*/  CS2R R14, SRZ ;  /* 0x00000000000e7805 */ /* 0x000fe4000001ff00 */
[----:B------:R-:W-:Y:S02]  /*0380*/  CS2R R16, SRZ ;  /* 0x0000000000107805 */ /* 0x000fe4000001ff00 */
[----:B------:R-:W-:Y:S01]  /*0390*/  CS2R R18, SRZ ;  /* 0x0000000000127805 */ /* 0x000fe2000001ff00 */
[----:B------:R-:W-:Y:S01]  /*03a0*/  ULOP3.LUT UR4, UR4, 0xfe, URZ, 0xc0, !UPT ;  /* 0x000000fe04047892 */ /* 0x000fe2000f8ec0ff */
[----:B------:R-:W-:-:S05]  /*03b0*/  CS2R R20, SRZ ;  /* 0x0000000000147805 */ /* 0x000fca000001ff00 */
[----:B------:R-:W-:Y:S01]  /*03c0*/  IADD3 R32, PT, PT, R0, UR4, RZ ;  /* 0x0000000400207c10 */ /* 0x000fe2000fffe0ff */
[----:B------:R-:W-:-:S04]  /*03d0*/  UMOV UR4, URZ ;  /* 0x000000ff00047c82 */ /* 0x000fc80008000000 */
[----:B------:R-:W-:Y:S01]  /*03e0*/  IMAD R32, R32, 0x780, R5 ;  /* 0x0000078020207824 */ /* 0x000fe200078e0205 */
[----:B------:R-:W-:-:S05]  /*03f0*/  LOP3.LUT R5, R5, 0xffff, RZ, 0xc0, !PT ;  /* 0x0000ffff05057812 */ /* 0x000fca00078ec0ff */
[----:B------:R-:W-:-:S05]  /*0400*/  IMAD R5, R5, 0x889, RZ ;  /* 0x0000088905057824 */ /* 0x000fca00078e02ff */
[----:B------:R-:W-:Y:S02]  /*0410*/  SHF.R.U32.HI R31, RZ, 0x11, R5 ;  /* 0x00000011ff1f7819 */ /* 0x000fe40000011605 */
[C---:B--2---:R-:W-:Y:S01]  /*0420*/  PRMT R29, R2.reuse, 0x7632, R29 ;  /* 0x00007632021d7816 */ /* 0x044fe2000000001d */
[C---:B------:R-:W-:Y:S01]  /*0430*/  IMAD.U32 R28, R3.reuse, 0x10000, RZ ;  /* 0x00010000031c7824 */ /* 0x040fe200078e00ff */
[----:B------:R-:W-:Y:S02]  /*0440*/  PRMT R12, R3, 0x7632, R12 ;  /* 0x00007632030c7816 */ /* 0x000fe4000000000c */
[----:B------:R-:W-:Y:S02]  /*0450*/  SHF.L.U32 R30, R2, 0x10, RZ ;  /* 0x00000010021e7819 */ /* 0x000fe400000006ff */
[----:B------:R-:W-:Y:S02]  /*0460*/  SHF.L.U32 R29, R29, 0x10, RZ ;  /* 0x000000101d1d7819 */ /* 0x000fe400000006ff */
[----:B------:R-:W-:-:S07]  /*0470*/  SHF.L.U32 R12, R12, 0x10, RZ ;  /* 0x000000100c0c7819 */ /* 0x000fce00000006ff */
.L_x_17:
[----:B------:R-:W-:Y:S01]  /*0480*/  USHF.R.U64 UR9, UR10, 0x1, UR5 ;  /* 0x000000010a097899 */ /* 0x000fe20008001205 */
[----:B------:R-:W-:Y:S01]  /*0490*/  HFMA2 R33, -RZ, RZ, 0, 0 ;  /* 0x00000000ff217431 */ /* 0x000fe200000001ff */
[----:B------:R-:W-:Y:S01]  /*04a0*/  USHF.R.U32.HI UR6, URZ, 0x1, UR5 ;  /* 0x00000001ff067899 */ /* 0x000fe20008011605 */
[----:B0-----:R-:W0:Y:S03]  /*04b0*/  LDCU.64 UR14, c[0x0][0x3b8] ;  /* 0x00007700ff0e77ac */ /* 0x001e260008000a00 */
[----:B------:R-:W-:Y:S01]  /*04c0*/  IMAD.U32 R3, RZ, RZ, UR9 ;  /* 0x00000009ff037e24 */ /* 0x000fe2000f8e00ff */
[----:B------:R-:W-:Y:S02]  /*04d0*/  USHF.L.U32 UR7, UR9, 0x6, URZ ;  /* 0x0000000609077899 */ /* 0x000fe400080006ff */
[----:B------:R-:W-:Y:S01]  /*04e0*/  USHF.L.U64.HI UR8, UR9, 0x6, UR6 ;  /* 0x0000000609087899 */ /* 0x000fe20008010206 */
[----:B------:R-:W-:Y:S01]  /*04f0*/  IMAD.WIDE.U32 R2, R3, 0x78000, R32 ;  /* 0x0007800003027825 */ /* 0x000fe200078e0020 */
[----:B------:R-:W1:Y:S02]  /*0500*/  LDCU.64 UR18, c[0x0][0x3a0] ;  /* 0x00007400ff1277ac */ /* 0x000e640008000a00 */
[----:B------:R-:W-:-:S02]  /*0510*/  MOV R4, UR7 ;  /* 0x0000000700047c02 */ /* 0x000fc40008000f00 */
[----:B------:R-:W-:Y:S01]  /*0520*/  IMAD.U32 R5, RZ, RZ, UR8 ;  /* 0x00000008ff057e24 */ /* 0x000fe2000f8e00ff */
[----:B------:R-:W-:Y:S01]  /*0530*/  UIMAD UR6, UR6, 0x78000, URZ ;  /* 0x00078000060678a4 */ /* 0x000fe2000f8e02ff */
[----:B------:R-:W-:Y:S01]  /*0540*/  SHF.L.U32 R0, R2, 0x1, RZ ;  /* 0x0000000102007819 */ /* 0x000fe200000006ff */
[----:B------:R-:W-:Y:S02]  /*0550*/  IMAD.WIDE.U32 R4, R31, 0x2, R4 ;  /* 0x000000021f047825 */ /* 0x000fe400078e0004 */
[----:B------:R-:W2:Y:S02]  /*0560*/  LDCU.64 UR8, c[0x0][0x398] ;  /* 0x00007300ff0877ac */ /* 0x000ea40008000a00 */
[----:B------:R-:W-:Y:S02]  /*0570*/  IADD3 R3, PT, PT, R3, UR6, RZ ;  /* 0x0000000603037c10 */ /* 0x000fe4000fffe0ff */
[----:B0-----:R-:W-:Y:S02]  /*0580*/  LEA R8, P0, R4, UR14, 0x2 ;  /* 0x0000000e04087c11 */ /* 0x001fe4000f8010ff */
[----:B------:R-:W-:Y:S01]  /*0590*/  SHF.L.U64.HI R2, R2, 0x1, R3 ;  /* 0x0000000102027819 */ /* 0x000fe20000010203 */
[----:B------:R-:W0:Y:S01]  /*05a0*/  S2R R22, SR_CgaCtaId ;  /* 0x0000000000167919 */ /* 0x000e220000008800 */
[----:B------:R-:W-:Y:S01]  /*05b0*/  LEA.HI.X R9, R4, UR15, R5, 0x2, P0 ;  /* 0x0000000f04097c11 */ /* 0x000fe200080f1405 */
[----:B------:R-:W3:Y:S01]  /*05c0*/  LDCU UR6, c[0x0][0x3c0] ;  /* 0x00007800ff0677ac */ /* 0x000ee20008000800 */
[----:B-1----:R-:W-:Y:S01]  /*05d0*/  IADD3 R10, P1, PT, R0, UR18, RZ ;  /* 0x00000012000a7c10 */ /* 0x002fe2000ff3e0ff */
[----:B------:R-:W1:Y:S01]  /*05e0*/  S2R R3, SR_TID.X ;  /* 0x0000000000037919 */ /* 0x000e620000002100 */
[----:B------:R-:W4:Y:S02]  /*05f0*/  LDCU.64 UR14, c[0x0][0x3c8] ;  /* 0x00007900ff0e77ac */ /* 0x000f240008000a00 */
[----:B------:R-:W-:Y:S01]  /*0600*/  IADD3.X R11, PT, PT, R2, UR19, RZ, P1, !PT ;  /* 0x00000013020b7c10 */ /* 0x000fe20008ffe4ff */
[----:B------:R-:W3:Y:S04]  /*0610*/  LDG.E.64.CONSTANT R8, desc[UR12][R8.64] ;  /* 0x0000000c08087981 */ /* 0x000ee8000c1e9b00 */
[----:B------:R5:W3:Y:S01]  /*0620*/  LDG.E.64.CONSTANT R4, desc[UR12][R10.64] ;  /* 0x0000000c0a047981 */ /* 0x000ae2000c1e9b00 */
[----:B--2---:R-:W-:-:S04]  /*0630*/  IADD3 R6, P0, PT, R0, UR8, RZ ;  /* 0x0000000800067c10 */ /* 0x004fc8000ff1e0ff */
[----:B------:R-:W-:-:S06]  /*0640*/  IADD3.X R7, PT, PT, R2, UR9, RZ, P0, !PT ;  /* 0x0000000902077c10 */ /* 0x000fcc00087fe4ff */
[----:B------:R-:W2:Y:S01]  /*0650*/  LDG.E.64.CONSTANT R6, desc[UR12][R6.64] ;  /* 0x0000000c06067981 */ /* 0x000ea2000c1e9b00 */
[----:B-1----:R-:W-:-:S05]  /*0660*/  LOP3.LUT R13, R3, 0xffff, RZ, 0xc0, !PT ;  /* 0x0000ffff030d7812 */ /* 0x002fca00078ec0ff */
[----:B------:R-:W-:-:S05]  /*0670*/  IMAD R13, R13, 0x445, RZ ;  /* 0x000004450d0d7824 */ /* 0x000fca00078e02ff */
[----:B------:R-:W-:-:S04]  /*0680*/  SHF.R.U32.HI R24, RZ, 0x12, R13 ;  /* 0x00000012ff187819 */ /* 0x000fc8000001160d */
[----:B-----5:R-:W-:-:S05]  /*0690*/  PRMT R10, R24, 0x9910, RZ ;  /* 0x00009910180a7816 */ /* 0x020fca00000000ff */
[----:B------:R-:W-:-:S04]  /*06a0*/  IMAD R10, R10, 0xf0, RZ ;  /* 0x000000f00a0a7824 */ /* 0x000fc800078e02ff */
[----:B------:R-:W-:Y:S01]  /*06b0*/  IMAD.MOV R10, RZ, RZ, -R10 ;  /* 0x000000ffff0a7224 */ /* 0x000fe200078e0a0a */
[----:B------:R-:W-:-:S04]  /*06c0*/  MOV R11, 0x400 ;  /* 0x00000400000b7802 */ /* 0x000fc80000000f00 */
[----:B------:R-:W-:Y:S02]  /*06d0*/  PRMT R10, R10, 0x7710, RZ ;  /* 0x000077100a0a7816 */ /* 0x000fe400000000ff */
[----:B------:R-:W-:Y:S02]  /*06e0*/  IADD3 R11, PT, PT, R11, 0x3c00, RZ ;  /* 0x00003c000b0b7810 */ /* 0x000fe40007ffe0ff */
[----:B------:R-:W-:Y:S02]  /*06f0*/  IADD3 R10, PT, PT, R10, R3, RZ ;  /* 0x000000030a0a7210 */ /* 0x000fe40007ffe0ff */
[----:B0-----:R-:W-:Y:S02]  /*0700*/  LEA R11, R22, R11, 0x18 ;  /* 0x0000000b160b7211 */ /* 0x001fe400078ec0ff */
[----:B------:R-:W-:-:S05]  /*0710*/  LOP3.LUT R10, R10, 0xffff, RZ, 0xc0, !PT ;  /* 0x0000ffff0a0a7812 */ /* 0x000fca00078ec0ff */
[----:B------:R-:W-:-:S05]  /*0720*/  IMAD R25, R10, 0x18, R11 ;  /* 0x000000180a197824 */ /* 0x000fca00078e020b */
[----:B------:R-:W-:Y:S01]  /*0730*/  LEA R24, R24, R25, 0x3 ;  /* 0x0000001918187211 */ /* 0x000fe200078e18ff */
[----:B------:R-:W-:Y:S02]  /*0740*/  UIADD3 UR10, UP0, UPT, UR10, 0x2, URZ ;  /* 0x000000020a0a7890 */ /* 0x000fe4000ff1e0ff */
[----:B----4-:R-:W-:Y:S02]  /*0750*/  USHF.L.U32 UR9, UR14, 0x1, URZ ;  /* 0x000000010e097899 */ /* 0x010fe400080006ff */
[----:B------:R-:W-:Y:S02]  /*0760*/  UIADD3.X UR5, UPT, UPT, URZ, UR5, URZ, UP0, !UPT ;  /* 0x00000005ff057290 */ /* 0x000fe400087fe4ff */
[----:B------:R-:W-:Y:S02]  /*0770*/  USHF.L.U64.HI UR8, UR14, 0x1, UR15 ;  /* 0x000000010e087899 */ /* 0x000fe4000801020f */
[----:B------:R-:W-:-:S04]  /*0780*/  UISETP.GE.U32.AND UP0, UPT, UR10, UR9, UPT ;  /* 0x000000090a00728c */ /* 0x000fc8000bf06070 */
[----:B------:R-:W-:Y:S01]  /*0790*/  UISETP.GE.AND.EX UP0, UPT, UR5, UR8, UPT, UP0 ;  /* 0x000000080500728c */ /* 0x000fe2000bf06300 */
[----:B---3--:R-:W-:Y:S01]  /*07a0*/  FADD.FTZ R10, R9, UR6 ;  /* 0x00000006090a7e21 */ /* 0x008fe20008010000 */
[C---:B------:R-:W-:Y:S01]  /*07b0*/  PRMT R3, R4.reuse, 0x7632, R3 ;  /* 0x0000763204037816 */ /* 0x040fe20000000003 */
[----:B------:R-:W-:Y:S02]  /*07c0*/  IMAD.U32 R11, R4, 0x10000, RZ ;  /* 0x00010000040b7824 */ /* 0x000fe400078e00ff */
[----:B------:R-:W0:Y:S01]  /*07d0*/  MUFU.RSQ R4, R10 ;  /* 0x0000000a00047308 */ /* 0x000e220000001400 */
[C---:B------:R-:W-:Y:S02]  /*07e0*/  PRMT R9, R5.reuse, 0x7632, R9 ;  /* 0x0000763205097816 */ /* 0x040fe40000000009 */
[----:B------:R-:W-:Y:S02]  /*07f0*/  SHF.L.U32 R13, R5, 0x10, RZ ;  /* 0x00000010050d7819 */ /* 0x000fe400000006ff */
[----:B------:R-:W-:Y:S01]  /*0800*/  SHF.L.U32 R5, R3, 0x10, RZ ;  /* 0x0000001003057819 */ /* 0x000fe200000006ff */
[----:B------:R-:W-:Y:S01]  /*0810*/  FADD.FTZ R3, -R8, R11 ;  /* 0x0000000b08037221 */ /* 0x000fe20000010100 */
[----:B--2---:R-:W-:-:S02]  /*0820*/  PRMT R34, R6, 0x7632, R34 ;  /* 0x0000763206227816 */ /* 0x004fc40000000022 */
[----:B------:R-:W-:Y:S01]  /*0830*/  SHF.L.U32 R25, R6, 0x10, RZ ;  /* 0x0000001006197819 */ /* 0x000fe200000006ff */
[----:B------:R-:W-:Y:S02]  /*0840*/  IMAD.U32 R23, R9, 0x10000, RZ ;  /* 0x0001000009177824 */ /* 0x000fe400078e00ff */
[----:B------:R-:W-:Y:S01]  /*0850*/  FADD.FTZ R9, -R8, R5 ;  /* 0x0000000508097221 */ /* 0x000fe20000010100 */
[----:B------:R-:W-:Y:S01]  /*0860*/  SHF.L.U32 R34, R34, 0x10, RZ ;  /* 0x0000001022227819 */ /* 0x000fe200000006ff */
[----:B------:R-:W-:Y:S01]  /*0870*/  FMUL.FTZ R5, R30, R25 ;  /* 0x000000191e057220 */ /* 0x000fe20000410000 */
[----:B0-----:R-:W-:Y:S01]  /*0880*/  FMUL.FTZ R3, R4, R3 ;  /* 0x0000000304037220 */ /* 0x001fe20000410000 */
[C---:B------:R-:W-:Y:S01]  /*0890*/  FADD.FTZ R11, -R8.reuse, R13 ;  /* 0x0000000d080b7221 */ /* 0x040fe20000010100 */
[C---:B------:R-:W-:Y:S01]  /*08a0*/  PRMT R27, R7.reuse, 0x7632, R27 ;  /* 0x00007632071b7816 */ /* 0x040fe2000000001b */
[----:B------:R-:W-:Y:S02]  /*08b0*/  IMAD.U32 R26, R7, 0x10000, RZ ;  /* 0x00010000071a7824 */ /* 0x000fe400078e00ff */
[----:B------:R-:W-:Y:S01]  /*08c0*/  FADD.FTZ R13, -R8, R23 ;  /* 0x00000017080d7221 */ /* 0x000fe20000010100 */
[----:B------:R-:W-:Y:S01]  /*08d0*/  FMUL.FTZ R7, R29, R34 ;  /* 0x000000221d077220 */ /* 0x000fe20000410000 */
[----:B------:R-:W-:Y:S01]  /*08e0*/  FADD.FTZ R6, RZ, R5 ;  /* 0x00000005ff067221 */ /* 0x000fe20000010000 */
[----:B------:R-:W-:Y:S01]  /*08f0*/  FMUL.FTZ R9, R4, R9 ;  /* 0x0000000904097220 */ /* 0x000fe20000410000 */
[----:B------:R-:W-:Y:S01]  /*0900*/  FFMA.FTZ R8, R3, R5, RZ ;  /* 0x0000000503087223 */ /* 0x000fe200000100ff */
[----:B------:R-:W-:Y:S01]  /*0910*/  SHF.L.U32 R27, R27, 0x10, RZ ;  /* 0x000000101b1b7819 */ /* 0x000fe200000006ff */
[----:B------:R-:W-:Y:S01]  /*0920*/  FADD.FTZ R23, R6, R7 ;  /* 0x0000000706177221 */ /* 0x000fe20000010000 */
[----:B------:R-:W-:Y:S01]  /*0930*/  FMUL.FTZ R11, R4, R11 ;  /* 0x0000000b040b7220 */ /* 0x000fe20000410000 */
[----:B------:R-:W-:Y:S01]  /*0940*/  FMUL.FTZ R6, R28, R26 ;  /* 0x0000001a1c067220 */ /* 0x000fe20000410000 */
[----:B------:R-:W-:Y:S01]  /*0950*/  FFMA.FTZ R8, R9, R7, R8 ;  /* 0x0000000709087223 */ /* 0x000fe20000010008 */
[----:B------:R-:W0:Y:S01]  /*0960*/  S2R R10, SR_TID.X ;  /* 0x00000000000a7919 */ /* 0x000e220000002100 */
[----:B------:R-:W-:Y:S01]  /*0970*/  FMUL.FTZ R13, R4, R13 ;  /* 0x0000000d040d7220 */ /* 0x000fe20000410000 */
[----:B------:R-:W-:Y:S01]  /*0980*/  FADD.FTZ R23, R23, R6 ;  /* 0x0000000617177221 */ /* 0x000fe20000010000 */
[----:B------:R-:W-:Y:S01]  /*0990*/  FFMA.FTZ R36, R11, R6, R8 ;  /* 0x000000060b247223 */ /* 0x000fe20000010008 */
[----:B------:R-:W-:-:S04]  /*09a0*/  FMUL.FTZ R8, R12, R27 ;  /* 0x0000001b0c087220 */ /* 0x000fc80000410000 */
[----:B------:R-:W-:Y:S01]  /*09b0*/  FADD.FTZ R22, R23, R8 ;  /* 0x0000000817167221 */ /* 0x000fe20000010000 */
[----:B------:R-:W-:-:S05]  /*09c0*/  FFMA.FTZ R23, R13, R8, R36 ;  /* 0x000000080d177223 */ /* 0x000fca0000010024 */
[----:B------:R1:W-:Y:S01]  /*09d0*/  STS.64 [R24], R22 ;  /* 0x0000001618007388 */ /* 0x0003e20000000a00 */
[----:B------:R-:W-:Y:S01]  /*09e0*/  FADD.FTZ R15, R25, R15 ;  /* 0x0000000f190f7221 */ /* 0x000fe20000010000 */
[----:B------:R-:W-:Y:S01]  /*09f0*/  FFMA.FTZ R14, R3, R25, R14 ;  /* 0x00000019030e7223 */ /* 0x000fe2000001000e */
[----:B------:R-:W-:Y:S01]  /*0a00*/  FADD.FTZ R17, R34, R17 ;  /* 0x0000001122117221 */ /* 0x000fe20000010000 */
[----:B------:R-:W-:Y:S01]  /*0a10*/  FFMA.FTZ R16, R9, R34, R16 ;  /* 0x0000002209107223 */ /* 0x000fe20000010010 */
[----:B------:R-:W-:Y:S01]  /*0a20*/  FADD.FTZ R19, R26, R19 ;  /* 0x000000131a137221 */ /* 0x000fe20000010000 */
[----:B------:R-:W-:Y:S01]  /*0a30*/  FFMA.FTZ R18, R11, R26, R18 ;  /* 0x0000001a0b127223 */ /* 0x000fe20000010012 */
[----:B------:R-:W-:Y:S01]  /*0a40*/  FADD.FTZ R21, R27, R21 ;  /* 0x000000151b157221 */ /* 0x000fe20000010000 */
[----:B------:R-:W-:Y:S01]  /*0a50*/  FFMA.FTZ R20, R13, R27, R20 ;  /* 0x0000001b0d147223 */ /* 0x000fe20000010014 */
[----:B------:R-:W-:Y:S01]  /*0a60*/  BAR.SYNC.DEFER_BLOCKING 0x0 ;  /* 0x0000000000007b1d */ /* 0x000fe20000010000 */
[----:B0-----:R-:W-:-:S05]  /*0a70*/  ISETP.GT.U32.AND P0, PT, R10, 0x1f, PT ;  /* 0x0000001f0a00780c */ /* 0x001fca0003f04070 */
[----:B-1----:R-:W-:Y:S08]  /*0a80*/  BRA.U !UP0, `(.L_x_4) ;  /* 0x0000000108f07547 */ /* 0x002ff0000b800000 */
[----:B------:R-:W0:Y:S01]  /*0a90*/  S2UR UR7, SR_CgaCtaId ;  /* 0x00000000000779c3 */ /* 0x000e220000008800 */
[----:B------:R-:W-:Y:S01]  /*0aa0*/  UMOV UR6, 0x400 ;  /* 0x0000040000067882 */ /* 0x000fe20000000000 */
[----:B------:R-:W-:Y:S01]  /*0ab0*/  IMAD.SHL.U32 R22, R10, 0x2, RZ ;  /* 0x000000020a167824 */ /* 0x000fe200078e00ff */
[----:B------:R-:W-:Y:S01]  /*0ac0*/  SHF.R.U32.HI R35, RZ, 0x4, R10 ;  /* 0x00000004ff237819 */ /* 0x000fe2000001160a */
[----:B------:R-:W1:Y:S03]  /*0ad0*/  S2R R26, SR_CTAID.Y ;  /* 0x00000000001a7919 */ /* 0x000e660000002600 */
[----:B------:R-:W-:Y:S01]  /*0ae0*/  LOP3.LUT R23, R22, 0x18, RZ, 0xc0, !PT ;  /* 0x0000001816177812 */ /* 0x000fe200078ec0ff */
[----:B------:R-:W2:Y:S01]  /*0af0*/  S2R R34, SR_CTAID.X ;  /* 0x0000000000227919 */ /* 0x000ea20000002500 */
[----:B------:R-:W-:Y:S02]  /*0b00*/  LOP3.LUT R35, R35, R10, RZ, 0x3c, !PT ;  /* 0x0000000a23237212 */ /* 0x000fe400078e3cff */
[----:B------:R-:W-:-:S02]  /*0b10*/  LOP3.LUT R27, R23, 0x8, RZ, 0x3c, !PT ;  /* 0x00000008171b7812 */ /* 0x000fc400078e3cff */
[----:B------:R-:W-:Y:S01]  /*0b20*/  LOP3.LUT R33, R23, 0x10, RZ, 0x3c, !PT ;  /* 0x0000001017217812 */ /* 0x000fe200078e3cff */
[----:B------:R-:W-:Y:S01]  /*0b30*/  IMAD.SHL.U32 R35, R35, 0x8, RZ ;  /* 0x0000000823237824 */ /* 0x000fe200078e00ff */
[----:B------:R-:W-:Y:S02]  /*0b40*/  LOP3.LUT R25, R23, 0x18, RZ, 0x3c, !PT ;  /* 0x0000001817197812 */ /* 0x000fe400078e3cff */
[----:B------:R-:W-:Y:S02]  /*0b50*/  SHF.L.U32 R22, R10, 0x3, RZ ;  /* 0x000000030a167819 */ /* 0x000fe400000006ff */
[----:B------:R-:W-:Y:S02]  /*0b60*/  LOP3.LUT R35, R35, 0x18, RZ, 0xc0, !PT ;  /* 0x0000001823237812 */ /* 0x000fe400078ec0ff */
[----:B------:R-:W-:Y:S01]  /*0b70*/  LOP3.LUT R22, R22, 0x1fe0, RZ, 0xc0, !PT ;  /* 0x00001fe016167812 */ /* 0x000fe200078ec0ff */
[----:B0-----:R-:W-:-:S06]  /*0b80*/  ULEA UR6, UR7, UR6, 0x18 ;  /* 0x0000000607067291 */ /* 0x001fcc000f8ec0ff */
[----:B------:R-:W-:Y:S02]  /*0b90*/  LEA R36, R10, UR6, 0x5 ;  /* 0x000000060a247c11 */ /* 0x000fe4000f8e28ff */
[----:B------:R-:W-:Y:S02]  /*0ba0*/  IADD3 R37, PT, PT, R22, UR6, R35 ;  /* 0x0000000616257c10 */ /* 0x000fe4000fffe023 */
[C---:B------:R-:W-:Y:S01]  /*0bb0*/  IADD3 R23, PT, PT, R36.reuse, R23, RZ ;  /* 0x0000001724177210 */ /* 0x040fe20007ffe0ff */
[C---:B------:R-:W-:Y:S01]  /*0bc0*/  IMAD.IADD R33, R36.reuse, 0x1, R33 ;  /* 0x0000000124217824 */ /* 0x040fe200078e0221 */
[C---:B------:R-:W-:Y:S02]  /*0bd0*/  IADD3 R27, PT, PT, R36.reuse, R27, RZ ;  /* 0x0000001b241b7210 */ /* 0x040fe40007ffe0ff */
[----:B------:R-:W-:Y:S01]  /*0be0*/  IADD3 R36, PT, PT, R36, R25, RZ ;  /* 0x0000001924247210 */ /* 0x000fe20007ffe0ff */
[----:B------:R-:W-:Y:S01]  /*0bf0*/  STS.64 [R23], R14 ;  /* 0x0000000e17007388 */ /* 0x000fe20000000a00 */
[----:B-1----:R-:W-:-:S02]  /*0c00*/  SHF.L.U32 R35, R26, 0x6, RZ ;  /* 0x000000061a237819 */ /* 0x002fc400000006ff */
[----:B------:R-:W-:Y:S01]  /*0c10*/  LOP3.LUT R26, R26, 0x1, RZ, 0xc0, !PT ;  /* 0x000000011a1a7812 */ /* 0x000fe200078ec0ff */
[----:B------:R2:W-:Y:S01]  /*0c20*/  STS.64 [R27], R16 ;  /* 0x000000101b007388 */ /* 0x0005e20000000a00 */
[----:B------:R-:W-:-:S03]  /*0c30*/  LOP3.LUT R35, R35, 0x3fff80, RZ, 0xc0, !PT ;  /* 0x003fff8023237812 */ /* 0x000fc600078ec0ff */
[----:B------:R0:W-:Y:S04]  /*0c40*/  STS.64 [R33], R18 ;  /* 0x0000001221007388 */ /* 0x0001e80000000a00 */
[----:B------:R-:W-:Y:S01]  /*0c50*/  STS.64 [R36], R20 ;  /* 0x0000001424007388 */ /* 0x000fe20000000a00 */
[----:B------:R-:W-:Y:S01]  /*0c60*/  BAR.SYNC.DEFER_BLOCKING 0x0 ;  /* 0x0000000000007b1d */ /* 0x000fe20000010000 */
[----:B--2---:R-:W-:-:S04]  /*0c70*/  LOP3.LUT R27, R35, 0x7f, R34, 0xf8, !PT ;  /* 0x0000007f231b7812 */ /* 0x004fc800078ef822 */
[----:B------:R-:W-:-:S03]  /*0c80*/  LEA R27, R27, R26, 0x1 ;  /* 0x0000001a1b1b7211 */ /* 0x000fc600078e08ff */
[----:B------:R-:W1:Y:S02]  /*0c90*/  LDC.64 R34, c[0x0][0x3d0] ;  /* 0x0000f400ff227b82 */ /* 0x000e640000000a00 */
[----:B0-----:R-:W-:-:S04]  /*0ca0*/  IMAD R33, R27, 0x3c0, R10 ;  /* 0x000003c01b217824 */ /* 0x001fc800078e020a */
[----:B------:R-:W-:Y:S01]  /*0cb0*/  IMAD.SHL.U32 R33, R33, 0x2, RZ ;  /* 0x0000000221217824 */ /* 0x000fe200078e00ff */
[----:B------:R-:W0:Y:S04]  /*0cc0*/  LDS.64 R22, [R37] ;  /* 0x0000000025167984 */ /* 0x000e280000000a00 */
[----:B------:R1:W2:Y:S02]  /*0cd0*/  LDS.64 R24, [R37+0x1e00] ;  /* 0x001e000025187984 */ /* 0x0002a40000000a00 */
[C---:B-1----:R-:W-:Y:S01]  /*0ce0*/  IMAD.WIDE.U32 R36, R33.reuse, 0x4, R34 ;  /* 0x0000000421247825 */ /* 0x042fe200078e0022 */
[----:B------:R-:W-:-:S05]  /*0cf0*/  IADD3 R33, PT, PT, R33, 0x3c0, RZ ;  /* 0x000003c021217810 */ /* 0x000fca0007ffe0ff */
[----:B------:R-:W-:-:S04]  /*0d00*/  IMAD.WIDE.U32 R34, R33, 0x4, R34 ;  /* 0x0000000421227825 */ /* 0x000fc800078e0022 */
[----:B0-----:R-:W-:Y:S01]  /*0d10*/  FADD.FTZ R27, RZ, R22 ;  /* 0x00000016ff1b7221 */ /* 0x001fe20000010000 */
[----:B------:R-:W-:-:S03]  /*0d20*/  FADD.FTZ R22, RZ, R23 ;  /* 0x00000017ff167221 */ /* 0x000fc60000010000 */
[----:B--2---:R-:W-:Y:S01]  /*0d30*/  FADD.FTZ R26, R27, R24 ;  /* 0x000000181b1a7221 */ /* 0x004fe20000010000 */
[----:B------:R-:W-:Y:S01]  /*0d40*/  FADD.FTZ R27, R22, R25 ;  /* 0x00000019161b7221 */ /* 0x000fe20000010000 */
[----:B------:R-:W-:-:S04]  /*0d50*/  IADD3 R22, PT, PT, R10, 0x1e0, RZ ;  /* 0x000001e00a167810 */ /* 0x000fc80007ffe0ff */
[----:B------:R-:W-:Y:S01]  /*0d60*/  SHF.R.U32.HI R23, RZ, 0x4, R22 ;  /* 0x00000004ff177819 */ /* 0x000fe20000011616 */
[----:B------:R0:W-:Y:S01]  /*0d70*/  STG.E.64 desc[UR12][R36.64+0x10000], R26 ;  /* 0x0100001a24007986 */ /* 0x0001e2000c101b0c */
[----:B------:R-:W-:Y:S02]  /*0d80*/  SHF.L.U32 R22, R22, 0x3, RZ ;  /* 0x0000000316167819 */ /* 0x000fe400000006ff */
[----:B------:R-:W-:Y:S02]  /*0d90*/  LOP3.LUT R23, R23, R10, RZ, 0x3c, !PT ;  /* 0x0000000a17177212 */ /* 0x000fe400078e3cff */
[----:B------:R-:W-:-:S03]  /*0da0*/  LOP3.LUT R22, R22, 0x3fe0, RZ, 0xc0, !PT ;  /* 0x00003fe016167812 */ /* 0x000fc600078ec0ff */
[----:B------:R-:W-:-:S05]  /*0db0*/  IMAD.SHL.U32 R23, R23, 0x8, RZ ;  /* 0x0000000817177824 */ /* 0x000fca00078e00ff */
[----:B------:R-:W-:-:S04]  /*0dc0*/  LOP3.LUT R23, R23, 0x18, RZ, 0xc0, !PT ;  /* 0x0000001817177812 */ /* 0x000fc800078ec0ff */
[----:B0-----:R-:W-:-:S05]  /*0dd0*/  IADD3 R26, PT, PT, R22, UR6, R23 ;  /* 0x00000006161a7c10 */ /* 0x001fca000fffe017 */
[----:B------:R-:W0:Y:S04]  /*0de0*/  LDS.64 R22, [R26] ;  /* 0x000000001a167984 */ /* 0x000e280000000a00 */
[----:B------:R-:W1:Y:S01]  /*0df0*/  LDS.64 R24, [R26+0x1e00] ;  /* 0x001e00001a187984 */ /* 0x000e620000000a00 */
[----:B0-----:R-:W-:Y:S01]  /*0e00*/  FADD.FTZ R27, RZ, R22 ;  /* 0x00000016ff1b7221 */ /* 0x001fe20000010000 */
[----:B------:R-:W-:-:S03]  /*0e10*/  FADD.FTZ R22, RZ, R23 ;  /* 0x00000017ff167221 */ /* 0x000fc60000010000 */
[----:B-1----:R-:W-:Y:S01]  /*0e20*/  FADD.FTZ R24, R27, R24 ;  /* 0x000000181b187221 */ /* 0x002fe20000010000 */
[----:B------:R-:W-:-:S05]  /*0e30*/  FADD.FTZ R25, R22, R25 ;  /* 0x0000001916197221 */ /* 0x000fca0000010000 */
[----:B------:R0:W-:Y:S02]  /*0e40*/  STG.E.64 desc[UR12][R34.64+0x10000], R24 ;  /* 0x0100001822007986 */ /* 0x0001e4000c101b0c */
.L_x_4:
[----:B------:R-:W-:Y:S01]  /*0e50*/  BSSY.RECONVERGENT B0, `(.L_x_5) ;  /* 0x0000078000007945 */ /* 0x000fe20003800200 */
[----:B------:R-:W-:-:S03]  /*0e60*/  CS2R R26, SRZ ;  /* 0x00000000001a7805 */ /* 0x000fc6000001ff00 */
[----:B------:R-:W-:Y:S05]  /*0e70*/  @P0 BRA `(.L_x_6) ;  /* 0x0000000400d40947 */ /* 0x000fea0003800000 */
[----:B------:R-:W1:Y:S01]  /*0e80*/  S2R R23, SR_CTAID.Y ;  /* 0x0000000000177919 */ /* 0x000e620000002600 */
[----:B0-----:R-:W-:Y:S02]  /*0e90*/  MOV R25, 0x400 ;  /* 0x0000040000197802 */ /* 0x001fe40000000f00 */
[----:B------:R-:W-:Y:S01]  /*0ea0*/  SHF.L.U32 R34, R10, 0x3, RZ ;  /* 0x000000030a227819 */ /* 0x000fe200000006ff */
[----:B------:R-:W0:Y:S02]  /*0eb0*/  S2R R26, SR_CgaCtaId ;  /* 0x00000000001a7919 */ /* 0x000e240000008800 */
[----:B------:R-:W-:Y:S01]  /*0ec0*/  VIADD R25, R25, 0x3c00 ;  /* 0x00003c0019197836 */ /* 0x000fe20000000000 */
[----:B------:R-:W-:Y:S02]  /*0ed0*/  LOP3.LUT R34, R34, 0x8, RZ, 0xc0, !PT ;  /* 0x0000000822227812 */ /* 0x000fe400078ec0ff */
[C---:B-1----:R-:W-:Y:S02]  /*0ee0*/  SHF.L.U32 R22, R23.reuse, 0x4, RZ ;  /* 0x0000000417167819 */ /* 0x042fe400000006ff */
[----:B------:R-:W-:-:S02]  /*0ef0*/  LOP3.LUT R24, R23, 0x1, RZ, 0xc0, !PT ;  /* 0x0000000117187812 */ /* 0x000fc400078ec0ff */
[----:B------:R-:W-:Y:S02]  /*0f00*/  LOP3.LUT R23, R22, 0x10, RZ, 0xc0, !PT ;  /* 0x0000001016177812 */ /* 0x000fe400078ec0ff */
[----:B0-----:R-:W-:Y:S01]  /*0f10*/  LEA R33, R26, R25, 0x18 ;  /* 0x000000191a217211 */ /* 0x001fe200078ec0ff */
[----:B------:R-:W-:Y:S01]  /*0f20*/  IMAD R22, R24, 0x3c0, RZ ;  /* 0x000003c018167824 */ /* 0x000fe200078e02ff */
[----:B------:R-:W-:-:S05]  /*0f30*/  LEA.HI R23, R10, R23, RZ, 0x1f ;  /* 0x000000170a177211 */ /* 0x000fca00078ff8ff */
[----:B------:R-:W-:-:S05]  /*0f40*/  IMAD R35, R23, 0x3c, -R22 ;  /* 0x0000003c17237824 */ /* 0x000fca00078e0a16 */
[----:B------:R-:W-:Y:S02]  /*0f50*/  SHF.R.U32.HI R22, RZ, 0x2, R35 ;  /* 0x00000002ff167819 */ /* 0x000fe40000011623 */
[C---:B------:R-:W-:Y:S02]  /*0f60*/  IADD3 R23, PT, PT, R35.reuse, 0x4, RZ ;  /* 0x0000000423177810 */ /* 0x040fe40007ffe0ff */
[----:B------:R-:W-:Y:S02]  /*0f70*/  IADD3 R26, PT, PT, R35, 0x8, RZ ;  /* 0x00000008231a7810 */ /* 0x000fe40007ffe0ff */
[----:B------:R-:W-:Y:S01]  /*0f80*/  SHF.R.U32.HI R24, RZ, 0x2, R23 ;  /* 0x00000002ff187819 */ /* 0x000fe20000011617 */
[----:B------:R-:W-:Y:S01]  /*0f90*/  IMAD R23, R22, 0x18, R33 ;  /* 0x0000001816177824 */ /* 0x000fe200078e0221 */
[----:B------:R-:W-:-:S03]  /*0fa0*/  SHF.R.U32.HI R26, RZ, 0x2, R26 ;  /* 0x00000002ff1a7819 */ /* 0x000fc6000001161a */
[----:B------:R-:W-:Y:S02]  /*0fb0*/  IMAD.IADD R23, R23, 0x1, R34 ;  /* 0x0000000117177824 */ /* 0x000fe400078e0222 */
[--C-:B------:R-:W-:Y:S02]  /*0fc0*/  IMAD R25, R24, 0x18, R33.reuse ;  /* 0x0000001818197824 */ /* 0x100fe400078e0221 */
[----:B------:R-:W-:Y:S02]  /*0fd0*/  IMAD R27, R26, 0x18, R33 ;  /* 0x000000181a1b7824 */ /* 0x000fe400078e0221 */
[----:B------:R-:W0:Y:S01]  /*0fe0*/  LDS.64 R22, [R23] ;  /* 0x0000000017167984 */ /* 0x000e220000000a00 */
[C---:B------:R-:W-:Y:S01]  /*0ff0*/  IADD3 R25, PT, PT, R34.reuse, R25, RZ ;  /* 0x0000001922197210 */ /* 0x040fe20007ffe0ff */
[----:B------:R-:W-:-:S05]  /*1000*/  IMAD.IADD R27, R34, 0x1, R27 ;  /* 0x00000001221b7824 */ /* 0x000fca00078e021b */
[----:B------:R-:W1:Y:S04]  /*1010*/  LDS.64 R24, [R25] ;  /* 0x0000000019187984 */ /* 0x000e680000000a00 */
[----:B------:R-:W2:Y:S01]  /*1020*/  LDS.64 R26, [R27] ;  /* 0x000000001b1a7984 */ /* 0x000ea20000000a00 */
[----:B0-----:R-:W-:Y:S01]  /*1030*/  FADD.FTZ R37, RZ, R22 ;  /* 0x00000016ff257221 */ /* 0x001fe20000010000 */
[----:B------:R-:W-:-:S04]  /*1040*/  IADD3 R22, PT, PT, R35, 0xc, RZ ;  /* 0x0000000c23167810 */ /* 0x000fc80007ffe0ff */
[----:B------:R-:W-:Y:S01]  /*1050*/  SHF.R.U32.HI R22, RZ, 0x2, R22 ;  /* 0x00000002ff167819 */ /* 0x000fe20000011616 */
[----:B-1----:R-:W-:Y:S01]  /*1060*/  FADD.FTZ R37, R37, R24 ;  /* 0x0000001825257221 */ /* 0x002fe20000010000 */
[----:B------:R-:W-:-:S03]  /*1070*/  FADD.FTZ R24, RZ, R23 ;  /* 0x00000017ff187221 */ /* 0x000fc60000010000 */
[----:B------:R-:W-:Y:S02]  /*1080*/  IMAD R23, R22, 0x18, R33 ;  /* 0x0000001816177824 */ /* 0x000fe400078e0221 */
[----:B--2---:R-:W-:Y:S01]  /*1090*/  FADD.FTZ R37, R37, R26 ;  /* 0x0000001a25257221 */ /* 0x004fe20000010000 */
[----:B------:R-:W-:Y:S02]  /*10a0*/  FADD.FTZ R24, R24, R25 ;  /* 0x0000001918187221 */ /* 0x000fe40000010000 */
[----:B------:R-:W-:Y:S02]  /*10b0*/  IADD3 R23, PT, PT, R34, R23, RZ ;  /* 0x0000001722177210 */ /* 0x000fe40007ffe0ff */
[----:B------:R-:W-:Y:S01]  /*10c0*/  FADD.FTZ R26, R24, R27 ;  /* 0x0000001b181a7221 */ /* 0x000fe20000010000 */
[----:B------:R-:W-:-:S03]  /*10d0*/  VIADD R24, R35, 0x10 ;  /* 0x0000001023187836 */ /* 0x000fc60000000000 */
[----:B------:R-:W0:Y:S02]  /*10e0*/  LDS.64 R22, [R23] ;  /* 0x0000000017167984 */ /* 0x000e240000000a00 */
[----:B------:R-:W-:-:S05]  /*10f0*/  SHF.R.U32.HI R24, RZ, 0x2, R24 ;  /* 0x00000002ff187819 */ /* 0x000fca0000011618 */
[----:B------:R-:W-:-:S05]  /*1100*/  IMAD R25, R24, 0x18, R33 ;  /* 0x0000001818197824 */ /* 0x000fca00078e0221 */
[----:B------:R-:W-:-:S06]  /*1110*/  IADD3 R25, PT, PT, R34, R25, RZ ;  /* 0x0000001922197210 */ /* 0x000fcc0007ffe0ff */
[----:B------:R-:W1:Y:S01]  /*1120*/  LDS.64 R24, [R25] ;  /* 0x0000000019187984 */ /* 0x000e620000000a00 */
[----:B0-----:R-:W-:Y:S01]  /*1130*/  FADD.FTZ R37, R37, R22 ;  /* 0x0000001625257221 */ /* 0x001fe20000010000 */
[----:B------:R-:W-:Y:S01]  /*1140*/  IADD3 R22, PT, PT, R35, 0x14, RZ ;  /* 0x0000001423167810 */ /* 0x000fe20007ffe0ff */
[----:B------:R-:W-:-:S03]  /*1150*/  FADD.FTZ R26, R26, R23 ;  /* 0x000000171a1a7221 */ /* 0x000fc60000010000 */
[----:B------:R-:W-:-:S05]  /*1160*/  SHF.R.U32.HI R22, RZ, 0x2, R22 ;  /* 0x00000002ff167819 */ /* 0x000fca0000011616 */
[----:B------:R-:W-:-:S04]  /*1170*/  IMAD R23, R22, 0x18, R33 ;  /* 0x0000001816177824 */ /* 0x000fc800078e0221 */
[----:B------:R-:W-:Y:S02]  /*1180*/  IMAD.IADD R23, R34, 0x1, R23 ;  /* 0x0000000122177824 */ /* 0x000fe400078e0217 */
[----:B-1----:R-:W-:Y:S01]  /*1190*/  FADD.FTZ R37, R37, R24 ;  /* 0x0000001825257221 */ /* 0x002fe20000010000 */
[----:B------:R-:W-:Y:S01]  /*11a0*/  IADD3 R24, PT, PT, R35, 0x18, RZ ;  /* 0x0000001823187810 */ /* 0x000fe20007ffe0ff */
[----:B------:R-:W-:Y:S02]  /*11b0*/  FADD.FTZ R26, R26, R25 ;  /* 0x000000191a1a7221 */ /* 0x000fe40000010000 */
[----:B------:R-:W0:Y:S01]  /*11c0*/  LDS.64 R22, [R23] ;  /* 0x0000000017167984 */ /* 0x000e220000000a00 */
[----:B------:R-:W-:-:S05]  /*11d0*/  SHF.R.U32.HI R24, RZ, 0x2, R24 ;  /* 0x00000002ff187819 */ /* 0x000fca0000011618 */
[----:B------:R-:W-:-:S05]  /*11e0*/  IMAD R25, R24, 0x18, R33 ;  /* 0x0000001818197824 */ /* 0x000fca00078e0221 */
[----:B------:R-:W-:-:S06]  /*11f0*/  IADD3 R25, PT, PT, R34, R25, RZ ;  /* 0x0000001922197210 */ /* 0x000fcc0007ffe0ff */
[----:B------:R-:W1:Y:S01]  /*1200*/  LDS.64 R24, [R25] ;  /* 0x0000000019187984 */ /* 0x000e620000000a00 */
[----:B0-----:R-:W-:Y:S01]  /*1210*/  FADD.FTZ R37, R37, R22 ;  /* 0x0000001625257221 */ /* 0x001fe20000010000 */
[----:B------:R-:W-:Y:S02]  /*1220*/  VIADD R22, R35, 0x1c ;  /* 0x0000001c23167836 */ /* 0x000fe40000000000 */
[----:B------:R-:W-:-:S03]  /*1230*/  FADD.FTZ R26, R26, R23 ;  /* 0x000000171a1a7221 */ /* 0x000fc60000010000 */
[----:B------:R-:W-:-:S05]  /*1240*/  SHF.R.U32.HI R22, RZ, 0x2, R22 ;  /* 0x00000002ff167819 */ /* 0x000fca0000011616 */
[----:B------:R-:W-:-:S05]  /*1250*/  IMAD R23, R22, 0x18, R33 ;  /* 0x0000001816177824 */ /* 0x000fca00078e0221 */
[----:B------:R-:W-:Y:S01]  /*1260*/  IADD3 R23, PT, PT, R34, R23, RZ ;  /* 0x0000001722177210 */ /* 0x000fe20007ffe0ff */
[----:B-1----:R-:W-:Y:S01]  /*1270*/  FADD.FTZ R37, R37, R24 ;  /* 0x0000001825257221 */ /* 0x002fe20000010000 */
[----:B------:R-:W-:Y:S01]  /*1280*/  IADD3 R24, PT, PT, R35, 0x20, RZ ;  /* 0x0000002023187810 */ /* 0x000fe20007ffe0ff */
[----:B------:R-:W-:-:S03]  /*1290*/  FADD.FTZ R26, R26, R25 ;  /* 0x000000191a1a7221 */ /* 0x000fc60000010000 */
[----:B------:R-:W0:Y:S01]  /*12a0*/  LDS.64 R22, [R23] ;  /* 0x0000000017167984 */ /* 0x000e220000000a00 */
[----:B------:R-:W-:-:S05]  /*12b0*/  SHF.R.U32.HI R24, RZ, 0x2, R24 ;  /* 0x00000002ff187819 */ /* 0x000fca0000011618 */
[----:B------:R-:W-:-:S04]  /*12c0*/  IMAD R25, R24, 0x18, R33 ;  /* 0x0000001818197824 */ /* 0x000fc800078e0221 */
[----:B------:R-:W-:-:S06]  /*12d0*/  IMAD.IADD R25, R34, 0x1, R25 ;  /* 0x0000000122197824 */ /* 0x000fcc00078e0219 */
[----:B------:R-:W1:Y:S01]  /*12e0*/  LDS.64 R24, [R25] ;  /* 0x0000000019187984 */ /* 0x000e620000000a00 */
[----:B0-----:R-:W-:Y:S01]  /*12f0*/  FADD.FTZ R37, R37, R22 ;  /* 0x0000001625257221 */ /* 0x001fe20000010000 */
[----:B------:R-:W-:Y:S01]  /*1300*/  IADD3 R22, PT, PT, R35, 0x24, RZ ;  /* 0x0000002423167810 */ /* 0x000fe20007ffe0ff */
[----:B------:R-:W-:-:S03]  /*1310*/  FADD.FTZ R26, R26, R23 ;  /* 0x000000171a1a7221 */ /* 0x000fc60000010000 */
[----:B------:R-:W-:-:S05]  /*1320*/  SHF.R.U32.HI R22, RZ, 0x2, R22 ;  /* 0x00000002ff167819 */ /* 0x000fca0000011616 */
[----:B------:R-:W-:-:S05]  /*1330*/  IMAD R23, R22, 0x18, R33 ;  /* 0x0000001816177824 */ /* 0x000fca00078e0221 */
[----:B------:R-:W-:Y:S01]  /*1340*/  IADD3 R23, PT, PT, R34, R23, RZ ;  /* 0x0000001722177210 */ /* 0x000fe20007ffe0ff */
[----:B-1----:R-:W-:Y:S01]  /*1350*/  FADD.FTZ R37, R37, R24 ;  /* 0x0000001825257221 */ /* 0x002fe20000010000 */
[----:B------:R-:W-:Y:S02]  /*1360*/  VIADD R24, R35, 0x28 ;  /* 0x0000002823187836 */ /* 0x000fe40000000000 */
[----:B------:R-:W-:Y:S02]  /*1370*/  FADD.FTZ R26, R26, R25 ;  /* 0x000000191a1a7221 */ /* 0x000fe40000010000 */
[----:B------:R-:W0:Y:S01]  /*1380*/  LDS.64 R22, [R23] ;  /* 0x0000000017167984 */ /* 0x000e220000000a00 */
        /* <DEDUP_REMOVED lines=16> */
[----:B------:R-:W-:Y:S01]  /*1490*/  IADD3 R24, PT, PT, R34, R27, RZ ;  /* 0x0000001b22187210 */ /* 0x000fe20007ffe0ff */
[----:B0-----:R-:W-:Y:S01]  /*14a0*/  FADD.FTZ R37, R37, R22 ;  /* 0x0000001625257221 */ /* 0x001fe20000010000 */
[C---:B------:R-:W-:Y:S01]  /*14b0*/  IADD3 R22, PT, PT, R35.reuse, 0x30, RZ ;  /* 0x0000003023167810 */ /* 0x040fe20007ffe0ff */
[----:B------:R-:W-:-:S03]  /*14c0*/  VIADD R35, R35, 0x38 ;  /* 0x0000003823237836 */ /* 0x000fc60000000000 */
[----:B------:R-:W-:Y:S02]  /*14d0*/  SHF.R.U32.HI R22, RZ, 0x2, R22 ;  /* 0x00000002ff167819 */ /* 0x000fe40000011616 */
[----:B------:R-:W-:-:S03]  /*14e0*/  SHF.R.U32.HI R36, RZ, 0x2, R35 ;  /* 0x00000002ff247819 */ /* 0x000fc60000011623 */
[--C-:B------:R-:W-:Y:S02]  /*14f0*/  IMAD R25, R22, 0x18, R33.reuse ;  /* 0x0000001816197824 */ /* 0x100fe400078e0221 */
[----:B------:R-:W-:-:S03]  /*1500*/  IMAD R33, R36, 0x18, R33 ;  /* 0x0000001824217824 */ /* 0x000fc600078e0221 */
[C---:B------:R-:W-:Y:S01]  /*1510*/  IADD3 R22, PT, PT, R34.reuse, R25, RZ ;  /* 0x0000001922167210 */ /* 0x040fe20007ffe0ff */
[----:B------:R-:W-:Y:S02]  /*1520*/  IMAD.IADD R33, R34, 0x1, R33 ;  /* 0x0000000122217824 */ /* 0x000fe400078e0221 */
[----:B------:R-:W-:Y:S01]  /*1530*/  FADD.FTZ R34, R26, R23 ;  /* 0x000000171a227221 */ /* 0x000fe20000010000 */
[----:B------:R-:W-:Y:S04]  /*1540*/  LDS.64 R24, [R24] ;  /* 0x0000000018187984 */ /* 0x000fe80000000a00 */
[----:B------:R-:W0:Y:S04]  /*1550*/  LDS.64 R22, [R22] ;  /* 0x0000000016167984 */ /* 0x000e280000000a00 */
[----:B------:R-:W1:Y:S01]  /*1560*/  LDS.64 R26, [R33] ;  /* 0x00000000211a7984 */ /* 0x000e620000000a00 */
[----:B0-----:R-:W-:Y:S01]  /*1570*/  FADD.FTZ R37, R37, R22 ;  /* 0x0000001625257221 */ /* 0x001fe20000010000 */
[----:B------:R-:W-:-:S03]  /*1580*/  FADD.FTZ R34, R34, R23 ;  /* 0x0000001722227221 */ /* 0x000fc60000010000 */
[----:B------:R-:W-:Y:S01]  /*1590*/  FADD.FTZ R37, R37, R24 ;  /* 0x0000001825257221 */ /* 0x000fe20000010000 */
[----:B------:R-:W-:-:S03]  /*15a0*/  FADD.FTZ R34, R34, R25 ;  /* 0x0000001922227221 */ /* 0x000fc60000010000 */
[----:B-1----:R-:W-:Y:S01]  /*15b0*/  FADD.FTZ R26, R37, R26 ;  /* 0x0000001a251a7221 */ /* 0x002fe20000010000 */
[----:B------:R-:W-:-:S07]  /*15c0*/  FADD.FTZ R27, R34, R27 ;  /* 0x0000001b221b7221 */ /* 0x000fce0000010000 */
.L_x_6:
[----:B------:R-:W-:Y:S05]  /*15d0*/  BSYNC.RECONVERGENT B0 ;  /* 0x0000000000007941 */ /* 0x000fea0003800200 */
.L_x_5:
[----:B------:R-:W1:Y:S01]  /*15e0*/  SHFL.BFLY PT, R23, R26, 0x1, 0x1f ;  /* 0x0c201f001a177f89 */ /* 0x000e6200000e0000 */
[----:B------:R-:W-:Y:S01]  /*15f0*/  LOP3.LUT P0, RZ, R10, 0x3e1, RZ, 0xc0, !PT ;  /* 0x000003e10aff7812 */ /* 0x000fe2000780c0ff */
[----:B------:R-:W2:Y:S01]  /*1600*/  S2UR UR7, SR_CTAID.Y ;  /* 0x00000000000779c3 */ /* 0x000ea20000002600 */
[----:B------:R-:W-:Y:S01]  /*1610*/  BSSY.RECONVERGENT B0, `(.L_x_7) ;  /* 0x0000010000007945 */ /* 0x000fe20003800200 */
[----:B0-----:R-:W0:Y:S01]  /*1620*/  SHFL.BFLY PT, R24, R27, 0x1, 0x1f ;  /* 0x0c201f001b187f89 */ /* 0x001e2200000e0000 */
[----:B-1----:R-:W-:Y:S01]  /*1630*/  FADD.FTZ R22, R23, R26 ;  /* 0x0000001a17167221 */ /* 0x002fe20000010000 */
[----:B0-----:R-:W-:-:S08]  /*1640*/  FADD.FTZ R23, R24, R27 ;  /* 0x0000001b18177221 */ /* 0x001fd00000010000 */
[----:B--2---:R-:W-:Y:S05]  /*1650*/  @P0 BRA `(.L_x_8) ;  /* 0x00000000002c0947 */ /* 0x004fea0003800000 */
[----:B------:R-:W0:Y:S01]  /*1660*/  S2UR UR6, SR_CTAID.X ;  /* 0x00000000000679c3 */ /* 0x000e220000002500 */
[----:B------:R-:W1:Y:S07]  /*1670*/  S2R R27, SR_CTAID.Y ;  /* 0x00000000001b7919 */ /* 0x000e6e0000002600 */
[----:B------:R-:W1:Y:S08]  /*1680*/  LDC R26, c[0x0][0x374] ;  /* 0x0000dd00ff1a7b82 */ /* 0x000e700000000800 */
[----:B------:R-:W2:Y:S01]  /*1690*/  LDC.64 R24, c[0x0][0x3d0] ;  /* 0x0000f400ff187b82 */ /* 0x000ea20000000a00 */
[----:B0-----:R-:W-:-:S04]  /*16a0*/  USHF.L.U32 UR6, UR6, 0x1, URZ ;  /* 0x0000000106067899 */ /* 0x001fc800080006ff */
[----:B------:R-:W-:Y:S01]  /*16b0*/  ULOP3.LUT UR6, UR6, 0xfe, URZ, 0xc0, !UPT ;  /* 0x000000fe06067892 */ /* 0x000fe2000f8ec0ff */
[----:B-1----:R-:W-:-:S05]  /*16c0*/  IMAD R26, R26, UR4, R27 ;  /* 0x000000041a1a7c24 */ /* 0x002fca000f8e021b */
[----:B------:R-:W-:-:S04]  /*16d0*/  LEA R27, R10, UR6, 0x7 ;  /* 0x000000060a1b7c11 */ /* 0x000fc8000f8e38ff */
[----:B------:R-:W-:-:S05]  /*16e0*/  LEA R27, R26, R27, 0xc ;  /* 0x0000001b1a1b7211 */ /* 0x000fca00078e60ff */
[----:B--2---:R-:W-:-:S05]  /*16f0*/  IMAD.WIDE.U32 R24, R27, 0x4, R24 ;  /* 0x000000041b187825 */ /* 0x004fca00078e0018 */
[----:B------:R0:W-:Y:S02]  /*1700*/  STG.E.64 desc[UR12][R24.64], R22 ;  /* 0x0000001618007986 */ /* 0x0001e4000c101b0c */
.L_x_8:
[----:B------:R-:W-:Y:S05]  /*1710*/  BSYNC.RECONVERGENT B0 ;  /* 0x0000000000007941 */ /* 0x000fea0003800200 */
.L_x_7:
[----:B------:R-:W-:-:S04]  /*1720*/  UISETP.GE.U32.AND UP0, UPT, UR10, UR9, UPT ;  /* 0x000000090a00728c */ /* 0x000fc8000bf06070 */
[----:B------:R-:W-:-:S09]  /*1730*/  UISETP.GE.AND.EX UP0, UPT, UR5, UR8, UPT, UP0 ;  /* 0x000000080500728c */ /* 0x000fd2000bf06300 */
[----:B------:R-:W-:Y:S05]  /*1740*/  BRA.U !UP0, `(.L_x_9) ;  /* 0x0000000108747547 */ /* 0x000fea000b800000 */
[----:B------:R-:W-:Y:S01]  /*1750*/  BAR.SYNC.DEFER_BLOCKING 0x0 ;  /* 0x0000000000007b1d */ /* 0x000fe20000010000 */
[----:B------:R-:W-:-:S13]  /*1760*/  ISETP.NE.AND P0, PT, R10, RZ, PT ;  /* 0x000000ff0a00720c */ /* 0x000fda0003f05270 */
[----:B------:R-:W-:Y:S05]  /*1770*/  @P0 BRA `(.L_x_10) ;  /* 0x00000000005c0947 */ /* 0x000fea0003800000 */
[----:B------:R-:W1:Y:S01]  /*1780*/  S2UR UR18, SR_CTAID.X ;  /* 0x00000000001279c3 */ /* 0x000e620000002500 */
[----:B------:R-:W2:Y:S01]  /*1790*/  LDCU.64 UR8, c[0x0][0x3d8] ;  /* 0x00007b00ff0877ac */ /* 0x000ea20008000a00 */
[----:B------:R-:W-:Y:S02]  /*17a0*/  USHF.L.U32 UR6, UR7, 0x2, URZ ;  /* 0x0000000207067899 */ /* 0x000fe400080006ff */
[----:B------:R-:W-:Y:S02]  /*17b0*/  USHF.R.U32.HI UR11, URZ, 0x1, UR7 ;  /* 0x00000001ff0b7899 */ /* 0x000fe40008011607 */
[----:B------:R-:W-:-:S04]  /*17c0*/  ULOP3.LUT UR6, UR6, 0x4, URZ, 0xc0, !UPT ;  /* 0x0000000406067892 */ /* 0x000fc8000f8ec0ff */
[----:B--2---:R-:W-:-:S03]  /*17d0*/  UIADD3 UR8, UP2, UPT, UR6, UR8, URZ ;  /* 0x0000000806087290 */ /* 0x004fc6000ff5e0ff */
[----:B------:R-:W-:Y:S01]  /*17e0*/  UMOV UR6, 0x7fffff81 ;  /* 0x7fffff8100067882 */ /* 0x000fe20000000000 */
[----:B------:R-:W-:Y:S02]  /*17f0*/  UIADD3.X UR9, UPT, UPT, URZ, UR9, URZ, UP2, !UPT ;  /* 0x00000009ff097290 */ /* 0x000fe400097fe4ff */
[----:B-1----:R-:W-:Y:S01]  /*1800*/  ULOP3.LUT UP1, URZ, UR11, UR18, URZ, 0xfc, !UPT ;  /* 0x000000120bff7292 */ /* 0x002fe2000f82fcff */
[----:B0-----:R-:W-:-:S03]  /*1810*/  MOV R22, UR8 ;  /* 0x0000000800167c02 */ /* 0x001fc60008000f00 */
[----:B------:R-:W-:Y:S01]  /*1820*/  USEL UR6, UR6, 0x1, !UP1 ;  /* 0x0000000106067887 */ /* 0x000fe2000c800000 */
[----:B------:R-:W-:-:S05]  /*1830*/  IMAD.U32 R23, RZ, RZ, UR9 ;  /* 0x00000009ff177e24 */ /* 0x000fca000f8e00ff */
[----:B------:R-:W-:Y:S01]  /*1840*/  MOV R25, UR6 ;  /* 0x0000000600197c02 */ /* 0x000fe20008000f00 */
[----:B------:R-:W-:Y:S06]  /*1850*/  MEMBAR.ALL.GPU ;  /* 0x0000000000007992 */ /* 0x000fec000000a000 */
[----:B------:R-:W-:-:S00]  /*1860*/  ERRBAR ;  /* 0x00000000000079ab */ /* 0x000fc00000000000 */
[----:B------:R-:W-:Y:S06]  /*1870*/  CGAERRBAR ;  /* 0x00000000000075ab */ /* 0x000fec0000000000 */
[----:B------:R0:W5:Y:S02]  /*1880*/  ATOM.E.ADD.STRONG.GPU PT, R24, desc[UR12][R22.64+0x8], R25 ;  /* 0x800008191618798a */ /* 0x00016400081ef10c */
.L_x_11:
[----:B0-----:R-:W2:Y:S04]  /*1890*/  LD.E.STRONG.GPU R25, desc[UR12][R22.64+0x8] ;  /* 0x0000080c16197980 */ /* 0x001ea8000c10f900 */
[----:B--2---:R-:W-:Y:S01]  /*18a0*/  CCTL.IVALL ;  /* 0x00000000ff00798f */ /* 0x004fe20002000000 */
[----:B------:R-:W-:Y:S05]  /*18b0*/  YIELD ;  /* 0x0000000000007946 */ /* 0x000fea0003800000 */
[----:B-----5:R-:W-:-:S04]  /*18c0*/  LOP3.LUT R25, R25, R24, RZ, 0x3c, !PT ;  /* 0x0000001819197212 */ /* 0x020fc800078e3cff */
[----:B------:R-:W-:-:S13]  /*18d0*/  ISETP.GT.AND P0, PT, R25, -0x1, PT ;  /* 0xffffffff1900780c */ /* 0x000fda0003f04270 */
[----:B------:R-:W-:Y:S05]  /*18e0*/  @P0 BRA `(.L_x_11) ;  /* 0xfffffffc00e80947 */ /* 0x000fea000383ffff */
.L_x_10:
[----:B------:R-:W-:Y:S05]  /*18f0*/  WARPSYNC.ALL ;  /* 0x0000000000007948 */ /* 0x000fea0003800000 */
[----:B------:R-:W-:Y:S06]  /*1900*/  BAR.SYNC.DEFER_BLOCKING 0x0 ;  /* 0x0000000000007b1d */ /* 0x000fec0000010000 */
[----:B------:R-:W-:Y:S05]  /*1910*/  BRA `(.L_x_12) ;  /* 0x0000000000607947 */ /* 0x000fea0003800000 */
.L_x_9:
[----:B------:R-:W-:Y:S01]  /*1920*/  BAR.SYNC.DEFER_BLOCKING 0x0 ;  /* 0x0000000000007b1d */ /* 0x000fe20000010000 */
[----:B------:R-:W-:-:S13]  /*1930*/  ISETP.NE.AND P0, PT, R10, RZ, PT ;  /* 0x000000ff0a00720c */ /* 0x000fda0003f05270 */
[----:B------:R-:W-:Y:S05]  /*1940*/  @P0 BRA `(.L_x_13) ;  /* 0x00000000004c0947 */ /* 0x000fea0003800000 */
[----:B------:R-:W1:Y:S01]  /*1950*/  S2UR UR11, SR_CTAID.X ;  /* 0x00000000000b79c3 */ /* 0x000e620000002500 */
[----:B------:R-:W2:Y:S01]  /*1960*/  LDCU.64 UR8, c[0x0][0x3d8] ;  /* 0x00007b00ff0877ac */ /* 0x000ea20008000a00 */
[----:B0-----:R-:W-:Y:S01]  /*1970*/  MOV R25, 0x7fffff81 ;  /* 0x7fffff8100197802 */ /* 0x001fe20000000f00 */
[----:B--2---:R-:W-:-:S04]  /*1980*/  ULEA UR6, UP1, UR7, UR8, 0x2 ;  /* 0x0000000807067291 */ /* 0x004fc8000f8210ff */
[----:B------:R-:W-:Y:S01]  /*1990*/  ULEA.HI.X UR8, UR7, UR9, URZ, 0x2, UP1 ;  /* 0x0000000907087291 */ /* 0x000fe200088f14ff */
[----:B-1----:R-:W-:Y:S01]  /*19a0*/  ISETP.NE.AND P0, PT, RZ, UR11, PT ;  /* 0x0000000bff007c0c */ /* 0x002fe2000bf05270 */
[----:B------:R-:W-:-:S03]  /*19b0*/  IMAD.U32 R22, RZ, RZ, UR6 ;  /* 0x00000006ff167e24 */ /* 0x000fc6000f8e00ff */
[----:B------:R-:W-:Y:S02]  /*19c0*/  SEL R25, R25, 0x1, !P0 ;  /* 0x0000000119197807 */ /* 0x000fe40004000000 */
[----:B------:R-:W-:Y:S01]  /*19d0*/  MOV R23, UR8 ;  /* 0x0000000800177c02 */ /* 0x000fe20008000f00 */
[----:B------:R-:W-:Y:S06]  /*19e0*/  MEMBAR.ALL.GPU ;  /* 0x0000000000007992 */ /* 0x000fec000000a000 */
[----:B------:R-:W-:-:S00]  /*19f0*/  ERRBAR ;  /* 0x00000000000079ab */ /* 0x000fc00000000000 */
[----:B------:R-:W-:Y:S06]  /*1a00*/  CGAERRBAR ;  /* 0x00000000000075ab */ /* 0x000fec0000000000 */
[----:B------:R0:W5:Y:S02]  /*1a10*/  ATOM.E.ADD.STRONG.GPU PT, R25, desc[UR12][R22.64], R25 ;  /* 0x800000191619798a */ /* 0x00016400081ef10c */
.L_x_14:
[----:B------:R-:W2:Y:S04]  /*1a20*/  LD.E.STRONG.GPU R24, desc[UR12][R22.64] ;  /* 0x0000000c16187980 */ /* 0x000ea8000c10f900 */
[----:B--2---:R-:W-:Y:S01]  /*1a30*/  CCTL.IVALL ;  /* 0x00000000ff00798f */ /* 0x004fe20002000000 */
[----:B------:R-:W-:Y:S05]  /*1a40*/  YIELD ;  /* 0x0000000000007946 */ /* 0x000fea0003800000 */
[----:B-----5:R-:W-:-:S04]  /*1a50*/  LOP3.LUT R24, R24, R25, RZ, 0x3c, !PT ;  /* 0x0000001918187212 */ /* 0x020fc800078e3cff */
[----:B------:R-:W-:-:S13]  /*1a60*/  ISETP.GT.AND P0, PT, R24, -0x1, PT ;  /* 0xffffffff1800780c */ /* 0x000fda0003f04270 */
[----:B------:R-:W-:Y:S05]  /*1a70*/  @P0 BRA `(.L_x_14) ;  /* 0xfffffffc00e80947 */ /* 0x000fea000383ffff */
.L_x_13:
[----:B------:R-:W-:Y:S05]  /*1a80*/  WARPSYNC.ALL ;  /* 0x0000000000007948 */ /* 0x000fea0003800000 */
[----:B------:R-:W-:Y:S06]  /*1a90*/  BAR.SYNC.DEFER_BLOCKING 0x0 ;  /* 0x0000000000007b1d */ /* 0x000fec0000010000 */
.L_x_12:
[----:B------:R-:W-:Y:S01]  /*1aa0*/  ISETP.GT.U32.AND P0, PT, R10, 0xff, PT ;  /* 0x000000ff0a00780c */ /* 0x000fe20003f04070 */
[----:B------:R-:W-:Y:S01]  /*1ab0*/  BSSY.RECONVERGENT B0, `(.L_x_15) ;  /* 0x0000034000007945 */ /* 0x000fe20003800200 */
[----:B0-----:R-:W-:-:S11]  /*1ac0*/  CS2R R24, SRZ ;  /* 0x0000000000187805 */ /* 0x001fd6000001ff00 */
[----:B------:R-:W-:Y:S05]  /*1ad0*/  @P0 BRA `(.L_x_16) ;  /* 0x0000000000c40947 */ /* 0x000fea0003800000 */
[----:B------:R-:W0:Y:S01]  /*1ae0*/  LDCU UR6, c[0x0][0x374] ;  /* 0x00006e80ff0677ac */ /* 0x000e220008000800 */
[----:B------:R-:W1:Y:S01]  /*1af0*/  LDC.64 R34, c[0x0][0x3d0] ;  /* 0x0000f400ff227b82 */ /* 0x000e620000000a00 */
[C---:B------:R-:W-:Y:S02]  /*1b00*/  SHF.L.U32 R22, R10.reuse, 0x3, RZ ;  /* 0x000000030a167819 */ /* 0x040fe400000006ff */
[----:B------:R-:W-:Y:S02]  /*1b10*/  LOP3.LUT R23, R10, 0xf, RZ, 0xc0, !PT ;  /* 0x0000000f0a177812 */ /* 0x000fe400078ec0ff */
[----:B------:R-:W-:Y:S01]  /*1b20*/  LOP3.LUT R22, R22, 0x780, RZ, 0xc0, !PT ;  /* 0x0000078016167812 */ /* 0x000fe200078ec0ff */
[----:B0-----:R-:W-:-:S06]  /*1b30*/  UIMAD UR6, UR6, UR4, UR7 ;  /* 0x00000004060672a4 */ /* 0x001fcc000f8e0207 */
[----:B------:R-:W-:-:S05]  /*1b40*/  IMAD.U32 R25, RZ, RZ, UR6 ;  /* 0x00000006ff197e24 */ /* 0x000fca000f8e00ff */
[----:B------:R-:W-:-:S04]  /*1b50*/  LEA R22, R25, R22, 0xb ;  /* 0x0000001619167211 */ /* 0x000fc800078e58ff */
[----:B------:R-:W-:-:S05]  /*1b60*/  IADD3 R22, PT, PT, R22, R23, RZ ;  /* 0x0000001716167210 */ /* 0x000fca0007ffe0ff */
[----:B------:R-:W-:-:S04]  /*1b70*/  IMAD.SHL.U32 R33, R22, 0x2, RZ ;  /* 0x0000000216217824 */ /* 0x000fc800078e00ff */
[C---:B-1----:R-:W-:Y:S01]  /*1b80*/  IMAD.WIDE.U32 R24, R33.reuse, 0x4, R34 ;  /* 0x0000000421187825 */ /* 0x042fe200078e0022 */
[C---:B------:R-:W-:Y:S02]  /*1b90*/  IADD3 R27, PT, PT, R33.reuse, 0x20, RZ ;  /* 0x00000020211b7810 */ /* 0x040fe40007ffe0ff */
[----:B------:R-:W-:-:S03]  /*1ba0*/  IADD3 R23, PT, PT, R33, 0x40, RZ ;  /* 0x0000004021177810 */ /* 0x000fc60007ffe0ff */
[--C-:B------:R-:W-:Y:S01]  /*1bb0*/  IMAD.WIDE.U32 R26, R27, 0x4, R34.reuse ;  /* 0x000000041b1a7825 */ /* 0x100fe200078e0022 */
[----:B------:R-:W2:Y:S03]  /*1bc0*/  LDG.E.64 R24, desc[UR12][R24.64] ;  /* 0x0000000c18187981 */ /* 0x000ea6000c1e1b00 */
[----:B------:R-:W-:Y:S02]  /*1bd0*/  IMAD.WIDE.U32 R22, R23, 0x4, R34 ;  /* 0x0000000417167825 */ /* 0x000fe400078e0022 */
[----:B------:R-:W3:Y:S04]  /*1be0*/  LDG.E.64 R26, desc[UR12][R26.64] ;  /* 0x0000000c1a1a7981 */ /* 0x000ee8000c1e1b00 */
[----:B------:R-:W4:Y:S01]  /*1bf0*/  LDG.E.64 R22, desc[UR12][R22.64] ;  /* 0x0000000c16167981 */ /* 0x000f22000c1e1b00 */
[----:B--2---:R-:W-:Y:S01]  /*1c00*/  FADD.FTZ R37, RZ, R24 ;  /* 0x00000018ff257221 */ /* 0x004fe20000010000 */
[----:B------:R-:W-:-:S03]  /*1c10*/  FADD.FTZ R36, RZ, R25 ;  /* 0x00000019ff247221 */ /* 0x000fc60000010000 */
[----:B---3--:R-:W-:Y:S01]  /*1c20*/  FADD.FTZ R37, R26, R37 ;  /* 0x000000251a257221 */ /* 0x008fe20000010000 */
[----:B------:R-:W-:-:S03]  /*1c30*/  FADD.FTZ R26, R27, R36 ;  /* 0x000000241b1a7221 */ /* 0x000fc60000010000 */
[----:B----4-:R-:W-:Y:S01]  /*1c40*/  FADD.FTZ R27, R22, R37 ;  /* 0x00000025161b7221 */ /* 0x010fe20000010000 */
[----:B------:R-:W-:-:S04]  /*1c50*/  VIADD R37, R33, 0x60 ;  /* 0x0000006021257836 */ /* 0x000fc80000000000 */
[----:B------:R-:W-:-:S05]  /*1c60*/  IMAD.WIDE.U32 R36, R37, 0x4, R34 ;  /* 0x0000000425247825 */ /* 0x000fca00078e0022 */
[----:B------:R0:W2:Y:S02]  /*1c70*/  LDG.E.64 R24, desc[UR12][R36.64] ;  /* 0x0000000c24187981 */ /* 0x0000a4000c1e1b00 */
[----:B0-----:R-:W-:Y:S01]  /*1c80*/  FADD.FTZ R36, R23, R26 ;  /* 0x0000001a17247221 */ /* 0x001fe20000010000 */
[----:B--2---:R-:W-:Y:S01]  /*1c90*/  FADD.FTZ R24, R24, R27 ;  /* 0x0000001b18187221 */ /* 0x004fe20000010000 */
[----:B------:R-:W-:-:S05]  /*1ca0*/  IADD3 R27, PT, PT, R33, 0x80, RZ ;  /* 0x00000080211b7810 */ /* 0x000fca0007ffe0ff */
[----:B------:R-:W-:-:S05]  /*1cb0*/  IMAD.WIDE.U32 R26, R27, 0x4, R34 ;  /* 0x000000041b1a7825 */ /* 0x000fca00078e0022 */
[----:B------:R-:W2:Y:S01]  /*1cc0*/  LDG.E.64 R22, desc[UR12][R26.64] ;  /* 0x0000000c1a167981 */ /* 0x000ea2000c1e1b00 */
[----:B------:R-:W-:Y:S01]  /*1cd0*/  FADD.FTZ R36, R25, R36 ;  /* 0x0000002419247221 */ /* 0x000fe20000010000 */
[----:B------:R-:W-:Y:S01]  /*1ce0*/  IADD3 R25, PT, PT, R33, 0xa0, RZ ;  /* 0x000000a021197810 */ /* 0x000fe20007ffe0ff */
[----:B--2---:R-:W-:-:S04]  /*1cf0*/  FADD.FTZ R22, R22, R24 ;  /* 0x0000001816167221 */ /* 0x004fc80000010000 */
[----:B------:R-:W-:-:S06]  /*1d00*/  IMAD.WIDE.U32 R24, R25, 0x4, R34 ;  /* 0x0000000419187825 */ /* 0x000fcc00078e0022 */
[----:B------:R-:W2:Y:S01]  /*1d10*/  LDG.E.64 R24, desc[UR12][R24.64] ;  /* 0x0000000c18187981 */ /* 0x000ea2000c1e1b00 */
[----:B------:R-:W-:Y:S01]  /*1d20*/  FADD.FTZ R36, R23, R36 ;  /* 0x0000002417247221 */ /* 0x000fe20000010000 */
[C---:B------:R-:W-:Y:S01]  /*1d30*/  VIADD R23, R33.reuse, 0xc0 ;  /* 0x000000c021177836 */ /* 0x040fe20000000000 */
[----:B------:R-:W-:-:S05]  /*1d40*/  IADD3 R33, PT, PT, R33, 0xe0, RZ ;  /* 0x000000e021217810 */ /* 0x000fca0007ffe0ff */
[----:B------:R-:W-:-:S06]  /*1d50*/  IMAD.WIDE.U32 R26, R33, 0x4, R34 ;  /* 0x00000004211a7825 */ /* 0x000fcc00078e0022 */
[----:B------:R-:W3:Y:S01]  /*1d60*/  LDG.E.64 R26, desc[UR12][R26.64] ;  /* 0x0000000c1a1a7981 */ /* 0x000ee2000c1e1b00 */
[----:B--2---:R-:W-:Y:S01]  /*1d70*/  FADD.FTZ R37, R24, R22 ;  /* 0x0000001618257221 */ /* 0x004fe20000010000 */
[----:B------:R-:W-:-:S06]  /*1d80*/  IMAD.WIDE.U32 R22, R23, 0x4, R34 ;  /* 0x0000000417167825 */ /* 0x000fcc00078e0022 */
[----:B------:R-:W2:Y:S01]  /*1d90*/  LDG.E.64 R22, desc[UR12][R22.64] ;  /* 0x0000000c16167981 */ /* 0x000ea2000c1e1b00 */
[----:B------:R-:W-:Y:S01]  /*1da0*/  FADD.FTZ R36, R25, R36 ;  /* 0x0000002419247221 */ /* 0x000fe20000010000 */
[----:B--2---:R-:W-:-:S03]  /*1db0*/  FADD.FTZ R37, R22, R37 ;  /* 0x0000002516257221 */ /* 0x004fc60000010000 */
[----:B------:R-:W-:Y:S01]  /*1dc0*/  FADD.FTZ R36, R23, R36 ;  /* 0x0000002417247221 */ /* 0x000fe20000010000 */
[----:B---3--:R-:W-:-:S03]  /*1dd0*/  FADD.FTZ R25, R26, R37 ;  /* 0x000000251a197221 */ /* 0x008fc60000010000 */
[----:B------:R-:W-:-:S07]  /*1de0*/  FADD.FTZ R24, R27, R36 ;  /* 0x000000241b187221 */ /* 0x000fce0000010000 */
.L_x_16:
[----:B------:R-:W-:Y:S05]  /*1df0*/  BSYNC.RECONVERGENT B0 ;  /* 0x0000000000007941 */ /* 0x000fea0003800200 */
.L_x_15:
[----:B------:R-:W0:Y:S01]  /*1e00*/  SHFL.BFLY PT, R22, R25, 0x8, 0x1f ;  /* 0x0d001f0019167f89 */ /* 0x000e2200000e0000 */
[----:B------:R-:W1:Y:S01]  /*1e10*/  S2UR UR8, SR_CgaCtaId ;  /* 0x00000000000879c3 */ /* 0x000e620000008800 */
[----:B------:R-:W-:Y:S01]  /*1e20*/  LOP3.LUT P0, RZ, R10, 0x30f, RZ, 0xc0, !PT ;  /* 0x0000030f0aff7812 */ /* 0x000fe2000780c0ff */
[----:B------:R-:W-:Y:S01]  /*1e30*/  UMOV UR6, 0x400 ;  /* 0x0000040000067882 */ /* 0x000fe20000000000 */
[----:B------:R-:W2:Y:S01]  /*1e40*/  SHFL.BFLY PT, R23, R24, 0x8, 0x1f ;  /* 0x0d001f0018177f89 */ /* 0x000ea200000e0000 */
[----:B------:R-:W-:Y:S02]  /*1e50*/  UIADD3 UR6, UPT, UPT, UR6, 0x5280, URZ ;  /* 0x0000528006067890 */ /* 0x000fe4000fffe0ff */
[----:B------:R-:W-:Y:S02]  /*1e60*/  USHF.L.U32 UR9, UR7, 0x4, URZ ;  /* 0x0000000407097899 */ /* 0x000fe400080006ff */
[----:B------:R-:W-:Y:S02]  /*1e70*/  ULOP3.LUT UR4, UR4, 0x1, URZ, 0x3c, !UPT ;  /* 0x0000000104047892 */ /* 0x000fe4000f8e3cff */
[----:B------:R-:W-:Y:S01]  /*1e80*/  ULOP3.LUT UR9, UR9, 0x10, URZ, 0xc0, !UPT ;  /* 0x0000001009097892 */ /* 0x000fe2000f8ec0ff */
[----:B0-----:R-:W-:Y:S01]  /*1e90*/  FADD.FTZ R22, R22, R25 ;  /* 0x0000001916167221 */ /* 0x001fe20000010000 */
[----:B-1----:R-:W-:Y:S01]  /*1ea0*/  ULEA UR6, UR8, UR6, 0x18 ;  /* 0x0000000608067291 */ /* 0x002fe2000f8ec0ff */
[----:B--2---:R-:W-:-:S03]  /*1eb0*/  FADD.FTZ R23, R23, R24 ;  /* 0x0000001817177221 */ /* 0x004fc60000010000 */
[----:B------:R-:W0:Y:S04]  /*1ec0*/  SHFL.BFLY PT, R27, R22, 0x4, 0x1f ;  /* 0x0c801f00161b7f89 */ /* 0x000e2800000e0000 */
[----:B------:R-:W1:Y:S01]  /*1ed0*/  SHFL.BFLY PT, R26, R23, 0x4, 0x1f ;  /* 0x0c801f00171a7f89 */ /* 0x000e6200000e0000 */
[----:B0-----:R-:W-:Y:S01]  /*1ee0*/  FADD.FTZ R27, R22, R27 ;  /* 0x0000001b161b7221 */ /* 0x001fe20000010000 */
[----:B-1----:R-:W-:-:S04]  /*1ef0*/  FADD.FTZ R26, R23, R26 ;  /* 0x0000001a171a7221 */ /* 0x002fc80000010000 */
[----:B------:R-:W0:Y:S04]  /*1f00*/  SHFL.BFLY PT, R34, R27, 0x2, 0x1f ;  /* 0x0c401f001b227f89 */ /* 0x000e2800000e0000 */
[----:B------:R-:W1:Y:S01]  /*1f10*/  SHFL.BFLY PT, R33, R26, 0x2, 0x1f ;  /* 0x0c401f001a217f89 */ /* 0x000e6200000e0000 */
[----:B0-----:R-:W-:Y:S01]  /*1f20*/  FADD.FTZ R34, R27, R34 ;  /* 0x000000221b227221 */ /* 0x001fe20000010000 */
[----:B-1----:R-:W-:-:S04]  /*1f30*/  FADD.FTZ R33, R26, R33 ;  /* 0x000000211a217221 */ /* 0x002fc80000010000 */
[----:B------:R-:W0:Y:S01]  /*1f40*/  SHFL.BFLY PT, R25, R34, 0x1, 0x1f ;  /* 0x0c201f0022197f89 */ /* 0x000e2200000e0000 */
[----:B------:R-:W-:-:S03]  /*1f50*/  @!P0 LEA.HI R26, R10, UR6, RZ, 0x1f ;  /* 0x000000060a1a8c11 */ /* 0x000fc6000f8ff8ff */
[----:B------:R-:W1:Y:S01]  /*1f60*/  SHFL.BFLY PT, R24, R33, 0x1, 0x1f ;  /* 0x0c201f0021187f89 */ /* 0x000e6200000e0000 */
[----:B0-----:R-:W-:Y:S01]  /*1f70*/  FADD.FTZ R22, R34, R25 ;  /* 0x0000001922167221 */ /* 0x001fe20000010000 */
[----:B-1----:R-:W-:-:S03]  /*1f80*/  FADD.FTZ R23, R33, R24 ;  /* 0x0000001821177221 */ /* 0x002fc60000010000 */
[----:B------:R-:W-:Y:S01]  /*1f90*/  @!P0 FMUL.FTZ R22, R22, 6.5104170062113553286e-05 ;  /* 0x3888888916168820 */ /* 0x000fe20000410000 */
[----:B------:R-:W-:Y:S01]  /*1fa0*/  IADD3 R24, PT, PT, R31, -UR9, RZ ;  /* 0x800000091f187c10 */ /* 0x000fe2000fffe0ff */
[----:B------:R-:W0:Y:S01]  /*1fb0*/  LDCU.64 UR8, c[0x0][0x380] ;  /* 0x00007000ff0877ac */ /* 0x000e220008000a00 */
[----:B------:R-:W-:Y:S02]  /*1fc0*/  @!P0 FMUL.FTZ R23, R23, 6.5104170062113553286e-05 ;  /* 0x3888888917178820 */ /* 0x000fe40000410000 */
[----:B------:R-:W-:-:S03]  /*1fd0*/  LEA R24, R24, UR6, 0x3 ;  /* 0x0000000618187c11 */ /* 0x000fc6000f8e18ff */
[----:B------:R-:W-:Y:S01]  /*1fe0*/  @!P0 STS.64 [R26], R22 ;  /* 0x000000161a008388 */ /* 0x000fe20000000a00 */
[----:B------:R-:W-:Y:S06]  /*1ff0*/  BAR.SYNC.DEFER_BLOCKING 0x0 ;  /* 0x0000000000007b1d */ /* 0x000fec0000010000 */
[----:B------:R-:W1:Y:S02]  /*2000*/  LDS.64 R24, [R24] ;  /* 0x0000000018187984 */ /* 0x000e640000000a00 */
[--C-:B-1----:R-:W-:Y:S01]  /*2010*/  FADD.FTZ R34, R5, -R24.reuse ;  /* 0x8000001805227221 */ /* 0x102fe20000010000 */
[--C-:B------:R-:W-:Y:S01]  /*2020*/  FADD.FTZ R36, R7, -R24.reuse ;  /* 0x8000001807247221 */ /* 0x100fe20000010000 */
[--C-:B------:R-:W-:Y:S01]  /*2030*/  FADD.FTZ R6, R6, -R24.reuse ;  /* 0x8000001806067221 */ /* 0x100fe20000010000 */
[----:B------:R-:W-:Y:S01]  /*2040*/  FADD.FTZ R8, R8, -R24 ;  /* 0x8000001808087221 */ /* 0x000fe20000010000 */
[-C--:B------:R-:W-:Y:S01]  /*2050*/  FFMA.FTZ R3, R3, -R25.reuse, R34 ;  /* 0x8000001903037223 */ /* 0x080fe20000010022 */
[-C--:B------:R-:W-:Y:S01]  /*2060*/  FFMA.FTZ R9, R9, -R25.reuse, R36 ;  /* 0x8000001909097223 */ /* 0x080fe20000010024 */
[-C--:B------:R-:W-:Y:S01]  /*2070*/  FFMA.FTZ R11, R11, -R25.reuse, R6 ;  /* 0x800000190b0b7223 */ /* 0x080fe20000010006 */
[----:B------:R-:W-:Y:S01]  /*2080*/  FFMA.FTZ R13, R13, -R25, R8 ;  /* 0x800000190d0d7223 */ /* 0x000fe20000010008 */
[----:B0-----:R-:W-:Y:S01]  /*2090*/  IADD3 R6, P0, PT, R0, UR8, RZ ;  /* 0x0000000800067c10 */ /* 0x001fe2000ff1e0ff */
[C---:B------:R-:W-:Y:S01]  /*20a0*/  FMUL.FTZ R3, R4.reuse, R3 ;  /* 0x0000000304037220 */ /* 0x040fe20000410000 */
[C---:B------:R-:W-:Y:S01]  /*20b0*/  FMUL.FTZ R0, R4.reuse, R9 ;  /* 0x0000000904007220 */ /* 0x040fe20000410000 */
[C---:B------:R-:W-:Y:S01]  /*20c0*/  FMUL.FTZ R11, R4.reuse, R11 ;  /* 0x0000000b040b7220 */ /* 0x040fe20000410000 */
[----:B------:R-:W-:Y:S01]  /*20d0*/  FMUL.FTZ R4, R4, R13 ;  /* 0x0000000d04047220 */ /* 0x000fe20000410000 */
[----:B------:R-:W-:-:S02]  /*20e0*/  IADD3.X R7, PT, PT, R2, UR9, RZ, P0, !PT ;  /* 0x0000000902077c10 */ /* 0x000fc400087fe4ff */
[----:B------:R-:W-:Y:S02]  /*20f0*/  F2FP.BF16.F32.PACK_AB R2, R0, R3 ;  /* 0x000000030002723e */ /* 0x000fe400000010ff */
[----:B------:R-:W-:-:S05]  /*2100*/  F2FP.BF16.F32.PACK_AB R3, R4, R11 ;  /* 0x0000000b0403723e */ /* 0x000fca00000010ff */
[----:B------:R0:W-:Y:S01]  /*2110*/  STG.E.64 desc[UR12][R6.64], R2 ;  /* 0x0000000206007986 */ /* 0x0001e2000c101b0c */
[----:B------:R-:W-:Y:S05]  /*2120*/  BRA.U !UP0, `(.L_x_17) ;  /* 0xffffffe108d47547 */ /* 0x000fea000b83ffff */
.L_x_3:
[----:B------:R-:W1:Y:S01]  /*2130*/  S2UR UR11, SR_CTAID.X ;  /* 0x00000000000b79c3 */ /* 0x000e620000002500 */
[----:B------:R-:W-:Y:S02]  /*2140*/  USHF.L.U32 UR8, UR7, 0x6, URZ ;  /* 0x0000000607087899 */ /* 0x000fe400080006ff */
[----:B------:R-:W-:Y:S02]  /*2150*/  ULOP3.LUT UR6, UR7, 0x1, URZ, 0xc0, !UPT ;  /* 0x0000000107067892 */ /* 0x000fe4000f8ec0ff */
[----:B------:R-:W-:Y:S02]  /*2160*/  ULOP3.LUT UR9, UR8, 0x3fff80, URZ, 0xc0, !UPT ;  /* 0x003fff8008097892 */ /* 0x000fe4000f8ec0ff */
[----:B------:R-:W-:Y:S02]  /*2170*/  UIMAD UR8, UR6, 0x3c0, URZ ;  /* 0x000003c0060878a4 */ /* 0x000fe4000f8e02ff */
[----:B-1----:R-:W-:Y:S02]  /*2180*/  UIADD3 UR6, UPT, UPT, UR9, UR11, URZ ;  /* 0x0000000b09067290 */ /* 0x002fe4000fffe0ff */
[----:B------:R-:W-:-:S02]  /*2190*/  UIADD3 UR9, UPT, UPT, UR8, 0x3c0, URZ ;  /* 0x000003c008097890 */ /* 0x000fc4000fffe0ff */
[----:B------:R-:W-:-:S04]  /*21a0*/  ULEA UR6, UR6, UR8, 0x5 ;  /* 0x0000000806067291 */ /* 0x000fc8000f8e28ff */
[----:B------:R-:W-:-:S06]  /*21b0*/  UISETP.GE.AND UP0, UPT, UR6, UR9, UPT ;  /* 0x000000090600728c */ /* 0x000fcc000bf06270 */
[----:B------:R-:W-:-:S13]  /*21c0*/  PLOP3.LUT P0, PT, PT, PT, UP0, 0x80, 0x8 ;  /* 0x000000000008781c */ /* 0x000fda0003f0f008 */
[----:B------:R-:W-:Y:S05]  /*21d0*/  @P0 EXIT ;  /* 0x000000000000094d */ /* 0x000fea0003800000 */
[----:B------:R-:W-:Y:S01]  /*21e0*/  UISETP.LT.U32.AND UP0, UPT, UR14, 0x1, UPT ;  /* 0x000000010e00788c */ /* 0x000fe2000bf01070 */
[----:B------:R-:W-:Y:S01]  /*21f0*/  SHF.R.U32.HI R0, RZ, 0x5, R10 ;  /* 0x00000005ff007819 */ /* 0x000fe2000001160a */
[----:B------:R-:W1:Y:S01]  /*2200*/  S2UR UR7, SR_CgaCtaId ;  /* 0x00000000000779c3 */ /* 0x000e620000008800 */
[----:B------:R-:W-:Y:S01]  /*2210*/  MOV R28, UR6 ;  /* 0x00000006001c7c02 */ /* 0x000fe20008000f00 */
[----:B------:R-:W-:Y:S01]  /*2220*/  UISETP.LT.AND.EX UP0, UPT, UR15, URZ, UPT, UP0 ;  /* 0x000000ff0f00728c */ /* 0x000fe2000bf01300 */
[----:B0-----:R-:W-:-:S03]  /*2230*/  LOP3.LUT R7, RZ, R0, RZ, 0x33, !PT ;  /* 0x00000000ff077212 */ /* 0x001fc600078e33ff */
[----:B------:R-:W-:Y:S02]  /*2240*/  USEL UR5, UR14, 0x1, UP0 ;  /* 0x000000010e057887 */ /* 0x000fe40008000000 */
[----:B------:R-:W-:Y:S02]  /*2250*/  USEL UR4, UR15, URZ, UP0 ;  /* 0x000000ff0f047287 */ /* 0x000fe40008000000 */
[----:B------:R-:W-:Y:S02]  /*2260*/  USHF.L.U32 UR8, UR5, 0x7, URZ ;  /* 0x0000000705087899 */ /* 0x000fe400080006ff */
[----:B------:R-:W-:-:S03]  /*2270*/  USHF.L.U64.HI UR5, UR5, 0x7, UR4 ;  /* 0x0000000705057899 */ /* 0x000fc60008010204 */
[----:B------:R-:W-:Y:S01]  /*2280*/  UMOV UR4, 0x400 ;  /* 0x0000040000047882 */ /* 0x000fe20000000000 */
[----:B------:R-:W-:Y:S02]  /*2290*/  IADD3 R7, P0, PT, R7, UR8, RZ ;  /* 0x0000000807077c10 */ /* 0x000fe4000ff1e0ff */
[----:B------:R-:W-:-:S05]  /*22a0*/  IMAD.U32 R9, RZ, RZ, UR5 ;  /* 0x00000005ff097e24 */ /* 0x000fca000f8e00ff */
[----:B------:R-:W-:Y:S01]  /*22b0*/  IADD3.X R9, PT, PT, R9, -0x1, RZ, P0, !PT ;  /* 0xffffffff09097810 */ /* 0x000fe200007fe4ff */
[----:B-1----:R-:W-:-:S04]  /*22c0*/  ULEA UR4, UR7, UR4, 0x18 ;  /* 0x0000000407047291 */ /* 0x002fc8000f8ec0ff */
[----:B------:R-:W-:-:S04]  /*22d0*/  IMAD.WIDE.U32 R2, R9, -0x77777777, RZ ;  /* 0x8888888909027825 */ /* 0x000fc800078e00ff */
[----:B------:R-:W-:-:S04]  /*22e0*/  IMAD.WIDE.U32 R4, P0, R7, -0x77777778, R2 ;  /* 0x8888888807047825 */ /* 0x000fc80007800002 */
[----:B------:R-:W-:Y:S01]  /*22f0*/  IMAD.WIDE.U32 R2, R7, -0x77777777, RZ ;  /* 0x8888888907027825 */ /* 0x000fe200078e00ff */
[----:B------:R-:W-:Y:S02]  /*2300*/  IADD3.X R7, PT, PT, RZ, RZ, RZ, P0, !PT ;  /* 0x000000ffff077210 */ /* 0x000fe400007fe4ff */
[----:B------:R-:W-:Y:S02]  /*2310*/  MOV R6, R5 ;  /* 0x0000000500067202 */ /* 0x000fe40000000f00 */
[----:B------:R-:W-:Y:S02]  /*2320*/  IADD3 RZ, P0, PT, R3, R4, RZ ;  /* 0x0000000403ff7210 */ /* 0x000fe40007f1e0ff */
[----:B------:R-:W-:-:S03]  /*2330*/  SHF.R.U32.HI R2, RZ, 0x4, R10 ;  /* 0x00000004ff027819 */ /* 0x000fc6000001160a */
[----:B------:R-:W-:Y:S01]  /*2340*/  IMAD.WIDE.U32.X R6, R9, -0x77777778, R6, P0 ;  /* 0x8888888809067825 */ /* 0x000fe200000e0406 */
[----:B------:R-:W-:-:S04]  /*2350*/  LOP3.LUT R5, R2, 0x1e, RZ, 0xc0, !PT ;  /* 0x0000001e02057812 */ /* 0x000fc800078ec0ff */
[----:B------:R-:W-:Y:S02]  /*2360*/  SHF.R.U64 R3, R6, 0x3, R7 ;  /* 0x0000000306037819 */ /* 0x000fe40000001207 */
[----:B------:R-:W-:Y:S02]  /*2370*/  LOP3.LUT R9, R5, 0x1f, R10, 0x78, !PT ;  /* 0x0000001f05097812 */ /* 0x000fe400078e780a */
[----:B------:R-:W-:Y:S02]  /*2380*/  IADD3 R4, P0, PT, R3, 0x1, RZ ;  /* 0x0000000103047810 */ /* 0x000fe40007f1e0ff */
[----:B------:R-:W-:Y:S02]  /*2390*/  LEA R6, R0, UR4, 0x7 ;  /* 0x0000000400067c11 */ /* 0x000fe4000f8e38ff */
[----:B------:R-:W-:Y:S02]  /*23a0*/  LEA.HI.X R26, R7, RZ, RZ, 0x1d, P0 ;  /* 0x000000ff071a7211 */ /* 0x000fe400000fecff */
[C---:B------:R-:W-:Y:S01]  /*23b0*/  LOP3.LUT R5, R10.reuse, 0x1f, RZ, 0xc0, !PT ;  /* 0x0000001f0a057812 */ /* 0x040fe200078ec0ff */
[----:B------:R-:W-:Y:S01]  /*23c0*/  IMAD R6, R9, 0x4, R6 ;  /* 0x0000000409067824 */ /* 0x000fe200078e0206 */
[----:B------:R-:W-:-:S02]  /*23d0*/  LOP3.LUT R10, R10, 0xf, RZ, 0xc0, !PT ;  /* 0x0000000f0a0a7812 */ /* 0x000fc400078ec0ff */
[C---:B------:R-:W-:Y:S02]  /*23e0*/  LOP3.LUT R9, R4.reuse, 0x7, RZ, 0xc0, !PT ;  /* 0x0000000704097812 */ /* 0x040fe400078ec0ff */
[----:B------:R-:W-:Y:S02]  /*23f0*/  LOP3.LUT R11, R4, 0xfffffff8, RZ, 0xc0, !PT ;  /* 0xfffffff8040b7812 */ /* 0x000fe400078ec0ff */
[----:B------:R-:W-:-:S07]  /*2400*/  LOP3.LUT R26, R26, 0x3fffffff, RZ, 0xc0, !PT ;  /* 0x3fffffff1a1a7812 */ /* 0x000fce00078ec0ff */
.L_x_30:
[----:B------:R-:W-:Y:S01]  /*2410*/  ISETP.LT.U32.AND P0, PT, R0, UR8, PT ;  /* 0x0000000800007c0c */ /* 0x000fe2000bf01070 */
[----:B------:R-:W-:Y:S01]  /*2420*/  BSSY.RECONVERGENT B0, `(.L_x_18) ;  /* 0x000006f000007945 */ /* 0x000fe20003800200 */
[----:B------:R-:W-:Y:S01]  /*2430*/  MOV R7, UR5 ;  /* 0x0000000500077c02 */ /* 0x000fe20008000f00 */
[----:B------:R-:W-:Y:S02]  /*2440*/  HFMA2 R30, -RZ, RZ, 0, 0 ;  /* 0x00000000ff1e7431 */ /* 0x000fe400000001ff */
[----:B------:R-:W-:Y:S01]  /*2450*/  IMAD.MOV.U32 R29, RZ, RZ, RZ ;  /* 0x000000ffff1d7224 */ /* 0x000fe200078e00ff */
[----:B------:R-:W-:-:S13]  /*2460*/  ISETP.GT.AND.EX P0, PT, R7, RZ, PT, P0 ;  /* 0x000000ff0700720c */ /* 0x000fda0003f04300 */
[----:B012---:R-:W-:Y:S05]  /*2470*/  @!P0 BRA `(.L_x_19) ;  /* 0x0000000400a48947 */ /* 0x007fea0003800000 */
[----:B------:R-:W0:Y:S01]  /*2480*/  LDC.64 R12, c[0x0][0x3d0] ;  /* 0x0000f400ff0c7b82 */ /* 0x000e220000000a00 */
[----:B------:R-:W-:Y:S01]  /*2490*/  IMAD.WIDE.U32 R14, R0, 0x780, RZ ;  /* 0x00000780000e7825 */ /* 0x000fe200078e00ff */
[----:B------:R-:W-:Y:S01]  /*24a0*/  SHF.R.S32.HI R27, RZ, 0x1f, R28 ;  /* 0x0000001fff1b7819 */ /* 0x000fe2000001141c */
[----:B------:R-:W-:Y:S01]  /*24b0*/  UMOV UR4, URZ ;  /* 0x000000ff00047c82 */ /* 0x000fe20008000000 */
[----:B------:R-:W-:Y:S01]  /*24c0*/  BSSY.RECONVERGENT B1, `(.L_x_20) ;  /* 0x000002f000017945 */ /* 0x000fe20003800200 */
[----:B------:R-:W-:Y:S01]  /*24d0*/  MOV R30, RZ ;  /* 0x000000ff001e7202 */ /* 0x000fe20000000f00 */
[----:B------:R-:W-:Y:S01]  /*24e0*/  IMAD.MOV.U32 R31, RZ, RZ, R11 ;  /* 0x000000ffff1f7224 */ /* 0x000fe200078e000b */
[----:B------:R-:W-:Y:S02]  /*24f0*/  LOP3.LUT R7, R14, R5, RZ, 0xfc, !PT ;  /* 0x000000050e077212 */ /* 0x000fe400078efcff */
[----:B------:R-:W-:Y:S02]  /*2500*/  MOV R32, R26 ;  /* 0x0000001a00207202 */ /* 0x000fe40000000f00 */
[----:B------:R-:W-:Y:S01]  /*2510*/  IADD3 R14, P0, PT, R28, R7, RZ ;  /* 0x000000071c0e7210 */ /* 0x000fe20007f1e0ff */
[----:B------:R-:W-:Y:S01]  /*2520*/  IMAD.MOV.U32 R7, RZ, RZ, RZ ;  /* 0x000000ffff077224 */ /* 0x000fe200078e00ff */
[----:B------:R-:W-:-:S02]  /*2530*/  MOV R8, R0 ;  /* 0x0000000000087202 */ /* 0x000fc40000000f00 */
[----:B------:R-:W-:Y:S02]  /*2540*/  IADD3.X R15, PT, PT, R27, UR4, R15, P0, !PT ;  /* 0x000000041b0f7c10 */ /* 0x000fe400087fe40f */
[----:B------:R-:W-:Y:S02]  /*2550*/  MOV R29, RZ ;  /* 0x000000ff001d7202 */ /* 0x000fe40000000f00 */
[----:B0-----:R-:W-:-:S04]  /*2560*/  LEA R34, P0, R14, R12, 0x3 ;  /* 0x0000000c0e227211 */ /* 0x001fc800078018ff */
[----:B------:R-:W-:Y:S02]  /*2570*/  LEA.HI.X R14, R14, R13, R15, 0x3, P0 ;  /* 0x0000000d0e0e7211 */ /* 0x000fe400000f1c0f */
[----:B------:R-:W-:-:S04]  /*2580*/  IADD3 R34, P0, PT, R34, 0xf1000, RZ ;  /* 0x000f100022227810 */ /* 0x000fc80007f1e0ff */
[----:B------:R-:W-:-:S09]  /*2590*/  IADD3.X R35, PT, PT, RZ, R14, RZ, P0, !PT ;  /* 0x0000000eff237210 */ /* 0x000fd200007fe4ff */
.L_x_21:
[----:B------:R-:W2:Y:S04]  /*25a0*/  LDG.E.64 R14, desc[UR12][R34.64+-0xe1000] ;  /* 0xf1f0000c220e7981 */ /* 0x000ea8000c1e1b00 */
[----:B------:R-:W3:Y:S04]  /*25b0*/  LDG.E.64 R24, desc[UR12][R34.64+-0xa8c00] ;  /* 0xf574000c22187981 */ /* 0x000ee8000c1e1b00 */
[----:B------:R-:W4:Y:S04]  /*25c0*/  LDG.E.64 R22, desc[UR12][R34.64+-0x70800] ;  /* 0xf8f8000c22167981 */ /* 0x000f28000c1e1b00 */
[----:B------:R-:W5:Y:S04]  /*25d0*/  LDG.E.64 R20, desc[UR12][R34.64+-0x38400] ;  /* 0xfc7c000c22147981 */ /* 0x000f68000c1e1b00 */
[----:B------:R-:W5:Y:S04]  /*25e0*/  LDG.E.64 R18, desc[UR12][R34.64] ;  /* 0x0000000c22127981 */ /* 0x000f68000c1e1b00 */
[----:B------:R-:W5:Y:S01]  /*25f0*/  LDG.E.64 R16, desc[UR12][R34.64+0x70800] ;  /* 0x0708000c22107981 */ /* 0x000f62000c1e1b00 */
[----:B--2---:R-:W-:Y:S01]  /*2600*/  FADD.FTZ R29, R14, R29 ;  /* 0x0000001d0e1d7221 */ /* 0x004fe20000010000 */
[----:B------:R-:W-:-:S02]  /*2610*/  FADD.FTZ R30, R15, R30 ;  /* 0x0000001e0f1e7221 */ /* 0x000fc40000010000 */
[----:B------:R-:W2:Y:S01]  /*2620*/  LDG.E.64 R14, desc[UR12][R34.64+0x38400] ;  /* 0x0384000c220e7981 */ /* 0x000ea2000c1e1b00 */
[----:B---3--:R-:W-:Y:S01]  /*2630*/  FADD.FTZ R29, R29, R24 ;  /* 0x000000181d1d7221 */ /* 0x008fe20000010000 */
[----:B------:R-:W-:Y:S02]  /*2640*/  FADD.FTZ R30, R30, R25 ;  /* 0x000000191e1e7221 */ /* 0x000fe40000010000 */
[----:B------:R0:W3:Y:S01]  /*2650*/  LDG.E.64 R24, desc[UR12][R34.64+0xa8c00] ;  /* 0x0a8c000c22187981 */ /* 0x0000e2000c1e1b00 */
[----:B------:R-:W-:Y:S01]  /*2660*/  IADD3 R31, P0, PT, R31, -0x8, RZ ;  /* 0xfffffff81f1f7810 */ /* 0x000fe20007f1e0ff */
[----:B----4-:R-:W-:Y:S01]  /*2670*/  FADD.FTZ R29, R29, R22 ;  /* 0x000000161d1d7221 */ /* 0x010fe20000010000 */
[----:B------:R-:W-:Y:S02]  /*2680*/  FADD.FTZ R30, R30, R23 ;  /* 0x000000171e1e7221 */ /* 0x000fe40000010000 */
[----:B------:R-:W-:Y:S02]  /*2690*/  IADD3.X R32, PT, PT, R32, -0x1, RZ, P0, !PT ;  /* 0xffffffff20207810 */ /* 0x000fe400007fe4ff */
[----:B------:R-:W-:Y:S01]  /*26a0*/  ISETP.NE.U32.AND P0, PT, R31, RZ, PT ;  /* 0x000000ff1f00720c */ /* 0x000fe20003f05070 */
[----:B-----5:R-:W-:Y:S01]  /*26b0*/  FADD.FTZ R29, R29, R20 ;  /* 0x000000141d1d7221 */ /* 0x020fe20000010000 */
[----:B------:R-:W-:-:S02]  /*26c0*/  FADD.FTZ R30, R30, R21 ;  /* 0x000000151e1e7221 */ /* 0x000fc40000010000 */
[----:B------:R-:W-:Y:S01]  /*26d0*/  ISETP.NE.AND.EX P0, PT, R32, RZ, PT, P0 ;  /* 0x000000ff2000720c */ /* 0x000fe20003f05300 */
[----:B------:R-:W-:Y:S01]  /*26e0*/  FADD.FTZ R29, R29, R18 ;  /* 0x000000121d1d7221 */ /* 0x000fe20000010000 */
[----:B------:R-:W-:Y:S01]  /*26f0*/  FADD.FTZ R30, R30, R19 ;  /* 0x000000131e1e7221 */ /* 0x000fe20000010000 */
[----:B0-----:R-:W-:Y:S02]  /*2700*/  IADD3 R34, P2, PT, R34, 0x1c2000, RZ ;  /* 0x001c200022227810 */ /* 0x001fe40007f5e0ff */
[----:B------:R-:W-:-:S03]  /*2710*/  IADD3 R8, P1, PT, R8, 0x78, RZ ;  /* 0x0000007808087810 */ /* 0x000fc60007f3e0ff */
[----:B------:R-:W-:Y:S01]  /*2720*/  IMAD.X R35, RZ, RZ, R35, P2 ;  /* 0x000000ffff237224 */ /* 0x000fe200010e0623 */
[----:B------:R-:W-:Y:S01]  /*2730*/  IADD3.X R7, PT, PT, RZ, R7, RZ, P1, !PT ;  /* 0x00000007ff077210 */ /* 0x000fe20000ffe4ff */
[----:B--2---:R-:W-:Y:S01]  /*2740*/  FADD.FTZ R29, R29, R14 ;  /* 0x0000000e1d1d7221 */ /* 0x004fe20000010000 */
[----:B------:R-:W-:-:S03]  /*2750*/  FADD.FTZ R30, R30, R15 ;  /* 0x0000000f1e1e7221 */ /* 0x000fc60000010000 */
[----:B------:R-:W-:Y:S01]  /*2760*/  FADD.FTZ R29, R29, R16 ;  /* 0x000000101d1d7221 */ /* 0x000fe20000010000 */
[----:B------:R-:W-:-:S03]  /*2770*/  FADD.FTZ R30, R30, R17 ;  /* 0x000000111e1e7221 */ /* 0x000fc60000010000 */
[----:B---3--:R-:W-:Y:S01]  /*2780*/  FADD.FTZ R29, R29, R24 ;  /* 0x000000181d1d7221 */ /* 0x008fe20000010000 */
[----:B------:R-:W-:Y:S01]  /*2790*/  FADD.FTZ R30, R30, R25 ;  /* 0x000000191e1e7221 */ /* 0x000fe20000010000 */
[----:B------:R-:W-:Y:S06]  /*27a0*/  @P0 BRA `(.L_x_21) ;  /* 0xfffffffc007c0947 */ /* 0x000fec000383ffff */
[----:B------:R-:W-:Y:S05]  /*27b0*/  BSYNC.RECONVERGENT B1 ;  /* 0x0000000000017941 */ /* 0x000fea0003800200 */
.L_x_20:
[----:B------:R-:W-:-:S04]  /*27c0*/  ISETP.NE.U32.AND P0, PT, R9, RZ, PT ;  /* 0x000000ff0900720c */ /* 0x000fc80003f05070 */
[----:B------:R-:W-:-:S13]  /*27d0*/  ISETP.NE.AND.EX P0, PT, RZ, RZ, PT, P0 ;  /* 0x000000ffff00720c */ /* 0x000fda0003f05300 */
[----:B------:R-:W-:Y:S05]  /*27e0*/  @!P0 BRA `(.L_x_19) ;  /* 0x0000000000c88947 */ /* 0x000fea0003800000 */
[----:B------:R-:W-:Y:S01]  /*27f0*/  IADD3 R14, P1, PT, R9, -0x1, RZ ;  /* 0xffffffff090e7810 */ /* 0x000fe20007f3e0ff */
[----:B------:R-:W-:Y:S03]  /*2800*/  BSSY.RECONVERGENT B1, `(.L_x_22) ;  /* 0x0000014000017945 */ /* 0x000fe60003800200 */
[----:B------:R-:W-:Y:S02]  /*2810*/  ISETP.GE.U32.AND P0, PT, R14, 0x3, PT ;  /* 0x000000030e00780c */ /* 0x000fe40003f06070 */
[----:B------:R-:W-:Y:S02]  /*2820*/  IADD3.X R14, PT, PT, RZ, -0x1, RZ, P1, !PT ;  /* 0xffffffffff0e7810 */ /* 0x000fe40000ffe4ff */
[----:B------:R-:W-:Y:S02]  /*2830*/  LOP3.LUT P1, RZ, R4, 0x3, RZ, 0xc0, !PT ;  /* 0x0000000304ff7812 */ /* 0x000fe4000782c0ff */
[----:B------:R-:W-:-:S13]  /*2840*/  ISETP.GE.U32.AND.EX P0, PT, R14, RZ, PT, P0 ;  /* 0x000000ff0e00720c */ /* 0x000fda0003f06100 */
[----:B------:R-:W-:Y:S05]  /*2850*/  @!P0 BRA `(.L_x_23) ;  /* 0x0000000000388947 */ /* 0x000fea0003800000 */
[----:B------:R-:W2:Y:S04]  /*2860*/  LDG.E.64 R14, desc[UR12][R34.64+-0xe1000] ;  /* 0xf1f0000c220e7981 */ /* 0x000ea8000c1e1b00 */
[----:B------:R-:W3:Y:S04]  /*2870*/  LDG.E.64 R16, desc[UR12][R34.64+-0xa8c00] ;  /* 0xf574000c22107981 */ /* 0x000ee8000c1e1b00 */
[----:B------:R-:W4:Y:S04]  /*2880*/  LDG.E.64 R18, desc[UR12][R34.64+-0x70800] ;  /* 0xf8f8000c22127981 */ /* 0x000f28000c1e1b00 */
[----:B------:R-:W5:Y:S01]  /*2890*/  LDG.E.64 R20, desc[UR12][R34.64+-0x38400] ;  /* 0xfc7c000c22147981 */ /* 0x000f62000c1e1b00 */
[----:B------:R-:W-:-:S05]  /*28a0*/  IADD3 R8, P0, PT, R8, 0x3c, RZ ;  /* 0x0000003c08087810 */ /* 0x000fca0007f1e0ff */
[----:B------:R-:W-:Y:S02]  /*28b0*/  IMAD.X R7, RZ, RZ, R7, P0 ;  /* 0x000000ffff077224 */ /* 0x000fe400000e0607 */
[----:B--2---:R-:W-:Y:S01]  /*28c0*/  FADD.FTZ R29, R29, R14 ;  /* 0x0000000e1d1d7221 */ /* 0x004fe20000010000 */
[----:B------:R-:W-:-:S03]  /*28d0*/  FADD.FTZ R30, R30, R15 ;  /* 0x0000000f1e1e7221 */ /* 0x000fc60000010000 */
[----:B---3--:R-:W-:Y:S01]  /*28e0*/  FADD.FTZ R29, R29, R16 ;  /* 0x000000101d1d7221 */ /* 0x008fe20000010000 */
[----:B------:R-:W-:-:S03]  /*28f0*/  FADD.FTZ R30, R30, R17 ;  /* 0x000000111e1e7221 */ /* 0x000fc60000010000 */
[----:B----4-:R-:W-:Y:S01]  /*2900*/  FADD.FTZ R29, R29, R18 ;  /* 0x000000121d1d7221 */ /* 0x010fe20000010000 */
[----:B------:R-:W-:-:S03]  /*2910*/  FADD.FTZ R30, R30, R19 ;  /* 0x000000131e1e7221 */ /* 0x000fc60000010000 */
[----:B-----5:R-:W-:Y:S01]  /*2920*/  FADD.FTZ R29, R29, R20 ;  /* 0x000000141d1d7221 */ /* 0x020fe20000010000 */
[----:B------:R-:W-:-:S07]  /*2930*/  FADD.FTZ R30, R30, R21 ;  /* 0x000000151e1e7221 */ /* 0x000fce0000010000 */
.L_x_23:
[----:B------:R-:W-:Y:S05]  /*2940*/  BSYNC.RECONVERGENT B1 ;  /* 0x0000000000017941 */ /* 0x000fea0003800200 */
.L_x_22:
[----:B------:R-:W-:Y:S05]  /*2950*/  @!P1 BRA `(.L_x_19) ;  /* 0x00000000006c9947 */ /* 0x000fea0003800000 */
[C---:B------:R-:W-:Y:S02]  /*2960*/  LOP3.LUT P1, RZ, R3.reuse, 0x3, RZ, 0xc0, !PT ;  /* 0x0000000303ff7812 */ /* 0x040fe4000782c0ff */
[----:B------:R-:W-:-:S11]  /*2970*/  LOP3.LUT P0, RZ, R3, 0x1, RZ, 0xc0, !PT ;  /* 0x0000000103ff7812 */ /* 0x000fd6000780c0ff */
[-C--:B------:R-:W-:Y:S01]  /*2980*/  @P1 IADD3 R16, P2, PT, R5, R28.reuse, RZ ;  /* 0x0000001c05101210 */ /* 0x080fe20007f5e0ff */
[----:B------:R-:W-:Y:S01]  /*2990*/  @P1 IMAD R19, R7, 0x780, RZ ;  /* 0x0000078007131824 */ /* 0x000fe200078e02ff */
[----:B------:R-:W-:Y:S02]  /*29a0*/  @!P0 IADD3 R14, P3, PT, R5, R28, RZ ;  /* 0x0000001c050e8210 */ /* 0x000fe40007f7e0ff */
[-C--:B------:R-:W-:Y:S02]  /*29b0*/  @P1 IADD3.X R17, PT, PT, RZ, R27.reuse, RZ, P2, !PT ;  /* 0x0000001bff111210 */ /* 0x080fe400017fe4ff */
[----:B------:R-:W-:Y:S01]  /*29c0*/  @!P0 IADD3.X R15, PT, PT, RZ, R27, RZ, P3, !PT ;  /* 0x0000001bff0f8210 */ /* 0x000fe20001ffe4ff */
[C---:B------:R-:W-:Y:S01]  /*29d0*/  @P1 IMAD.WIDE.U32 R16, R8.reuse, 0x780, R16 ;  /* 0x0000078008101825 */ /* 0x040fe200078e0010 */
[----:B------:R-:W-:-:S04]  /*29e0*/  @P1 IADD3 R8, P2, PT, R8, 0x1e, RZ ;  /* 0x0000001e08081810 */ /* 0x000fc80007f5e0ff */
[----:B------:R-:W-:Y:S01]  /*29f0*/  @P1 IADD3 R17, PT, PT, R17, R19, RZ ;  /* 0x0000001311111210 */ /* 0x000fe20007ffe0ff */
[----:B------:R-:W-:Y:S01]  /*2a00*/  @P1 IMAD.X R7, RZ, RZ, R7, P2 ;  /* 0x000000ffff071224 */ /* 0x000fe200010e0607 */
[----:B------:R-:W-:Y:S01]  /*2a10*/  @P1 LEA R18, P2, R16, R12, 0x3 ;  /* 0x0000000c10121211 */ /* 0x000fe200078418ff */
[----:B------:R-:W-:-:S03]  /*2a20*/  @!P0 IMAD.WIDE.U32 R14, R8, 0x780, R14 ;  /* 0x00000780080e8825 */ /* 0x000fc600078e000e */
[----:B------:R-:W-:Y:S01]  /*2a30*/  @P1 LEA.HI.X R19, R16, R13, R17, 0x3, P2 ;  /* 0x0000000d10131211 */ /* 0x000fe200010f1c11 */
[----:B------:R-:W-:Y:S01]  /*2a40*/  @!P0 IMAD R7, R7, 0x780, RZ ;  /* 0x0000078007078824 */ /* 0x000fe200078e02ff */
[----:B------:R-:W-:-:S03]  /*2a50*/  @!P0 LEA R12, P2, R14, R12, 0x3 ;  /* 0x0000000c0e0c8211 */ /* 0x000fc600078418ff */
[----:B------:R-:W2:Y:S01]  /*2a60*/  @P1 LDG.E.64 R16, desc[UR12][R18.64+0x10000] ;  /* 0x0100000c12101981 */ /* 0x000ea2000c1e1b00 */
[----:B------:R-:W-:-:S04]  /*2a70*/  @!P0 IADD3 R7, PT, PT, R15, R7, RZ ;  /* 0x000000070f078210 */ /* 0x000fc80007ffe0ff */
[----:B------:R-:W-:Y:S02]  /*2a80*/  @!P0 LEA.HI.X R13, R14, R13, R7, 0x3, P2 ;  /* 0x0000000d0e0d8211 */ /* 0x000fe400010f1c07 */
[----:B------:R-:W3:Y:S04]  /*2a90*/  @P1 LDG.E.64 R14, desc[UR12][R18.64+0x48400] ;  /* 0x0484000c120e1981 */ /* 0x000ee8000c1e1b00 */
[----:B------:R-:W4:Y:S01]  /*2aa0*/  @!P0 LDG.E.64 R12, desc[UR12][R12.64+0x10000] ;  /* 0x0100000c0c0c8981 */ /* 0x000f22000c1e1b00 */
[----:B--2---:R-:W-:Y:S01]  /*2ab0*/  @P1 FADD.FTZ R7, R29, R16 ;  /* 0x000000101d071221 */ /* 0x004fe20000010000 */
[----:B------:R-:W-:-:S03]  /*2ac0*/  @P1 FADD.FTZ R8, R30, R17 ;  /* 0x000000111e081221 */ /* 0x000fc60000010000 */
[----:B---3--:R-:W-:Y:S01]  /*2ad0*/  @P1 FADD.FTZ R29, R7, R14 ;  /* 0x0000000e071d1221 */ /* 0x008fe20000010000 */
[----:B------:R-:W-:-:S03]  /*2ae0*/  @P1 FADD.FTZ R30, R8, R15 ;  /* 0x0000000f081e1221 */ /* 0x000fc60000010000 */
[----:B----4-:R-:W-:Y:S01]  /*2af0*/  @!P0 FADD.FTZ R29, R29, R12 ;  /* 0x0000000c1d1d8221 */ /* 0x010fe20000010000 */
[----:B------:R-:W-:-:S07]  /*2b00*/  @!P0 FADD.FTZ R30, R30, R13 ;  /* 0x0000000d1e1e8221 */ /* 0x000fce0000010000 */
.L_x_19:
[----:B------:R-:W-:Y:S05]  /*2b10*/  BSYNC.RECONVERGENT B0 ;  /* 0x0000000000007941 */ /* 0x000fea0003800200 */
.L_x_18:
[----:B------:R0:W-:Y:S01]  /*2b20*/  STS [R6], R29 ;  /* 0x0000001d06007388 */ /* 0x0001e20000000800 */
[----:B------:R-:W1:Y:S01]  /*2b30*/  LDC.64 R12, c[0x0][0x388] ;  /* 0x0000e200ff0c7b82 */ /* 0x000e620000000a00 */
[----:B------:R-:W-:Y:S01]  /*2b40*/  ISETP.NE.AND P0, PT, R10, 0xf, PT ;  /* 0x0000000f0a00780c */ /* 0x000fe20003f05270 */
[----:B------:R-:W-:Y:S01]  /*2b50*/  IMAD.MOV.U32 R7, RZ, RZ, R2 ;  /* 0x000000ffff077224 */ /* 0x000fe200078e0002 */
[----:B------:R0:W-:Y:S05]  /*2b60*/  STS [R6+0x780], R30 ;  /* 0x0007801e06007388 */ /* 0x0001ea0000000800 */
[----:B------:R-:W2:Y:S08]  /*2b70*/  LDC.64 R14, c[0x0][0x390] ;  /* 0x0000e400ff0e7b82 */ /* 0x000eb00000000a00 */
[----:B0-----:R-:W-:Y:S06]  /*2b80*/  BAR.SYNC.DEFER_BLOCKING 0x0 ;  /* 0x0000000000007b1d */ /* 0x001fec0000010000 */
.L_x_29:
[----:B------:R-:W-:Y:S01]  /*2b90*/  BSSY.RECONVERGENT B0, `(.L_x_24) ;  /* 0x000000f000007945 */ /* 0x000fe20003800200 */
[----:B0-----:R-:W-:Y:S01]  /*2ba0*/  HFMA2 R16, -RZ, RZ, 0, 0 ;  /* 0x00000000ff107431 */ /* 0x001fe200000001ff */
[----:B------:R-:W-:Y:S02]  /*2bb0*/  ISETP.NE.AND P1, PT, R10, RZ, PT ;  /* 0x000000ff0a00720c */ /* 0x000fe40003f25270 */
[----:B------:R-:W-:Y:S01]  /*2bc0*/  MOV R8, RZ ;  /* 0x000000ff00087202 */ /* 0x000fe20000000f00 */
[----:B------:R-:W-:Y:S10]  /*2bd0*/  @!P0 BRA `(.L_x_25) ;  /* 0x0000000000288947 */ /* 0x000ff40003800000 */
[----:B------:R-:W0:Y:S01]  /*2be0*/  S2UR UR6, SR_CgaCtaId ;  /* 0x00000000000679c3 */ /* 0x000e220000008800 */
[----:B------:R-:W-:Y:S01]  /*2bf0*/  UMOV UR4, 0x400 ;  /* 0x0000040000047882 */ /* 0x000fe20000000000 */
[----:B------:R-:W-:Y:S01]  /*2c00*/  IMAD.SHL.U32 R8, R7, 0x4, RZ ;  /* 0x0000000407087824 */ /* 0x000fe200078e00ff */
[----:B------:R-:W-:-:S04]  /*2c10*/  SHF.L.U32 R17, R10, 0x3, RZ ;  /* 0x000000030a117819 */ /* 0x000fc800000006ff */
[----:B------:R-:W-:Y:S01]  /*2c20*/  LOP3.LUT R17, R17, R8, RZ, 0x3c, !PT ;  /* 0x0000000811117212 */ /* 0x000fe200078e3cff */
[----:B0-----:R-:W-:-:S06]  /*2c30*/  ULEA UR4, UR6, UR4, 0x18 ;  /* 0x0000000406047291 */ /* 0x001fcc000f8ec0ff */
[----:B------:R-:W-:-:S04]  /*2c40*/  LEA R8, R10, UR4, 0x7 ;  /* 0x000000040a087c11 */ /* 0x000fc8000f8e38ff */
[----:B------:R-:W-:-:S05]  /*2c50*/  IADD3 R17, PT, PT, R8, R17, RZ ;  /* 0x0000001108117210 */ /* 0x000fca0007ffe0ff */
[----:B------:R0:W3:Y:S04]  /*2c60*/  LDS R8, [R17] ;  /* 0x0000000011087984 */ /* 0x0000e80000000800 */
[----:B------:R0:W4:Y:S02]  /*2c70*/  LDS R16, [R17+0x780] ;  /* 0x0007800011107984 */ /* 0x0001240000000800 */
.L_x_25:
[----:B------:R-:W-:Y:S05]  /*2c80*/  BSYNC.RECONVERGENT B0 ;  /* 0x0000000000007941 */ /* 0x000fea0003800200 */
.L_x_24:
[----:B------:R-:W-:-:S03]  /*2c90*/  UMOV UR4, 0xffff ;  /* 0x0000ffff00047882 */ /* 0x000fc60000000000 */
[----:B------:R-:W-:Y:S05]  /*2ca0*/  BRA.DIV UR4, `(.L_x_26) ;  /* 0x0000000204ac7947 */ /* 0x000fea000b800000 */
[----:B------:R-:W-:Y:S01]  /*2cb0*/  IMAD.MOV.U32 R21, RZ, RZ, 0xffff ;  /* 0x0000ffffff157424 */ /* 0x000fe200078e00ff */
[----:B------:R-:W-:Y:S01]  /*2cc0*/  MOV R23, 0xffff ;  /* 0x0000ffff00177802 */ /* 0x000fe20000000f00 */
[----:B------:R-:W-:Y:S01]  /*2cd0*/  IMAD.MOV.U32 R24, RZ, RZ, 0xffff ;  /* 0x0000ffffff187424 */ /* 0x000fe200078e00ff */
[----:B------:R-:W-:Y:S01]  /*2ce0*/  MOV R22, 0xffff ;  /* 0x0000ffff00167802 */ /* 0x000fe20000000f00 */
[----:B------:R-:W-:Y:S01]  /*2cf0*/  IMAD.MOV.U32 R30, RZ, RZ, 0xffff ;  /* 0x0000ffffff1e7424 */ /* 0x000fe200078e00ff */
[----:B0--3--:R-:W0:Y:S01]  /*2d00*/  SHFL.BFLY PT, R17, R8, 0x8, 0x101f ;  /* 0x0d101f0008117f89 */ /* 0x009e2200000e0000 */
[----:B------:R-:W-:Y:S02]  /*2d10*/  MOV R25, 0xffff ;  /* 0x0000ffff00197802 */ /* 0x000fe40000000f00 */
[----:B------:R-:W-:Y:S01]  /*2d20*/  MOV R27, 0xffff ;  /* 0x0000ffff001b7802 */ /* 0x000fe20000000f00 */
[----:B----4-:R-:W3:Y:S01]  /*2d30*/  SHFL.BFLY PT, R19, R16, 0x8, 0x101f ;  /* 0x0d101f0010137f89 */ /* 0x010ee200000e0000 */
[----:B0-----:R-:W-:Y:S01]  /*2d40*/  FADD.FTZ R17, R17, R8 ;  /* 0x0000000811117221 */ /* 0x001fe20000010000 */
[----:B---3--:R-:W-:-:S04]  /*2d50*/  FADD.FTZ R19, R19, R16 ;  /* 0x0000001013137221 */ /* 0x008fc80000010000 */
[----:B------:R-:W0:Y:S01]  /*2d60*/  SHFL.BFLY PT, R18, R17, 0x4, 0x101f ;  /* 0x0c901f0011127f89 */ /* 0x000e2200000e0000 */
[----:B------:R-:W-:-:S03]  /*2d70*/  MOV R16, 0xffff ;  /* 0x0000ffff00107802 */ /* 0x000fc60000000f00 */
[----:B------:R-:W3:Y:S01]  /*2d80*/  SHFL.BFLY PT, R20, R19, 0x4, 0x101f ;  /* 0x0c901f0013147f89 */ /* 0x000ee200000e0000 */
[----:B0-----:R-:W-:Y:S01]  /*2d90*/  FADD.FTZ R18, R17, R18 ;  /* 0x0000001211127221 */ /* 0x001fe20000010000 */
[----:B---3--:R-:W-:-:S04]  /*2da0*/  FADD.FTZ R20, R19, R20 ;  /* 0x0000001413147221 */ /* 0x008fc80000010000 */
[----:B------:R-:W0:Y:S04]  /*2db0*/  SHFL.BFLY PT, R21, R18, 0x2, 0x101f ;  /* 0x0c501f0012157f89 */ /* 0x000e2800000e0000 */
[----:B------:R-:W3:Y:S01]  /*2dc0*/  SHFL.BFLY PT, R23, R20, 0x2, 0x101f ;  /* 0x0c501f0014177f89 */ /* 0x000ee200000e0000 */
[----:B0-----:R-:W-:Y:S01]  /*2dd0*/  FADD.FTZ R21, R18, R21 ;  /* 0x0000001512157221 */ /* 0x001fe20000010000 */
[----:B---3--:R-:W-:-:S04]  /*2de0*/  FADD.FTZ R23, R20, R23 ;  /* 0x0000001714177221 */ /* 0x008fc80000010000 */
[----:B------:R-:W0:Y:S04]  /*2df0*/  SHFL.BFLY PT, R8, R21, 0x1, 0x101f ;  /* 0x0c301f0015087f89 */ /* 0x000e2800000e0000 */
[----:B------:R3:W4:Y:S02]  /*2e00*/  SHFL.BFLY PT, R16, R23, 0x1, 0x101f ;  /* 0x0c301f0017107f89 */ /* 0x00072400000e0000 */
[----:B0--3--:R-:W-:-:S07]  /*2e10*/  FADD.FTZ R8, R21, R8 ;  /* 0x0000000815087221 */ /* 0x009fce0000010000 */
.L_x_40:
[----:B------:R-:W-:Y:S01]  /*2e20*/  BSSY.RECONVERGENT B0, `(.L_x_27) ;  /* 0x000000a000007945 */ /* 0x000fe20003800200 */
[----:B----4-:R-:W-:-:S03]  /*2e30*/  FADD.FTZ R23, R23, R16 ;  /* 0x0000001017177221 */ /* 0x010fc60000010000 */
[----:B------:R-:W-:Y:S05]  /*2e40*/  @P1 BRA `(.L_x_28) ;  /* 0x00000000001c1947 */ /* 0x000fea0003800000 */
[----:B------:R-:W-:Y:S02]  /*2e50*/  IADD3 R19, PT, PT, R7, R28, RZ ;  /* 0x0000001c07137210 */ /* 0x000fe40007ffe0ff */
[----:B------:R-:W-:-:S03]  /*2e60*/  F2FP.BF16.F32.PACK_AB R8, R23, R8 ;  /* 0x000000081708723e */ /* 0x000fc600000010ff */
[----:B-1----:R-:W-:Y:S01]  /*2e70*/  IMAD.WIDE R16, R19, 0x2, R12 ;  /* 0x0000000213107825 */ /* 0x002fe200078e020c */
[----:B------:R-:W-:-:S03]  /*2e80*/  PRMT R20, R8, 0x7632, R20 ;  /* 0x0000763208147816 */ /* 0x000fc60000000014 */
[----:B--2---:R-:W-:Y:S01]  /*2e90*/  IMAD.WIDE R18, R19, 0x2, R14 ;  /* 0x0000000213127825 */ /* 0x004fe200078e020e */
[----:B------:R0:W-:Y:S04]  /*2ea0*/  STG.E.U16 desc[UR12][R16.64], R8 ;  /* 0x0000000810007986 */ /* 0x0001e8000c10150c */
[----:B------:R0:W-:Y:S02]  /*2eb0*/  STG.E.U16 desc[UR12][R18.64], R20 ;  /* 0x0000001412007986 */ /* 0x0001e4000c10150c */
.L_x_28:
[----:B------:R-:W-:Y:S05]  /*2ec0*/  BSYNC.RECONVERGENT B0 ;  /* 0x0000000000007941 */ /* 0x000fea0003800200 */
.L_x_27:
[C---:B------:R-:W-:Y:S01]  /*2ed0*/  ISETP.GE.U32.AND P1, PT, R7.reuse, 0x2, PT ;  /* 0x000000020700780c */ /* 0x040fe20003f26070 */
[----:B------:R-:W-:-:S12]  /*2ee0*/  VIADD R7, R7, 0x1e ;  /* 0x0000001e07077836 */ /* 0x000fd80000000000 */
[----:B------:R-:W-:Y:S05]  /*2ef0*/  @!P1 BRA `(.L_x_29) ;  /* 0xfffffffc00249947 */ /* 0x000fea000383ffff */
[----:B------:R-:W-:Y:S05]  /*2f00*/  WARPSYNC.ALL ;  /* 0x0000000000007948 */ /* 0x000fea0003800000 */
[----:B------:R-:W-:Y:S01]  /*2f10*/  IADD3 R28, PT, PT, R28, 0x1000, RZ ;  /* 0x000010001c1c7810 */ /* 0x000fe20007ffe0ff */
[----:B------:R-:W-:Y:S03]  /*2f20*/  BAR.SYNC.DEFER_BLOCKING 0x0 ;  /* 0x0000000000007b1d */ /* 0x000fe60000010000 */
[----:B------:R-:W-:-:S13]  /*2f30*/  ISETP.GE.AND P0, PT, R28, UR9, PT ;  /* 0x000000091c007c0c */ /* 0x000fda000bf06270 */
[----:B------:R-:W-:Y:S05]  /*2f40*/  @!P0 BRA `(.L_x_30) ;  /* 0xfffffff400308947 */ /* 0x000fea000383ffff */
[----:B------:R-:W-:Y:S05]  /*2f50*/  EXIT ;  /* 0x000000000000794d */ /* 0x000fea0003800000 */
.L_x_26:
[----:B------:R-:W-:Y:S01]  /*2f60*/  HFMA2 R30, -RZ, RZ, 0, 0.000503063201904296875 ;  /* 0x0000101fff1e7431 */ /* 0x000fe200000001ff */
[----:B------:R-:W-:Y:S01]  /*2f70*/  BSSY B0, `(.L_x_31) ;  /* 0x0000007000007945 */ /* 0x000fe20003800000 */
[----:B---3--:R-:W-:Y:S01]  /*2f80*/  MOV R25, R8 ;  /* 0x0000000800197202 */ /* 0x008fe20000000f00 */
[----:B------:R-:W-:Y:S01]  /*2f90*/  IMAD.MOV.U32 R27, RZ, RZ, 0x8 ;  /* 0x00000008ff1b7424 */ /* 0x000fe200078e00ff */
[----:B------:R-:W-:-:S07]  /*2fa0*/  MOV R22, 0xffff ;  /* 0x0000ffff00167802 */ /* 0x000fce0000000f00 */
[----:B012-4-:R-:W-:Y:S05]  /*2fb0*/  WARPSYNC.COLLECTIVE R22, `(.L_x_32) ;  /* 0x0000000016087348 */ /* 0x017fea0003c00000 */
[----:B------:R3:W0:Y:S02]  /*2fc0*/  SHFL.BFLY P2, R24, R25, R27, R30 ;  /* 0x0c00001b19187389 */ /* 0x000624000004001e */
[----:B01234-:R-:W-:Y:S05]  /*2fd0*/  ENDCOLLECTIVE ;  /* 0x000000000000791b */ /* 0x01ffea0003800000 */
.L_x_32:
[----:B------:R-:W-:Y:S05]  /*2fe0*/  BSYNC B0 ;  /* 0x0000000000007941 */ /* 0x000fea0003800000 */
.L_x_31:
[----:B------:R-:W-:Y:S01]  /*2ff0*/  HFMA2 R27, -RZ, RZ, 0, 4.76837158203125e-07 ;  /* 0x00000008ff1b7431 */ /* 0x000fe200000001ff */
[----:B------:R-:W-:Y:S01]  /*3000*/  MOV R25, R16 ;  /* 0x0000001000197202 */ /* 0x000fe20000000f00 */
[----:B------:R-:W-:Y:S01]  /*3010*/  IMAD.MOV.U32 R30, RZ, RZ, 0x101f ;  /* 0x0000101fff1e7424 */ /* 0x000fe200078e00ff */
[----:B------:R-:W-:Y:S01]  /*3020*/  MOV R22, 0xffff ;  /* 0x0000ffff00167802 */ /* 0x000fe20000000f00 */
[----:B------:R-:W-:-:S07]  /*3030*/  IMAD.MOV.U32 R17, RZ, RZ, R24 ;  /* 0x000000ffff117224 */ /* 0x000fce00078e0018 */
[----:B------:R-:W-:Y:S05]  /*3040*/  WARPSYNC.COLLECTIVE R22, `(.L_x_33) ;  /* 0x0000000016087348 */ /* 0x000fea0003c00000 */
[----:B------:R0:W1:Y:S02]  /*3050*/  SHFL.BFLY P2, R24, R25, R27, R30 ;  /* 0x0c00001b19187389 */ /* 0x000064000004001e */
[----:B01----:R-:W-:Y:S05]  /*3060*/  ENDCOLLECTIVE ;  /* 0x000000000000791b */ /* 0x003fea0003800000 */
.L_x_33:
[----:B------:R-:W-:Y:S01]  /*3070*/  FADD.FTZ R17, R17, R8 ;  /* 0x0000000811117221 */ /* 0x000fe20000010000 */
[----:B------:R-:W-:-:S03]  /*3080*/  HFMA2 R27, -RZ, RZ, 0, 2.384185791015625e-07 ;  /* 0x00000004ff1b7431 */ /* 0x000fc600000001ff */
[----:B------:R-:W-:Y:S01]  /*3090*/  IMAD.MOV.U32 R25, RZ, RZ, R17 ;  /* 0x000000ffff197224 */ /* 0x000fe200078e0011 */
[----:B------:R-:W-:-:S07]  /*30a0*/  MOV R19, R24 ;  /* 0x0000001800137202 */ /* 0x000fce0000000f00 */
[----:B------:R-:W-:Y:S05]  /*30b0*/  WARPSYNC.COLLECTIVE R22, `(.L_x_34) ;  /* 0x0000000016087348 */ /* 0x000fea0003c00000 */
[----:B------:R0:W1:Y:S02]  /*30c0*/  SHFL.BFLY P2, R24, R25, R27, R30 ;  /* 0x0c00001b19187389 */ /* 0x000064000004001e */
[----:B01----:R-:W-:Y:S05]  /*30d0*/  ENDCOLLECTIVE ;  /* 0x000000000000791b */ /* 0x003fea0003800000 */
.L_x_34:
[----:B------:R-:W-:-:S04]  /*30e0*/  FADD.FTZ R19, R19, R16 ;  /* 0x0000001013137221 */ /* 0x000fc80000010000 */
[----:B------:R-:W-:Y:S01]  /*30f0*/  IMAD.MOV.U32 R25, RZ, RZ, R19 ;  /* 0x000000ffff197224 */ /* 0x000fe200078e0013 */
[----:B------:R-:W-:-:S07]  /*3100*/  MOV R18, R24 ;  /* 0x0000001800127202 */ /* 0x000fce0000000f00 */
[----:B------:R-:W-:Y:S05]  /*3110*/  WARPSYNC.COLLECTIVE R22, `(.L_x_35) ;  /* 0x0000000016087348 */ /* 0x000fea0003c00000 */
[----:B------:R0:W1:Y:S02]  /*3120*/  SHFL.BFLY P2, R24, R25, R27, R30 ;  /* 0x0c00001b19187389 */ /* 0x000064000004001e */
[----:B01----:R-:W-:Y:S05]  /*3130*/  ENDCOLLECTIVE ;  /* 0x000000000000791b */ /* 0x003fea0003800000 */
.L_x_35:
[----:B------:R-:W-:-:S05]  /*3140*/  FADD.FTZ R18, R17, R18 ;  /* 0x0000001211127221 */ /* 0x000fca0000010000 */
[----:B------:R-:W-:Y:S01]  /*3150*/  MOV R25, R18 ;  /* 0x0000001200197202 */ /* 0x000fe20000000f00 */
[----:B------:R-:W-:Y:S01]  /*3160*/  IMAD.MOV.U32 R27, RZ, RZ, 0x2 ;  /* 0x00000002ff1b7424 */ /* 0x000fe200078e00ff */
[----:B------:R-:W-:-:S07]  /*3170*/  MOV R20, R24 ;  /* 0x0000001800147202 */ /* 0x000fce0000000f00 */
[----:B------:R-:W-:Y:S05]  /*3180*/  WARPSYNC.COLLECTIVE R22, `(.L_x_36) ;  /* 0x0000000016087348 */ /* 0x000fea0003c00000 */
[----:B------:R0:W1:Y:S02]  /*3190*/  SHFL.BFLY P2, R24, R25, R27, R30 ;  /* 0x0c00001b19187389 */ /* 0x000064000004001e */
[----:B01----:R-:W-:Y:S05]  /*31a0*/  ENDCOLLECTIVE ;  /* 0x000000000000791b */ /* 0x003fea0003800000 */
.L_x_36:
[----:B------:R-:W-:-:S05]  /*31b0*/  FADD.FTZ R20, R19, R20 ;  /* 0x0000001413147221 */ /* 0x000fca0000010000 */
[----:B------:R-:W-:Y:S02]  /*31c0*/  MOV R25, R20 ;  /* 0x0000001400197202 */ /* 0x000fe40000000f00 */
[----:B------:R-:W-:-:S07]  /*31d0*/  MOV R21, R24 ;  /* 0x0000001800157202 */ /* 0x000fce0000000f00 */
[----:B------:R-:W-:Y:S05]  /*31e0*/  WARPSYNC.COLLECTIVE R22, `(.L_x_37) ;  /* 0x0000000016087348 */ /* 0x000fea0003c00000 */
[----:B------:R0:W1:Y:S02]  /*31f0*/  SHFL.BFLY P2, R24, R25, R27, R30 ;  /* 0x0c00001b19187389 */ /* 0x000064000004001e */
[----:B01----:R-:W-:Y:S05]  /*3200*/  ENDCOLLECTIVE ;  /* 0x000000000000791b */ /* 0x003fea0003800000 */
.L_x_37:
[----:B------:R-:W-:Y:S01]  /*3210*/  FADD.FTZ R21, R18, R21 ;  /* 0x0000001512157221 */ /* 0x000fe20000010000 */
[----:B------:R-:W-:-:S04]  /*3220*/  HFMA2 R27, -RZ, RZ, 0, 5.9604644775390625e-08 ;  /* 0x00000001ff1b7431 */ /* 0x000fc800000001ff */
[----:B------:R-:W-:Y:S01]  /*3230*/  MOV R25, R21 ;  /* 0x0000001500197202 */ /* 0x000fe20000000f00 */
[----:B------:R-:W-:-:S07]  /*3240*/  IMAD.MOV.U32 R23, RZ, RZ, R24 ;  /* 0x000000ffff177224 */ /* 0x000fce00078e0018 */
[----:B------:R-:W-:Y:S05]  /*3250*/  WARPSYNC.COLLECTIVE R22, `(.L_x_38) ;  /* 0x0000000016087348 */ /* 0x000fea0003c00000 */
[----:B------:R0:W1:Y:S02]  /*3260*/  SHFL.BFLY P2, R24, R25, R27, R30 ;  /* 0x0c00001b19187389 */ /* 0x000064000004001e */
[----:B01----:R-:W-:Y:S05]  /*3270*/  ENDCOLLECTIVE ;  /* 0x000000000000791b */ /* 0x003fea0003800000 */
.L_x_38:
[----:B------:R-:W-:-:S05]  /*3280*/  FADD.FTZ R23, R20, R23 ;  /* 0x0000001714177221 */ /* 0x000fca0000010000 */
[----:B------:R-:W-:Y:S01]  /*3290*/  MOV R25, R23 ;  /* 0x0000001700197202 */ /* 0x000fe20000000f00 */
[----:B------:R-:W-:-:S07]  /*32a0*/  IMAD.MOV.U32 R8, RZ, RZ, R24 ;  /* 0x000000ffff087224 */ /* 0x000fce00078e0018 */
[----:B------:R-:W-:Y:S05]  /*32b0*/  WARPSYNC.COLLECTIVE R22, `(.L_x_39) ;  /* 0x0000000016087348 */ /* 0x000fea0003c00000 */
[----:B------:R0:W1:Y:S02]  /*32c0*/  SHFL.BFLY P2, R24, R25, R27, R30 ;  /* 0x0c00001b19187389 */ /* 0x000064000004001e */
[----:B01----:R-:W-:Y:S05]  /*32d0*/  ENDCOLLECTIVE ;  /* 0x000000000000791b */ /* 0x003fea0003800000 */
.L_x_39:
[----:B------:R-:W-:Y:S01]  /*32e0*/  FADD.FTZ R8, R21, R8 ;  /* 0x0000000815087221 */ /* 0x000fe20000010000 */
[----:B------:R-:W-:Y:S01]  /*32f0*/  MOV R16, R24 ;  /* 0x0000001800107202 */ /* 0x000fe20000000f00 */
[----:B------:R-:W-:Y:S06]  /*3300*/  BRA `(.L_x_40) ;  /* 0xfffffff800c47947 */ /* 0x000fec000383ffff */
.L_x_41:
[----:B------:R-:W-:-:S00]  /*3310*/  BRA `(.L_x_41) ;  /* 0xfffffffc00fc7947 */ /* 0x000fc0000383ffff */
[----:B------:R-:W-:-:S00]  /*3320*/  NOP ;  /* 0x0000000000007918 */ /* 0x000fc00000000000 */
        /* <DEDUP_REMOVED lines=13> */
.L_x_1829:


//--------------------- .text._ZN13group_norm_v218gn_bwd_cuda_kernelI13__nv_bfloat16Li480ELi1ELi32ELi60ELi256ELb0ELb1ELi4ELi960ELi960ELi4ELb1ELi2ELb0ELb0ELNS_15WgradSyncMethodE3ENS_16CompileConditionILi1000EEEEEvPT_S6_S6_PKS5_S8_S8_S8_PKfflPfPj --------------------------
	.section	.text._ZN13group_norm_v218gn_bwd_cuda_kernelI13__nv_bfloat16Li480ELi1ELi32ELi60ELi256ELb0ELb1ELi4ELi960ELi960ELi4ELb1ELi2ELb0ELb0ELNS_15WgradSyncMethodE3ENS_16CompileConditionILi1000EEEEEvPT_S6_S6_PKS5_S8_S8_S8_PKfflPfPj,"ax",@progbits
	.align	128
        .global         _ZN13group_norm_v218gn_bwd_cuda_kernelI13__nv_bfloat16Li480ELi1ELi32ELi60ELi256ELb0ELb1ELi4ELi960ELi960ELi4ELb1ELi2ELb0ELb0ELNS_15WgradSyncMethodE3ENS_16CompileConditionILi1000EEEEEvPT_S6_S6_PKS5_S8_S8_S8_PKfflPfPj
        .type           _ZN13group_norm_v218gn_bwd_cuda_kernelI13__nv_bfloat16Li480ELi1ELi32ELi60ELi256ELb0ELb1ELi4ELi960ELi960ELi4ELb1ELi2ELb0ELb0ELNS_15WgradSyncMethodE3ENS_16CompileConditionILi1000EEEEEvPT_S6_S6_PKS5_S8_S8_S8_PKfflPfPj,@function
        .size           _ZN13group_norm_v218gn_bwd_cuda_kernelI13__nv_bfloat16Li480ELi1ELi32ELi60ELi256ELb0ELb1ELi4ELi960ELi960ELi4ELb1ELi2ELb0ELb0ELNS_15WgradSyncMethodE3ENS_16CompileConditionILi1000EEEEEvPT_S6_S6_PKS5_S8_S8_S8_PKfflPfPj,(.L_x_1830 - _ZN13group_norm_v218gn_bwd_cuda_kernelI13__nv_bfloat16Li480ELi1ELi32ELi60ELi256ELb0ELb1ELi4ELi960ELi960ELi4ELb1ELi2ELb0ELb0ELNS_15WgradSyncMethodE3ENS_16CompileConditionILi1000EEEEEvPT_S6_S6_PKS5_S8_S8_S8_PKfflPfPj)
        .other          _ZN13group_norm_v218gn_bwd_cuda_kernelI13__nv_bfloat16Li480ELi1ELi32ELi60ELi256ELb0ELb1ELi4ELi960ELi960ELi4ELb1ELi2ELb0ELb0ELNS_15WgradSyncMethodE3ENS_16CompileConditionILi1000EEEEEvPT_S6_S6_PKS5_S8_S8_S8_PKfflPfPj,@"STO_CUDA_ENTRY STV_DEFAULT"
_ZN13group_norm_v218gn_bwd_cuda_kernelI13__nv_bfloat16Li480ELi1ELi32ELi60ELi256ELb0ELb1ELi4ELi960ELi960ELi4ELb1ELi2ELb0ELb0ELNS_15WgradSyncMethodE3ENS_16CompileConditionILi1000EEEEEvPT_S6_S6_PKS5_S8_S8_S8_PKfflPfPj:
.text._ZN13group_norm_v218gn_bwd_cuda_kernelI13__nv_bfloat16Li480ELi1ELi32ELi60ELi256ELb0ELb1ELi4ELi960ELi960ELi4ELb1ELi2ELb0ELb0ELNS_15WgradSyncMethodE3ENS_16CompileConditionILi1000EEEEEvPT_S6_S6_PKS5_S8_S8_S8_PKfflPfPj:
[----:B------:R-:W-:Y:S01]  /*0000*/  LDC R1, c[0x0][0x37c] ;  /* 0x0000df00ff017b82 */ /* 0x000fe20000000800 */
[----:B------:R-:W0:Y:S01]  /*0010*/  S2R R2, SR_CTAID.Y ;  /* 0x0000000000027919 */ /* 0x000e220000002600 */
[----:B------:R-:W1:Y:S01]  /*0020*/  LDCU.64 UR6, c[0x0][0x3c8] ;  /* 0x00007900ff0677ac */ /* 0x000e620008000a00 */
[----:B------:R-:W2:Y:S01]  /*0030*/  S2R R4, SR_CTAID.X ;  /* 0x0000000000047919 */ /* 0x000ea20000002500 */
[----:B------:R-:W3:Y:S01]  /*0040*/  LDCU.64 UR10, c[0x0][0x358] ;  /* 0x00006b00ff0a77ac */ /* 0x000ee20008000a00 */
[----:B-1----:R-:W-:Y:S02]  /*0050*/  USHF.L.U32 UR9, UR6, 0x1, URZ ;  /* 0x0000000106097899 */ /* 0x002fe400080006ff */
[----:B------:R-:W-:-:S06]  /*0060*/  USHF.L.U64.HI UR7, UR6, 0x1, UR7 ;  /* 0x0000000106077899 */ /* 0x000fcc0008010207 */
[----:B------:R-:W-:Y:S02]  /*0070*/  MOV R0, UR7 ;  /* 0x0000000700007c02 */ /* 0x000fe40008000f00 */
[C---:B0-----:R-:W-:Y:S02]  /*0080*/  ISETP.LT.U32.AND P0, PT, R2.reuse, UR9, PT ;  /* 0x0000000902007c0c */ /* 0x041fe4000bf01070 */
[----:B------:R-:W-:Y:S02]  /*0090*/  LOP3.LUT R88, R2, 0x1, RZ, 0xc0, !PT ;  /* 0x0000000102587812 */ /* 0x000fe400078ec0ff */
[----:B------:R-:W-:-:S13]  /*00a0*/  ISETP.GT.AND.EX P0, PT, R0, RZ, PT, P0 ;  /* 0x000000ff0000720c */ /* 0x000fda0003f04300 */
[----:B--23--:R-:W-:Y:S05]  /*00b0*/  @P0 BRA `(.L_x_42) ;  /* 0x00000000005c0947 */ /* 0x00cfea0003800000 */
[----:B------:R-:W0:Y:S01]  /*00c0*/  S2R R0, SR_TID.X ;  /* 0x0000000000007919 */ /* 0x000e220000002100 */
[----:B------:R-:W-:Y:S01]  /*00d0*/  BAR.SYNC.DEFER_BLOCKING 0x0 ;  /* 0x0000000000007b1d */ /* 0x000fe20000010000 */
[----:B0-----:R-:W-:-:S13]  /*00e0*/  ISETP.NE.AND P0, PT, R0, RZ, PT ;  /* 0x000000ff0000720c */ /* 0x001fda0003f05270 */
[----:B------:R-:W-:Y:S05]  /*00f0*/  @P0 BRA `(.L_x_43) ;  /* 0x0000000000400947 */ /* 0x000fea0003800000 */
[----:B------:R-:W0:Y:S01]  /*0100*/  LDC.64 R6, c[0x0][0x3d8] ;  /* 0x0000f600ff067b82 */ /* 0x000e220000000a00 */
[----:B------:R-:W-:Y:S02]  /*0110*/  SHF.R.U32.HI R3, RZ, 0x1, R2 ;  /* 0x00000001ff037819 */ /* 0x000fe40000011602 */
[----:B------:R-:W-:Y:S02]  /*0120*/  MOV R0, 0x7fffffc1 ;  /* 0x7fffffc100007802 */ /* 0x000fe40000000f00 */
[----:B------:R-:W-:-:S04]  /*0130*/  LOP3.LUT P0, RZ, R3, R4, RZ, 0xfc, !PT ;  /* 0x0000000403ff7212 */ /* 0x000fc8000780fcff */
[----:B------:R-:W-:Y:S01]  /*0140*/  SEL R3, R0, 0x1, !P0 ;  /* 0x0000000100037807 */ /* 0x000fe20004000000 */
[----:B0-----:R-:W-:Y:S01]  /*0150*/  IMAD.WIDE.U32 R6, R88, 0x4, R6 ;  /* 0x0000000458067825 */ /* 0x001fe200078e0006 */
[----:B------:R-:W-:Y:S06]  /*0160*/  MEMBAR.ALL.GPU ;  /* 0x0000000000007992 */ /* 0x000fec000000a000 */
[----:B------:R-:W-:-:S00]  /*0170*/  ERRBAR ;  /* 0x00000000000079ab */ /* 0x000fc00000000000 */
[----:B------:R-:W-:Y:S06]  /*0180*/  CGAERRBAR ;  /* 0x00000000000075ab */ /* 0x000fec0000000000 */
[----:B------:R0:W5:Y:S02]  /*0190*/  ATOM.E.ADD.STRONG.GPU PT, R3, desc[UR10][R6.64+0x8], R3 ;  /* 0x800008030603798a */ /* 0x00016400081ef10a */
.L_x_44:
[----:B------:R-:W2:Y:S04]  /*01a0*/  LD.E.STRONG.GPU R0, desc[UR10][R6.64+0x8] ;  /* 0x0000080a06007980 */ /* 0x000ea8000c10f900 */
[----:B--2---:R-:W-:Y:S01]  /*01b0*/  CCTL.IVALL ;  /* 0x00000000ff00798f */ /* 0x004fe20002000000 */
[----:B------:R-:W-:Y:S05]  /*01c0*/  YIELD ;  /* 0x0000000000007946 */ /* 0x000fea0003800000 */
[----:B-----5:R-:W-:-:S04]  /*01d0*/  LOP3.LUT R0, R0, R3, RZ, 0x3c, !PT ;  /* 0x0000000300007212 */ /* 0x020fc800078e3cff */
[----:B------:R-:W-:-:S13]  /*01e0*/  ISETP.GT.AND P0, PT, R0, -0x1, PT ;  /* 0xffffffff0000780c */ /* 0x000fda0003f04270 */
[----:B------:R-:W-:Y:S05]  /*01f0*/  @P0 BRA `(.L_x_44) ;  /* 0xfffffffc00e80947 */ /* 0x000fea000383ffff */
.L_x_43:
[----:B------:R-:W-:Y:S05]  /*0200*/  WARPSYNC.ALL ;  /* 0x0000000000007948 */ /* 0x000fea0003800000 */
[----:B------:R-:W-:Y:S06]  /*0210*/  BAR.SYNC.DEFER_BLOCKING 0x0 ;  /* 0x0000000000007b1d */ /* 0x000fec0000010000 */
[----:B------:R-:W-:Y:S05]  /*0220*/  BRA `(.L_x_45) ;  /* 0x0000001c00807947 */ /* 0x000fea0003800000 */
.L_x_42:
[----:B------:R-:W0:Y:S01]  /*0230*/  S2R R5, SR_TID.X ;  /* 0x0000000000057919 */ /* 0x000e220000002100 */
[----:B------:R-:W1:Y:S01]  /*0240*/  LDC.64 R30, c[0x0][0x3a8] ;  /* 0x0000ea00ff1e7b82 */ /* 0x000e620000000a00 */
[----:B------:R-:W-:-:S07]  /*0250*/  IMAD R8, R88, 0x3c0, RZ ;  /* 0x000003c058087824 */ /* 0x000fce00078e02ff */
[----:B------:R-:W2:Y:S01]  /*0260*/  S2UR UR6, SR_CgaCtaId ;  /* 0x00000000000679c3 */ /* 0x000ea20000008800 */
[----:B------:R-:W-:Y:S01]  /*0270*/  UMOV UR4, 0x400 ;  /* 0x0000040000047882 */ /* 0x000fe20000000000 */
[----:B------:R-:W-:-:S06]  /*0280*/  SHF.R.U32.HI R11, RZ, 0x1, R2 ;  /* 0x00000001ff0b7819 */ /* 0x000fcc0000011602 */
[----:B------:R-:W3:Y:S08]  /*0290*/  LDC.64 R98, c[0x0][0x3d0] ;  /* 0x0000f400ff627b82 */ /* 0x000ef00000000a00 */
[----:B------:R-:W4:Y:S01]  /*02a0*/  LDC.64 R102, c[0x0][0x3d8] ;  /* 0x0000f600ff667b82 */ /* 0x000f220000000a00 */
[----:B0-----:R-:W-:-:S07]  /*02b0*/  LOP3.LUT R0, R5, 0xffff, RZ, 0xc0, !PT ;  /* 0x0000ffff05007812 */ /* 0x001fce00078ec0ff */
[----:B------:R-:W0:Y:S01]  /*02c0*/  LDC.64 R96, c[0x0][0x3d8] ;  /* 0x0000f600ff607b82 */ /* 0x000e220000000a00 */
[----:B------:R-:W-:-:S05]  /*02d0*/  IMAD R0, R0, 0x445, RZ ;  /* 0x0000044500007824 */ /* 0x000fca00078e02ff */
[----:B------:R-:W-:-:S04]  /*02e0*/  SHF.R.U32.HI R29, RZ, 0x12, R0 ;  /* 0x00000012ff1d7819 */ /* 0x000fc80000011600 */
[----:B------:R-:W-:-:S05]  /*02f0*/  PRMT R0, R29, 0x9910, RZ ;  /* 0x000099101d007816 */ /* 0x000fca00000000ff */
[----:B------:R-:W-:-:S04]  /*0300*/  IMAD R0, R0, 0xf0, RZ ;  /* 0x000000f000007824 */ /* 0x000fc800078e02ff */
[----:B------:R-:W-:-:S05]  /*0310*/  IMAD.MOV R0, RZ, RZ, -R0 ;  /* 0x000000ffff007224 */ /* 0x000fca00078e0a00 */
[----:B------:R-:W-:-:S04]  /*0320*/  PRMT R0, R0, 0x7710, RZ ;  /* 0x0000771000007816 */ /* 0x000fc800000000ff */
[----:B------:R-:W-:-:S04]  /*0330*/  IADD3 R0, PT, PT, R0, R5, RZ ;  /* 0x0000000500007210 */ /* 0x000fc80007ffe0ff */
[----:B------:R-:W-:-:S04]  /*0340*/  LOP3.LUT R47, R0, 0xffff, RZ, 0xc0, !PT ;  /* 0x0000ffff002f7812 */ /* 0x000fc800078ec0ff */
[----:B------:R-:W-:-:S05]  /*0350*/  LEA R6, R47, R8, 0x2 ;  /* 0x000000082f067211 */ /* 0x000fca00078e10ff */
[----:B-1----:R-:W-:-:S06]  /*0360*/  IMAD.WIDE.U32 R30, R6, 0x2, R30 ;  /* 0x00000002061e7825 */ /* 0x002fcc00078e001e */
[----:B------:R-:W5:Y:S01]  /*0370*/  LDG.E.64.CONSTANT R30, desc[UR10][R30.64] ;  /* 0x0000000a1e1e7981 */ /* 0x000f62000c1e9b00 */
[----:B------:R-:W-:Y:S01]  /*0380*/  IMAD.SHL.U32 R0, R2, 0x20, RZ ;  /* 0x0000002002007824 */ /* 0x000fe200078e00ff */
[--C-:B------:R-:W-:Y:S01]  /*0390*/  SHF.R.U32.HI R7, RZ, 0x1, R5.reuse ;  /* 0x00000001ff077819 */ /* 0x100fe20000011605 */
[----:B--2---:R-:W-:Y:S01]  /*03a0*/  ULEA UR8, UR6, UR4, 0x18 ;  /* 0x0000000406087291 */ /* 0x004fe2000f8ec0ff */
[----:B------:R-:W-:Y:S01]  /*03b0*/  LOP3.LUT P1, RZ, R11, R4, RZ, 0xfc, !PT ;  /* 0x000000040bff7212 */ /* 0x000fe2000782fcff */
[----:B------:R-:W-:Y:S01]  /*03c0*/  UIADD3 UR5, UPT, UPT, UR4, 0x3c00, URZ ;  /* 0x00003c0004057890 */ /* 0x000fe2000fffe0ff */
[----:B------:R-:W-:Y:S01]  /*03d0*/  LOP3.LUT R3, R0, 0x1fffc0, RZ, 0xc0, !PT ;  /* 0x001fffc000037812 */ /* 0x000fe200078ec0ff */
[----:B------:R-:W-:Y:S01]  /*03e0*/  UIADD3 UR4, UPT, UPT, UR4, 0x5280, URZ ;  /* 0x0000528004047890 */ /* 0x000fe2000fffe0ff */
[----:B------:R-:W-:Y:S01]  /*03f0*/  LEA R9, R88, R7, 0x4 ;  /* 0x0000000758097211 */ /* 0x000fe200078e20ff */
[----:B------:R-:W-:Y:S01]  /*0400*/  ULEA UR5, UR6, UR5, 0x18 ;  /* 0x0000000506057291 */ /* 0x000fe2000f8ec0ff */
[----:B------:R-:W-:Y:S01]  /*0410*/  LOP3.LUT R3, R3, 0x3f, R4, 0xf8, !PT ;  /* 0x0000003f03037812 */ /* 0x000fe200078ef804 */
[----:B------:R-:W-:Y:S01]  /*0420*/  ULEA UR4, UR6, UR4, 0x18 ;  /* 0x0000000406047291 */ /* 0x000fe2000f8ec0ff */
[----:B------:R-:W-:Y:S01]  /*0430*/  SHF.L.U32 R0, R5, 0x1, RZ ;  /* 0x0000000105007819 */ /* 0x000fe200000006ff */
[--C-:B------:R-:W-:Y:S01]  /*0440*/  IMAD R17, R9, 0x3c, -R8.reuse ;  /* 0x0000003c09117824 */ /* 0x100fe200078e0a08 */
[----:B------:R-:W-:Y:S01]  /*0450*/  LEA R11, R5, UR8, 0x5 ;  /* 0x00000008050b7c11 */ /* 0x000fe2000f8e28ff */
[----:B------:R-:W-:Y:S01]  /*0460*/  IMAD R14, R3, 0x780, R8 ;  /* 0x00000780030e7824 */ /* 0x000fe200078e0208 */
[----:B------:R-:W-:Y:S01]  /*0470*/  SHF.R.U32.HI R8, RZ, 0x4, R5 ;  /* 0x00000004ff087819 */ /* 0x000fe20000011605 */
[----:B------:R-:W-:Y:S01]  /*0480*/  VIADD R9, R5, 0x1e0 ;  /* 0x000001e005097836 */ /* 0x000fe20000000000 */
[----:B------:R-:W-:Y:S01]  /*0490*/  LOP3.LUT R0, R0, 0x18, RZ, 0xc0, !PT ;  /* 0x0000001800007812 */ /* 0x000fe200078ec0ff */
[C---:B------:R-:W-:Y:S01]  /*04a0*/  VIADD R35, R17.reuse, 0x28 ;  /* 0x0000002811237836 */ /* 0x040fe20000000000 */
[-C--:B------:R-:W-:Y:S01]  /*04b0*/  LOP3.LUT R3, R8, R5.reuse, RZ, 0x3c, !PT ;  /* 0x0000000508037212 */ /* 0x080fe200078e3cff */
[C---:B------:R-:W-:Y:S01]  /*04c0*/  VIADD R19, R17.reuse, 0x10 ;  /* 0x0000001011137836 */ /* 0x040fe20000000000 */
[----:B------:R-:W-:Y:S01]  /*04d0*/  SHF.R.U32.HI R8, RZ, 0x4, R9 ;  /* 0x00000004ff087819 */ /* 0x000fe20000011609 */
[----:B------:R-:W-:Y:S01]  /*04e0*/  VIADD R25, R17, 0x1c ;  /* 0x0000001c11197836 */ /* 0x000fe20000000000 */
[----:B------:R-:W-:Y:S01]  /*04f0*/  SHF.L.U32 R13, R9, 0x3, RZ ;  /* 0x00000003090d7819 */ /* 0x000fe200000006ff */
[----:B------:R-:W-:Y:S01]  /*0500*/  VIADD R41, R17, 0x34 ;  /* 0x0000003411297836 */ /* 0x000fe20000000000 */
[----:B------:R-:W-:Y:S01]  /*0510*/  LOP3.LUT R9, R8, R5, RZ, 0x3c, !PT ;  /* 0x0000000508097212 */ /* 0x000fe200078e3cff */
[----:B------:R-:W-:Y:S01]  /*0520*/  IMAD.IADD R8, R11, 0x1, R0 ;  /* 0x000000010b087824 */ /* 0x000fe200078e0200 */
[C---:B------:R-:W-:Y:S01]  /*0530*/  LOP3.LUT R10, R0.reuse, 0x8, RZ, 0x3c, !PT ;  /* 0x00000008000a7812 */ /* 0x040fe200078e3cff */
[----:B------:R-:W-:Y:S01]  /*0540*/  IMAD.MOV.U32 R95, RZ, RZ, RZ ;  /* 0x000000ffff5f7224 */ /* 0x000fe200078e00ff */
[----:B------:R-:W-:-:S02]  /*0550*/  LOP3.LUT R12, R0, 0x10, RZ, 0x3c, !PT ;  /* 0x00000010000c7812 */ /* 0x000fc400078e3cff */
[----:B------:R-:W-:Y:S02]  /*0560*/  CS2R R50, SRZ ;  /* 0x0000000000327805 */ /* 0x000fe4000001ff00 */
[----:B------:R-:W-:Y:S02]  /*0570*/  LOP3.LUT R0, R0, 0x18, RZ, 0x3c, !PT ;  /* 0x0000001800007812 */ /* 0x000fe400078e3cff */
[----:B------:R-:W-:Y:S02]  /*0580*/  CS2R R52, SRZ ;  /* 0x0000000000347805 */ /* 0x000fe4000001ff00 */
[----:B------:R-:W-:Y:S02]  /*0590*/  LOP3.LUT R18, R13, 0x3fe0, RZ, 0xc0, !PT ;  /* 0x00003fe00d127812 */ /* 0x000fe400078ec0ff */
[----:B------:R-:W-:Y:S02]  /*05a0*/  CS2R R54, SRZ ;  /* 0x0000000000367805 */ /* 0x000fe4000001ff00 */
[----:B------:R-:W-:-:S02]  /*05b0*/  IADD3 R27, PT, PT, R17, 0x20, RZ ;  /* 0x00000020111b7810 */ /* 0x000fc40007ffe0ff */
[----:B------:R-:W-:Y:S02]  /*05c0*/  CS2R R56, SRZ ;  /* 0x0000000000387805 */ /* 0x000fe4000001ff00 */
[----:B------:R-:W-:Y:S01]  /*05d0*/  SHF.L.U32 R13, R9, 0x3, RZ ;  /* 0x00000003090d7819 */ /* 0x000fe200000006ff */
[C---:B------:R-:W-:Y:S01]  /*05e0*/  IMAD.IADD R9, R11.reuse, 0x1, R10 ;  /* 0x000000010b097824 */ /* 0x040fe200078e020a */
[----:B------:R-:W-:Y:S01]  /*05f0*/  IADD3 R10, PT, PT, R11, R12, RZ ;  /* 0x0000000c0b0a7210 */ /* 0x000fe20007ffe0ff */
[----:B0-----:R-:W-:Y:S01]  /*0600*/  IMAD.WIDE.U32 R96, R88, 0x4, R96 ;  /* 0x0000000458607825 */ /* 0x001fe200078e0060 */
[----:B------:R-:W-:Y:S02]  /*0610*/  SHF.L.U32 R15, R5, 0x3, RZ ;  /* 0x00000003050f7819 */ /* 0x000fe400000006ff */
[----:B------:R-:W-:Y:S02]  /*0620*/  SHF.L.U32 R3, R3, 0x3, RZ ;  /* 0x0000000303037819 */ /* 0x000fe400000006ff */
[----:B------:R-:W-:Y:S01]  /*0630*/  IADD3 R11, PT, PT, R11, R0, RZ ;  /* 0x000000000b0b7210 */ /* 0x000fe20007ffe0ff */
[----:B------:R-:W-:Y:S01]  /*0640*/  IMAD.SHL.U32 R0, R4, 0x4, RZ ;  /* 0x0000000404007824 */ /* 0x000fe200078e00ff */
[----:B------:R-:W-:Y:S01]  /*0650*/  MOV R49, UR5 ;  /* 0x0000000500317c02 */ /* 0x000fe20008000f00 */
[----:B------:R-:W0:Y:S01]  /*0660*/  LDCU UR5, c[0x0][0x374] ;  /* 0x00006e80ff0577ac */ /* 0x000e220008000800 */
[----:B------:R-:W-:-:S02]  /*0670*/  IADD3 R33, PT, PT, R17, 0x24, RZ ;  /* 0x0000002411217810 */ /* 0x000fc40007ffe0ff */
[----:B------:R-:W-:Y:S02]  /*0680*/  SHF.R.U32.HI R32, RZ, 0x2, R27 ;  /* 0x00000002ff207819 */ /* 0x000fe4000001161b */
[----:B------:R-:W-:Y:S02]  /*0690*/  LOP3.LUT R16, R15, 0x1fe0, RZ, 0xc0, !PT ;  /* 0x00001fe00f107812 */ /* 0x000fe400078ec0ff */
[----:B------:R-:W-:Y:S02]  /*06a0*/  LOP3.LUT R3, R3, 0x18, RZ, 0xc0, !PT ;  /* 0x0000001803037812 */ /* 0x000fe400078ec0ff */
[----:B------:R-:W-:Y:S01]  /*06b0*/  SHF.R.U32.HI R34, RZ, 0x2, R33 ;  /* 0x00000002ff227819 */ /* 0x000fe20000011621 */
[--C-:B------:R-:W-:Y:S01]  /*06c0*/  IMAD R33, R32, 0x18, R49.reuse ;  /* 0x0000001820217824 */ /* 0x100fe200078e0231 */
[----:B------:R-:W-:Y:S01]  /*06d0*/  LOP3.LUT R0, R0, 0xfc, RZ, 0xc0, !PT ;  /* 0x000000fc00007812 */ /* 0x000fe200078ec0ff */
[----:B------:R-:W-:Y:S01]  /*06e0*/  IMAD R32, R47, 0x18, R49 ;  /* 0x000000182f207824 */ /* 0x000fe200078e0231 */
[----:B------:R-:W-:-:S02]  /*06f0*/  IADD3 R12, PT, PT, R16, UR8, R3 ;  /* 0x00000008100c7c10 */ /* 0x000fc4000fffe003 */
[----:B------:R-:W-:Y:S02]  /*0700*/  SHF.R.U32.HI R3, RZ, 0x2, R17 ;  /* 0x00000002ff037819 */ /* 0x000fe40000011611 */
[----:B------:R-:W-:Y:S02]  /*0710*/  IADD3 R14, PT, PT, R14, R5, RZ ;  /* 0x000000050e0e7210 */ /* 0x000fe40007ffe0ff */
[----:B------:R-:W-:Y:S01]  /*0720*/  IADD3 R86, PT, PT, R29, R0, RZ ;  /* 0x000000001d567210 */ /* 0x000fe20007ffe0ff */
[----:B------:R-:W-:Y:S01]  /*0730*/  IMAD R3, R3, 0x18, R49 ;  /* 0x0000001803037824 */ /* 0x000fe200078e0231 */
[----:B------:R-:W-:Y:S02]  /*0740*/  LOP3.LUT R13, R13, 0x18, RZ, 0xc0, !PT ;  /* 0x000000180d0d7812 */ /* 0x000fe400078ec0ff */
[----:B------:R-:W-:Y:S02]  /*0750*/  LEA R29, R29, R32, 0x3 ;  /* 0x000000201d1d7211 */ /* 0x000fe400078e18ff */
[----:B------:R-:W-:-:S02]  /*0760*/  IADD3 R23, PT, PT, R17, 0x18, RZ ;  /* 0x0000001811177810 */ /* 0x000fc40007ffe0ff */
[----:B------:R-:W-:Y:S02]  /*0770*/  IADD3 R37, PT, PT, R17, 0x2c, RZ ;  /* 0x0000002c11257810 */ /* 0x000fe40007ffe0ff */
[----:B------:R-:W-:Y:S02]  /*0780*/  LOP3.LUT R32, R6, 0xffff, RZ, 0xc0, !PT ;  /* 0x0000ffff06207812 */ /* 0x000fe400078ec0ff */
[----:B------:R-:W-:Y:S01]  /*0790*/  LOP3.LUT R28, R15, 0x8, RZ, 0xc0, !PT ;  /* 0x000000080f1c7812 */ /* 0x000fe200078ec0ff */
[C---:B------:R-:W-:Y:S01]  /*07a0*/  VIADD R15, R17.reuse, 0x4 ;  /* 0x00000004110f7836 */ /* 0x040fe20000000000 */
[C---:B------:R-:W-:Y:S02]  /*07b0*/  IADD3 R39, PT, PT, R17.reuse, 0x30, RZ ;  /* 0x0000003011277810 */ /* 0x040fe40007ffe0ff */
[----:B------:R-:W-:Y:S02]  /*07c0*/  IADD3 R16, PT, PT, R17, 0x8, RZ ;  /* 0x0000000811107810 */ /* 0x000fe40007ffe0ff */
[----:B------:R-:W-:Y:S01]  /*07d0*/  SHF.L.U32 R101, R14, 0x1, RZ ;  /* 0x000000010e657819 */ /* 0x000fe200000006ff */
[----:B------:R-:W-:Y:S01]  /*07e0*/  IMAD.IADD R14, R3, 0x1, R28 ;  /* 0x00000001030e7824 */ /* 0x000fe200078e021c */
[----:B------:R-:W-:-:S02]  /*07f0*/  IADD3 R13, PT, PT, R18, UR8, R13 ;  /* 0x00000008120d7c10 */ /* 0x000fc4000fffe00d */
[----:B------:R-:W-:Y:S01]  /*0800*/  SHF.R.U32.HI R36, RZ, 0x2, R35 ;  /* 0x00000002ff247819 */ /* 0x000fe20000011623 */
[----:B------:R-:W-:Y:S01]  /*0810*/  IMAD R35, R34, 0x18, R49 ;  /* 0x0000001822237824 */ /* 0x000fe200078e0231 */
[C---:B------:R-:W-:Y:S01]  /*0820*/  IADD3 R18, PT, PT, R17.reuse, 0xc, RZ ;  /* 0x0000000c11127810 */ /* 0x040fe20007ffe0ff */
[----:B------:R-:W-:Y:S01]  /*0830*/  IMAD R34, R32, 0x889, RZ ;  /* 0x0000088920227824 */ /* 0x000fe200078e02ff */
[----:B------:R-:W-:Y:S01]  /*0840*/  IADD3 R21, PT, PT, R17, 0x14, RZ ;  /* 0x0000001411157810 */ /* 0x000fe20007ffe0ff */
[C---:B------:R-:W-:Y:S01]  /*0850*/  VIADD R3, R101.reuse, 0x3c0 ;  /* 0x000003c065037836 */ /* 0x040fe20000000000 */
[----:B------:R-:W-:Y:S01]  /*0860*/  SHF.R.U32.HI R24, RZ, 0x2, R23 ;  /* 0x00000002ff187819 */ /* 0x000fe20000011617 */
[----:B---3--:R-:W-:Y:S01]  /*0870*/  IMAD.WIDE.U32 R100, R101, 0x4, R98 ;  /* 0x0000000465647825 */ /* 0x008fe200078e0062 */
[----:B------:R-:W-:Y:S02]  /*0880*/  SHF.R.U32.HI R38, RZ, 0x2, R37 ;  /* 0x00000002ff267819 */ /* 0x000fe40000011625 */
[----:B------:R-:W-:Y:S01]  /*0890*/  SHF.R.U32.HI R40, RZ, 0x2, R39 ;  /* 0x00000002ff287819 */ /* 0x000fe20000011627 */
[--C-:B------:R-:W-:Y:S01]  /*08a0*/  IMAD R37, R36, 0x18, R49.reuse ;  /* 0x0000001824257824 */ /* 0x100fe200078e0231 */
[----:B------:R-:W-:Y:S01]  /*08b0*/  IADD3 R17, PT, PT, R17, 0x38, RZ ;  /* 0x0000003811117810 */ /* 0x000fe20007ffe0ff */
[----:B------:R-:W-:Y:S01]  /*08c0*/  IMAD R39, R38, 0x18, R49 ;  /* 0x0000001826277824 */ /* 0x000fe200078e0231 */
[----:B------:R-:W-:Y:S01]  /*08d0*/  SHF.R.U32.HI R16, RZ, 0x2, R16 ;  /* 0x00000002ff107819 */ /* 0x000fe20000011610 */
[----:B------:R-:W-:Y:S01]  /*08e0*/  IMAD.WIDE.U32 R98, R3, 0x4, R98 ;  /* 0x0000000403627825 */ /* 0x000fe200078e0062 */
[----:B------:R-:W-:-:S02]  /*08f0*/  SHF.R.U32.HI R20, RZ, 0x2, R19 ;  /* 0x00000002ff147819 */ /* 0x000fc40000011613 */
[----:B------:R-:W-:Y:S02]  /*0900*/  SHF.R.U32.HI R18, RZ, 0x2, R18 ;  /* 0x00000002ff127819 */ /* 0x000fe40000011612 */
[----:B------:R-:W-:Y:S01]  /*0910*/  SHF.R.U32.HI R22, RZ, 0x2, R21 ;  /* 0x00000002ff167819 */ /* 0x000fe20000011615 */
[----:B------:R-:W-:Y:S01]  /*0920*/  IMAD R21, R20, 0x18, R49 ;  /* 0x0000001814157824 */ /* 0x000fe200078e0231 */
[----:B------:R-:W-:Y:S01]  /*0930*/  SHF.R.U32.HI R26, RZ, 0x2, R25 ;  /* 0x00000002ff1a7819 */ /* 0x000fe20000011619 */
[----:B------:R-:W-:Y:S01]  /*0940*/  IMAD R25, R24, 0x18, R49 ;  /* 0x0000001818197824 */ /* 0x000fe200078e0231 */
[----:B------:R-:W-:Y:S01]  /*0950*/  SHF.R.U32.HI R15, RZ, 0x2, R15 ;  /* 0x00000002ff0f7819 */ /* 0x000fe2000001160f */
[----:B------:R-:W-:Y:S01]  /*0960*/  IMAD R19, R18, 0x18, R49 ;  /* 0x0000001812137824 */ /* 0x000fe200078e0231 */
[----:B------:R-:W-:Y:S01]  /*0970*/  SHF.R.U32.HI R42, RZ, 0x2, R41 ;  /* 0x00000002ff2a7819 */ /* 0x000fe20000011629 */
[----:B------:R-:W-:Y:S01]  /*0980*/  IMAD R41, R40, 0x18, R49 ;  /* 0x0000001828297824 */ /* 0x000fe200078e0231 */
[----:B------:R-:W-:Y:S01]  /*0990*/  SHF.R.U32.HI R44, RZ, 0x2, R17 ;  /* 0x00000002ff2c7819 */ /* 0x000fe20000011611 */
[--C-:B------:R-:W-:Y:S01]  /*09a0*/  IMAD R17, R16, 0x18, R49.reuse ;  /* 0x0000001810117824 */ /* 0x100fe200078e0231 */
[----:B----4-:R-:W-:Y:S01]  /*09b0*/  LEA R102, P0, R2, R102, 0x2 ;  /* 0x0000006602667211 */ /* 0x010fe200078010ff */
[--C-:B------:R-:W-:Y:S01]  /*09c0*/  IMAD R23, R22, 0x18, R49.reuse ;  /* 0x0000001816177824 */ /* 0x100fe200078e0231 */
[----:B------:R-:W-:Y:S01]  /*09d0*/  SHF.R.U32.HI R34, RZ, 0x11, R34 ;  /* 0x00000011ff227819 */ /* 0x000fe20000011622 */
[----:B------:R-:W-:Y:S01]  /*09e0*/  IMAD R27, R26, 0x18, R49 ;  /* 0x000000181a1b7824 */ /* 0x000fe200078e0231 */
[----:B------:R-:W-:Y:S01]  /*09f0*/  SHF.L.U32 R3, R4, 0x1, RZ ;  /* 0x0000000104037819 */ /* 0x000fe200000006ff */
[C---:B------:R-:W-:Y:S01]  /*0a00*/  IMAD.IADD R20, R28.reuse, 0x1, R25 ;  /* 0x000000011c147824 */ /* 0x040fe200078e0219 */
[C---:B------:R-:W-:Y:S01]  /*0a10*/  IADD3 R24, PT, PT, R28.reuse, R37, RZ ;  /* 0x000000251c187210 */ /* 0x040fe20007ffe0ff */
[--C-:B------:R-:W-:Y:S01]  /*0a20*/  IMAD R15, R15, 0x18, R49.reuse ;  /* 0x000000180f0f7824 */ /* 0x100fe200078e0231 */
[----:B------:R-:W-:Y:S01]  /*0a30*/  IADD3 R25, PT, PT, R28, R39, RZ ;  /* 0x000000271c197210 */ /* 0x000fe20007ffe0ff */
[----:B------:R-:W-:Y:S01]  /*0a40*/  IMAD R43, R42, 0x18, R49 ;  /* 0x000000182a2b7824 */ /* 0x000fe200078e0231 */
[----:B------:R-:W-:Y:S01]  /*0a50*/  LEA.HI.X R103, R2, R103, RZ, 0x2, P0 ;  /* 0x0000006702677211 */ /* 0x000fe200000f14ff */
[----:B------:R-:W-:Y:S01]  /*0a60*/  IMAD.IADD R26, R28, 0x1, R41 ;  /* 0x000000011c1a7824 */ /* 0x000fe200078e0229 */
[----:B------:R-:W-:Y:S01]  /*0a70*/  ISETP.NE.AND P0, PT, R4, RZ, PT ;  /* 0x000000ff0400720c */ /* 0x000fe20003f05270 */
[----:B------:R-:W-:Y:S01]  /*0a80*/  IMAD.MOV.U32 R37, RZ, RZ, 0x7fffffc1 ;  /* 0x7fffffc1ff257424 */ /* 0x000fe200078e00ff */
[----:B------:R-:W-:Y:S01]  /*0a90*/  IADD3 R16, PT, PT, R28, R17, RZ ;  /* 0x000000111c107210 */ /* 0x000fe20007ffe0ff */
[----:B------:R-:W-:Y:S01]  /*0aa0*/  IMAD R45, R44, 0x18, R49 ;  /* 0x000000182c2d7824 */ /* 0x000fe200078e0231 */
[----:B------:R-:W-:Y:S01]  /*0ab0*/  LOP3.LUT R36, R3, 0x7e, RZ, 0xc0, !PT ;  /* 0x0000007e03247812 */ /* 0x000fe200078ec0ff */
[----:B------:R-:W-:Y:S01]  /*0ac0*/  IMAD R41, R88, -0x10, R34 ;  /* 0xfffffff058297824 */ /* 0x000fe200078e0222 */
[----:B------:R-:W-:Y:S01]  /*0ad0*/  SHF.L.U32 R38, R5, 0x2, RZ ;  /* 0x0000000205267819 */ /* 0x000fe200000006ff */
[C---:B------:R-:W-:Y:S01]  /*0ae0*/  IMAD.IADD R17, R28.reuse, 0x1, R19 ;  /* 0x000000011c117824 */ /* 0x040fe200078e0213 */
[----:B------:R-:W-:-:S02]  /*0af0*/  IADD3 R18, PT, PT, R28, R21, RZ ;  /* 0x000000151c127210 */ /* 0x000fc40007ffe0ff */
[C---:B------:R-:W-:Y:S01]  /*0b00*/  IADD3 R22, PT, PT, R28.reuse, R33, RZ ;  /* 0x000000211c167210 */ /* 0x040fe20007ffe0ff */
[----:B------:R-:W-:Y:S01]  /*0b10*/  HFMA2 R33, -RZ, RZ, 0, 0 ;  /* 0x00000000ff217431 */ /* 0x000fe200000001ff */
[C---:B------:R-:W-:Y:S01]  /*0b20*/  IADD3 R19, PT, PT, R28.reuse, R23, RZ ;  /* 0x000000171c137210 */ /* 0x040fe20007ffe0ff */
[C---:B------:R-:W-:Y:S01]  /*0b30*/  IMAD.IADD R23, R28.reuse, 0x1, R35 ;  /* 0x000000011c177824 */ /* 0x040fe200078e0223 */
[C---:B------:R-:W-:Y:S02]  /*0b40*/  IADD3 R21, PT, PT, R28.reuse, R27, RZ ;  /* 0x0000001b1c157210 */ /* 0x040fe40007ffe0ff */
[C---:B------:R-:W-:Y:S02]  /*0b50*/  IADD3 R15, PT, PT, R28.reuse, R15, RZ ;  /* 0x0000000f1c0f7210 */ /* 0x040fe40007ffe0ff */
[----:B------:R-:W-:Y:S02]  /*0b60*/  IADD3 R27, PT, PT, R28, R43, RZ ;  /* 0x0000002b1c1b7210 */ /* 0x000fe40007ffe0ff */
[----:B------:R-:W-:-:S02]  /*0b70*/  SEL R32, R37, 0x1, !P0 ;  /* 0x0000000125207807 */ /* 0x000fc40004000000 */
[----:B------:R-:W-:Y:S02]  /*0b80*/  IADD3 R28, PT, PT, R28, R45, RZ ;  /* 0x0000002d1c1c7210 */ /* 0x000fe40007ffe0ff */
[----:B------:R-:W-:Y:S02]  /*0b90*/  MOV R0, R2 ;  /* 0x0000000200007202 */ /* 0x000fe40000000f00 */
[C---:B------:R-:W-:Y:S02]  /*0ba0*/  LOP3.LUT R35, R5.reuse, 0xf, RZ, 0xc0, !PT ;  /* 0x0000000f05237812 */ /* 0x040fe400078ec0ff */
[----:B------:R-:W-:Y:S02]  /*0bb0*/  LEA R36, R5, R36, 0x6 ;  /* 0x0000002405247211 */ /* 0x000fe400078e30ff */
[----:B------:R-:W-:Y:S02]  /*0bc0*/  SEL R37, R37, 0x1, !P1 ;  /* 0x0000000125257807 */ /* 0x000fe40004800000 */
[----:B------:R-:W-:-:S02]  /*0bd0*/  LOP3.LUT R38, R38, 0x3c0, RZ, 0xc0, !PT ;  /* 0x000003c026267812 */ /* 0x000fc400078ec0ff */
[----:B------:R-:W-:Y:S02]  /*0be0*/  LEA R41, R41, UR4, 0x3 ;  /* 0x0000000429297c11 */ /* 0x000fe4000f8e18ff */
[C---:B-----5:R-:W-:Y:S01]  /*0bf0*/  PRMT R39, R30.reuse, 0x7632, R39 ;  /* 0x000076321e277816 */ /* 0x060fe20000000027 */
[----:B------:R-:W-:Y:S01]  /*0c00*/  IMAD.U32 R30, R30, 0x10000, RZ ;  /* 0x000100001e1e7824 */ /* 0x000fe200078e00ff */
[C---:B------:R-:W-:Y:S02]  /*0c10*/  PRMT R40, R31.reuse, 0x7632, R40 ;  /* 0x000076321f287816 */ /* 0x040fe40000000028 */
[----:B------:R-:W-:Y:S01]  /*0c20*/  SHF.L.U32 R31, R31, 0x10, RZ ;  /* 0x000000101f1f7819 */ /* 0x000fe200000006ff */
[----:B------:R-:W-:Y:S01]  /*0c30*/  IMAD.U32 R39, R39, 0x10000, RZ ;  /* 0x0001000027277824 */ /* 0x000fe200078e00ff */
[----:B0-----:R-:W-:-:S07]  /*0c40*/  SHF.L.U32 R40, R40, 0x10, RZ ;  /* 0x0000001028287819 */ /* 0x001fce00000006ff */
.L_x_57:
[--C-:B-1----:R-:W-:Y:S01]  /*0c50*/  SHF.R.U64 R47, R0, 0x1, R95.reuse ;  /* 0x00000001002f7819 */ /* 0x102fe2000000125f */
[----:B------:R-:W-:Y:S01]  /*0c60*/  IMAD.MOV.U32 R43, RZ, RZ, RZ ;  /* 0x000000ffff2b7224 */ /* 0x000fe200078e00ff */
[----:B------:R-:W-:Y:S01]  /*0c70*/  MOV R42, R6 ;  /* 0x00000006002a7202 */ /* 0x000fe20000000f00 */
[----:B------:R-:W0:Y:S01]  /*0c80*/  LDCU.64 UR14, c[0x0][0x3a0] ;  /* 0x00007400ff0e77ac */ /* 0x000e220008000a00 */
[----:B------:R-:W-:Y:S01]  /*0c90*/  SHF.R.U32.HI R44, RZ, 0x1, R95 ;  /* 0x00000001ff2c7819 */ /* 0x000fe2000001165f */
[----:B------:R-:W-:Y:S01]  /*0ca0*/  IMAD R3, R86, 0x780, RZ ;  /* 0x0000078056037824 */ /* 0x000fe200078e02ff */
[----:B------:R-:W1:Y:S01]  /*0cb0*/  LDCU.64 UR12, c[0x0][0x3b8] ;  /* 0x00007700ff0c77ac */ /* 0x000e620008000a00 */
[C---:B------:R-:W-:Y:S01]  /*0cc0*/  IMAD.WIDE.U32 R42, R47.reuse, 0x78000, R42 ;  /* 0x000780002f2a7825 */ /* 0x040fe200078e002a */
[----:B------:R-:W-:Y:S01]  /*0cd0*/  SHF.L.U64.HI R45, R47, 0x6, R44 ;  /* 0x000000062f2d7819 */ /* 0x000fe2000001022c */
[----:B------:R-:W2:Y:S02]  /*0ce0*/  LDCU.64 UR16, c[0x0][0x398] ;  /* 0x00007300ff1077ac */ /* 0x000ea40008000a00 */
[----:B------:R-:W-:Y:S01]  /*0cf0*/  IMAD R49, R44, 0x78000, RZ ;  /* 0x000780002c317824 */ /* 0x000fe200078e02ff */
[----:B------:R-:W-:-:S02]  /*0d00*/  IADD3 R3, P0, PT, R3, R42, RZ ;  /* 0x0000002a03037210 */ /* 0x000fc40007f1e0ff */
[----:B------:R-:W-:Y:S01]  /*0d10*/  SHF.L.U32 R44, R47, 0x6, RZ ;  /* 0x000000062f2c7819 */ /* 0x000fe200000006ff */
[----:B------:R-:W3:Y:S01]  /*0d20*/  LDCU UR6, c[0x0][0x3c0] ;  /* 0x00007800ff0677ac */ /* 0x000ee20008000800 */
[----:B------:R-:W-:Y:S01]  /*0d30*/  IADD3.X R46, PT, PT, R43, R49, RZ, P0, !PT ;  /* 0x000000312b2e7210 */ /* 0x000fe200007fe4ff */
[C---:B------:R-:W-:Y:S02]  /*0d40*/  IMAD.SHL.U32 R42, R3.reuse, 0x2, RZ ;  /* 0x00000002032a7824 */ /* 0x040fe400078e00ff */
[----:B------:R-:W-:Y:S01]  /*0d50*/  IMAD.WIDE.U32 R44, R34, 0x2, R44 ;  /* 0x00000002222c7825 */ /* 0x000fe200078e002c */
[----:B------:R-:W-:Y:S02]  /*0d60*/  SHF.L.U64.HI R43, R3, 0x1, R46 ;  /* 0x00000001032b7819 */ /* 0x000fe4000001022e */
[----:B0-----:R-:W-:Y:S02]  /*0d70*/  IADD3 R62, P1, PT, R42, UR14, RZ ;  /* 0x0000000e2a3e7c10 */ /* 0x001fe4000ff3e0ff */
[----:B-1----:R-:W-:-:S02]  /*0d80*/  LEA R46, P0, R44, UR12, 0x2 ;  /* 0x0000000c2c2e7c11 */ /* 0x002fc4000f8010ff */
[----:B------:R-:W-:Y:S02]  /*0d90*/  IADD3.X R63, PT, PT, R43, UR15, RZ, P1, !PT ;  /* 0x0000000f2b3f7c10 */ /* 0x000fe40008ffe4ff */
[----:B------:R-:W-:-:S03]  /*0da0*/  LEA.HI.X R47, R44, UR13, R45, 0x2, P0 ;  /* 0x0000000d2c2f7c11 */ /* 0x000fc600080f142d */
[----:B------:R-:W4:Y:S04]  /*0db0*/  LDG.E.64.CONSTANT R44, desc[UR10][R62.64] ;  /* 0x0000000a3e2c7981 */ /* 0x000f28000c1e9b00 */
[----:B------:R-:W3:Y:S01]  /*0dc0*/  LDG.E.64.CONSTANT R46, desc[UR10][R46.64] ;  /* 0x0000000a2e2e7981 */ /* 0x000ee2000c1e9b00 */
[----:B--2---:R-:W-:-:S03]  /*0dd0*/  IADD3 R64, P0, PT, R42, UR16, RZ ;  /* 0x000000102a407c10 */ /* 0x004fc6000ff1e0ff */
[----:B------:R-:W2:Y:S01]  /*0de0*/  LDG.E.64.CONSTANT R60, desc[UR10][R62.64+0x1e00] ;  /* 0x001e000a3e3c7981 */ /* 0x000ea2000c1e9b00 */
[----:B------:R-:W-:-:S05]  /*0df0*/  IADD3.X R65, PT, PT, R43, UR17, RZ, P0, !PT ;  /* 0x000000112b417c10 */ /* 0x000fca00087fe4ff */
[----:B------:R-:W5:Y:S04]  /*0e00*/  LDG.E.64.CONSTANT R58, desc[UR10][R64.64] ;  /* 0x0000000a403a7981 */ /* 0x000f68000c1e9b00 */
[----:B------:R0:W5:Y:S01]  /*0e10*/  LDG.E.64.CONSTANT R48, desc[UR10][R64.64+0x1e00] ;  /* 0x001e000a40307981 */ /* 0x000162000c1e9b00 */
[----:B------:R-:W-:Y:S02]  /*0e20*/  LOP3.LUT P1, RZ, R5, 0x3e1, RZ, 0xc0, !PT ;  /* 0x000003e105ff7812 */ /* 0x000fe4000782c0ff */
[----:B------:R-:W-:-:S04]  /*0e30*/  IADD3 R0, P2, PT, R0, 0x2, RZ ;  /* 0x0000000200007810 */ /* 0x000fc80007f5e0ff */
[----:B------:R-:W-:Y:S02]  /*0e40*/  ISETP.GE.U32.AND P0, PT, R0, UR9, PT ;  /* 0x0000000900007c0c */ /* 0x000fe4000bf06070 */
[----:B------:R-:W-:Y:S02]  /*0e50*/  IADD3.X R95, PT, PT, RZ, R95, RZ, P2, !PT ;  /* 0x0000005fff5f7210 */ /* 0x000fe400017fe4ff */
[----:B------:R-:W-:Y:S02]  /*0e60*/  ISETP.GT.U32.AND P2, PT, R5, 0x1f, PT ;  /* 0x0000001f0500780c */ /* 0x000fe40003f44070 */
[----:B------:R-:W-:Y:S01]  /*0e70*/  ISETP.GE.AND.EX P0, PT, R95, UR7, PT, P0 ;  /* 0x000000075f007c0c */ /* 0x000fe2000bf06300 */
[----:B------:R-:W1:Y:S01]  /*0e80*/  @!P1 LDC.64 R104, c[0x0][0x3d0] ;  /* 0x0000f400ff689b82 */ /* 0x000e620000000a00 */
[C---:B----4-:R-:W-:Y:S02]  /*0e90*/  PRMT R3, R44.reuse, 0x7632, R3 ;  /* 0x000076322c037816 */ /* 0x050fe40000000003 */
[----:B------:R-:W-:Y:S01]  /*0ea0*/  SHF.L.U32 R67, R44, 0x10, RZ ;  /* 0x000000102c437819 */ /* 0x000fe200000006ff */
[----:B---3--:R-:W-:Y:S01]  /*0eb0*/  FADD.FTZ R44, R47, UR6 ;  /* 0x000000062f2c7e21 */ /* 0x008fe20008010000 */
[----:B------:R-:W-:-:S02]  /*0ec0*/  PRMT R66, R45, 0x7632, R66 ;  /* 0x000076322d427816 */ /* 0x000fc40000000042 */
[----:B------:R-:W-:Y:S01]  /*0ed0*/  SHF.L.U32 R69, R45, 0x10, RZ ;  /* 0x000000102d457819 */ /* 0x000fe200000006ff */
[C---:B--2---:R-:W-:Y:S01]  /*0ee0*/  IMAD.U32 R63, R60.reuse, 0x10000, RZ ;  /* 0x000100003c3f7824 */ /* 0x044fe200078e00ff */
[----:B------:R-:W-:Y:S01]  /*0ef0*/  PRMT R45, R60, 0x7632, R45 ;  /* 0x000076323c2d7816 */ /* 0x000fe2000000002d */
[----:B------:R-:W2:Y:S01]  /*0f00*/  MUFU.RSQ R44, R44 ;  /* 0x0000002c002c7308 */ /* 0x000ea20000001400 */
[C---:B------:R-:W-:Y:S01]  /*0f10*/  PRMT R47, R61.reuse, 0x7632, R47 ;  /* 0x000076323d2f7816 */ /* 0x040fe2000000002f */
[----:B------:R-:W-:Y:S01]  /*0f20*/  FADD.FTZ R67, -R46, R67 ;  /* 0x000000432e437221 */ /* 0x000fe20000010100 */
[----:B------:R-:W-:Y:S01]  /*0f30*/  SHF.L.U32 R71, R61, 0x10, RZ ;  /* 0x000000103d477819 */ /* 0x000fe200000006ff */
[----:B------:R-:W-:Y:S01]  /*0f40*/  IMAD.U32 R61, R66, 0x10000, RZ ;  /* 0x00010000423d7824 */ /* 0x000fe200078e00ff */
[----:B------:R-:W-:Y:S01]  /*0f50*/  SHF.L.U32 R3, R3, 0x10, RZ ;  /* 0x0000001003037819 */ /* 0x000fe200000006ff */
[C---:B------:R-:W-:Y:S01]  /*0f60*/  FADD.FTZ R69, -R46.reuse, R69 ;  /* 0x000000452e457221 */ /* 0x040fe20000010100 */
[----:B------:R-:W-:Y:S01]  /*0f70*/  SHF.L.U32 R45, R45, 0x10, RZ ;  /* 0x000000102d2d7819 */ /* 0x000fe200000006ff */
[C---:B------:R-:W-:Y:S01]  /*0f80*/  FADD.FTZ R73, -R46.reuse, R71 ;  /* 0x000000472e497221 */ /* 0x040fe20000010100 */
[----:B------:R-:W-:Y:S01]  /*0f90*/  SHF.L.U32 R47, R47, 0x10, RZ ;  /* 0x000000102f2f7819 */ /* 0x000fe200000006ff */
[C---:B0-----:R-:W-:Y:S01]  /*0fa0*/  FADD.FTZ R65, -R46.reuse, R63 ;  /* 0x0000003f2e417221 */ /* 0x041fe20000010100 */
[C---:B------:R-:W-:Y:S01]  /*0fb0*/  FADD.FTZ R81, -R46.reuse, R3 ;  /* 0x000000032e517221 */ /* 0x040fe20000010100 */
[C---:B------:R-:W-:Y:S01]  /*0fc0*/  FADD.FTZ R85, -R46.reuse, R61 ;  /* 0x0000003d2e557221 */ /* 0x040fe20000010100 */
[C---:B------:R-:W-:Y:S01]  /*0fd0*/  FADD.FTZ R71, -R46.reuse, R45 ;  /* 0x0000002d2e477221 */ /* 0x040fe20000010100 */
[----:B------:R-:W-:Y:S01]  /*0fe0*/  FADD.FTZ R75, -R46, R47 ;  /* 0x0000002f2e4b7221 */ /* 0x000fe20000010100 */
[C---:B-----5:R-:W-:Y:S01]  /*0ff0*/  PRMT R46, R58.reuse, 0x7632, R46 ;  /* 0x000076323a2e7816 */ /* 0x060fe2000000002e */
[----:B------:R-:W-:Y:S01]  /*1000*/  IMAD.U32 R58, R58, 0x10000, RZ ;  /* 0x000100003a3a7824 */ /* 0x000fe200078e00ff */
[C---:B------:R-:W-:Y:S01]  /*1010*/  SHF.L.U32 R62, R59.reuse, 0x10, RZ ;  /* 0x000000103b3e7819 */ /* 0x040fe200000006ff */
[C---:B--2---:R-:W-:Y:S01]  /*1020*/  FMUL.FTZ R3, R44.reuse, R67 ;  /* 0x000000432c037220 */ /* 0x044fe20000410000 */
[----:B------:R-:W-:Y:S01]  /*1030*/  FMUL.FTZ R45, R44, R69 ;  /* 0x000000452c2d7220 */ /* 0x000fe20000410000 */
[----:B------:R-:W-:Y:S01]  /*1040*/  SHF.L.U32 R60, R46, 0x10, RZ ;  /* 0x000000102e3c7819 */ /* 0x000fe200000006ff */
[-C--:B------:R-:W-:Y:S01]  /*1050*/  FMUL.FTZ R46, R30, R58.reuse ;  /* 0x0000003a1e2e7220 */ /* 0x080fe20000410000 */
[----:B------:R-:W-:Y:S01]  /*1060*/  PRMT R59, R59, 0x7632, R59 ;  /* 0x000076323b3b7816 */ /* 0x000fe2000000003b */
[----:B------:R-:W-:Y:S01]  /*1070*/  FADD.FTZ R51, R58, R51 ;  /* 0x000000333a337221 */ /* 0x000fe20000010000 */
[----:B------:R-:W-:Y:S01]  /*1080*/  FFMA.FTZ R61, R3, R58, R50 ;  /* 0x0000003a033d7223 */ /* 0x000fe20000010032 */
[----:B------:R-:W-:Y:S01]  /*1090*/  FFMA.FTZ R63, R45, R62, R54 ;  /* 0x0000003e2d3f7223 */ /* 0x000fe20000010036 */
[----:B------:R-:W-:Y:S01]  /*10a0*/  FMUL.FTZ R79, R39, R60 ;  /* 0x0000003c274f7220 */ /* 0x000fe20000410000 */
[----:B------:R-:W-:Y:S01]  /*10b0*/  FADD.FTZ R54, RZ, R46 ;  /* 0x0000002eff367221 */ /* 0x000fe20000010000 */
[----:B------:R-:W-:Y:S01]  /*10c0*/  FMUL.FTZ R81, R44, R81 ;  /* 0x000000512c517220 */ /* 0x000fe20000410000 */
[----:B------:R-:W-:Y:S01]  /*10d0*/  FFMA.FTZ R58, R3, R46, RZ ;  /* 0x0000002e033a7223 */ /* 0x000fe200000100ff */
[----:B------:R-:W-:Y:S01]  /*10e0*/  SHF.L.U32 R64, R59, 0x10, RZ ;  /* 0x000000103b407819 */ /* 0x000fe200000006ff */
[----:B------:R-:W-:Y:S01]  /*10f0*/  FMUL.FTZ R47, R31, R62 ;  /* 0x0000003e1f2f7220 */ /* 0x000fe20000410000 */
[----:B------:R-:W-:Y:S01]  /*1100*/  FADD.FTZ R54, R54, R79 ;  /* 0x0000004f36367221 */ /* 0x000fe20000010000 */
[----:B------:R-:W-:Y:S01]  /*1110*/  FFMA.FTZ R58, R81, R79, R58 ;  /* 0x0000004f513a7223 */ /* 0x000fe2000001003a */
[----:B------:R-:W-:Y:S01]  /*1120*/  PRMT R50, R48, 0x7632, R50 ;  /* 0x0000763230327816 */ /* 0x000fe20000000032 */
[----:B------:R-:W-:Y:S01]  /*1130*/  FMUL.FTZ R83, R40, R64 ;  /* 0x0000004028537220 */ /* 0x000fe20000410000 */
[----:B------:R-:W-:Y:S01]  /*1140*/  SHF.L.U32 R66, R48, 0x10, RZ ;  /* 0x0000001030427819 */ /* 0x000fe200000006ff */
[----:B------:R-:W-:Y:S01]  /*1150*/  FMUL.FTZ R85, R44, R85 ;  /* 0x000000552c557220 */ /* 0x000fe20000410000 */
[----:B------:R-:W-:Y:S01]  /*1160*/  FADD.FTZ R54, R54, R47 ;  /* 0x0000002f36367221 */ /* 0x000fe20000010000 */
[----:B------:R-:W-:Y:S01]  /*1170*/  FFMA.FTZ R58, R45, R47, R58 ;  /* 0x0000002f2d3a7223 */ /* 0x000fe2000001003a */
[----:B------:R-:W-:Y:S01]  /*1180*/  FADD.FTZ R55, R62, R55 ;  /* 0x000000373e377221 */ /* 0x000fe20000010000 */
[C---:B------:R-:W-:Y:S01]  /*1190*/  PRMT R48, R49.reuse, 0x7632, R48 ;  /* 0x0000763231307816 */ /* 0x040fe20000000030 */
[----:B------:R-:W-:-:S02]  /*11a0*/  IMAD.U32 R68, R49, 0x10000, RZ ;  /* 0x0001000031447824 */ /* 0x000fc400078e00ff */
[----:B------:R-:W-:Y:S01]  /*11b0*/  FMUL.FTZ R87, R30, R66 ;  /* 0x000000421e577220 */ /* 0x000fe20000410000 */
[----:B------:R-:W-:Y:S02]  /*11c0*/  IMAD.U32 R62, R50, 0x10000, RZ ;  /* 0x00010000323e7824 */ /* 0x000fe400078e00ff */
[----:B------:R-:W-:Y:S01]  /*11d0*/  FMUL.FTZ R78, R44, R65 ;  /* 0x000000412c4e7220 */ /* 0x000fe20000410000 */
[----:B------:R-:W-:Y:S01]  /*11e0*/  FADD.FTZ R54, R54, R83 ;  /* 0x0000005336367221 */ /* 0x000fe20000010000 */
[----:B------:R-:W-:Y:S01]  /*11f0*/  FFMA.FTZ R49, R85, R83, R58 ;  /* 0x0000005355317223 */ /* 0x000fe2000001003a */
[----:B------:R-:W-:Y:S01]  /*1200*/  FMUL.FTZ R89, R39, R62 ;  /* 0x0000003e27597220 */ /* 0x000fe20000410000 */
[----:B------:R-:W-:Y:S01]  /*1210*/  FMUL.FTZ R80, R44, R71 ;  /* 0x000000472c507220 */ /* 0x000fe20000410000 */
[----:B------:R-:W-:Y:S01]  /*1220*/  FADD.FTZ R54, R54, R87 ;  /* 0x0000005736367221 */ /* 0x000fe20000010000 */
[----:B------:R-:W-:Y:S01]  /*1230*/  FFMA.FTZ R49, R78, R87, R49 ;  /* 0x000000574e317223 */ /* 0x000fe20000010031 */
[----:B------:R-:W-:Y:S01]  /*1240*/  SHF.L.U32 R67, R48, 0x10, RZ ;  /* 0x0000001030437819 */ /* 0x000fe200000006ff */
[----:B------:R-:W-:Y:S01]  /*1250*/  FMUL.FTZ R91, R31, R68 ;  /* 0x000000441f5b7220 */ /* 0x000fe20000410000 */
[----:B------:R-:W-:Y:S01]  /*1260*/  FMUL.FTZ R82, R44, R73 ;  /* 0x000000492c527220 */ /* 0x000fe20000410000 */
[----:B------:R-:W-:Y:S01]  /*1270*/  FADD.FTZ R54, R54, R89 ;  /* 0x0000005936367221 */ /* 0x000fe20000010000 */
[----:B------:R-:W-:Y:S01]  /*1280*/  FFMA.FTZ R49, R80, R89, R49 ;  /* 0x0000005950317223 */ /* 0x000fe20000010031 */
[----:B------:R-:W-:Y:S01]  /*1290*/  FMUL.FTZ R93, R40, R67 ;  /* 0x00000043285d7220 */ /* 0x000fe20000410000 */
[----:B------:R-:W-:Y:S01]  /*12a0*/  FMUL.FTZ R84, R44, R75 ;  /* 0x0000004b2c547220 */ /* 0x000fe20000410000 */
        /* <DEDUP_REMOVED lines=10> */
[----:B------:R0:W-:Y:S01]  /*1350*/  STS.64 [R29], R48 ;  /* 0x000000301d007388 */ /* 0x0001e20000000a00 */
[----:B------:R-:W-:Y:S01]  /*1360*/  FADD.FTZ R55, R55, R68 ;  /* 0x0000004437377221 */ /* 0x000fe20000010000 */
[----:B------:R-:W-:Y:S01]  /*1370*/  FFMA.FTZ R54, R82, R68, R63 ;  /* 0x0000004452367223 */ /* 0x000fe2000001003f */
[----:B------:R-:W-:Y:S01]  /*1380*/  FADD.FTZ R53, R53, R62 ;  /* 0x0000003e35357221 */ /* 0x000fe20000010000 */
[----:B------:R-:W-:Y:S01]  /*1390*/  FFMA.FTZ R52, R80, R62, R59 ;  /* 0x0000003e50347223 */ /* 0x000fe2000001003b */
[----:B------:R-:W-:Y:S01]  /*13a0*/  FADD.FTZ R57, R57, R67 ;  /* 0x0000004339397221 */ /* 0x000fe20000010000 */
[----:B------:R-:W-:Y:S01]  /*13b0*/  FFMA.FTZ R56, R84, R67, R65 ;  /* 0x0000004354387223 */ /* 0x000fe20000010041 */
[----:B------:R-:W-:Y:S01]  /*13c0*/  IMAD.MOV.U32 R64, RZ, RZ, RZ ;  /* 0x000000ffff407224 */ /* 0x000fe200078e00ff */
[----:B------:R-:W-:Y:S01]  /*13d0*/  MOV R66, RZ ;  /* 0x000000ff00427202 */ /* 0x000fe20000000f00 */
[----:B------:R-:W-:Y:S06]  /*13e0*/  BAR.SYNC.DEFER_BLOCKING 0x0 ;  /* 0x0000000000007b1d */ /* 0x000fec0000010000 */
[----:B-1----:R-:W-:Y:S05]  /*13f0*/  @!P0 BRA `(.L_x_46) ;  /* 0x00000000004c8947 */ /* 0x002fea0003800000 */
[----:B------:R-:W-:Y:S04]  /*1400*/  STS.64 [R8], R50 ;  /* 0x0000003208007388 */ /* 0x000fe80000000a00 */
[----:B------:R-:W-:Y:S04]  /*1410*/  STS.64 [R9], R52 ;  /* 0x0000003409007388 */ /* 0x000fe80000000a00 */
[----:B------:R-:W-:Y:S04]  /*1420*/  STS.64 [R10], R54 ;  /* 0x000000360a007388 */ /* 0x000fe80000000a00 */
[----:B------:R-:W-:Y:S01]  /*1430*/  STS.64 [R11], R56 ;  /* 0x000000380b007388 */ /* 0x000fe20000000a00 */
[----:B------:R-:W-:Y:S06]  /*1440*/  BAR.SYNC.DEFER_BLOCKING 0x0 ;  /* 0x0000000000007b1d */ /* 0x000fec0000010000 */
[----:B0-----:R-:W0:Y:S04]  /*1450*/  LDS.64 R48, [R12] ;  /* 0x000000000c307984 */ /* 0x001e280000000a00 */
[----:B------:R-:W1:Y:S04]  /*1460*/  LDS.64 R58, [R13] ;  /* 0x000000000d3a7984 */ /* 0x000e680000000a00 */
[----:B------:R-:W2:Y:S04]  /*1470*/  LDS.64 R60, [R12+0x1e00] ;  /* 0x001e00000c3c7984 */ /* 0x000ea80000000a00 */
[----:B------:R-:W3:Y:S01]  /*1480*/  LDS.64 R62, [R13+0x1e00] ;  /* 0x001e00000d3e7984 */ /* 0x000ee20000000a00 */
[----:B0-----:R-:W-:Y:S01]  /*1490*/  FADD.FTZ R65, RZ, R48 ;  /* 0x00000030ff417221 */ /* 0x001fe20000010000 */
[----:B------:R-:W-:Y:S01]  /*14a0*/  FADD.FTZ R48, RZ, R49 ;  /* 0x00000031ff307221 */ /* 0x000fe20000010000 */
[----:B-1----:R-:W-:Y:S01]  /*14b0*/  FADD.FTZ R49, RZ, R58 ;  /* 0x0000003aff317221 */ /* 0x002fe20000010000 */
[----:B------:R-:W-:Y:S01]  /*14c0*/  FADD.FTZ R58, RZ, R59 ;  /* 0x0000003bff3a7221 */ /* 0x000fe20000010000 */
[----:B--2---:R-:W-:Y:S01]  /*14d0*/  FADD.FTZ R60, R65, R60 ;  /* 0x0000003c413c7221 */ /* 0x004fe20000010000 */
[----:B------:R-:W-:Y:S01]  /*14e0*/  FADD.FTZ R61, R48, R61 ;  /* 0x0000003d303d7221 */ /* 0x000fe20000010000 */
[----:B---3--:R-:W-:Y:S01]  /*14f0*/  FADD.FTZ R62, R49, R62 ;  /* 0x0000003e313e7221 */ /* 0x008fe20000010000 */
[----:B------:R-:W-:-:S03]  /*1500*/  FADD.FTZ R63, R58, R63 ;  /* 0x0000003f3a3f7221 */ /* 0x000fc60000010000 */
[----:B------:R1:W-:Y:S04]  /*1510*/  STG.E.64 desc[UR10][R100.64+0x8000], R60 ;  /* 0x0080003c64007986 */ /* 0x0003e8000c101b0a */
[----:B------:R1:W-:Y:S02]  /*1520*/  STG.E.64 desc[UR10][R98.64+0x8000], R62 ;  /* 0x0080003e62007986 */ /* 0x0003e4000c101b0a */
.L_x_46:
[----:B------:R-:W-:Y:S04]  /*1530*/  BSSY.RECONVERGENT B0, `(.L_x_47) ;  /* 0x000002f000007945 */ /* 0x000fe80003800200 */
[----:B------:R-:W-:Y:S05]  /*1540*/  @P2 BRA `(.L_x_48) ;  /* 0x0000000000b42947 */ /* 0x000fea0003800000 */
[----:B0-----:R-:W0:Y:S04]  /*1550*/  LDS.64 R48, [R14] ;  /* 0x000000000e307984 */ /* 0x001e280000000a00 */
[----:B------:R-:W2:Y:S04]  /*1560*/  LDS.64 R76, [R15] ;  /* 0x000000000f4c7984 */ /* 0x000ea80000000a00 */
[----:B------:R-:W3:Y:S04]  /*1570*/  LDS.64 R58, [R16] ;  /* 0x00000000103a7984 */ /* 0x000ee80000000a00 */
[----:B-1----:R-:W1:Y:S04]  /*1580*/  LDS.64 R60, [R17] ;  /* 0x00000000113c7984 */ /* 0x002e680000000a00 */
[----:B------:R-:W4:Y:S04]  /*1590*/  LDS.64 R62, [R18] ;  /* 0x00000000123e7984 */ /* 0x000f280000000a00 */
[----:B------:R-:W5:Y:S04]  /*15a0*/  LDS.64 R64, [R19] ;  /* 0x0000000013407984 */ /* 0x000f680000000a00 */
[----:B------:R-:W5:Y:S04]  /*15b0*/  LDS.64 R66, [R20] ;  /* 0x0000000014427984 */ /* 0x000f680000000a00 */
[----:B------:R-:W5:Y:S04]  /*15c0*/  LDS.64 R68, [R21] ;  /* 0x0000000015447984 */ /* 0x000f680000000a00 */
[----:B------:R-:W5:Y:S04]  /*15d0*/  LDS.64 R70, [R22] ;  /* 0x0000000016467984 */ /* 0x000f680000000a00 */
[----:B------:R-:W5:Y:S01]  /*15e0*/  LDS.64 R72, [R23] ;  /* 0x0000000017487984 */ /* 0x000f620000000a00 */
[----:B0-----:R-:W-:-:S03]  /*15f0*/  FADD.FTZ R107, RZ, R48 ;  /* 0x00000030ff6b7221 */ /* 0x001fc60000010000 */
[----:B------:R-:W0:Y:S01]  /*1600*/  LDS.64 R74, [R24] ;  /* 0x00000000184a7984 */ /* 0x000e220000000a00 */
[----:B------:R-:W-:Y:S01]  /*1610*/  FADD.FTZ R90, RZ, R49 ;  /* 0x00000031ff5a7221 */ /* 0x000fe20000010000 */
[----:B--2---:R-:W-:Y:S02]  /*1620*/  FADD.FTZ R107, R107, R76 ;  /* 0x0000004c6b6b7221 */ /* 0x004fe40000010000 */
[----:B------:R-:W2:Y:S01]  /*1630*/  LDS.64 R48, [R25] ;  /* 0x0000000019307984 */ /* 0x000ea20000000a00 */
[----:B------:R-:W-:Y:S01]  /*1640*/  FADD.FTZ R90, R90, R77 ;  /* 0x0000004d5a5a7221 */ /* 0x000fe20000010000 */
[----:B---3--:R-:W-:Y:S02]  /*1650*/  FADD.FTZ R107, R107, R58 ;  /* 0x0000003a6b6b7221 */ /* 0x008fe40000010000 */
[----:B------:R-:W3:Y:S01]  /*1660*/  LDS.64 R76, [R26] ;  /* 0x000000001a4c7984 */ /* 0x000ee20000000a00 */
[----:B------:R-:W-:Y:S01]  /*1670*/  FADD.FTZ R90, R90, R59 ;  /* 0x0000003b5a5a7221 */ /* 0x000fe20000010000 */
[----:B-1----:R-:W-:-:S02]  /*1680*/  FADD.FTZ R107, R107, R60 ;  /* 0x0000003c6b6b7221 */ /* 0x002fc40000010000 */
[----:B------:R-:W1:Y:S01]  /*1690*/  LDS.64 R58, [R27] ;  /* 0x000000001b3a7984 */ /* 0x000e620000000a00 */
[----:B------:R-:W-:Y:S01]  /*16a0*/  FADD.FTZ R90, R90, R61 ;  /* 0x0000003d5a5a7221 */ /* 0x000fe20000010000 */
[----:B----4-:R-:W-:Y:S02]  /*16b0*/  FADD.FTZ R107, R107, R62 ;  /* 0x0000003e6b6b7221 */ /* 0x010fe40000010000 */
[----:B------:R-:W4:Y:S01]  /*16c0*/  LDS.64 R60, [R28] ;  /* 0x000000001c3c7984 */ /* 0x000f220000000a00 */
[----:B------:R-:W-:Y:S01]  /*16d0*/  FADD.FTZ R90, R90, R63 ;  /* 0x0000003f5a5a7221 */ /* 0x000fe20000010000 */
[----:B-----5:R-:W-:-:S03]  /*16e0*/  FADD.FTZ R107, R107, R64 ;  /* 0x000000406b6b7221 */ /* 0x020fc60000010000 */
[----:B------:R-:W-:Y:S01]  /*16f0*/  FADD.FTZ R90, R90, R65 ;  /* 0x000000415a5a7221 */ /* 0x000fe20000010000 */
[----:B------:R-:W-:-:S03]  /*1700*/  FADD.FTZ R107, R107, R66 ;  /* 0x000000426b6b7221 */ /* 0x000fc60000010000 */
[----:B------:R-:W-:Y:S01]  /*1710*/  FADD.FTZ R90, R90, R67 ;  /* 0x000000435a5a7221 */ /* 0x000fe20000010000 */
[----:B------:R-:W-:-:S03]  /*1720*/  FADD.FTZ R107, R107, R68 ;  /* 0x000000446b6b7221 */ /* 0x000fc60000010000 */
[----:B------:R-:W-:Y:S01]  /*1730*/  FADD.FTZ R90, R90, R69 ;  /* 0x000000455a5a7221 */ /* 0x000fe20000010000 */
[----:B------:R-:W-:-:S03]  /*1740*/  FADD.FTZ R107, R107, R70 ;  /* 0x000000466b6b7221 */ /* 0x000fc60000010000 */
[----:B------:R-:W-:Y:S01]  /*1750*/  FADD.FTZ R90, R90, R71 ;  /* 0x000000475a5a7221 */ /* 0x000fe20000010000 */
[----:B------:R-:W-:-:S03]  /*1760*/  FADD.FTZ R107, R107, R72 ;  /* 0x000000486b6b7221 */ /* 0x000fc60000010000 */
[----:B------:R-:W-:Y:S01]  /*1770*/  FADD.FTZ R90, R90, R73 ;  /* 0x000000495a5a7221 */ /* 0x000fe20000010000 */
[----:B0-----:R-:W-:-:S03]  /*1780*/  FADD.FTZ R107, R107, R74 ;  /* 0x0000004a6b6b7221 */ /* 0x001fc60000010000 */
[----:B------:R-:W-:Y:S01]  /*1790*/  FADD.FTZ R90, R90, R75 ;  /* 0x0000004b5a5a7221 */ /* 0x000fe20000010000 */
[----:B--2---:R-:W-:-:S03]  /*17a0*/  FADD.FTZ R107, R107, R48 ;  /* 0x000000306b6b7221 */ /* 0x004fc60000010000 */
[----:B------:R-:W-:Y:S01]  /*17b0*/  FADD.FTZ R90, R90, R49 ;  /* 0x000000315a5a7221 */ /* 0x000fe20000010000 */
[----:B---3--:R-:W-:-:S03]  /*17c0*/  FADD.FTZ R107, R107, R76 ;  /* 0x0000004c6b6b7221 */ /* 0x008fc60000010000 */
[----:B------:R-:W-:Y:S01]  /*17d0*/  FADD.FTZ R90, R90, R77 ;  /* 0x0000004d5a5a7221 */ /* 0x000fe20000010000 */
[----:B-1----:R-:W-:-:S03]  /*17e0*/  FADD.FTZ R107, R107, R58 ;  /* 0x0000003a6b6b7221 */ /* 0x002fc60000010000 */
[----:B------:R-:W-:Y:S01]  /*17f0*/  FADD.FTZ R90, R90, R59 ;  /* 0x0000003b5a5a7221 */ /* 0x000fe20000010000 */
[----:B----4-:R-:W-:-:S03]  /*1800*/  FADD.FTZ R66, R107, R60 ;  /* 0x0000003c6b427221 */ /* 0x010fc60000010000 */
[----:B------:R-:W-:-:S07]  /*1810*/  FADD.FTZ R64, R90, R61 ;  /* 0x0000003d5a407221 */ /* 0x000fce0000010000 */
.L_x_48:
[----:B------:R-:W-:Y:S05]  /*1820*/  BSYNC.RECONVERGENT B0 ;  /* 0x0000000000007941 */ /* 0x000fea0003800200 */
.L_x_47:
[----:B0-----:R-:W0:Y:S01]  /*1830*/  SHFL.BFLY PT, R49, R66, 0x1, 0x1f ;  /* 0x0c201f0042317f89 */ /* 0x001e2200000e0000 */
[----:B-1----:R-:W-:Y:S01]  /*1840*/  @!P1 IMAD R61, R33, UR5, R2 ;  /* 0x00000005213d9c24 */ /* 0x002fe2000f8e0202 */
[----:B------:R-:W-:Y:S02]  /*1850*/  ISETP.GE.U32.AND P0, PT, R0, UR9, PT ;  /* 0x0000000900007c0c */ /* 0x000fe4000bf06070 */
[----:B------:R-:W1:Y:S02]  /*1860*/  SHFL.BFLY PT, R59, R64, 0x1, 0x1f ;  /* 0x0c201f00403b7f89 */ /* 0x000e6400000e0000 */
[----:B------:R-:W-:Y:S02]  /*1870*/  @!P1 LEA R61, R61, R36, 0xb ;  /* 0x000000243d3d9211 */ /* 0x000fe400078e58ff */
[----:B------:R-:W-:-:S03]  /*1880*/  ISETP.GE.AND.EX P0, PT, R95, UR7, PT, P0 ;  /* 0x000000075f007c0c */ /* 0x000fc6000bf06300 */
[----:B------:R-:W-:-:S04]  /*1890*/  @!P1 IMAD.WIDE.U32 R104, R61, 0x4, R104 ;  /* 0x000000043d689825 */ /* 0x000fc800078e0068 */
[----:B0-----:R-:W-:Y:S01]  /*18a0*/  FADD.FTZ R48, R49, R66 ;  /* 0x0000004231307221 */ /* 0x001fe20000010000 */
[----:B-1----:R-:W-:-:S05]  /*18b0*/  FADD.FTZ R49, R59, R64 ;  /* 0x000000403b317221 */ /* 0x002fca0000010000 */
[----:B------:R0:W-:Y:S01]  /*18c0*/  @!P1 STG.E.64 desc[UR10][R104.64], R48 ;  /* 0x0000003068009986 */ /* 0x0001e2000c101b0a */
[----:B------:R-:W-:Y:S05]  /*18d0*/  @!P0 BRA `(.L_x_49) ;  /* 0x0000000000408947 */ /* 0x000fea0003800000 */
[----:B------:R-:W-:Y:S01]  /*18e0*/  BAR.SYNC.DEFER_BLOCKING 0x0 ;  /* 0x0000000000007b1d */ /* 0x000fe20000010000 */
[----:B------:R-:W-:-:S13]  /*18f0*/  ISETP.NE.AND P1, PT, R5, RZ, PT ;  /* 0x000000ff0500720c */ /* 0x000fda0003f25270 */
[----:B------:R-:W-:Y:S05]  /*1900*/  @P1 BRA `(.L_x_50) ;  /* 0x0000000000281947 */ /* 0x000fea0003800000 */
[----:B------:R-:W-:Y:S06]  /*1910*/  MEMBAR.ALL.GPU ;  /* 0x0000000000007992 */ /* 0x000fec000000a000 */
[----:B------:R-:W-:-:S00]  /*1920*/  ERRBAR ;  /* 0x00000000000079ab */ /* 0x000fc00000000000 */
[----:B------:R-:W-:Y:S06]  /*1930*/  CGAERRBAR ;  /* 0x00000000000075ab */ /* 0x000fec0000000000 */
[----:B0-----:R0:W5:Y:S02]  /*1940*/  ATOM.E.ADD.STRONG.GPU PT, R48, desc[UR10][R96.64+0x8], R37 ;  /* 0x800008256030798a */ /* 0x00116400081ef10a */
.L_x_51:
[----:B------:R-:W2:Y:S04]  /*1950*/  LD.E.STRONG.GPU R49, desc[UR10][R96.64+0x8] ;  /* 0x0000080a60317980 */ /* 0x000ea8000c10f900 */
[----:B--2---:R-:W-:Y:S01]  /*1960*/  CCTL.IVALL ;  /* 0x00000000ff00798f */ /* 0x004fe20002000000 */
[----:B------:R-:W-:Y:S05]  /*1970*/  YIELD ;  /* 0x0000000000007946 */ /* 0x000fea0003800000 */
[----:B-----5:R-:W-:-:S04]  /*1980*/  LOP3.LUT R49, R49, R48, RZ, 0x3c, !PT ;  /* 0x0000003031317212 */ /* 0x020fc800078e3cff */
[----:B------:R-:W-:-:S13]  /*1990*/  ISETP.GT.AND P1, PT, R49, -0x1, PT ;  /* 0xffffffff3100780c */ /* 0x000fda0003f24270 */
[----:B------:R-:W-:Y:S05]  /*19a0*/  @P1 BRA `(.L_x_51) ;  /* 0xfffffffc00e81947 */ /* 0x000fea000383ffff */
.L_x_50:
[----:B------:R-:W-:Y:S05]  /*19b0*/  WARPSYNC.ALL ;  /* 0x0000000000007948 */ /* 0x000fea0003800000 */
[----:B------:R-:W-:Y:S06]  /*19c0*/  BAR.SYNC.DEFER_BLOCKING 0x0 ;  /* 0x0000000000007b1d */ /* 0x000fec0000010000 */
[----:B------:R-:W-:Y:S05]  /*19d0*/  BRA `(.L_x_52) ;  /* 0x00000000003c7947 */ /* 0x000fea0003800000 */
.L_x_49:
[----:B------:R-:W-:Y:S01]  /*19e0*/  BAR.SYNC.DEFER_BLOCKING 0x0 ;  /* 0x0000000000007b1d */ /* 0x000fe20000010000 */
[----:B------:R-:W-:-:S13]  /*19f0*/  ISETP.NE.AND P1, PT, R5, RZ, PT ;  /* 0x000000ff0500720c */ /* 0x000fda0003f25270 */
[----:B------:R-:W-:Y:S05]  /*1a00*/  @P1 BRA `(.L_x_53) ;  /* 0x0000000000281947 */ /* 0x000fea0003800000 */
[----:B------:R-:W-:Y:S06]  /*1a10*/  MEMBAR.ALL.GPU ;  /* 0x0000000000007992 */ /* 0x000fec000000a000 */
[----:B------:R-:W-:-:S00]  /*1a20*/  ERRBAR ;  /* 0x00000000000079ab */ /* 0x000fc00000000000 */
[----:B------:R-:W-:Y:S06]  /*1a30*/  CGAERRBAR ;  /* 0x00000000000075ab */ /* 0x000fec0000000000 */
[----:B0-----:R0:W5:Y:S02]  /*1a40*/  ATOM.E.ADD.STRONG.GPU PT, R48, desc[UR10][R102.64], R32 ;  /* 0x800000206630798a */ /* 0x00116400081ef10a */
.L_x_54:
[----:B------:R-:W2:Y:S04]  /*1a50*/  LD.E.STRONG.GPU R49, desc[UR10][R102.64] ;  /* 0x0000000a66317980 */ /* 0x000ea8000c10f900 */
[----:B--2---:R-:W-:Y:S01]  /*1a60*/  CCTL.IVALL ;  /* 0x00000000ff00798f */ /* 0x004fe20002000000 */
[----:B------:R-:W-:Y:S05]  /*1a70*/  YIELD ;  /* 0x0000000000007946 */ /* 0x000fea0003800000 */
[----:B-----5:R-:W-:-:S04]  /*1a80*/  LOP3.LUT R49, R49, R48, RZ, 0x3c, !PT ;  /* 0x0000003031317212 */ /* 0x020fc800078e3cff */
[----:B------:R-:W-:-:S13]  /*1a90*/  ISETP.GT.AND P1, PT, R49, -0x1, PT ;  /* 0xffffffff3100780c */ /* 0x000fda0003f24270 */
[----:B------:R-:W-:Y:S05]  /*1aa0*/  @P1 BRA `(.L_x_54) ;  /* 0xfffffffc00e81947 */ /* 0x000fea000383ffff */
.L_x_53:
[----:B------:R-:W-:Y:S05]  /*1ab0*/  WARPSYNC.ALL ;  /* 0x0000000000007948 */ /* 0x000fea0003800000 */
[----:B------:R-:W-:Y:S06]  /*1ac0*/  BAR.SYNC.DEFER_BLOCKING 0x0 ;  /* 0x0000000000007b1d */ /* 0x000fec0000010000 */
.L_x_52:
[----:B------:R-:W-:Y:S01]  /*1ad0*/  ISETP.GT.U32.AND P1, PT, R5, 0xff, PT ;  /* 0x000000ff0500780c */ /* 0x000fe20003f24070 */
[----:B------:R-:W-:Y:S01]  /*1ae0*/  BSSY.RECONVERGENT B0, `(.L_x_55) ;  /* 0x000001b000007945 */ /* 0x000fe20003800200 */
[----:B0-----:R-:W-:-:S11]  /*1af0*/  CS2R R48, SRZ ;  /* 0x0000000000307805 */ /* 0x001fd6000001ff00 */
[----:B------:R-:W-:Y:S05]  /*1b00*/  @P1 BRA `(.L_x_56) ;  /* 0x0000000000601947 */ /* 0x000fea0003800000 */
[----:B------:R-:W0:Y:S01]  /*1b10*/  LDC.64 R62, c[0x0][0x3d0] ;  /* 0x0000f400ff3e7b82 */ /* 0x000e220000000a00 */
[----:B------:R-:W-:-:S04]  /*1b20*/  IMAD R49, R33, UR5, R2 ;  /* 0x0000000521317c24 */ /* 0x000fc8000f8e0202 */
[----:B------:R-:W-:-:S05]  /*1b30*/  IMAD R48, R49, 0x400, R38 ;  /* 0x0000040031307824 */ /* 0x000fca00078e0226 */
[----:B------:R-:W-:-:S04]  /*1b40*/  IADD3 R48, PT, PT, R35, R48, RZ ;  /* 0x0000003023307210 */ /* 0x000fc80007ffe0ff */
[----:B------:R-:W-:-:S04]  /*1b50*/  SHF.L.U32 R61, R48, 0x1, RZ ;  /* 0x00000001303d7819 */ /* 0x000fc800000006ff */
[C---:B------:R-:W-:Y:S01]  /*1b60*/  IADD3 R65, PT, PT, R61.reuse, 0x40, RZ ;  /* 0x000000403d417810 */ /* 0x040fe20007ffe0ff */
[C---:B------:R-:W-:Y:S02]  /*1b70*/  VIADD R59, R61.reuse, 0x20 ;  /* 0x000000203d3b7836 */ /* 0x040fe40000000000 */
[C---:B0-----:R-:W-:Y:S01]  /*1b80*/  IMAD.WIDE.U32 R48, R61.reuse, 0x4, R62 ;  /* 0x000000043d307825 */ /* 0x041fe200078e003e */
[----:B------:R-:W-:-:S03]  /*1b90*/  IADD3 R67, PT, PT, R61, 0x60, RZ ;  /* 0x000000603d437810 */ /* 0x000fc60007ffe0ff */
[--C-:B------:R-:W-:Y:S02]  /*1ba0*/  IMAD.WIDE.U32 R58, R59, 0x4, R62.reuse ;  /* 0x000000043b3a7825 */ /* 0x100fe400078e003e */
[----:B------:R-:W2:Y:S02]  /*1bb0*/  LDG.E.64 R48, desc[UR10][R48.64] ;  /* 0x0000000a30307981 */ /* 0x000ea4000c1e1b00 */
[--C-:B------:R-:W-:Y:S02]  /*1bc0*/  IMAD.WIDE.U32 R60, R65, 0x4, R62.reuse ;  /* 0x00000004413c7825 */ /* 0x100fe400078e003e */
[----:B------:R-:W3:Y:S02]  /*1bd0*/  LDG.E.64 R58, desc[UR10][R58.64] ;  /* 0x0000000a3a3a7981 */ /* 0x000ee4000c1e1b00 */
[----:B------:R-:W-:Y:S02]  /*1be0*/  IMAD.WIDE.U32 R62, R67, 0x4, R62 ;  /* 0x00000004433e7825 */ /* 0x000fe400078e003e */
[----:B------:R-:W4:Y:S04]  /*1bf0*/  LDG.E.64 R60, desc[UR10][R60.64] ;  /* 0x0000000a3c3c7981 */ /* 0x000f28000c1e1b00 */
[----:B------:R-:W5:Y:S01]  /*1c00*/  LDG.E.64 R62, desc[UR10][R62.64] ;  /* 0x0000000a3e3e7981 */ /* 0x000f62000c1e1b00 */
[----:B--2---:R-:W-:Y:S01]  /*1c10*/  FADD.FTZ R65, RZ, R48 ;  /* 0x00000030ff417221 */ /* 0x004fe20000010000 */
[----:B------:R-:W-:-:S03]  /*1c20*/  FADD.FTZ R64, RZ, R49 ;  /* 0x00000031ff407221 */ /* 0x000fc60000010000 */
[----:B---3--:R-:W-:Y:S01]  /*1c30*/  FADD.FTZ R65, R58, R65 ;  /* 0x000000413a417221 */ /* 0x008fe20000010000 */
[----:B------:R-:W-:-:S03]  /*1c40*/  FADD.FTZ R64, R59, R64 ;  /* 0x000000403b407221 */ /* 0x000fc60000010000 */
[----:B----4-:R-:W-:Y:S01]  /*1c50*/  FADD.FTZ R65, R60, R65 ;  /* 0x000000413c417221 */ /* 0x010fe20000010000 */
[----:B------:R-:W-:-:S03]  /*1c60*/  FADD.FTZ R64, R61, R64 ;  /* 0x000000403d407221 */ /* 0x000fc60000010000 */
[----:B-----5:R-:W-:Y:S01]  /*1c70*/  FADD.FTZ R49, R62, R65 ;  /* 0x000000413e317221 */ /* 0x020fe20000010000 */
[----:B------:R-:W-:-:S07]  /*1c80*/  FADD.FTZ R48, R63, R64 ;  /* 0x000000403f307221 */ /* 0x000fce0000010000 */
.L_x_56:
[----:B------:R-:W-:Y:S05]  /*1c90*/  BSYNC.RECONVERGENT B0 ;  /* 0x0000000000007941 */ /* 0x000fea0003800200 */
.L_x_55:
[----:B------:R-:W0:Y:S01]  /*1ca0*/  SHFL.BFLY PT, R58, R49, 0x8, 0x1f ;  /* 0x0d001f00313a7f89 */ /* 0x000e2200000e0000 */
[----:B------:R-:W-:Y:S01]  /*1cb0*/  LOP3.LUT P1, RZ, R5, 0x30f, RZ, 0xc0, !PT ;  /* 0x0000030f05ff7812 */ /* 0x000fe2000782c0ff */
[----:B------:R-:W1:Y:S01]  /*1cc0*/  LDCU.64 UR12, c[0x0][0x380] ;  /* 0x00007000ff0c77ac */ /* 0x000e620008000a00 */
[----:B------:R-:W-:Y:S01]  /*1cd0*/  LOP3.LUT R33, R33, 0x1, RZ, 0x3c, !PT ;  /* 0x0000000121217812 */ /* 0x000fe200078e3cff */
[----:B------:R-:W2:Y:S01]  /*1ce0*/  SHFL.BFLY PT, R59, R48, 0x8, 0x1f ;  /* 0x0d001f00303b7f89 */ /* 0x000ea200000e0000 */
[----:B0-----:R-:W-:Y:S01]  /*1cf0*/  FADD.FTZ R58, R58, R49 ;  /* 0x000000313a3a7221 */ /* 0x001fe20000010000 */
[----:B--2---:R-:W-:-:S04]  /*1d00*/  FADD.FTZ R59, R59, R48 ;  /* 0x000000303b3b7221 */ /* 0x004fc80000010000 */
[----:B------:R-:W0:Y:S04]  /*1d10*/  SHFL.BFLY PT, R61, R58, 0x4, 0x1f ;  /* 0x0c801f003a3d7f89 */ /* 0x000e2800000e0000 */
        /* <DEDUP_REMOVED lines=10> */
[----:B--2---:R-:W-:-:S03]  /*1dc0*/  FADD.FTZ R58, R63, R48 ;  /* 0x000000303f3a7221 */ /* 0x004fc60000010000 */
[----:B------:R-:W-:Y:S01]  /*1dd0*/  @!P1 FMUL.FTZ R48, R49, 6.5104170062113553286e-05 ;  /* 0x3888888931309820 */ /* 0x000fe20000410000 */
[----:B------:R-:W-:-:S05]  /*1de0*/  @!P1 FMUL.FTZ R49, R58, 6.5104170062113553286e-05 ;  /* 0x388888893a319820 */ /* 0x000fca0000410000 */
[----:B------:R-:W-:Y:S01]  /*1df0*/  @!P1 STS.64 [R7+UR4], R48 ;  /* 0x0000003007009988 */ /* 0x000fe20008000a04 */
[----:B------:R-:W-:Y:S01]  /*1e00*/  BAR.SYNC.DEFER_BLOCKING 0x0 ;  /* 0x0000000000007b1d */ /* 0x000fe20000010000 */
[----:B-1----:R-:W-:-:S04]  /*1e10*/  IADD3 R42, P1, PT, R42, UR12, RZ ;  /* 0x0000000c2a2a7c10 */ /* 0x002fc8000ff3e0ff */
[----:B------:R-:W-:Y:S01]  /*1e20*/  IADD3.X R43, PT, PT, R43, UR13, RZ, P1, !PT ;  /* 0x0000000d2b2b7c10 */ /* 0x000fe20008ffe4ff */
[----:B------:R-:W0:Y:S02]  /*1e30*/  LDS.64 R58, [R41] ;  /* 0x00000000293a7984 */ /* 0x000e240000000a00 */
[--C-:B0-----:R-:W-:Y:S01]  /*1e40*/  FADD.FTZ R46, R46, -R58.reuse ;  /* 0x8000003a2e2e7221 */ /* 0x101fe20000010000 */
[--C-:B------:R-:W-:Y:S01]  /*1e50*/  FADD.FTZ R60, R79, -R58.reuse ;  /* 0x8000003a4f3c7221 */ /* 0x100fe20000010000 */
[--C-:B------:R-:W-:Y:S01]  /*1e60*/  FADD.FTZ R62, R47, -R58.reuse ;  /* 0x8000003a2f3e7221 */ /* 0x100fe20000010000 */
[--C-:B------:R-:W-:Y:S01]  /*1e70*/  FADD.FTZ R64, R83, -R58.reuse ;  /* 0x8000003a53407221 */ /* 0x100fe20000010000 */
[--C-:B------:R-:W-:Y:S01]  /*1e80*/  FADD.FTZ R87, R87, -R58.reuse ;  /* 0x8000003a57577221 */ /* 0x100fe20000010000 */
[--C-:B------:R-:W-:Y:S01]  /*1e90*/  FADD.FTZ R89, R89, -R58.reuse ;  /* 0x8000003a59597221 */ /* 0x100fe20000010000 */
[--C-:B------:R-:W-:Y:S01]  /*1ea0*/  FADD.FTZ R91, R91, -R58.reuse ;  /* 0x8000003a5b5b7221 */ /* 0x100fe20000010000 */
[----:B------:R-:W-:Y:S01]  /*1eb0*/  FADD.FTZ R93, R93, -R58 ;  /* 0x8000003a5d5d7221 */ /* 0x000fe20000010000 */
[-C--:B------:R-:W-:Y:S01]  /*1ec0*/  FFMA.FTZ R3, R3, -R59.reuse, R46 ;  /* 0x8000003b03037223 */ /* 0x080fe2000001002e */
[-C--:B------:R-:W-:Y:S01]  /*1ed0*/  FFMA.FTZ R81, R81, -R59.reuse, R60 ;  /* 0x8000003b51517223 */ /* 0x080fe2000001003c */
[-C--:B------:R-:W-:Y:S01]  /*1ee0*/  FFMA.FTZ R45, R45, -R59.reuse, R62 ;  /* 0x8000003b2d2d7223 */ /* 0x080fe2000001003e */
[-C--:B------:R-:W-:Y:S01]  /*1ef0*/  FFMA.FTZ R85, R85, -R59.reuse, R64 ;  /* 0x8000003b55557223 */ /* 0x080fe20000010040 */
[-C--:B------:R-:W-:Y:S01]  /*1f00*/  FFMA.FTZ R87, R78, -R59.reuse, R87 ;  /* 0x8000003b4e577223 */ /* 0x080fe20000010057 */
[-C--:B------:R-:W-:Y:S01]  /*1f10*/  FFMA.FTZ R89, R80, -R59.reuse, R89 ;  /* 0x8000003b50597223 */ /* 0x080fe20000010059 */
[-C--:B------:R-:W-:Y:S01]  /*1f20*/  FFMA.FTZ R91, R82, -R59.reuse, R91 ;  /* 0x8000003b525b7223 */ /* 0x080fe2000001005b */
[----:B------:R-:W-:Y:S01]  /*1f30*/  FFMA.FTZ R93, R84, -R59, R93 ;  /* 0x8000003b545d7223 */ /* 0x000fe2000001005d */
[C---:B------:R-:W-:Y:S01]  /*1f40*/  FMUL.FTZ R3, R44.reuse, R3 ;  /* 0x000000032c037220 */ /* 0x040fe20000410000 */
[C---:B------:R-:W-:Y:S01]  /*1f50*/  FMUL.FTZ R46, R44.reuse, R81 ;  /* 0x000000512c2e7220 */ /* 0x040fe20000410000 */
[C---:B------:R-:W-:Y:S01]  /*1f60*/  FMUL.FTZ R45, R44.reuse, R45 ;  /* 0x0000002d2c2d7220 */ /* 0x040fe20000410000 */
[C---:B------:R-:W-:Y:S01]  /*1f70*/  FMUL.FTZ R48, R44.reuse, R85 ;  /* 0x000000552c307220 */ /* 0x040fe20000410000 */
[C---:B------:R-:W-:Y:S01]  /*1f80*/  FMUL.FTZ R87, R44.reuse, R87 ;  /* 0x000000572c577220 */ /* 0x040fe20000410000 */
[C---:B------:R-:W-:Y:S01]  /*1f90*/  FMUL.FTZ R58, R44.reuse, R89 ;  /* 0x000000592c3a7220 */ /* 0x040fe20000410000 */
[C---:B------:R-:W-:Y:S01]  /*1fa0*/  FMUL.FTZ R91, R44.reuse, R91 ;  /* 0x0000005b2c5b7220 */ /* 0x040fe20000410000 */
[----:B------:R-:W-:Y:S01]  /*1fb0*/  FMUL.FTZ R44, R44, R93 ;  /* 0x0000005d2c2c7220 */ /* 0x000fe20000410000 */
[----:B------:R-:W-:-:S02]  /*1fc0*/  F2FP.BF16.F32.PACK_AB R46, R46, R3 ;  /* 0x000000032e2e723e */ /* 0x000fc400000010ff */
[----:B------:R-:W-:Y:S02]  /*1fd0*/  F2FP.BF16.F32.PACK_AB R47, R48, R45 ;  /* 0x0000002d302f723e */ /* 0x000fe400000010ff */
[----:B------:R-:W-:Y:S02]  /*1fe0*/  F2FP.BF16.F32.PACK_AB R58, R58, R87 ;  /* 0x000000573a3a723e */ /* 0x000fe400000010ff */
[----:B------:R-:W-:Y:S01]  /*1ff0*/  F2FP.BF16.F32.PACK_AB R59, R44, R91 ;  /* 0x0000005b2c3b723e */ /* 0x000fe200000010ff */
[----:B------:R1:W-:Y:S04]  /*2000*/  STG.E.64 desc[UR10][R42.64], R46 ;  /* 0x0000002e2a007986 */ /* 0x0003e8000c101b0a */
[----:B------:R1:W-:Y:S01]  /*2010*/  STG.E.64 desc[UR10][R42.64+0x1e00], R58 ;  /* 0x001e003a2a007986 */ /* 0x0003e2000c101b0a */
[----:B------:R-:W-:Y:S05]  /*2020*/  @!P0 BRA `(.L_x_57) ;  /* 0xffffffec00088947 */ /* 0x000fea000383ffff */
.L_x_45:
[----:B------:R-:W-:Y:S02]  /*2030*/  IMAD.SHL.U32 R2, R2, 0x20, RZ ;  /* 0x0000002002027824 */ /* 0x000fe400078e00ff */
[----:B------:R-:W-:-:S03]  /*2040*/  IMAD R15, R88, 0x3c0, RZ ;  /* 0x000003c0580f7824 */ /* 0x000fc600078e02ff */
[----:B------:R-:W-:Y:S02]  /*2050*/  LOP3.LUT R3, R2, 0x1fffc0, RZ, 0xc0, !PT ;  /* 0x001fffc002037812 */ /* 0x000fe400078ec0ff */
[----:B------:R-:W-:Y:S02]  /*2060*/  IADD3 R0, PT, PT, R15, 0x3c0, RZ ;  /* 0x000003c00f007810 */ /* 0x000fe40007ffe0ff */
[----:B------:R-:W-:-:S05]  /*2070*/  IADD3 R4, PT, PT, R3, R4, RZ ;  /* 0x0000000403047210 */ /* 0x000fca0007ffe0ff */
[----:B------:R-:W-:-:S05]  /*2080*/  IMAD R15, R4, 0x20, R15 ;  /* 0x00000020040f7824 */ /* 0x000fca00078e020f */
[----:B------:R-:W-:-:S13]  /*2090*/  ISETP.GE.AND P0, PT, R15, R0, PT ;  /* 0x000000000f00720c */ /* 0x000fda0003f06270 */
[----:B------:R-:W-:Y:S05]  /*20a0*/  @P0 EXIT ;  /* 0x000000000000094d */ /* 0x000fea0003800000 */
[----:B------:R-:W2:Y:S01]  /*20b0*/  S2R R17, SR_TID.X ;  /* 0x0000000000117919 */ /* 0x000ea20000002100 */
[----:B------:R-:W3:Y:S01]  /*20c0*/  LDC.64 R2, c[0x0][0x3c8] ;  /* 0x0000f200ff027b82 */ /* 0x000ee20000000a00 */
[----:B------:R-:W-:Y:S01]  /*20d0*/  UMOV UR6, 0x400 ;  /* 0x0000040000067882 */ /* 0x000fe20000000000 */
[----:B------:R-:W4:Y:S06]  /*20e0*/  LDCU.64 UR4, c[0x0][0x3d0] ;  /* 0x00007a00ff0477ac */ /* 0x000f2c0008000a00 */
[----:B------:R-:W5:Y:S01]  /*20f0*/  S2UR UR7, SR_CgaCtaId ;  /* 0x00000000000779c3 */ /* 0x000f620000008800 */
[----:B----4-:R-:W-:Y:S01]  /*2100*/  UIADD3 UR4, UP0, UPT, UR4, 0xe9000, URZ ;  /* 0x000e900004047890 */ /* 0x010fe2000ff1e0ff */
[----:B---3--:R-:W-:-:S03]  /*2110*/  ISETP.LT.U32.AND P0, PT, R2, 0x1, PT ;  /* 0x000000010200780c */ /* 0x008fc60003f01070 */
[----:B------:R-:W-:Y:S01]  /*2120*/  UIADD3.X UR5, UPT, UPT, URZ, UR5, URZ, UP0, !UPT ;  /* 0x00000005ff057290 */ /* 0x000fe200087fe4ff */
[C---:B------:R-:W-:Y:S02]  /*2130*/  ISETP.LT.AND.EX P0, PT, R3.reuse, RZ, PT, P0 ;  /* 0x000000ff0300720c */ /* 0x040fe40003f01300 */
[----:B--2---:R-:W-:Y:S01]  /*2140*/  SHF.R.U32.HI R8, RZ, 0x5, R17 ;  /* 0x00000005ff087819 */ /* 0x004fe20000011611 */
[----:B-----5:R-:W-:Y:S01]  /*2150*/  ULEA UR6, UR7, UR6, 0x18 ;  /* 0x0000000607067291 */ /* 0x020fe2000f8ec0ff */
[----:B0-----:R-:W-:Y:S02]  /*2160*/  SEL R6, R2, 0x1, P0 ;  /* 0x0000000102067807 */ /* 0x001fe40000000000 */
[----:B------:R-:W-:Y:S02]  /*2170*/  LOP3.LUT R2, RZ, R8, RZ, 0x33, !PT ;  /* 0x00000008ff027212 */ /* 0x000fe400078e33ff */
[----:B------:R-:W-:Y:S02]  /*2180*/  SEL R3, R3, RZ, P0 ;  /* 0x000000ff03037207 */ /* 0x000fe40000000000 */
[----:B------:R-:W-:-:S02]  /*2190*/  SHF.L.U32 R7, R6, 0x6, RZ ;  /* 0x0000000606077819 */ /* 0x000fc400000006ff */
[----:B------:R-:W-:Y:S02]  /*21a0*/  SHF.L.U64.HI R6, R6, 0x6, R3 ;  /* 0x0000000606067819 */ /* 0x000fe40000010203 */
[----:B------:R-:W-:Y:S02]  /*21b0*/  IADD3 R5, P0, PT, R2, R7, RZ ;  /* 0x0000000702057210 */ /* 0x000fe40007f1e0ff */
[----:B------:R-:W-:Y:S02]  /*21c0*/  SHF.R.U32.HI R9, RZ, 0x4, R17 ;  /* 0x00000004ff097819 */ /* 0x000fe40000011611 */
[----:B------:R-:W-:Y:S02]  /*21d0*/  IADD3.X R4, PT, PT, R6, -0x1, RZ, P0, !PT ;  /* 0xffffffff06047810 */ /* 0x000fe400007fe4ff */
[C---:B------:R-:W-:Y:S02]  /*21e0*/  LOP3.LUT R16, R17.reuse, 0x1f, RZ, 0xc0, !PT ;  /* 0x0000001f11107812 */ /* 0x040fe400078ec0ff */
[C---:B------:R-:W-:Y:S01]  /*21f0*/  LOP3.LUT R45, R17.reuse, 0xf, RZ, 0xc0, !PT ;  /* 0x0000000f112d7812 */ /* 0x040fe200078ec0ff */
[----:B------:R-:W-:Y:S01]  /*2200*/  IMAD.WIDE.U32 R2, R4, -0x77777777, RZ ;  /* 0x8888888904027825 */ /* 0x000fe200078e00ff */
[----:B------:R-:W-:-:S03]  /*2210*/  SHF.L.U32 R14, R17, 0x1, RZ ;  /* 0x00000001110e7819 */ /* 0x000fc600000006ff */
[----:B------:R-:W-:-:S04]  /*2220*/  IMAD.WIDE.U32 R10, P0, R5, -0x77777778, R2 ;  /* 0x88888888050a7825 */ /* 0x000fc80007800002 */
[----:B------:R-:W-:Y:S01]  /*2230*/  IMAD.WIDE.U32 R2, R5, -0x77777777, RZ ;  /* 0x8888888905027825 */ /* 0x000fe200078e00ff */
[----:B------:R-:W-:-:S03]  /*2240*/  IADD3.X R13, PT, PT, RZ, RZ, RZ, P0, !PT ;  /* 0x000000ffff0d7210 */ /* 0x000fc600007fe4ff */
[----:B------:R-:W-:Y:S01]  /*2250*/  IMAD.MOV.U32 R12, RZ, RZ, R11 ;  /* 0x000000ffff0c7224 */ /* 0x000fe200078e000b */
[----:B------:R-:W-:Y:S02]  /*2260*/  IADD3 RZ, P0, PT, R3, R10, RZ ;  /* 0x0000000a03ff7210 */ /* 0x000fe40007f1e0ff */
[----:B------:R-:W-:-:S03]  /*2270*/  LEA R10, R8, UR6, 0x7 ;  /* 0x00000006080a7c11 */ /* 0x000fc6000f8e38ff */
[----:B------:R-:W-:-:S05]  /*2280*/  IMAD.WIDE.U32.X R2, R4, -0x77777778, R12, P0 ;  /* 0x8888888804027825 */ /* 0x000fca00000e040c */
[----:B------:R-:W-:Y:S02]  /*2290*/  SHF.R.U64 R40, R2, 0x3, R3 ;  /* 0x0000000302287819 */ /* 0x000fe40000001203 */
[----:B------:R-:W-:Y:S02]  /*22a0*/  LOP3.LUT R2, R9, 0x1e, RZ, 0xc0, !PT ;  /* 0x0000001e09027812 */ /* 0x000fe400078ec0ff */
[----:B------:R-:W-:Y:S02]  /*22b0*/  IADD3 R41, P1, PT, R40, 0x1, RZ ;  /* 0x0000000128297810 */ /* 0x000fe40007f3e0ff */
[----:B------:R-:W-:Y:S02]  /*22c0*/  LOP3.LUT R11, R2, 0x1f, R17, 0x78, !PT ;  /* 0x0000001f020b7812 */ /* 0x000fe400078e7811 */
[----:B-1----:R-:W-:Y:S02]  /*22d0*/  LOP3.LUT R42, R41, 0x7, RZ, 0xc0, !PT ;  /* 0x00000007292a7812 */ /* 0x002fe400078ec0ff */
[----:B------:R-:W-:-:S02]  /*22e0*/  LEA R10, R11, R10, 0x2 ;  /* 0x0000000a0b0a7211 */ /* 0x000fc400078e10ff */
[----:B------:R-:W-:Y:S02]  /*22f0*/  IADD3 R2, P2, PT, R42, -0x1, RZ ;  /* 0xffffffff2a027810 */ /* 0x000fe40007f5e0ff */
[----:B------:R-:W-:Y:S02]  /*2300*/  LEA.HI.X R19, R3, RZ, RZ, 0x1d, P1 ;  /* 0x000000ff03137211 */ /* 0x000fe400008fecff */
[----:B------:R-:W-:Y:S01]  /*2310*/  ISETP.GE.U32.AND P0, PT, R2, 0x3, PT ;  /* 0x000000030200780c */ /* 0x000fe20003f06070 */
[----:B------:R-:W-:Y:S01]  /*2320*/  IMAD.SHL.U32 R2, R17, 0x80, RZ ;  /* 0x0000008011027824 */ /* 0x000fe200078e00ff */
[----:B------:R-:W-:Y:S02]  /*2330*/  IADD3.X R11, PT, PT, RZ, -0x1, RZ, P2, !PT ;  /* 0xffffffffff0b7810 */ /* 0x000fe400017fe4ff */
[----:B------:R-:W-:Y:S02]  /*2340*/  LOP3.LUT R19, R19, 0x3fffffff, RZ, 0xc0, !PT ;  /* 0x3fffffff13137812 */ /* 0x000fe400078ec0ff */
[----:B------:R-:W-:-:S02]  /*2350*/  ISETP.GE.U32.AND.EX P0, PT, R11, RZ, PT, P0 ;  /* 0x000000ff0b00720c */ /* 0x000fc40003f06100 */
[----:B------:R-:W-:Y:S02]  /*2360*/  MOV R11, R15 ;  /* 0x0000000f000b7202 */ /* 0x000fe40000000f00 */
[----:B------:R-:W-:Y:S01]  /*2370*/  LOP3.LUT R15, R2, 0x780, RZ, 0xc0, !PT ;  /* 0x00000780020f7812 */ /* 0x000fe200078ec0ff */
[----:B------:R-:W-:-:S04]  /*2380*/  IMAD.WIDE.U32 R2, R8, 0x780, RZ ;  /* 0x0000078008027825 */ /* 0x000fc800078e00ff */
[----:B------:R-:W-:Y:S01]  /*2390*/  VIADD R15, R15, UR6 ;  /* 0x000000060f0f7c36 */ /* 0x000fe20008000000 */
[----:B------:R-:W-:Y:S02]  /*23a0*/  LOP3.LUT R18, R2, 0x1f, R17, 0xf8, !PT ;  /* 0x0000001f02127812 */ /* 0x000fe400078ef811 */
[----:B------:R-:W-:-:S07]  /*23b0*/  LOP3.LUT R17, R41, 0xfffffff8, RZ, 0xc0, !PT ;  /* 0xfffffff829117812 */ /* 0x000fce00078ec0ff */
.L_x_69:
[----:B------:R-:W-:Y:S01]  /*23c0*/  ISETP.GT.U32.AND P1, PT, R7, R8, PT ;  /* 0x000000080700720c */ /* 0x000fe20003f24070 */
[----:B------:R-:W-:Y:S01]  /*23d0*/  BSSY.RECONVERGENT B0, `(.L_x_58) ;  /* 0x000006e000007945 */ /* 0x000fe20003800200 */
[----:B0-----:R-:W-:Y:S02]  /*23e0*/  CS2R R24, SRZ ;  /* 0x0000000000187805 */ /* 0x001fe4000001ff00 */
[----:B------:R-:W-:-:S13]  /*23f0*/  ISETP.GT.AND.EX P1, PT, R6, RZ, PT, P1 ;  /* 0x000000ff0600720c */ /* 0x000fda0003f24310 */
[----:B-12---:R-:W-:Y:S05]  /*2400*/  @!P1 BRA `(.L_x_59) ;  /* 0x0000000400a89947 */ /* 0x006fea0003800000 */
[----:B------:R-:W-:Y:S01]  /*2410*/  ISETP.GE.U32.AND P2, PT, R5, 0x69, PT ;  /* 0x000000690500780c */ /* 0x000fe20003f46070 */
[----:B------:R-:W-:Y:S01]  /*2420*/  BSSY.RECONVERGENT B1, `(.L_x_60) ;  /* 0x0000034000017945 */ /* 0x000fe20003800200 */
[----:B------:R-:W-:Y:S01]  /*2430*/  ISETP.NE.U32.AND P1, PT, R42, RZ, PT ;  /* 0x000000ff2a00720c */ /* 0x000fe20003f25070 */
[----:B------:R-:W-:Y:S01]  /*2440*/  HFMA2 R46, -RZ, RZ, 0, 0 ;  /* 0x00000000ff2e7431 */ /* 0x000fe200000001ff */
[----:B------:R-:W-:Y:S02]  /*2450*/  ISETP.GE.U32.AND.EX P2, PT, R4, RZ, PT, P2 ;  /* 0x000000ff0400720c */ /* 0x000fe40003f46120 */
[----:B------:R-:W-:Y:S02]  /*2460*/  CS2R R24, SRZ ;  /* 0x0000000000187805 */ /* 0x000fe4000001ff00 */
[----:B------:R-:W-:Y:S02]  /*2470*/  IADD3 R12, P3, PT, R16, R11, RZ ;  /* 0x0000000b100c7210 */ /* 0x000fe40007f7e0ff */
[----:B------:R-:W-:-:S02]  /*2480*/  ISETP.NE.AND.EX P1, PT, RZ, RZ, PT, P1 ;  /* 0x000000ffff00720c */ /* 0x000fc40003f25310 */
[----:B------:R-:W-:Y:S02]  /*2490*/  SHF.R.S32.HI R49, RZ, 0x1f, R11 ;  /* 0x0000001fff317819 */ /* 0x000fe4000001140b */
[----:B------:R-:W-:-:S03]  /*24a0*/  MOV R47, R8 ;  /* 0x00000008002f7202 */ /* 0x000fc60000000f00 */
[----:B------:R-:W-:Y:S06]  /*24b0*/  @!P2 BRA `(.L_x_61) ;  /* 0x0000000000a8a947 */ /* 0x000fec0003800000 */
[----:B------:R-:W-:Y:S01]  /*24c0*/  IADD3 R21, P2, PT, R11, R18, RZ ;  /* 0x000000120b157210 */ /* 0x000fe20007f5e0ff */
[----:B------:R-:W-:Y:S01]  /*24d0*/  IMAD.MOV.U32 R44, RZ, RZ, R19 ;  /* 0x000000ffff2c7224 */ /* 0x000fe200078e0013 */
[----:B------:R-:W-:Y:S02]  /*24e0*/  MOV R24, RZ ;  /* 0x000000ff00187202 */ /* 0x000fe40000000f00 */
[----:B------:R-:W-:Y:S01]  /*24f0*/  MOV R43, R17 ;  /* 0x00000011002b7202 */ /* 0x000fe20000000f00 */
[----:B------:R-:W-:Y:S01]  /*2500*/  IMAD.X R22, R3, 0x1, R49, P2 ;  /* 0x0000000103167824 */ /* 0x000fe200010e0631 */
[C---:B------:R-:W-:Y:S02]  /*2510*/  LEA R20, P2, R21.reuse, UR4, 0x3 ;  /* 0x0000000415147c11 */ /* 0x040fe4000f8418ff */
[----:B------:R-:W-:Y:S02]  /*2520*/  MOV R47, R8 ;  /* 0x00000008002f7202 */ /* 0x000fe40000000f00 */
[----:B------:R-:W-:-:S02]  /*2530*/  LEA.HI.X R21, R21, UR5, R22, 0x3, P2 ;  /* 0x0000000515157c11 */ /* 0x000fc400090f1c16 */
[----:B------:R-:W-:-:S07]  /*2540*/  MOV R46, RZ ;  /* 0x000000ff002e7202 */ /* 0x000fce0000000f00 */
.L_x_62:
[----:B------:R-:W2:Y:S04]  /*2550*/  LDG.E.64 R22, desc[UR10][R20.64+-0xe1000] ;  /* 0xf1f0000a14167981 */ /* 0x000ea8000c1e1b00 */
[----:B------:R-:W3:Y:S04]  /*2560*/  LDG.E.64 R26, desc[UR10][R20.64+-0xa8c00] ;  /* 0xf574000a141a7981 */ /* 0x000ee8000c1e1b00 */
[----:B------:R-:W4:Y:S04]  /*2570*/  LDG.E.64 R28, desc[UR10][R20.64+-0x70800] ;  /* 0xf8f8000a141c7981 */ /* 0x000f28000c1e1b00 */
[----:B------:R-:W5:Y:S04]  /*2580*/  LDG.E.64 R30, desc[UR10][R20.64+-0x38400] ;  /* 0xfc7c000a141e7981 */ /* 0x000f68000c1e1b00 */
[----:B------:R-:W5:Y:S04]  /*2590*/  LDG.E.64 R32, desc[UR10][R20.64] ;  /* 0x0000000a14207981 */ /* 0x000f68000c1e1b00 */
[----:B------:R-:W5:Y:S04]  /*25a0*/  LDG.E.64 R34, desc[UR10][R20.64+0x38400] ;  /* 0x0384000a14227981 */ /* 0x000f68000c1e1b00 */
[----:B------:R-:W5:Y:S04]  /*25b0*/  LDG.E.64 R36, desc[UR10][R20.64+0x70800] ;  /* 0x0708000a14247981 */ /* 0x000f68000c1e1b00 */
[----:B------:R0:W5:Y:S01]  /*25c0*/  LDG.E.64 R38, desc[UR10][R20.64+0xa8c00] ;  /* 0x0a8c000a14267981 */ /* 0x000162000c1e1b00 */
[----:B------:R-:W-:-:S02]  /*25d0*/  IADD3 R43, P2, PT, R43, -0x8, RZ ;  /* 0xfffffff82b2b7810 */ /* 0x000fc40007f5e0ff */
[----:B------:R-:W-:Y:S02]  /*25e0*/  IADD3 R47, P4, PT, R47, 0x78, RZ ;  /* 0x000000782f2f7810 */ /* 0x000fe40007f9e0ff */
[----:B------:R-:W-:Y:S02]  /*25f0*/  IADD3.X R44, PT, PT, R44, -0x1, RZ, P2, !PT ;  /* 0xffffffff2c2c7810 */ /* 0x000fe400017fe4ff */
[----:B------:R-:W-:Y:S02]  /*2600*/  ISETP.NE.U32.AND P2, PT, R43, RZ, PT ;  /* 0x000000ff2b00720c */ /* 0x000fe40003f45070 */
[----:B------:R-:W-:Y:S02]  /*2610*/  IADD3.X R46, PT, PT, RZ, R46, RZ, P4, !PT ;  /* 0x0000002eff2e7210 */ /* 0x000fe400027fe4ff */
[----:B------:R-:W-:Y:S02]  /*2620*/  ISETP.NE.AND.EX P2, PT, R44, RZ, PT, P2 ;  /* 0x000000ff2c00720c */ /* 0x000fe40003f45320 */
[----:B0-----:R-:W-:-:S05]  /*2630*/  IADD3 R20, P5, PT, R20, 0x1c2000, RZ ;  /* 0x001c200014147810 */ /* 0x001fca0007fbe0ff */
        /* <DEDUP_REMOVED lines=16> */
[----:B------:R-:W-:Y:S01]  /*2740*/  FADD.FTZ R24, R24, R39 ;  /* 0x0000002718187221 */ /* 0x000fe20000010000 */
[----:B------:R-:W-:Y:S06]  /*2750*/  @P2 BRA `(.L_x_62) ;  /* 0xfffffffc007c2947 */ /* 0x000fec000383ffff */
.L_x_61:
[----:B------:R-:W-:Y:S05]  /*2760*/  BSYNC.RECONVERGENT B1 ;  /* 0x0000000000017941 */ /* 0x000fea0003800200 */
.L_x_60:
[----:B------:R-:W-:Y:S01]  /*2770*/  IADD3.X R13, PT, PT, RZ, R49, RZ, P3, !PT ;  /* 0x00000031ff0d7210 */ /* 0x000fe20001ffe4ff */
[----:B------:R-:W-:Y:S06]  /*2780*/  @!P1 BRA `(.L_x_59) ;  /* 0x0000000000c89947 */ /* 0x000fec0003800000 */
[----:B------:R-:W-:Y:S01]  /*2790*/  BSSY.RECONVERGENT B1, `(.L_x_63) ;  /* 0x0000017000017945 */ /* 0x000fe20003800200 */
[----:B------:R-:W-:-:S03]  /*27a0*/  LOP3.LUT P1, RZ, R41, 0x3, RZ, 0xc0, !PT ;  /* 0x0000000329ff7812 */ /* 0x000fc6000782c0ff */
[----:B------:R-:W-:Y:S10]  /*27b0*/  @!P0 BRA `(.L_x_64) ;  /* 0x0000000000508947 */ /* 0x000ff40003800000 */
[----:B------:R-:W0:Y:S01]  /*27c0*/  LDCU.64 UR6, c[0x0][0x3d0] ;  /* 0x00007a00ff0677ac */ /* 0x000e220008000a00 */
[----:B------:R-:W-:Y:S02]  /*27d0*/  IMAD R21, R46, 0x780, RZ ;  /* 0x000007802e157824 */ /* 0x000fe400078e02ff */
[----:B------:R-:W-:-:S04]  /*27e0*/  IMAD.WIDE.U32 R22, R47, 0x780, R12 ;  /* 0x000007802f167825 */ /* 0x000fc800078e000c */
[----:B------:R-:W-:Y:S01]  /*27f0*/  IMAD.IADD R21, R23, 0x1, R21 ;  /* 0x0000000117157824 */ /* 0x000fe200078e0215 */
[----:B0-----:R-:W-:-:S04]  /*2800*/  LEA R20, P2, R22, UR6, 0x3 ;  /* 0x0000000616147c11 */ /* 0x001fc8000f8418ff */
[----:B------:R-:W-:-:S05]  /*2810*/  LEA.HI.X R21, R22, UR7, R21, 0x3, P2 ;  /* 0x0000000716157c11 */ /* 0x000fca00090f1c15 */
[----:B------:R-:W2:Y:S04]  /*2820*/  LDG.E.64 R22, desc[UR10][R20.64+0x8000] ;  /* 0x0080000a14167981 */ /* 0x000ea8000c1e1b00 */
[----:B------:R-:W3:Y:S04]  /*2830*/  LDG.E.64 R26, desc[UR10][R20.64+0x40400] ;  /* 0x0404000a141a7981 */ /* 0x000ee8000c1e1b00 */
[----:B------:R-:W4:Y:S04]  /*2840*/  LDG.E.64 R28, desc[UR10][R20.64+0x78800] ;  /* 0x0788000a141c7981 */ /* 0x000f28000c1e1b00 */
[----:B------:R-:W5:Y:S01]  /*2850*/  LDG.E.64 R30, desc[UR10][R20.64+0xb0c00] ;  /* 0x0b0c000a141e7981 */ /* 0x000f62000c1e1b00 */
[----:B------:R-:W-:-:S04]  /*2860*/  IADD3 R47, P2, PT, R47, 0x3c, RZ ;  /* 0x0000003c2f2f7810 */ /* 0x000fc80007f5e0ff */
[----:B------:R-:W-:Y:S01]  /*2870*/  IADD3.X R46, PT, PT, RZ, R46, RZ, P2, !PT ;  /* 0x0000002eff2e7210 */ /* 0x000fe200017fe4ff */
        /* <DEDUP_REMOVED lines=8> */
.L_x_64:
[----:B------:R-:W-:Y:S05]  /*2900*/  BSYNC.RECONVERGENT B1 ;  /* 0x0000000000017941 */ /* 0x000fea0003800200 */
.L_x_63:
[----:B------:R-:W-:Y:S05]  /*2910*/  @!P1 BRA `(.L_x_59) ;  /* 0x0000000000649947 */ /* 0x000fea0003800000 */
[C---:B------:R-:W-:Y:S02]  /*2920*/  LOP3.LUT P2, RZ, R40.reuse, 0x3, RZ, 0xc0, !PT ;  /* 0x0000000328ff7812 */ /* 0x040fe4000784c0ff */
[----:B------:R-:W-:-:S11]  /*2930*/  LOP3.LUT P1, RZ, R40, 0x1, RZ, 0xc0, !PT ;  /* 0x0000000128ff7812 */ /* 0x000fd6000782c0ff */
[----:B------:R-:W0:Y:S01]  /*2940*/  @P2 LDC.64 R26, c[0x0][0x3d0] ;  /* 0x0000f400ff1a2b82 */ /* 0x000e220000000a00 */
[C---:B------:R-:W-:Y:S01]  /*2950*/  @P2 IMAD.WIDE.U32 R20, R47.reuse, 0x780, R12 ;  /* 0x000007802f142825 */ /* 0x040fe200078e000c */
[----:B------:R-:W-:-:S03]  /*2960*/  @P2 IADD3 R47, P3, PT, R47, 0x1e, RZ ;  /* 0x0000001e2f2f2810 */ /* 0x000fc60007f7e0ff */
[----:B------:R-:W-:Y:S01]  /*2970*/  @P2 IMAD R23, R46, 0x780, RZ ;  /* 0x000007802e172824 */ /* 0x000fe200078e02ff */
[----:B------:R-:W-:Y:S01]  /*2980*/  @P2 IADD3.X R46, PT, PT, RZ, R46, RZ, P3, !PT ;  /* 0x0000002eff2e2210 */ /* 0x000fe20001ffe4ff */
[----:B------:R-:W-:Y:S01]  /*2990*/  @!P1 IMAD.WIDE.U32 R12, R47, 0x780, R12 ;  /* 0x000007802f0c9825 */ /* 0x000fe200078e000c */
[----:B------:R-:W1:Y:S03]  /*29a0*/  @!P1 LDC.64 R28, c[0x0][0x3d0] ;  /* 0x0000f400ff1c9b82 */ /* 0x000e660000000a00 */
[----:B------:R-:W-:Y:S02]  /*29b0*/  @P2 IMAD.IADD R23, R21, 0x1, R23 ;  /* 0x0000000115172824 */ /* 0x000fe400078e0217 */
[----:B------:R-:W-:-:S05]  /*29c0*/  @!P1 IMAD R21, R46, 0x780, RZ ;  /* 0x000007802e159824 */ /* 0x000fca00078e02ff */
[----:B------:R-:W-:Y:S02]  /*29d0*/  @!P1 IADD3 R13, PT, PT, R13, R21, RZ ;  /* 0x000000150d0d9210 */ /* 0x000fe40007ffe0ff */
[----:B0-----:R-:W-:-:S04]  /*29e0*/  @P2 LEA R22, P3, R20, R26, 0x3 ;  /* 0x0000001a14162211 */ /* 0x001fc800078618ff */
[----:B------:R-:W-:Y:S02]  /*29f0*/  @P2 LEA.HI.X R23, R20, R27, R23, 0x3, P3 ;  /* 0x0000001b14172211 */ /* 0x000fe400018f1c17 */
[----:B-1----:R-:W-:-:S03]  /*2a00*/  @!P1 LEA R20, P3, R12, R28, 0x3 ;  /* 0x0000001c0c149211 */ /* 0x002fc600078618ff */
[----:B------:R-:W2:Y:S01]  /*2a10*/  @P2 LDG.E.64 R26, desc[UR10][R22.64+0x8000] ;  /* 0x0080000a161a2981 */ /* 0x000ea2000c1e1b00 */
[----:B------:R-:W-:-:S03]  /*2a20*/  @!P1 LEA.HI.X R21, R12, R29, R13, 0x3, P3 ;  /* 0x0000001d0c159211 */ /* 0x000fc600018f1c0d */
        /* <DEDUP_REMOVED lines=8> */
.L_x_59:
[----:B------:R-:W-:Y:S05]  /*2ab0*/  BSYNC.RECONVERGENT B0 ;  /* 0x0000000000007941 */ /* 0x000fea0003800200 */
.L_x_58:
[----:B------:R0:W-:Y:S01]  /*2ac0*/  STS [R10], R25 ;  /* 0x000000190a007388 */ /* 0x0001e20000000800 */
[----:B------:R-:W1:Y:S01]  /*2ad0*/  LDC.64 R20, c[0x0][0x388] ;  /* 0x0000e200ff147b82 */ /* 0x000e620000000a00 */
[----:B------:R-:W-:Y:S02]  /*2ae0*/  ISETP.NE.AND P1, PT, R45, 0xf, PT ;  /* 0x0000000f2d00780c */ /* 0x000fe40003f25270 */
[----:B------:R0:W-:Y:S01]  /*2af0*/  STS [R10+0x780], R24 ;  /* 0x000780180a007388 */ /* 0x0001e20000000800 */
[----:B------:R-:W-:-:S04]  /*2b00*/  MOV R26, R9 ;  /* 0x00000009001a7202 */ /* 0x000fc80000000f00 */
[----:B------:R-:W2:Y:S08]  /*2b10*/  LDC.64 R12, c[0x0][0x390] ;  /* 0x0000e400ff0c7b82 */ /* 0x000eb00000000a00 */
[----:B0-----:R-:W-:Y:S06]  /*2b20*/  BAR.SYNC.DEFER_BLOCKING 0x0 ;  /* 0x0000000000007b1d */ /* 0x001fec0000010000 */
.L_x_68:
[----:B0-----:R-:W-:Y:S02]  /*2b30*/  @P1 LOP3.LUT R24, R26, 0x1e, R14, 0x78, !PT ;  /* 0x0000001e1a181812 */ /* 0x001fe400078e780e */
[----:B------:R-:W-:Y:S01]  /*2b40*/  CS2R R22, SRZ ;  /* 0x0000000000167805 */ /* 0x000fe2000001ff00 */
[----:B------:R-:W-:Y:S01]  /*2b50*/  UMOV UR6, 0xffff ;  /* 0x0000ffff00067882 */ /* 0x000fe20000000000 */
[----:B------:R-:W-:Y:S01]  /*2b60*/  ISETP.NE.AND P2, PT, R45, RZ, PT ;  /* 0x000000ff2d00720c */ /* 0x000fe20003f45270 */
[----:B------:R-:W-:-:S05]  /*2b70*/  @P1 IMAD R24, R24, 0x4, R15 ;  /* 0x0000000418181824 */ /* 0x000fca00078e020f */
[----:B------:R0:W3:Y:S04]  /*2b80*/  @P1 LDS R22, [R24] ;  /* 0x0000000018161984 */ /* 0x0000e80000000800 */
[----:B------:R0:W4:Y:S01]  /*2b90*/  @P1 LDS R23, [R24+0x780] ;  /* 0x0007800018171984 */ /* 0x0001220000000800 */
[----:B------:R-:W-:Y:S05]  /*2ba0*/  BRA.DIV UR6, `(.L_x_65) ;  /* 0x0000000206b07947 */ /* 0x000fea000b800000 */
[----:B------:R-:W-:Y:S01]  /*2bb0*/  MOV R29, 0xffff ;  /* 0x0000ffff001d7802 */ /* 0x000fe20000000f00 */
[----:B------:R-:W-:Y:S01]  /*2bc0*/  IMAD.MOV.U32 R32, RZ, RZ, 0xffff ;  /* 0x0000ffffff207424 */ /* 0x000fe200078e00ff */
[----:B------:R-:W-:Y:S01]  /*2bd0*/  MOV R30, 0xffff ;  /* 0x0000ffff001e7802 */ /* 0x000fe20000000f00 */
[----:B------:R-:W-:Y:S01]  /*2be0*/  IMAD.MOV.U32 R34, RZ, RZ, 0xffff ;  /* 0x0000ffffff227424 */ /* 0x000fe200078e00ff */
[----:B------:R-:W-:Y:S01]  /*2bf0*/  MOV R31, 0xffff ;  /* 0x0000ffff001f7802 */ /* 0x000fe20000000f00 */
[----:B---3--:R-:W3:Y:S01]  /*2c00*/  SHFL.BFLY PT, R25, R22, 0x8, 0x101f ;  /* 0x0d101f0016197f89 */ /* 0x008ee200000e0000 */
[----:B------:R-:W-:Y:S02]  /*2c10*/  MOV R33, 0xffff ;  /* 0x0000ffff00217802 */ /* 0x000fe40000000f00 */
[----:B------:R-:W-:Y:S01]  /*2c20*/  MOV R36, 0xffff ;  /* 0x0000ffff00247802 */ /* 0x000fe20000000f00 */
[----:B0---4-:R-:W0:Y:S01]  /*2c30*/  SHFL.BFLY PT, R24, R23, 0x8, 0x101f ;  /* 0x0d101f0017187f89 */ /* 0x011e2200000e0000 */
[----:B---3--:R-:W-:Y:S01]  /*2c40*/  FADD.FTZ R25, R25, R22 ;  /* 0x0000001619197221 */ /* 0x008fe20000010000 */
[----:B0-----:R-:W-:-:S04]  /*2c50*/  FADD.FTZ R24, R24, R23 ;  /* 0x0000001718187221 */ /* 0x001fc80000010000 */
        /* <DEDUP_REMOVED lines=12> */
.L_x_79:
[----:B------:R-:W-:Y:S01]  /*2d20*/  BSSY.RECONVERGENT B0, `(.L_x_66) ;  /* 0x000000b000007945 */ /* 0x000fe20003800200 */
[----:B----4-:R-:W-:-:S03]  /*2d30*/  FADD.FTZ R23, R22, R23 ;  /* 0x0000001716177221 */ /* 0x010fc60000010000 */
[----:B------:R-:W-:Y:S05]  /*2d40*/  @P2 BRA `(.L_x_67) ;  /* 0x0000000000202947 */ /* 0x000fea0003800000 */
[----:B------:R-:W-:Y:S01]  /*2d50*/  F2FP.BF16.F32.PACK_AB R22, R23, R30 ;  /* 0x0000001e1716723e */ /* 0x000fe200000010ff */
[----:B------:R-:W-:-:S03]  /*2d60*/  IMAD.IADD R25, R26, 0x1, R11 ;  /* 0x000000011a197824 */ /* 0x000fc600078e020b */
[C---:B------:R-:W-:Y:S02]  /*2d70*/  PRMT R27, R22.reuse, 0x7610, R27 ;  /* 0x00007610161b7816 */ /* 0x040fe4000000001b */
[----:B------:R-:W-:Y:S01]  /*2d80*/  PRMT R28, R22, 0x7632, R28 ;  /* 0x00007632161c7816 */ /* 0x000fe2000000001c */
[----:B-1----:R-:W-:-:S04]  /*2d90*/  IMAD.WIDE R22, R25, 0x2, R20 ;  /* 0x0000000219167825 */ /* 0x002fc800078e0214 */
[----:B--2---:R-:W-:Y:S01]  /*2da0*/  IMAD.WIDE R24, R25, 0x2, R12 ;  /* 0x0000000219187825 */ /* 0x004fe200078e020c */
[----:B------:R0:W-:Y:S04]  /*2db0*/  STG.E.U16 desc[UR10][R22.64], R27 ;  /* 0x0000001b16007986 */ /* 0x0001e8000c10150a */
[----:B------:R0:W-:Y:S02]  /*2dc0*/  STG.E.U16 desc[UR10][R24.64], R28 ;  /* 0x0000001c18007986 */ /* 0x0001e4000c10150a */
.L_x_67:
[----:B------:R-:W-:Y:S05]  /*2dd0*/  BSYNC.RECONVERGENT B0 ;  /* 0x0000000000007941 */ /* 0x000fea0003800200 */
.L_x_66:
[C---:B------:R-:W-:Y:S02]  /*2de0*/  ISETP.GE.U32.AND P2, PT, R26.reuse, 0x2, PT ;  /* 0x000000021a00780c */ /* 0x040fe40003f46070 */
[----:B------:R-:W-:-:S11]  /*2df0*/  IADD3 R26, PT, PT, R26, 0x1e, RZ ;  /* 0x0000001e1a1a7810 */ /* 0x000fd60007ffe0ff */
[----:B------:R-:W-:Y:S05]  /*2e00*/  @!P2 BRA `(.L_x_68) ;  /* 0xfffffffc0048a947 */ /* 0x000fea000383ffff */
[----:B------:R-:W-:Y:S05]  /*2e10*/  WARPSYNC.ALL ;  /* 0x0000000000007948 */ /* 0x000fea0003800000 */
[----:B------:R-:W-:Y:S01]  /*2e20*/  IADD3 R11, PT, PT, R11, 0x800, RZ ;  /* 0x000008000b0b7810 */ /* 0x000fe20007ffe0ff */
[----:B------:R-:W-:Y:S03]  /*2e30*/  BAR.SYNC.DEFER_BLOCKING 0x0 ;  /* 0x0000000000007b1d */ /* 0x000fe60000010000 */
[----:B------:R-:W-:-:S13]  /*2e40*/  ISETP.GE.AND P1, PT, R11, R0, PT ;  /* 0x000000000b00720c */ /* 0x000fda0003f26270 */
[----:B------:R-:W-:Y:S05]  /*2e50*/  @!P1 BRA `(.L_x_69) ;  /* 0xfffffff400589947 */ /* 0x000fea000383ffff */
[----:B------:R-:W-:Y:S05]  /*2e60*/  EXIT ;  /* 0x000000000000794d */ /* 0x000fea0003800000 */
.L_x_65:
        /* <DEDUP_REMOVED lines=8> */
.L_x_71:
[----:B------:R-:W-:Y:S05]  /*2ef0*/  BSYNC B0 ;  /* 0x0000000000007941 */ /* 0x000fea0003800000 */
.L_x_70:
[----:B------:R-:W-:Y:S02]  /*2f00*/  HFMA2 R33, -RZ, RZ, 0, 4.76837158203125e-07 ;  /* 0x00000008ff217431 */ /* 0x000fe400000001ff */
[----:B------:R-:W-:Y:S01]  /*2f10*/  IMAD.MOV.U32 R34, RZ, RZ, R23 ;  /* 0x000000ffff227224 */ /* 0x000fe200078e0017 */
[----:B------:R-:W-:Y:S02]  /*2f20*/  MOV R36, 0x101f ;  /* 0x0000101f00247802 */ /* 0x000fe40000000f00 */
[----:B------:R-:W-:Y:S02]  /*2f30*/  MOV R31, 0xffff ;  /* 0x0000ffff001f7802 */ /* 0x000fe40000000f00 */
[----:B------:R-:W-:-:S07]  /*2f40*/  MOV R25, R32 ;  /* 0x0000002000197202 */ /* 0x000fce0000000f00 */
[----:B------:R-:W-:Y:S05]  /*2f50*/  WARPSYNC.COLLECTIVE R31, `(.L_x_72) ;  /* 0x000000001f087348 */ /* 0x000fea0003c00000 */
[----:B------:R0:W1:Y:S02]  /*2f60*/  SHFL.BFLY P3, R32, R34, R33, R36 ;  /* 0x0c00002122207389 */ /* 0x0000640000060024 */
[----:B01----:R-:W-:Y:S05]  /*2f70*/  ENDCOLLECTIVE ;  /* 0x000000000000791b */ /* 0x003fea0003800000 */
.L_x_72:
[----:B------:R-:W-:Y:S01]  /*2f80*/  FADD.FTZ R25, R25, R22 ;  /* 0x0000001619197221 */ /* 0x000fe20000010000 */
[----:B------:R-:W-:-:S04]  /*2f90*/  HFMA2 R33, -RZ, RZ, 0, 2.384185791015625e-07 ;  /* 0x00000004ff217431 */ /* 0x000fc800000001ff */
[----:B------:R-:W-:Y:S01]  /*2fa0*/  MOV R34, R25 ;  /* 0x0000001900227202 */ /* 0x000fe20000000f00 */
[----:B------:R-:W-:-:S07]  /*2fb0*/  IMAD.MOV.U32 R24, RZ, RZ, R32 ;  /* 0x000000ffff187224 */ /* 0x000fce00078e0020 */
[----:B------:R-:W-:Y:S05]  /*2fc0*/  WARPSYNC.COLLECTIVE R31, `(.L_x_73) ;  /* 0x000000001f087348 */ /* 0x000fea0003c00000 */
[----:B------:R0:W1:Y:S02]  /*2fd0*/  SHFL.BFLY P3, R32, R34, R33, R36 ;  /* 0x0c00002122207389 */ /* 0x0000640000060024 */
[----:B01----:R-:W-:Y:S05]  /*2fe0*/  ENDCOLLECTIVE ;  /* 0x000000000000791b */ /* 0x003fea0003800000 */
.L_x_73:
[----:B------:R-:W-:-:S04]  /*2ff0*/  FADD.FTZ R24, R24, R23 ;  /* 0x0000001718187221 */ /* 0x000fc80000010000 */
[----:B------:R-:W-:Y:S01]  /*3000*/  IMAD.MOV.U32 R34, RZ, RZ, R24 ;  /* 0x000000ffff227224 */ /* 0x000fe200078e0018 */
[----:B------:R-:W-:-:S07]  /*3010*/  MOV R28, R32 ;  /* 0x00000020001c7202 */ /* 0x000fce0000000f00 */
[----:B------:R-:W-:Y:S05]  /*3020*/  WARPSYNC.COLLECTIVE R31, `(.L_x_74) ;  /* 0x000000001f087348 */ /* 0x000fea0003c00000 */
[----:B------:R0:W1:Y:S02]  /*3030*/  SHFL.BFLY P3, R32, R34, R33, R36 ;  /* 0x0c00002122207389 */ /* 0x0000640000060024 */
[----:B01----:R-:W-:Y:S05]  /*3040*/  ENDCOLLECTIVE ;  /* 0x000000000000791b */ /* 0x003fea0003800000 */
.L_x_74:
[----:B------:R-:W-:Y:S01]  /*3050*/  FADD.FTZ R28, R25, R28 ;  /* 0x0000001c191c7221 */ /* 0x000fe20000010000 */
[----:B------:R-:W-:-:S04]  /*3060*/  HFMA2 R33, -RZ, RZ, 0, 1.1920928955078125e-07 ;  /* 0x00000002ff217431 */ /* 0x000fc800000001ff */
[----:B------:R-:W-:Y:S02]  /*3070*/  MOV R34, R28 ;  /* 0x0000001c00227202 */ /* 0x000fe40000000f00 */
[----:B------:R-:W-:-:S07]  /*3080*/  MOV R27, R32 ;  /* 0x00000020001b7202 */ /* 0x000fce0000000f00 */
[----:B------:R-:W-:Y:S05]  /*3090*/  WARPSYNC.COLLECTIVE R31, `(.L_x_75) ;  /* 0x000000001f087348 */ /* 0x000fea0003c00000 */
[----:B------:R0:W1:Y:S02]  /*30a0*/  SHFL.BFLY P3, R32, R34, R33, R36 ;  /* 0x0c00002122207389 */ /* 0x0000640000060024 */
[----:B01----:R-:W-:Y:S05]  /*30b0*/  ENDCOLLECTIVE ;  /* 0x000000000000791b */ /* 0x003fea0003800000 */
.L_x_75:
[----:B------:R-:W-:-:S05]  /*30c0*/  FADD.FTZ R27, R24, R27 ;  /* 0x0000001b181b7221 */ /* 0x000fca0000010000 */
[----:B------:R-:W-:Y:S01]  /*30d0*/  MOV R34, R27 ;  /* 0x0000001b00227202 */ /* 0x000fe20000000f00 */
[----:B------:R-:W-:-:S07]  /*30e0*/  IMAD.MOV.U32 R29, RZ, RZ, R32 ;  /* 0x000000ffff1d7224 */ /* 0x000fce00078e0020 */
[----:B------:R-:W-:Y:S05]  /*30f0*/  WARPSYNC.COLLECTIVE R31, `(.L_x_76) ;  /* 0x000000001f087348 */ /* 0x000fea0003c00000 */
[----:B------:R0:W1:Y:S02]  /*3100*/  SHFL.BFLY P3, R32, R34, R33, R36 ;  /* 0x0c00002122207389 */ /* 0x0000640000060024 */
[----:B01----:R-:W-:Y:S05]  /*3110*/  ENDCOLLECTIVE ;  /* 0x000000000000791b */ /* 0x003fea0003800000 */
.L_x_76:
[----:B------:R-:W-:-:S05]  /*3120*/  FADD.FTZ R29, R28, R29 ;  /* 0x0000001d1c1d7221 */ /* 0x000fca0000010000 */
[----:B------:R-:W-:Y:S01]  /*3130*/  MOV R34, R29 ;  /* 0x0000001d00227202 */ /* 0x000fe20000000f00 */
[----:B------:R-:W-:Y:S01]  /*3140*/  IMAD.MOV.U32 R33, RZ, RZ, 0x1 ;  /* 0x00000001ff217424 */ /* 0x000fe200078e00ff */
[----:B------:R-:W-:-:S07]  /*3150*/  MOV R22, R32 ;  /* 0x0000002000167202 */ /* 0x000fce0000000f00 */
[----:B------:R-:W-:Y:S05]  /*3160*/  WARPSYNC.COLLECTIVE R31, `(.L_x_77) ;  /* 0x000000001f087348 */ /* 0x000fea0003c00000 */
[----:B------:R0:W1:Y:S02]  /*3170*/  SHFL.BFLY P3, R32, R34, R33, R36 ;  /* 0x0c00002122207389 */ /* 0x0000640000060024 */
[----:B01----:R-:W-:Y:S05]  /*3180*/  ENDCOLLECTIVE ;  /* 0x000000000000791b */ /* 0x003fea0003800000 */
.L_x_77:
[----:B------:R-:W-:-:S05]  /*3190*/  FADD.FTZ R22, R27, R22 ;  /* 0x000000161b167221 */ /* 0x000fca0000010000 */
[----:B------:R-:W-:Y:S02]  /*31a0*/  MOV R34, R22 ;  /* 0x0000001600227202 */ /* 0x000fe40000000f00 */
[----:B------:R-:W-:-:S07]  /*31b0*/  MOV R30, R32 ;  /* 0x00000020001e7202 */ /* 0x000fce0000000f00 */
[----:B------:R-:W-:Y:S05]  /*31c0*/  WARPSYNC.COLLECTIVE R31, `(.L_x_78) ;  /* 0x000000001f087348 */ /* 0x000fea0003c00000 */
[----:B------:R0:W1:Y:S02]  /*31d0*/  SHFL.BFLY P3, R32, R34, R33, R36 ;  /* 0x0c00002122207389 */ /* 0x0000640000060024 */
[----:B01----:R-:W-:Y:S05]  /*31e0*/  ENDCOLLECTIVE ;  /* 0x000000000000791b */ /* 0x003fea0003800000 */
.L_x_78:
[----:B------:R-:W-:Y:S01]  /*31f0*/  FADD.FTZ R30, R29, R30 ;  /* 0x0000001e1d1e7221 */ /* 0x000fe20000010000 */
[----:B------:R-:W-:Y:S01]  /*3200*/  MOV R23, R32 ;  /* 0x0000002000177202 */ /* 0x000fe20000000f00 */
[----:B------:R-:W-:Y:S06]  /*3210*/  BRA `(.L_x_79) ;  /* 0xfffffff800c07947 */ /* 0x000fec000383ffff */
.L_x_80:
        /* <DEDUP_REMOVED lines=14> */
.L_x_1830:


//--------------------- .text._ZN13group_norm_v218gn_bwd_cuda_kernelI13__nv_bfloat16Li480ELi3ELi32ELi60ELi256ELb0ELb1ELi4ELi960ELi960ELi4ELb1ELi4ELb0ELb0ELNS_15WgradSyncMethodE3ENS_16CompileConditionILi1000EEEEEvPT_S6_S6_PKS5_S8_S8_S8_PKfflPfPj --------------------------
	.section	.text._ZN13group_norm_v218gn_bwd_cuda_kernelI13__nv_bfloat16Li480ELi3ELi32ELi60ELi256ELb0ELb1ELi4ELi960ELi960ELi4ELb1ELi4ELb0ELb0ELNS_15WgradSyncMethodE3ENS_16CompileConditionILi1000EEEEEvPT_S6_S6_PKS5_S8_S8_S8_PKfflPfPj,"ax",@progbits
	.align	128
        .global         _ZN13group_norm_v218gn_bwd_cuda_kernelI13__nv_bfloat16Li480ELi3ELi32ELi60ELi256ELb0ELb1ELi4ELi960ELi960ELi4ELb1ELi4ELb0ELb0ELNS_15WgradSyncMethodE3ENS_16CompileConditionILi1000EEEEEvPT_S6_S6_PKS5_S8_S8_S8_PKfflPfPj
        .type           _ZN13group_norm_v218gn_bwd_cuda_kernelI13__nv_bfloat16Li480ELi3ELi32ELi60ELi256ELb0ELb1ELi4ELi960ELi960ELi4ELb1ELi4ELb0ELb0ELNS_15WgradSyncMethodE3ENS_16CompileConditionILi1000EEEEEvPT_S6_S6_PKS5_S8_S8_S8_PKfflPfPj,@function
        .size           _ZN13group_norm_v218gn_bwd_cuda_kernelI13__nv_bfloat16Li480ELi3ELi32ELi60ELi256ELb0ELb1ELi4ELi960ELi960ELi4ELb1ELi4ELb0ELb0ELNS_15WgradSyncMethodE3ENS_16CompileConditionILi1000EEEEEvPT_S6_S6_PKS5_S8_S8_S8_PKfflPfPj,(.L_x_1831 - _ZN13group_norm_v218gn_bwd_cuda_kernelI13__nv_bfloat16Li480ELi3ELi32ELi60ELi256ELb0ELb1ELi4ELi960ELi960ELi4ELb1ELi4ELb0ELb0ELNS_15WgradSyncMethodE3ENS_16CompileConditionILi1000EEEEEvPT_S6_S6_PKS5_S8_S8_S8_PKfflPfPj)
        .other          _ZN13group_norm_v218gn_bwd_cuda_kernelI13__nv_bfloat16Li480ELi3ELi32ELi60ELi256ELb0ELb1ELi4ELi960ELi960ELi4ELb1ELi4ELb0ELb0ELNS_15WgradSyncMethodE3ENS_16CompileConditionILi1000EEEEEvPT_S6_S6_PKS5_S8_S8_S8_PKfflPfPj,@"STO_CUDA_ENTRY STV_DEFAULT"
_ZN13group_norm_v218gn_bwd_cuda_kernelI13__nv_bfloat16Li480ELi3ELi32ELi60ELi256ELb0ELb1ELi4ELi960ELi960ELi4ELb1ELi4ELb0ELb0ELNS_15WgradSyncMethodE3ENS_16CompileConditionILi1000EEEEEvPT_S6_S6_PKS5_S8_S8_S8_PKfflPfPj:
.text._ZN13group_norm_v218gn_bwd_cuda_kernelI13__nv_bfloat16Li480ELi3ELi32ELi60ELi256ELb0ELb1ELi4ELi960ELi960ELi4ELb1ELi4ELb0ELb0ELNS_15WgradSyncMethodE3ENS_16CompileConditionILi1000EEEEEvPT_S6_S6_PKS5_S8_S8_S8_PKfflPfPj:
[----:B------:R-:W0:Y:S08]  /*0000*/  LDC R1, c[0x0][0x37c] ;  /* 0x0000df00ff017b82 */ /* 0x000e300000000800 */
[----:B------:R-:W1:Y:S01]  /*0010*/  S2UR UR8, SR_CTAID.Y ;  /* 0x00000000000879c3 */ /* 0x000e620000002600 */
[----:B------:R-:W2:Y:S01]  /*0020*/  LDCU.64 UR16, c[0x0][0x3c8] ;  /* 0x00007900ff1077ac */ /* 0x000ea20008000a00 */
[----:B0-----:R-:W-:Y:S01]  /*0030*/  IADD3 R1, PT, PT, R1, -0x18, RZ ;  /* 0xffffffe801017810 */ /* 0x001fe20007ffe0ff */
[----:B------:R-:W0:Y:S01]  /*0040*/  LDCU.64 UR12, c[0x0][0x358] ;  /* 0x00006b00ff0c77ac */ /* 0x000e220008000a00 */
[----:B--2---:R-:W-:-:S02]  /*0050*/  USHF.L.U32 UR4, UR16, 0x1, URZ ;  /* 0x0000000110047899 */ /* 0x004fc400080006ff */
[----:B------:R-:W-:Y:S02]  /*0060*/  USHF.L.U64.HI UR5, UR16, 0x1, UR17 ;  /* 0x0000000110057899 */ /* 0x000fe40008010211 */
[----:B-1----:R-:W-:Y:S02]  /*0070*/  UISETP.GT.U32.AND UP0, UPT, UR4, UR8, UPT ;  /* 0x000000080400728c */ /* 0x002fe4000bf04070 */
[----:B------:R-:W-:Y:S02]  /*0080*/  ULOP3.LUT UR11, UR8, 0x1, URZ, 0xc0, !UPT ;  /* 0x00000001080b7892 */ /* 0x000fe4000f8ec0ff */
[----:B------:R-:W-:Y:S01]  /*0090*/  UISETP.GT.AND.EX UP0, UPT, UR5, URZ, UPT, UP0 ;  /* 0x000000ff0500728c */ /* 0x000fe2000bf04300 */
[----:B------:R-:W-:Y:S02]  /*00a0*/  UMOV UR10, UR8 ;  /* 0x00000008000a7c82 */ /* 0x000fe40008000000 */
[----:B------:R-:W-:-:S06]  /*00b0*/  UMOV UR5, URZ ;  /* 0x000000ff00057c82 */ /* 0x000fcc0008000000 */
[----:B0-----:R-:W-:Y:S05]  /*00c0*/  BRA.U UP0, `(.L_x_81) ;  /* 0x0000000100687547 */ /* 0x001fea000b800000 */
[----:B------:R-:W0:Y:S01]  /*00d0*/  S2R R0, SR_TID.X ;  /* 0x0000000000007919 */ /* 0x000e220000002100 */
[----:B------:R-:W1:Y:S08]  /*00e0*/  S2UR UR18, SR_CTAID.X ;  /* 0x00000000001279c3 */ /* 0x000e700000002500 */
[----:B------:R-:W-:Y:S01]  /*00f0*/  BAR.SYNC.DEFER_BLOCKING 0x0 ;  /* 0x0000000000007b1d */ /* 0x000fe20000010000 */
[----:B0-----:R-:W-:-:S13]  /*0100*/  ISETP.NE.AND P0, PT, R0, RZ, PT ;  /* 0x000000ff0000720c */ /* 0x001fda0003f05270 */
[----:B-1----:R-:W-:Y:S05]  /*0110*/  @P0 BRA `(.L_x_82) ;  /* 0x0000000000480947 */ /* 0x002fea0003800000 */
        /* <DEDUP_REMOVED lines=12> */
.L_x_83:
[----:B0-----:R-:W2:Y:S04]  /*01e0*/  LD.E.STRONG.GPU R5, desc[UR12][R2.64+0x10] ;  /* 0x0000100c02057980 */ /* 0x001ea8000c10f900 */
[----:B--2---:R-:W-:Y:S01]  /*01f0*/  CCTL.IVALL ;  /* 0x00000000ff00798f */ /* 0x004fe20002000000 */
[----:B------:R-:W-:Y:S05]  /*0200*/  YIELD ;  /* 0x0000000000007946 */ /* 0x000fea0003800000 */
[----:B-----5:R-:W-:-:S04]  /*0210*/  LOP3.LUT R5, R5, R0, RZ, 0x3c, !PT ;  /* 0x0000000005057212 */ /* 0x020fc800078e3cff */
[----:B------:R-:W-:-:S13]  /*0220*/  ISETP.GT.AND P0, PT, R5, -0x1, PT ;  /* 0xffffffff0500780c */ /* 0x000fda0003f04270 */
[----:B------:R-:W-:Y:S05]  /*0230*/  @P0 BRA `(.L_x_83) ;  /* 0xfffffffc00e80947 */ /* 0x000fea000383ffff */
.L_x_82:
[----:B------:R-:W-:Y:S05]  /*0240*/  WARPSYNC.ALL ;  /* 0x0000000000007948 */ /* 0x000fea0003800000 */
[----:B------:R-:W-:Y:S06]  /*0250*/  BAR.SYNC.DEFER_BLOCKING 0x0 ;  /* 0x0000000000007b1d */ /* 0x000fec0000010000 */
[----:B------:R-:W-:Y:S05]  /*0260*/  BRA `(.L_x_84) ;  /* 0x00000020007c7947 */ /* 0x000fea0003800000 */
.L_x_81:
[----:B------:R-:W0:Y:S01]  /*0270*/  S2R R5, SR_TID.X ;  /* 0x0000000000057919 */ /* 0x000e220000002100 */
[----:B------:R-:W1:Y:S01]  /*0280*/  LDC.64 R2, c[0x0][0x3a8] ;  /* 0x0000ea00ff027b82 */ /* 0x000e620000000a00 */
[----:B0-----:R-:W-:-:S05]  /*0290*/  LOP3.LUT R0, R5, 0xffff, RZ, 0xc0, !PT ;  /* 0x0000ffff05007812 */ /* 0x001fca00078ec0ff */
[----:B------:R-:W-:-:S05]  /*02a0*/  IMAD R0, R0, 0x445, RZ ;  /* 0x0000044500007824 */ /* 0x000fca00078e02ff */
[----:B------:R-:W-:-:S04]  /*02b0*/  SHF.R.U32.HI R0, RZ, 0x12, R0 ;  /* 0x00000012ff007819 */ /* 0x000fc80000011600 */
[----:B------:R-:W-:-:S05]  /*02c0*/  PRMT R0, R0, 0x9910, RZ ;  /* 0x0000991000007816 */ /* 0x000fca00000000ff */
[----:B------:R-:W-:-:S05]  /*02d0*/  IMAD R0, R0, 0xf0, RZ ;  /* 0x000000f000007824 */ /* 0x000fca00078e02ff */
[----:B------:R-:W-:-:S04]  /*02e0*/  IADD3 R0, PT, PT, RZ, -R0, RZ ;  /* 0x80000000ff007210 */ /* 0x000fc80007ffe0ff */
[----:B------:R-:W-:-:S04]  /*02f0*/  PRMT R0, R0, 0x7710, RZ ;  /* 0x0000771000007816 */ /* 0x000fc800000000ff */
[----:B------:R-:W-:Y:S01]  /*0300*/  IADD3 R0, PT, PT, R0, R5, RZ ;  /* 0x0000000500007210 */ /* 0x000fe20007ffe0ff */
[----:B------:R-:W-:-:S03]  /*0310*/  IMAD.U32 R5, RZ, RZ, UR11 ;  /* 0x0000000bff057e24 */ /* 0x000fc6000f8e00ff */
[----:B------:R-:W-:-:S05]  /*0320*/  LOP3.LUT R0, R0, 0xffff, RZ, 0xc0, !PT ;  /* 0x0000ffff00007812 */ /* 0x000fca00078ec0ff */
[----:B------:R-:W-:-:S05]  /*0330*/  IMAD R0, R5, 0xf0, R0 ;  /* 0x000000f005007824 */ /* 0x000fca00078e0200 */
[----:B------:R-:W-:-:S05]  /*0340*/  SHF.L.U32 R5, R0, 0x2, RZ ;  /* 0x0000000200057819 */ /* 0x000fca00000006ff */
[----:B-1----:R-:W-:-:S06]  /*0350*/  IMAD.WIDE.U32 R2, R5, 0x2, R2 ;  /* 0x0000000205027825 */ /* 0x002fcc00078e0002 */
[----:B------:R-:W2:Y:S01]  /*0360*/  LDG.E.64.CONSTANT R2, desc[UR12][R2.64] ;  /* 0x0000000c02027981 */ /* 0x000ea2000c1e9b00 */
[----:B------:R-:W-:Y:S02]  /*0370*/  LOP3.LUT R5, R5, 0xffff, RZ, 0xc0, !PT ;  /* 0x0000ffff05057812 */ /* 0x000fe400078ec0ff */
[----:B------:R-:W-:Y:S02]  /*0380*/  CS2R R12, SRZ ;  /* 0x00000000000c7805 */ /* 0x000fe4000001ff00 */
[----:B------:R-:W-:Y:S02]  /*0390*/  CS2R R14, SRZ ;  /* 0x00000000000e7805 */ /* 0x000fe4000001ff00 */
[----:B------:R-:W-:Y:S02]  /*03a0*/  CS2R R16, SRZ ;  /* 0x0000000000107805 */ /* 0x000fe4000001ff00 */
[----:B------:R-:W-:Y:S01]  /*03b0*/  CS2R R18, SRZ ;  /* 0x0000000000127805 */ /* 0x000fe2000001ff00 */
[----:B------:R-:W-:Y:S01]  /*03c0*/  IMAD R5, R5, 0x889, RZ ;  /* 0x0000088905057824 */ /* 0x000fe200078e02ff */
[----:B------:R-:W-:Y:S01]  /*03d0*/  UMOV UR4, URZ ;  /* 0x000000ff00047c82 */ /* 0x000fe20008000000 */
[C---:B--2---:R-:W-:Y:S01]  /*03e0*/  PRMT R0, R2.reuse, 0x7632, R0 ;  /* 0x0000763202007816 */ /* 0x044fe20000000000 */
[----:B------:R-:W-:Y:S01]  /*03f0*/  IMAD.U32 R37, R3, 0x10000, RZ ;  /* 0x0001000003257824 */ /* 0x000fe200078e00ff */
[----:B------:R-:W-:-:S02]  /*0400*/  SHF.L.U32 R2, R2, 0x10, RZ ;  /* 0x0000001002027819 */ /* 0x000fc400000006ff */
[----:B------:R-:W-:Y:S02]  /*0410*/  SHF.L.U32 R0, R0, 0x10, RZ ;  /* 0x0000001000007819 */ /* 0x000fe400000006ff */
[----:B------:R-:W-:Y:S01]  /*0420*/  PRMT R36, R3, 0x7632, R36 ;  /* 0x0000763203247816 */ /* 0x000fe20000000024 */
[----:B------:R0:W-:Y:S03]  /*0430*/  STL [R1+0x4], R2 ;  /* 0x0000040201007387 */ /* 0x0001e60000100800 */
[----:B------:R-:W-:Y:S02]  /*0440*/  SHF.L.U32 R36, R36, 0x10, RZ ;  /* 0x0000001024247819 */ /* 0x000fe400000006ff */
[----:B0-----:R-:W-:-:S05]  /*0450*/  SHF.R.U32.HI R2, RZ, 0x11, R5 ;  /* 0x00000011ff027819 */ /* 0x001fca0000011605 */
[----:B------:R0:W-:Y:S04]  /*0460*/  STL [R1+0x8], R2 ;  /* 0x0000080201007387 */ /* 0x0001e80000100800 */
[----:B------:R0:W-:Y:S02]  /*0470*/  STL [R1], R0 ;  /* 0x0000000001007387 */ /* 0x0001e40000100800 */
.L_x_98:
[----:B-1----:R-:W2:Y:S01]  /*0480*/  LDL R6, [R1+0x8] ;  /* 0x0000080001067983 */ /* 0x002ea20000100800 */
[----:B------:R-:W1:Y:S01]  /*0490*/  S2UR UR8, SR_CTAID.Y ;  /* 0x00000000000879c3 */ /* 0x000e620000002600 */
[----:B------:R-:W-:Y:S01]  /*04a0*/  USHF.R.U64 UR15, UR10, 0x1, UR5 ;  /* 0x000000010a0f7899 */ /* 0x000fe20008001205 */
[----:B------:R-:W-:Y:S01]  /*04b0*/  IMAD.MOV.U32 R5, RZ, RZ, RZ ;  /* 0x000000ffff057224 */ /* 0x000fe200078e00ff */
[----:B0-----:R-:W0:Y:S01]  /*04c0*/  S2R R0, SR_TID.X ;  /* 0x0000000000007919 */ /* 0x001e220000002100 */
[----:B------:R-:W-:Y:S01]  /*04d0*/  USHF.R.U32.HI UR7, URZ, 0x1, UR5 ;  /* 0x00000001ff077899 */ /* 0x000fe20008011605 */
[----:B------:R-:W3:Y:S02]  /*04e0*/  LDCU.64 UR16, c[0x0][0x3b8] ;  /* 0x00007700ff1077ac */ /* 0x000ee40008000a00 */
[----:B------:R-:W-:Y:S01]  /*04f0*/  MOV R7, UR15 ;  /* 0x0000000f00077c02 */ /* 0x000fe20008000f00 */
[----:B------:R-:W4:Y:S01]  /*0500*/  S2UR UR18, SR_CTAID.X ;  /* 0x00000000001279c3 */ /* 0x000f220000002500 */
[----:B------:R-:W5:Y:S01]  /*0510*/  LDL R27, [R1] ;  /* 0x00000000011b7983 */ /* 0x000f620000100800 */
[----:B------:R-:W-:-:S02]  /*0520*/  USHF.L.U64.HI UR14, UR15, 0x6, UR7 ;  /* 0x000000060f0e7899 */ /* 0x000fc40008010207 */
[----:B------:R-:W-:Y:S01]  /*0530*/  USHF.L.U32 UR9, UR15, 0x6, URZ ;  /* 0x000000060f097899 */ /* 0x000fe200080006ff */
[----:B------:R-:W3:Y:S01]  /*0540*/  LDCU.64 UR20, c[0x0][0x3a0] ;  /* 0x00007400ff1477ac */ /* 0x000ee20008000a00 */
[----:B------:R-:W-:Y:S02]  /*0550*/  UIMAD UR7, UR7, 0x78000, URZ ;  /* 0x00078000070778a4 */ /* 0x000fe4000f8e02ff */
[----:B-1----:R-:W-:Y:S02]  /*0560*/  ULOP3.LUT UR11, UR8, 0x1, URZ, 0xc0, !UPT ;  /* 0x00000001080b7892 */ /* 0x002fe4000f8ec0ff */
[----:B----4-:R-:W-:Y:S01]  /*0570*/  USHF.L.U32 UR6, UR18, 0x2, URZ ;  /* 0x0000000212067899 */ /* 0x010fe200080006ff */
[----:B0-----:R-:W-:-:S03]  /*0580*/  LOP3.LUT R2, R0, 0xffff, RZ, 0xc0, !PT ;  /* 0x0000ffff00027812 */ /* 0x001fc600078ec0ff */
[----:B------:R-:W-:Y:S02]  /*0590*/  ULOP3.LUT UR6, UR6, 0xfc, URZ, 0xc0, !UPT ;  /* 0x000000fc06067892 */ /* 0x000fe4000f8ec0ff */
[----:B------:R-:W-:-:S05]  /*05a0*/  IMAD R2, R2, 0x445, RZ ;  /* 0x0000044502027824 */ /* 0x000fca00078e02ff */
[----:B------:R-:W-:-:S04]  /*05b0*/  SHF.R.U32.HI R20, RZ, 0x12, R2 ;  /* 0x00000012ff147819 */ /* 0x000fc80000011602 */
[----:B------:R-:W-:-:S05]  /*05c0*/  PRMT R2, R20, 0x9910, RZ ;  /* 0x0000991014027816 */ /* 0x000fca00000000ff */
[----:B------:R-:W-:-:S04]  /*05d0*/  IMAD R2, R2, 0xf0, RZ ;  /* 0x000000f002027824 */ /* 0x000fc800078e02ff */
[----:B------:R-:W-:-:S05]  /*05e0*/  IMAD.MOV R2, RZ, RZ, -R2 ;  /* 0x000000ffff027224 */ /* 0x000fca00078e0a02 */
[----:B------:R-:W-:-:S04]  /*05f0*/  PRMT R3, R2, 0x7710, RZ ;  /* 0x0000771002037816 */ /* 0x000fc800000000ff */
[----:B------:R-:W-:Y:S02]  /*0600*/  IADD3 R0, PT, PT, R3, R0, RZ ;  /* 0x0000000003007210 */ /* 0x000fe40007ffe0ff */
[----:B------:R-:W-:Y:S02]  /*0610*/  MOV R3, UR11 ;  /* 0x0000000b00037c02 */ /* 0x000fe40008000f00 */
[----:B------:R-:W-:-:S05]  /*0620*/  LOP3.LUT R2, R0, 0xffff, RZ, 0xc0, !PT ;  /* 0x0000ffff00027812 */ /* 0x000fca00078ec0ff */
[----:B------:R-:W-:Y:S01]  /*0630*/  IMAD R2, R3, 0xf0, R2 ;  /* 0x000000f003027824 */ /* 0x000fe200078e0202 */
[----:B------:R-:W-:-:S03]  /*0640*/  IADD3 R3, PT, PT, R20, UR6, RZ ;  /* 0x0000000614037c10 */ /* 0x000fc6000fffe0ff */
[----:B------:R-:W-:Y:S01]  /*0650*/  IMAD.SHL.U32 R4, R2, 0x4, RZ ;  /* 0x0000000402047824 */ /* 0x000fe200078e00ff */
[----:B------:R-:W-:Y:S01]  /*0660*/  MOV R2, UR9 ;  /* 0x0000000900027c02 */ /* 0x000fe20008000f00 */
[----:B------:R-:W-:Y:S01]  /*0670*/  IMAD R35, R3, 0x780, RZ ;  /* 0x0000078003237824 */ /* 0x000fe200078e02ff */
[----:B------:R-:W-:Y:S01]  /*0680*/  MOV R3, UR14 ;  /* 0x0000000e00037c02 */ /* 0x000fe20008000f00 */
[----:B------:R-:W-:-:S03]  /*0690*/  IMAD.WIDE.U32 R4, R7, 0x78000, R4 ;  /* 0x0007800007047825 */ /* 0x000fc600078e0004 */
[----:B------:R-:W-:-:S04]  /*06a0*/  IADD3 R35, P0, PT, R35, R4, RZ ;  /* 0x0000000423237210 */ /* 0x000fc80007f1e0ff */
[----:B------:R-:W-:Y:S01]  /*06b0*/  IADD3.X R4, PT, PT, R5, UR7, RZ, P0, !PT ;  /* 0x0000000705047c10 */ /* 0x000fe200087fe4ff */
[C---:B------:R-:W-:Y:S01]  /*06c0*/  IMAD.SHL.U32 R34, R35.reuse, 0x2, RZ ;  /* 0x0000000223227824 */ /* 0x040fe200078e00ff */
[----:B------:R-:W0:Y:S02]  /*06d0*/  LDCU.64 UR6, c[0x0][0x398] ;  /* 0x00007300ff0677ac */ /* 0x000e240008000a00 */
[----:B------:R-:W-:Y:S02]  /*06e0*/  SHF.L.U64.HI R35, R35, 0x1, R4 ;  /* 0x0000000123237819 */ /* 0x000fe40000010204 */
[----:B---3--:R-:W-:-:S04]  /*06f0*/  IADD3 R8, P1, PT, R34, UR20, RZ ;  /* 0x0000001422087c10 */ /* 0x008fc8000ff3e0ff */
[----:B------:R-:W-:Y:S01]  /*0700*/  IADD3.X R9, PT, PT, R35, UR21, RZ, P1, !PT ;  /* 0x0000001523097c10 */ /* 0x000fe20008ffe4ff */
[----:B--2---:R-:W-:-:S04]  /*0710*/  IMAD.WIDE.U32 R2, R6, 0x2, R2 ;  /* 0x0000000206027825 */ /* 0x004fc800078e0002 */
[----:B------:R-:W2:Y:S01]  /*0720*/  LDG.E.64.CONSTANT R6, desc[UR12][R8.64+0x1e00] ;  /* 0x001e000c08067981 */ /* 0x000ea2000c1e9b00 */
[----:B------:R-:W-:-:S04]  /*0730*/  LEA R10, P0, R2, UR16, 0x2 ;  /* 0x00000010020a7c11 */ /* 0x000fc8000f8010ff */
[----:B------:R-:W-:Y:S01]  /*0740*/  LEA.HI.X R11, R2, UR17, R3, 0x2, P0 ;  /* 0x00000011020b7c11 */ /* 0x000fe200080f1403 */
[----:B------:R-:W1:Y:S01]  /*0750*/  S2R R26, SR_CgaCtaId ;  /* 0x00000000001a7919 */ /* 0x000e620000008800 */
[----:B------:R-:W-:Y:S01]  /*0760*/  MOV R21, 0x400 ;  /* 0x0000040000157802 */ /* 0x000fe20000000f00 */
[----:B------:R-:W3:Y:S01]  /*0770*/  LDCU.64 UR16, c[0x0][0x3c8] ;  /* 0x00007900ff1077ac */ /* 0x000ee20008000a00 */
[----:B------:R-:W4:Y:S04]  /*0780*/  LDG.E.64.CONSTANT R2, desc[UR12][R8.64] ;  /* 0x0000000c08027981 */ /* 0x000f28000c1e9b00 */
[----:B------:R-:W5:Y:S01]  /*0790*/  LDG.E.64.CONSTANT R10, desc[UR12][R10.64] ;  /* 0x0000000c0a0a7981 */ /* 0x000f62000c1e9b00 */
[----:B0-----:R-:W-:Y:S01]  /*07a0*/  IADD3 R24, P0, PT, R34, UR6, RZ ;  /* 0x0000000622187c10 */ /* 0x001fe2000ff1e0ff */
[----:B------:R-:W5:Y:S03]  /*07b0*/  LDCU UR6, c[0x0][0x3c0] ;  /* 0x00007800ff0677ac */ /* 0x000f660008000800 */
[----:B------:R-:W-:-:S05]  /*07c0*/  IADD3.X R25, PT, PT, R35, UR7, RZ, P0, !PT ;  /* 0x0000000723197c10 */ /* 0x000fca00087fe4ff */
[----:B------:R-:W5:Y:S04]  /*07d0*/  LDG.E.64.CONSTANT R22, desc[UR12][R24.64] ;  /* 0x0000000c18167981 */ /* 0x000f68000c1e9b00 */
[----:B------:R-:W5:Y:S04]  /*07e0*/  LDG.E.64.CONSTANT R4, desc[UR12][R24.64+0x1e00] ;  /* 0x001e000c18047981 */ /* 0x000f68000c1e9b00 */
[----:B------:R-:W5:Y:S01]  /*07f0*/  LDL R25, [R1+0x4] ;  /* 0x0000040001197983 */ /* 0x000f620000100800 */
[----:B------:R-:W-:Y:S02]  /*0800*/  IADD3 R21, PT, PT, R21, 0x3c00, RZ ;  /* 0x00003c0015157810 */ /* 0x000fe40007ffe0ff */
[----:B------:R-:W-:-:S02]  /*0810*/  LOP3.LUT R0, R0, 0xffff, RZ, 0xc0, !PT ;  /* 0x0000ffff00007812 */ /* 0x000fc400078ec0ff */
[----:B-1----:R-:W-:-:S05]  /*0820*/  LEA R21, R26, R21, 0x18 ;  /* 0x000000151a157211 */ /* 0x002fca00078ec0ff */
[----:B------:R-:W-:-:S05]  /*0830*/  IMAD R21, R0, 0x18, R21 ;  /* 0x0000001800157824 */ /* 0x000fca00078e0215 */
[----:B------:R-:W-:Y:S01]  /*0840*/  LEA R20, R20, R21, 0x3 ;  /* 0x0000001514147211 */ /* 0x000fe200078e18ff */
[----:B------:R-:W-:Y:S02]  /*0850*/  UIADD3 UR10, UP0, UPT, UR10, 0x4, URZ ;  /* 0x000000040a0a7890 */ /* 0x000fe4000ff1e0ff */
[----:B---3--:R-:W-:Y:S02]  /*0860*/  USHF.L.U32 UR15, UR16, 0x1, URZ ;  /* 0x00000001100f7899 */ /* 0x008fe400080006ff */
[----:B------:R-:W-:Y:S02]  /*0870*/  UIADD3.X UR5, UPT, UPT, URZ, UR5, URZ, UP0, !UPT ;  /* 0x00000005ff057290 */ /* 0x000fe400087fe4ff */
[----:B------:R-:W-:Y:S02]  /*0880*/  USHF.L.U64.HI UR14, UR16, 0x1, UR17 ;  /* 0x00000001100e7899 */ /* 0x000fe40008010211 */
[----:B------:R-:W-:-:S04]  /*0890*/  UISETP.GE.U32.AND UP0, UPT, UR10, UR15, UPT ;  /* 0x0000000f0a00728c */ /* 0x000fc8000bf06070 */
[----:B------:R-:W-:Y:S01]  /*08a0*/  UISETP.GE.AND.EX UP0, UPT, UR5, UR14, UPT, UP0 ;  /* 0x0000000e0500728c */ /* 0x000fe2000bf06300 */
[----:B--2---:R-:W-:Y:S02]  /*08b0*/  SHF.L.U32 R21, R6, 0x10, RZ ;  /* 0x0000001006157819 */ /* 0x004fe400000006ff */
[C---:B----4-:R-:W-:Y:S01]  /*08c0*/  PRMT R0, R2.reuse, 0x7632, R0 ;  /* 0x0000763202007816 */ /* 0x050fe20000000000 */
[----:B------:R-:W-:Y:S02]  /*08d0*/  IMAD.U32 R9, R2, 0x10000, RZ ;  /* 0x0001000002097824 */ /* 0x000fe400078e00ff */
[----:B-----5:R-:W-:-:S04]  /*08e0*/  FADD.FTZ R11, R11, UR6 ;  /* 0x000000060b0b7e21 */ /* 0x020fc80008010000 */
[----:B------:R0:W1:Y:S01]  /*08f0*/  MUFU.RSQ R2, R11 ;  /* 0x0000000b00027308 */ /* 0x0000620000001400 */
[C---:B------:R-:W-:Y:S02]  /*0900*/  PRMT R8, R3.reuse, 0x7632, R8 ;  /* 0x0000763203087816 */ /* 0x040fe40000000008 */
[----:B------:R-:W-:Y:S02]  /*0910*/  SHF.L.U32 R31, R3, 0x10, RZ ;  /* 0x00000010031f7819 */ /* 0x000fe400000006ff */
[----:B------:R-:W-:Y:S02]  /*0920*/  PRMT R3, R6, 0x7632, R3 ;  /* 0x0000763206037816 */ /* 0x000fe40000000003 */
[C---:B------:R-:W-:Y:S01]  /*0930*/  PRMT R6, R7.reuse, 0x7632, R6 ;  /* 0x0000763207067816 */ /* 0x040fe20000000006 */
[----:B------:R-:W-:Y:S01]  /*0940*/  IMAD.U32 R7, R7, 0x10000, RZ ;  /* 0x0001000007077824 */ /* 0x000fe200078e00ff */
[----:B------:R-:W-:Y:S01]  /*0950*/  SHF.L.U32 R33, R0, 0x10, RZ ;  /* 0x0000001000217819 */ /* 0x000fe200000006ff */
[----:B------:R-:W-:-:S02]  /*0960*/  IMAD.U32 R3, R3, 0x10000, RZ ;  /* 0x0001000003037824 */ /* 0x000fc400078e00ff */
[----:B------:R-:W-:Y:S01]  /*0970*/  FADD.FTZ R9, -R10, R9 ;  /* 0x000000090a097221 */ /* 0x000fe20000010100 */
[----:B0-----:R-:W-:Y:S01]  /*0980*/  SHF.L.U32 R11, R6, 0x10, RZ ;  /* 0x00000010060b7819 */ /* 0x001fe200000006ff */
[C---:B------:R-:W-:Y:S01]  /*0990*/  FADD.FTZ R6, -R10.reuse, R7 ;  /* 0x000000070a067221 */ /* 0x040fe20000010100 */
[----:B------:R-:W-:Y:S01]  /*09a0*/  FADD.FTZ R7, -R10, R3 ;  /* 0x000000030a077221 */ /* 0x000fe20000010100 */
[----:B------:R-:W-:Y:S01]  /*09b0*/  SHF.L.U32 R3, R22, 0x10, RZ ;  /* 0x0000001016037819 */ /* 0x000fe200000006ff */
[----:B------:R-:W-:Y:S01]  /*09c0*/  FADD.FTZ R33, -R10, R33 ;  /* 0x000000210a217221 */ /* 0x000fe20000010100 */
[----:B------:R-:W-:Y:S01]  /*09d0*/  PRMT R32, R22, 0x7632, R32 ;  /* 0x0000763216207816 */ /* 0x000fe20000000020 */
[----:B-1----:R-:W-:Y:S01]  /*09e0*/  FMUL.FTZ R0, R2, R9 ;  /* 0x0000000902007220 */ /* 0x002fe20000410000 */
[----:B------:R-:W-:Y:S01]  /*09f0*/  SHF.L.U32 R29, R8, 0x10, RZ ;  /* 0x00000010081d7819 */ /* 0x000fe200000006ff */
[----:B------:R-:W-:Y:S01]  /*0a00*/  FADD.FTZ R31, -R10, R31 ;  /* 0x0000001f0a1f7221 */ /* 0x000fe20000010100 */
[----:B------:R-:W-:Y:S01]  /*0a10*/  SHF.L.U32 R32, R32, 0x10, RZ ;  /* 0x0000001020207819 */ /* 0x000fe200000006ff */
[----:B------:R-:W-:Y:S01]  /*0a20*/  FADD.FTZ R13, R3, R13 ;  /* 0x0000000d030d7221 */ /* 0x000fe20000010000 */
[----:B------:R-:W-:Y:S01]  /*0a30*/  FFMA.FTZ R12, R0, R3, R12 ;  /* 0x00000003000c7223 */ /* 0x000fe2000001000c */
[----:B------:R-:W-:Y:S01]  /*0a40*/  FMUL.FTZ R33, R2, R33 ;  /* 0x0000002102217220 */ /* 0x000fe20000410000 */
[----:B------:R-:W-:Y:S01]  /*0a50*/  FMUL.FTZ R3, R25, R3 ;  /* 0x0000000319037220 */ /* 0x000fe20000410000 */
[C---:B------:R-:W-:Y:S01]  /*0a60*/  FADD.FTZ R8, -R10.reuse, R21 ;  /* 0x000000150a087221 */ /* 0x040fe20000010100 */
[C---:B------:R-:W-:Y:S01]  /*0a70*/  PRMT R28, R23.reuse, 0x7632, R28 ;  /* 0x00007632171c7816 */ /* 0x040fe2000000001c */
[----:B------:R-:W-:Y:S01]  /*0a80*/  FADD.FTZ R29, -R10, R29 ;  /* 0x0000001d0a1d7221 */ /* 0x000fe20000010100 */
[----:B------:R-:W-:-:S02]  /*0a90*/  IMAD.U32 R30, R23, 0x10000, RZ ;  /* 0x00010000171e7824 */ /* 0x000fc400078e00ff */
[----:B------:R-:W-:Y:S01]  /*0aa0*/  FMUL.FTZ R31, R2, R31 ;  /* 0x0000001f021f7220 */ /* 0x000fe20000410000 */
[----:B------:R-:W-:Y:S01]  /*0ab0*/  FADD.FTZ R21, R32, R15 ;  /* 0x0000000f20157221 */ /* 0x000fe20000010000 */
[-C--:B------:R-:W-:Y:S01]  /*0ac0*/  FFMA.FTZ R22, R33, R32.reuse, R14 ;  /* 0x0000002021167223 */ /* 0x080fe2000001000e */
[----:B------:R-:W-:Y:S01]  /*0ad0*/  PRMT R23, R5, 0x7632, R23 ;  /* 0x0000763205177816 */ /* 0x000fe20000000017 */
[----:B------:R-:W-:Y:S01]  /*0ae0*/  FMUL.FTZ R32, R27, R32 ;  /* 0x000000201b207220 */ /* 0x000fe20000410000 */
[----:B------:R-:W-:Y:S01]  /*0af0*/  SHF.L.U32 R9, R5, 0x10, RZ ;  /* 0x0000001005097819 */ /* 0x000fe200000006ff */
[----:B------:R-:W-:Y:S01]  /*0b00*/  FFMA.FTZ R26, R0, R3, RZ ;  /* 0x00000003001a7223 */ /* 0x000fe200000100ff */
[----:B------:R-:W-:Y:S01]  /*0b10*/  FADD.FTZ R10, -R10, R11 ;  /* 0x0000000b0a0a7221 */ /* 0x000fe20000010100 */
[----:B------:R-:W-:Y:S01]  /*0b20*/  FADD.FTZ R5, RZ, R3 ;  /* 0x00000003ff057221 */ /* 0x000fe20000010000 */
[----:B------:R-:W-:Y:S01]  /*0b30*/  SHF.L.U32 R28, R28, 0x10, RZ ;  /* 0x000000101c1c7819 */ /* 0x000fe200000006ff */
[C---:B------:R-:W-:Y:S01]  /*0b40*/  IMAD.U32 R11, R4.reuse, 0x10000, RZ ;  /* 0x00010000040b7824 */ /* 0x040fe200078e00ff */
[----:B------:R-:W-:Y:S01]  /*0b50*/  PRMT R24, R4, 0x7632, R24 ;  /* 0x0000763204187816 */ /* 0x000fe20000000018 */
[----:B------:R-:W-:Y:S01]  /*0b60*/  FADD.FTZ R17, R30, R17 ;  /* 0x000000111e117221 */ /* 0x000fe20000010000 */
[----:B------:R-:W-:Y:S01]  /*0b70*/  FFMA.FTZ R16, R31, R30, R16 ;  /* 0x0000001e1f107223 */ /* 0x000fe20000010010 */
[C---:B------:R-:W-:Y:S01]  /*0b80*/  FMUL.FTZ R29, R2.reuse, R29 ;  /* 0x0000001d021d7220 */ /* 0x040fe20000410000 */
[----:B------:R-:W-:Y:S01]  /*0b90*/  FMUL.FTZ R4, R2, R8 ;  /* 0x0000000802047220 */ /* 0x000fe20000410000 */
[----:B------:R-:W-:Y:S01]  /*0ba0*/  FMUL.FTZ R30, R37, R30 ;  /* 0x0000001e251e7220 */ /* 0x000fe20000410000 */
[----:B------:R-:W-:Y:S01]  /*0bb0*/  FFMA.FTZ R8, R33, R32, R26 ;  /* 0x0000002021087223 */ /* 0x000fe2000001001a */
[----:B------:R-:W-:Y:S01]  /*0bc0*/  FADD.FTZ R14, R5, R32 ;  /* 0x00000020050e7221 */ /* 0x000fe20000010000 */
[----:B------:R-:W-:Y:S01]  /*0bd0*/  FADD.FTZ R19, R28, R19 ;  /* 0x000000131c137221 */ /* 0x000fe20000010000 */
[-C--:B------:R-:W-:Y:S01]  /*0be0*/  FFMA.FTZ R18, R29, R28.reuse, R18 ;  /* 0x0000001c1d127223 */ /* 0x080fe20000010012 */
[----:B------:R-:W-:Y:S01]  /*0bf0*/  FMUL.FTZ R28, R36, R28 ;  /* 0x0000001c241c7220 */ /* 0x000fe20000410000 */
[----:B------:R-:W-:Y:S01]  /*0c00*/  FFMA.FTZ R8, R31, R30, R8 ;  /* 0x0000001e1f087223 */ /* 0x000fe20000010008 */
[----:B------:R-:W-:Y:S01]  /*0c10*/  FADD.FTZ R14, R14, R30 ;  /* 0x0000001e0e0e7221 */ /* 0x000fe20000010000 */
[----:B------:R-:W-:Y:S01]  /*0c20*/  SHF.L.U32 R24, R24, 0x10, RZ ;  /* 0x0000001018187819 */ /* 0x000fe200000006ff */
[----:B------:R-:W-:Y:S01]  /*0c30*/  FADD.FTZ R13, R13, R11 ;  /* 0x0000000b0d0d7221 */ /* 0x000fe20000010000 */
[-C--:B------:R-:W-:Y:S01]  /*0c40*/  FFMA.FTZ R12, R4, R11.reuse, R12 ;  /* 0x0000000b040c7223 */ /* 0x080fe2000001000c */
[----:B------:R-:W-:Y:S01]  /*0c50*/  FMUL.FTZ R5, R25, R11 ;  /* 0x0000000b19057220 */ /* 0x000fe20000410000 */
[----:B------:R-:W-:Y:S01]  /*0c60*/  FFMA.FTZ R8, R29, R28, R8 ;  /* 0x0000001c1d087223 */ /* 0x000fe20000010008 */
[----:B------:R-:W-:Y:S01]  /*0c70*/  FADD.FTZ R11, R14, R28 ;  /* 0x0000001c0e0b7221 */ /* 0x000fe20000010000 */
[----:B------:R-:W-:-:S02]  /*0c80*/  FMUL.FTZ R6, R2, R6 ;  /* 0x0000000602067220 */ /* 0x000fc40000410000 */
[----:B------:R-:W-:Y:S01]  /*0c90*/  FFMA.FTZ R14, R4, R5, R8 ;  /* 0x00000005040e7223 */ /* 0x000fe20000010008 */
[----:B------:R-:W-:Y:S01]  /*0ca0*/  FADD.FTZ R11, R11, R5 ;  /* 0x000000050b0b7221 */ /* 0x000fe20000010000 */
[----:B------:R-:W-:Y:S01]  /*0cb0*/  FMUL.FTZ R8, R27, R24 ;  /* 0x000000181b087220 */ /* 0x000fe20000410000 */
[----:B------:R-:W-:Y:S01]  /*0cc0*/  FMUL.FTZ R7, R2, R7 ;  /* 0x0000000702077220 */ /* 0x000fe20000410000 */
[----:B------:R-:W-:Y:S01]  /*0cd0*/  FADD.FTZ R17, R17, R9 ;  /* 0x0000000911117221 */ /* 0x000fe20000010000 */
[-C--:B------:R-:W-:Y:S01]  /*0ce0*/  FFMA.FTZ R16, R6, R9.reuse, R16 ;  /* 0x0000000906107223 */ /* 0x080fe20000010010 */
[----:B------:R-:W-:Y:S01]  /*0cf0*/  FMUL.FTZ R9, R37, R9 ;  /* 0x0000000925097220 */ /* 0x000fe20000410000 */
[----:B------:R-:W-:Y:S01]  /*0d00*/  FADD.FTZ R11, R11, R8 ;  /* 0x000000080b0b7221 */ /* 0x000fe20000010000 */
[----:B------:R-:W-:Y:S02]  /*0d10*/  IMAD.U32 R23, R23, 0x10000, RZ ;  /* 0x0001000017177824 */ /* 0x000fe400078e00ff */
[----:B------:R-:W-:Y:S01]  /*0d20*/  FFMA.FTZ R14, R7, R8, R14 ;  /* 0x00000008070e7223 */ /* 0x000fe2000001000e */
[----:B------:R-:W-:Y:S01]  /*0d30*/  FADD.FTZ R15, R11, R9 ;  /* 0x000000090b0f7221 */ /* 0x000fe20000010000 */
[----:B------:R-:W-:Y:S01]  /*0d40*/  FMUL.FTZ R11, R36, R23 ;  /* 0x00000017240b7220 */ /* 0x000fe20000410000 */
[----:B------:R-:W-:Y:S01]  /*0d50*/  FMUL.FTZ R10, R2, R10 ;  /* 0x0000000a020a7220 */ /* 0x000fe20000410000 */
[----:B------:R-:W-:-:S02]  /*0d60*/  FFMA.FTZ R25, R6, R9, R14 ;  /* 0x0000000906197223 */ /* 0x000fc4000001000e */
[----:B------:R-:W-:Y:S02]  /*0d70*/  FADD.FTZ R14, R15, R11 ;  /* 0x0000000b0f0e7221 */ /* 0x000fe40000010000 */
[----:B------:R-:W-:-:S05]  /*0d80*/  FFMA.FTZ R15, R10, R11, R25 ;  /* 0x0000000b0a0f7223 */ /* 0x000fca0000010019 */
[----:B------:R0:W-:Y:S01]  /*0d90*/  STS.64 [R20], R14 ;  /* 0x0000000e14007388 */ /* 0x0001e20000000a00 */
[----:B------:R-:W-:Y:S01]  /*0da0*/  FADD.FTZ R19, R19, R23 ;  /* 0x0000001713137221 */ /* 0x000fe20000010000 */
[----:B------:R-:W-:Y:S01]  /*0db0*/  FFMA.FTZ R18, R10, R23, R18 ;  /* 0x000000170a127223 */ /* 0x000fe20000010012 */
[----:B0-----:R-:W-:Y:S01]  /*0dc0*/  FADD.FTZ R15, R21, R24 ;  /* 0x00000018150f7221 */ /* 0x001fe20000010000 */
[----:B------:R-:W-:Y:S01]  /*0dd0*/  FFMA.FTZ R14, R7, R24, R22 ;  /* 0x00000018070e7223 */ /* 0x000fe20000010016 */
[----:B------:R-:W-:Y:S06]  /*0de0*/  BAR.SYNC.DEFER_BLOCKING 0x0 ;  /* 0x0000000000007b1d */ /* 0x000fec0000010000 */
[----:B------:R-:W-:Y:S05]  /*0df0*/  BRA.U !UP0, `(.L_x_85) ;  /* 0x0000000108ec7547 */ /* 0x000fea000b800000 */
[----:B------:R-:W0:Y:S01]  /*0e00*/  S2R R24, SR_TID.X ;  /* 0x0000000000187919 */ /* 0x000e220000002100 */
[----:B------:R-:W1:Y:S01]  /*0e10*/  S2UR UR7, SR_CgaCtaId ;  /* 0x00000000000779c3 */ /* 0x000e620000008800 */
[----:B------:R-:W-:Y:S02]  /*0e20*/  UMOV UR6, 0x400 ;  /* 0x0000040000067882 */ /* 0x000fe40000000000 */
[----:B-1----:R-:W-:Y:S02]  /*0e30*/  ULEA UR6, UR7, UR6, 0x18 ;  /* 0x0000000607067291 */ /* 0x002fe4000f8ec0ff */
[----:B------:R-:W-:-:S04]  /*0e40*/  USHF.L.U32 UR7, UR8, 0x5, URZ ;  /* 0x0000000508077899 */ /* 0x000fc800080006ff */
[----:B------:R-:W-:Y:S01]  /*0e50*/  ULOP3.LUT UR7, UR7, 0x1fffc0, URZ, 0xc0, !UPT ;  /* 0x001fffc007077892 */ /* 0x000fe2000f8ec0ff */
[C---:B0-----:R-:W-:Y:S02]  /*0e60*/  SHF.L.U32 R21, R24.reuse, 0x1, RZ ;  /* 0x0000000118157819 */ /* 0x041fe400000006ff */
[----:B------:R-:W-:Y:S01]  /*0e70*/  LEA R20, R24, UR6, 0x5 ;  /* 0x0000000618147c11 */ /* 0x000fe2000f8e28ff */
[----:B------:R-:W-:Y:S01]  /*0e80*/  ULOP3.LUT UR7, UR7, 0x3f, UR18, 0xf8, !UPT ;  /* 0x0000003f07077892 */ /* 0x000fe2000f8ef812 */
[----:B------:R-:W-:-:S03]  /*0e90*/  LOP3.LUT R21, R21, 0x18, RZ, 0xc0, !PT ;  /* 0x0000001815157812 */ /* 0x000fc600078ec0ff */
[----:B------:R-:W-:Y:S01]  /*0ea0*/  ULEA UR7, UR7, UR11, 0x1 ;  /* 0x0000000b07077291 */ /* 0x000fe2000f8e08ff */
[C---:B------:R-:W-:Y:S02]  /*0eb0*/  LOP3.LUT R25, R21.reuse, 0x8, RZ, 0x3c, !PT ;  /* 0x0000000815197812 */ /* 0x040fe400078e3cff */
[C---:B------:R-:W-:Y:S02]  /*0ec0*/  IADD3 R22, PT, PT, R20.reuse, R21, RZ ;  /* 0x0000001514167210 */ /* 0x040fe40007ffe0ff */
[C---:B------:R-:W-:Y:S01]  /*0ed0*/  LOP3.LUT R23, R21.reuse, 0x10, RZ, 0x3c, !PT ;  /* 0x0000001015177812 */ /* 0x040fe200078e3cff */
[C---:B------:R-:W-:Y:S01]  /*0ee0*/  IMAD.IADD R25, R20.reuse, 0x1, R25 ;  /* 0x0000000114197824 */ /* 0x040fe200078e0219 */
[----:B------:R-:W-:Y:S01]  /*0ef0*/  LOP3.LUT R21, R21, 0x18, RZ, 0x3c, !PT ;  /* 0x0000001815157812 */ /* 0x000fe200078e3cff */
[----:B------:R-:W-:Y:S01]  /*0f00*/  STS.64 [R22], R12 ;  /* 0x0000000c16007388 */ /* 0x000fe20000000a00 */
[C---:B------:R-:W-:Y:S02]  /*0f10*/  IADD3 R26, PT, PT, R20.reuse, R23, RZ ;  /* 0x00000017141a7210 */ /* 0x040fe40007ffe0ff */
[----:B------:R-:W-:Y:S01]  /*0f20*/  IADD3 R27, PT, PT, R20, R21, RZ ;  /* 0x00000015141b7210 */ /* 0x000fe20007ffe0ff */
[----:B------:R0:W-:Y:S01]  /*0f30*/  STS.64 [R25], R14 ;  /* 0x0000000e19007388 */ /* 0x0001e20000000a00 */
[----:B------:R-:W-:-:S02]  /*0f40*/  SHF.R.U32.HI R21, RZ, 0x4, R24 ;  /* 0x00000004ff157819 */ /* 0x000fc40000011618 */
[----:B------:R-:W-:Y:S01]  /*0f50*/  SHF.L.U32 R20, R24, 0x3, RZ ;  /* 0x0000000318147819 */ /* 0x000fe200000006ff */
[----:B------:R-:W-:Y:S01]  /*0f60*/  STS.64 [R26], R16 ;  /* 0x000000101a007388 */ /* 0x000fe20000000a00 */
[----:B------:R-:W-:Y:S02]  /*0f70*/  LOP3.LUT R21, R21, R24, RZ, 0x3c, !PT ;  /* 0x0000001815157212 */ /* 0x000fe400078e3cff */
[----:B------:R-:W-:Y:S01]  /*0f80*/  LOP3.LUT R20, R20, 0x1fe0, RZ, 0xc0, !PT ;  /* 0x00001fe014147812 */ /* 0x000fe200078ec0ff */
[----:B------:R1:W-:Y:S02]  /*0f90*/  STS.64 [R27], R18 ;  /* 0x000000121b007388 */ /* 0x0003e40000000a00 */
[----:B------:R-:W-:-:S05]  /*0fa0*/  IMAD.SHL.U32 R21, R21, 0x8, RZ ;  /* 0x0000000815157824 */ /* 0x000fca00078e00ff */
[----:B------:R-:W-:-:S04]  /*0fb0*/  LOP3.LUT R21, R21, 0x18, RZ, 0xc0, !PT ;  /* 0x0000001815157812 */ /* 0x000fc800078ec0ff */
[----:B0-----:R-:W-:Y:S01]  /*0fc0*/  IADD3 R25, PT, PT, R20, UR6, R21 ;  /* 0x0000000614197c10 */ /* 0x001fe2000fffe015 */
[----:B------:R-:W-:Y:S08]  /*0fd0*/  BAR.SYNC.DEFER_BLOCKING 0x0 ;  /* 0x0000000000007b1d */ /* 0x000ff00000010000 */
[----:B-1----:R-:W0:Y:S01]  /*0fe0*/  LDC.64 R26, c[0x0][0x3d0] ;  /* 0x0000f400ff1a7b82 */ /* 0x002e220000000a00 */
[----:B------:R-:W1:Y:S04]  /*0ff0*/  LDS.64 R20, [R25] ;  /* 0x0000000019147984 */ /* 0x000e680000000a00 */
[----:B------:R-:W2:Y:S01]  /*1000*/  LDS.64 R22, [R25+0x1e00] ;  /* 0x001e000019167984 */ /* 0x000ea20000000a00 */
[----:B-1----:R-:W-:Y:S01]  /*1010*/  FADD.FTZ R20, RZ, R20 ;  /* 0x00000014ff147221 */ /* 0x002fe20000010000 */
[----:B------:R-:W-:-:S03]  /*1020*/  FADD.FTZ R21, RZ, R21 ;  /* 0x00000015ff157221 */ /* 0x000fc60000010000 */
[----:B--2---:R-:W-:Y:S01]  /*1030*/  FADD.FTZ R22, R20, R22 ;  /* 0x0000001614167221 */ /* 0x004fe20000010000 */
[----:B------:R-:W-:Y:S01]  /*1040*/  MOV R20, UR7 ;  /* 0x0000000700147c02 */ /* 0x000fe20008000f00 */
[----:B------:R-:W-:-:S04]  /*1050*/  FADD.FTZ R23, R21, R23 ;  /* 0x0000001715177221 */ /* 0x000fc80000010000 */
[----:B------:R-:W-:-:S04]  /*1060*/  IMAD R20, R20, 0x3c0, R24 ;  /* 0x000003c014147824 */ /* 0x000fc800078e0218 */
[----:B------:R-:W-:-:S04]  /*1070*/  IMAD.SHL.U32 R25, R20, 0x2, RZ ;  /* 0x0000000214197824 */ /* 0x000fc800078e00ff */
[C---:B0-----:R-:W-:Y:S01]  /*1080*/  IMAD.WIDE.U32 R20, R25.reuse, 0x4, R26 ;  /* 0x0000000419147825 */ /* 0x041fe200078e001a */
[----:B------:R-:W-:-:S04]  /*1090*/  IADD3 R25, PT, PT, R25, 0x3c0, RZ ;  /* 0x000003c019197810 */ /* 0x000fc80007ffe0ff */
[----:B------:R0:W-:Y:S02]  /*10a0*/  STG.E.64 desc[UR12][R20.64+0x10000], R22 ;  /* 0x0100001614007986 */ /* 0x0001e4000c101b0c */
[----:B0-----:R-:W-:Y:S01]  /*10b0*/  IMAD.WIDE.U32 R20, R25, 0x4, R26 ;  /* 0x0000000419147825 */ /* 0x001fe200078e001a */
[----:B------:R-:W-:-:S04]  /*10c0*/  IADD3 R25, PT, PT, R24, 0x1e0, RZ ;  /* 0x000001e018197810 */ /* 0x000fc80007ffe0ff */
[----:B------:R-:W-:Y:S01]  /*10d0*/  SHF.R.U32.HI R27, RZ, 0x4, R25 ;  /* 0x00000004ff1b7819 */ /* 0x000fe20000011619 */
[----:B------:R-:W-:-:S03]  /*10e0*/  IMAD.SHL.U32 R25, R25, 0x8, RZ ;  /* 0x0000000819197824 */ /* 0x000fc600078e00ff */
[----:B------:R-:W-:Y:S02]  /*10f0*/  LOP3.LUT R27, R27, R24, RZ, 0x3c, !PT ;  /* 0x000000181b1b7212 */ /* 0x000fe400078e3cff */
[----:B------:R-:W-:Y:S02]  /*1100*/  LOP3.LUT R24, R25, 0x3fe0, RZ, 0xc0, !PT ;  /* 0x00003fe019187812 */ /* 0x000fe400078ec0ff */
[----:B------:R-:W-:-:S04]  /*1110*/  SHF.L.U32 R27, R27, 0x3, RZ ;  /* 0x000000031b1b7819 */ /* 0x000fc800000006ff */
[----:B------:R-:W-:-:S04]  /*1120*/  LOP3.LUT R27, R27, 0x18, RZ, 0xc0, !PT ;  /* 0x000000181b1b7812 */ /* 0x000fc800078ec0ff */
[----:B------:R-:W-:-:S05]  /*1130*/  IADD3 R27, PT, PT, R24, UR6, R27 ;  /* 0x00000006181b7c10 */ /* 0x000fca000fffe01b */
[----:B------:R-:W0:Y:S04]  /*1140*/  LDS.64 R22, [R27] ;  /* 0x000000001b167984 */ /* 0x000e280000000a00 */
[----:B------:R-:W1:Y:S01]  /*1150*/  LDS.64 R24, [R27+0x1e00] ;  /* 0x001e00001b187984 */ /* 0x000e620000000a00 */
[----:B0-----:R-:W-:Y:S01]  /*1160*/  FADD.FTZ R22, RZ, R22 ;  /* 0x00000016ff167221 */ /* 0x001fe20000010000 */
[----:B------:R-:W-:-:S03]  /*1170*/  FADD.FTZ R23, RZ, R23 ;  /* 0x00000017ff177221 */ /* 0x000fc60000010000 */
[----:B-1----:R-:W-:Y:S01]  /*1180*/  FADD.FTZ R24, R22, R24 ;  /* 0x0000001816187221 */ /* 0x002fe20000010000 */
[----:B------:R-:W-:-:S05]  /*1190*/  FADD.FTZ R25, R23, R25 ;  /* 0x0000001917197221 */ /* 0x000fca0000010000 */
[----:B------:R0:W-:Y:S02]  /*11a0*/  STG.E.64 desc[UR12][R20.64+0x10000], R24 ;  /* 0x0100001814007986 */ /* 0x0001e4000c101b0c */
.L_x_85:
[----:B------:R-:W1:Y:S01]  /*11b0*/  S2R R27, SR_TID.X ;  /* 0x00000000001b7919 */ /* 0x000e620000002100 */
[----:B------:R-:W-:Y:S01]  /*11c0*/  BSSY.RECONVERGENT B0, `(.L_x_86) ;  /* 0x0000078000007945 */ /* 0x000fe20003800200 */
[----:B------:R-:W-:Y:S02]  /*11d0*/  CS2R R22, SRZ ;  /* 0x0000000000167805 */ /* 0x000fe4000001ff00 */
[----:B-1----:R-:W-:-:S13]  /*11e0*/  ISETP.GT.U32.AND P0, PT, R27, 0x1f, PT ;  /* 0x0000001f1b00780c */ /* 0x002fda0003f04070 */
[----:B------:R-:W-:Y:S05]  /*11f0*/  @P0 BRA `(.L_x_87) ;  /* 0x0000000400d00947 */ /* 0x000fea0003800000 */
[----:B0-----:R-:W0:Y:S01]  /*1200*/  S2R R20, SR_CgaCtaId ;  /* 0x0000000000147919 */ /* 0x001e220000008800 */
[----:B------:R-:W-:Y:S01]  /*1210*/  USHF.L.U32 UR6, UR8, 0x4, URZ ;  /* 0x0000000408067899 */ /* 0x000fe200080006ff */
[----:B------:R-:W-:Y:S01]  /*1220*/  HFMA2 R22, -RZ, RZ, 0, 3.5762786865234375e-06 ;  /* 0x0000003cff167431 */ /* 0x000fe200000001ff */
[----:B------:R-:W-:Y:S01]  /*1230*/  UIMAD UR7, UR11, 0x3c0, URZ ;  /* 0x000003c00b0778a4 */ /* 0x000fe2000f8e02ff */
[----:B------:R-:W-:Y:S01]  /*1240*/  SHF.L.U32 R26, R27, 0x3, RZ ;  /* 0x000000031b1a7819 */ /* 0x000fe200000006ff */
[----:B------:R-:W-:-:S03]  /*1250*/  ULOP3.LUT UR6, UR6, 0x10, URZ, 0xc0, !UPT ;  /* 0x0000001006067892 */ /* 0x000fc6000f8ec0ff */
[----:B------:R-:W-:-:S03]  /*1260*/  LOP3.LUT R26, R26, 0x8, RZ, 0xc0, !PT ;  /* 0x000000081a1a7812 */ /* 0x000fc600078ec0ff */
[----:B------:R-:W-:-:S05]  /*1270*/  LEA.HI R21, R27, UR6, RZ, 0x1f ;  /* 0x000000061b157c11 */ /* 0x000fca000f8ff8ff */
[----:B------:R-:W-:Y:S01]  /*1280*/  IMAD R21, R21, R22, -UR7 ;  /* 0x8000000715157e24 */ /* 0x000fe2000f8e0216 */
[----:B------:R-:W-:-:S04]  /*1290*/  MOV R22, 0x400 ;  /* 0x0000040000167802 */ /* 0x000fc80000000f00 */
[----:B------:R-:W-:Y:S01]  /*12a0*/  IADD3 R24, PT, PT, R21, 0x4, RZ ;  /* 0x0000000415187810 */ /* 0x000fe20007ffe0ff */
[----:B------:R-:W-:Y:S01]  /*12b0*/  VIADD R23, R22, 0x3c00 ;  /* 0x00003c0016177836 */ /* 0x000fe20000000000 */
[----:B------:R-:W-:Y:S02]  /*12c0*/  SHF.R.U32.HI R22, RZ, 0x2, R21 ;  /* 0x00000002ff167819 */ /* 0x000fe40000011615 */
[----:B------:R-:W-:Y:S02]  /*12d0*/  SHF.R.U32.HI R24, RZ, 0x2, R24 ;  /* 0x00000002ff187819 */ /* 0x000fe40000011618 */
[----:B0-----:R-:W-:-:S05]  /*12e0*/  LEA R20, R20, R23, 0x18 ;  /* 0x0000001714147211 */ /* 0x001fca00078ec0ff */
[--C-:B------:R-:W-:Y:S02]  /*12f0*/  IMAD R22, R22, 0x18, R20.reuse ;  /* 0x0000001816167824 */ /* 0x100fe400078e0214 */
[----:B------:R-:W-:Y:S02]  /*1300*/  IMAD R24, R24, 0x18, R20 ;  /* 0x0000001818187824 */ /* 0x000fe400078e0214 */
[----:B------:R-:W-:-:S03]  /*1310*/  IMAD.IADD R22, R22, 0x1, R26 ;  /* 0x0000000116167824 */ /* 0x000fc600078e021a */
[----:B------:R-:W-:-:S03]  /*1320*/  IADD3 R24, PT, PT, R26, R24, RZ ;  /* 0x000000181a187210 */ /* 0x000fc60007ffe0ff */
[----:B------:R-:W0:Y:S04]  /*1330*/  LDS.64 R22, [R22] ;  /* 0x0000000016167984 */ /* 0x000e280000000a00 */
[----:B------:R-:W1:Y:S01]  /*1340*/  LDS.64 R24, [R24] ;  /* 0x0000000018187984 */ /* 0x000e620000000a00 */
[----:B0-----:R-:W-:Y:S01]  /*1350*/  FADD.FTZ R22, RZ, R22 ;  /* 0x00000016ff167221 */ /* 0x001fe20000010000 */
[----:B------:R-:W-:-:S03]  /*1360*/  FADD.FTZ R23, RZ, R23 ;  /* 0x00000017ff177221 */ /* 0x000fc60000010000 */
[----:B-1----:R-:W-:Y:S01]  /*1370*/  FADD.FTZ R24, R22, R24 ;  /* 0x0000001816187221 */ /* 0x002fe20000010000 */
[----:B------:R-:W-:Y:S01]  /*1380*/  IADD3 R22, PT, PT, R21, 0x8, RZ ;  /* 0x0000000815167810 */ /* 0x000fe20007ffe0ff */
[----:B------:R-:W-:-:S03]  /*1390*/  FADD.FTZ R25, R23, R25 ;  /* 0x0000001917197221 */ /* 0x000fc60000010000 */
[----:B------:R-:W-:-:S05]  /*13a0*/  SHF.R.U32.HI R22, RZ, 0x2, R22 ;  /* 0x00000002ff167819 */ /* 0x000fca0000011616 */
[----:B------:R-:W-:-:S04]  /*13b0*/  IMAD R22, R22, 0x18, R20 ;  /* 0x0000001816167824 */ /* 0x000fc800078e0214 */
[----:B------:R-:W-:-:S06]  /*13c0*/  IMAD.IADD R22, R26, 0x1, R22 ;  /* 0x000000011a167824 */ /* 0x000fcc00078e0216 */
[----:B------:R-:W0:Y:S02]  /*13d0*/  LDS.64 R22, [R22] ;  /* 0x0000000016167984 */ /* 0x000e240000000a00 */
[----:B0-----:R-:W-:Y:S01]  /*13e0*/  FADD.FTZ R24, R24, R22 ;  /* 0x0000001618187221 */ /* 0x001fe20000010000 */
[----:B------:R-:W-:Y:S01]  /*13f0*/  IADD3 R22, PT, PT, R21, 0xc, RZ ;  /* 0x0000000c15167810 */ /* 0x000fe20007ffe0ff */
[----:B------:R-:W-:-:S03]  /*1400*/  FADD.FTZ R25, R25, R23 ;  /* 0x0000001719197221 */ /* 0x000fc60000010000 */
[----:B------:R-:W-:-:S05]  /*1410*/  SHF.R.U32.HI R22, RZ, 0x2, R22 ;  /* 0x00000002ff167819 */ /* 0x000fca0000011616 */
[----:B------:R-:W-:-:S05]  /*1420*/  IMAD R22, R22, 0x18, R20 ;  /* 0x0000001816167824 */ /* 0x000fca00078e0214 */
[----:B------:R-:W-:-:S06]  /*1430*/  IADD3 R22, PT, PT, R26, R22, RZ ;  /* 0x000000161a167210 */ /* 0x000fcc0007ffe0ff */
[----:B------:R-:W0:Y:S02]  /*1440*/  LDS.64 R22, [R22] ;  /* 0x0000000016167984 */ /* 0x000e240000000a00 */
[----:B0-----:R-:W-:Y:S01]  /*1450*/  FADD.FTZ R24, R24, R22 ;  /* 0x0000001618187221 */ /* 0x001fe20000010000 */
[----:B------:R-:W-:Y:S02]  /*1460*/  VIADD R22, R21, 0x10 ;  /* 0x0000001015167836 */ /* 0x000fe40000000000 */
[----:B------:R-:W-:-:S03]  /*1470*/  FADD.FTZ R25, R25, R23 ;  /* 0x0000001719197221 */ /* 0x000fc60000010000 */
[----:B------:R-:W-:-:S05]  /*1480*/  SHF.R.U32.HI R22, RZ, 0x2, R22 ;  /* 0x00000002ff167819 */ /* 0x000fca0000011616 */
[----:B------:R-:W-:-:S05]  /*1490*/  IMAD R22, R22, 0x18, R20 ;  /* 0x0000001816167824 */ /* 0x000fca00078e0214 */
[----:B------:R-:W-:-:S06]  /*14a0*/  IADD3 R22, PT, PT, R26, R22, RZ ;  /* 0x000000161a167210 */ /* 0x000fcc0007ffe0ff */
[----:B------:R-:W0:Y:S02]  /*14b0*/  LDS.64 R22, [R22] ;  /* 0x0000000016167984 */ /* 0x000e240000000a00 */
[----:B0-----:R-:W-:Y:S01]  /*14c0*/  FADD.FTZ R24, R24, R22 ;  /* 0x0000001618187221 */ /* 0x001fe20000010000 */
        /* <DEDUP_REMOVED lines=56> */
[C---:B------:R-:W-:Y:S01]  /*1850*/  IADD3 R24, PT, PT, R21.reuse, 0x34, RZ ;  /* 0x0000003415187810 */ /* 0x040fe20007ffe0ff */
[----:B------:R-:W-:Y:S02]  /*1860*/  VIADD R21, R21, 0x38 ;  /* 0x0000003815157836 */ /* 0x000fe40000000000 */
[----:B------:R-:W-:Y:S01]  /*1870*/  FADD.FTZ R23, R25, R23 ;  /* 0x0000001719177221 */ /* 0x000fe20000010000 */
[----:B------:R-:W-:Y:S02]  /*1880*/  SHF.R.U32.HI R24, RZ, 0x2, R24 ;  /* 0x00000002ff187819 */ /* 0x000fe40000011618 */
[----:B------:R-:W-:-:S03]  /*1890*/  SHF.R.U32.HI R21, RZ, 0x2, R21 ;  /* 0x00000002ff157819 */ /* 0x000fc60000011615 */
[--C-:B------:R-:W-:Y:S02]  /*18a0*/  IMAD R24, R24, 0x18, R20.reuse ;  /* 0x0000001818187824 */ /* 0x100fe400078e0214 */
[----:B------:R-:W-:-:S03]  /*18b0*/  IMAD R21, R21, 0x18, R20 ;  /* 0x0000001815157824 */ /* 0x000fc600078e0214 */
[C---:B------:R-:W-:Y:S02]  /*18c0*/  IADD3 R20, PT, PT, R26.reuse, R24, RZ ;  /* 0x000000181a147210 */ /* 0x040fe40007ffe0ff */
[----:B------:R-:W-:-:S04]  /*18d0*/  IADD3 R26, PT, PT, R26, R21, RZ ;  /* 0x000000151a1a7210 */ /* 0x000fc80007ffe0ff */
[----:B------:R-:W0:Y:S02]  /*18e0*/  LDS.64 R20, [R20] ;  /* 0x0000000014147984 */ /* 0x000e240000000a00 */
[----:B0-----:R-:W-:Y:S01]  /*18f0*/  FADD.FTZ R22, R22, R20 ;  /* 0x0000001416167221 */ /* 0x001fe20000010000 */
[----:B------:R-:W-:Y:S02]  /*1900*/  FADD.FTZ R23, R23, R21 ;  /* 0x0000001517177221 */ /* 0x000fe40000010000 */
[----:B------:R-:W0:Y:S02]  /*1910*/  LDS.64 R20, [R26] ;  /* 0x000000001a147984 */ /* 0x000e240000000a00 */
[----:B0-----:R-:W-:Y:S01]  /*1920*/  FADD.FTZ R22, R22, R20 ;  /* 0x0000001416167221 */ /* 0x001fe20000010000 */
[----:B------:R-:W-:-:S07]  /*1930*/  FADD.FTZ R23, R23, R21 ;  /* 0x0000001517177221 */ /* 0x000fce0000010000 */
.L_x_87:
[----:B------:R-:W-:Y:S05]  /*1940*/  BSYNC.RECONVERGENT B0 ;  /* 0x0000000000007941 */ /* 0x000fea0003800200 */
.L_x_86:
[----:B0-----:R-:W0:Y:S01]  /*1950*/  SHFL.BFLY PT, R21, R22, 0x1, 0x1f ;  /* 0x0c201f0016157f89 */ /* 0x001e2200000e0000 */
[----:B------:R-:W-:Y:S01]  /*1960*/  LOP3.LUT P0, RZ, R27, 0x3e1, RZ, 0xc0, !PT ;  /* 0x000003e11bff7812 */ /* 0x000fe2000780c0ff */
[----:B------:R-:W-:Y:S02]  /*1970*/  BSSY.RECONVERGENT B0, `(.L_x_88) ;  /* 0x000000f000007945 */ /* 0x000fe40003800200 */
[----:B------:R-:W1:Y:S01]  /*1980*/  SHFL.BFLY PT, R24, R23, 0x1, 0x1f ;  /* 0x0c201f0017187f89 */ /* 0x000e6200000e0000 */
[----:B0-----:R-:W-:Y:S01]  /*1990*/  FADD.FTZ R20, R21, R22 ;  /* 0x0000001615147221 */ /* 0x001fe20000010000 */
[----:B-1----:R-:W-:-:S08]  /*19a0*/  FADD.FTZ R21, R24, R23 ;  /* 0x0000001718157221 */ /* 0x002fd00000010000 */
[----:B------:R-:W-:Y:S05]  /*19b0*/  @P0 BRA `(.L_x_89) ;  /* 0x0000000000280947 */ /* 0x000fea0003800000 */
[----:B------:R-:W0:Y:S01]  /*19c0*/  LDCU UR9, c[0x0][0x374] ;  /* 0x00006e80ff0977ac */ /* 0x000e220008000800 */
[----:B------:R-:W1:Y:S01]  /*19d0*/  LDC.64 R24, c[0x0][0x3d0] ;  /* 0x0000f400ff187b82 */ /* 0x000e620000000a00 */
[----:B------:R-:W-:-:S04]  /*19e0*/  USHF.L.U32 UR6, UR18, 0x1, URZ ;  /* 0x0000000112067899 */ /* 0x000fc800080006ff */
[----:B------:R-:W-:-:S06]  /*19f0*/  ULOP3.LUT UR7, UR6, 0x7e, URZ, 0xc0, !UPT ;  /* 0x0000007e06077892 */ /* 0x000fcc000f8ec0ff */
[----:B------:R-:W-:Y:S01]  /*1a00*/  LEA R22, R27, UR7, 0x6 ;  /* 0x000000071b167c11 */ /* 0x000fe2000f8e30ff */
[----:B0-----:R-:W-:-:S06]  /*1a10*/  UIMAD UR6, UR9, UR4, UR8 ;  /* 0x00000004090672a4 */ /* 0x001fcc000f8e0208 */
[----:B------:R-:W-:-:S05]  /*1a20*/  MOV R23, UR6 ;  /* 0x0000000600177c02 */ /* 0x000fca0008000f00 */
[----:B------:R-:W-:-:S04]  /*1a30*/  IMAD R22, R23, 0x800, R22 ;  /* 0x0000080017167824 */ /* 0x000fc800078e0216 */
[----:B-1----:R-:W-:-:S05]  /*1a40*/  IMAD.WIDE.U32 R22, R22, 0x4, R24 ;  /* 0x0000000416167825 */ /* 0x002fca00078e0018 */
[----:B------:R0:W-:Y:S02]  /*1a50*/  STG.E.64 desc[UR12][R22.64], R20 ;  /* 0x0000001416007986 */ /* 0x0001e4000c101b0c */
.L_x_89:
[----:B------:R-:W-:Y:S05]  /*1a60*/  BSYNC.RECONVERGENT B0 ;  /* 0x0000000000007941 */ /* 0x000fea0003800200 */
.L_x_88:
[----:B------:R-:W-:-:S04]  /*1a70*/  UISETP.GE.U32.AND UP0, UPT, UR10, UR15, UPT ;  /* 0x0000000f0a00728c */ /* 0x000fc8000bf06070 */
[----:B------:R-:W-:-:S09]  /*1a80*/  UISETP.GE.AND.EX UP0, UPT, UR5, UR14, UPT, UP0 ;  /* 0x0000000e0500728c */ /* 0x000fd2000bf06300 */
[----:B------:R-:W-:Y:S05]  /*1a90*/  BRA.U !UP0, `(.L_x_90) ;  /* 0x0000000108707547 */ /* 0x000fea000b800000 */
[----:B------:R-:W-:Y:S01]  /*1aa0*/  BAR.SYNC.DEFER_BLOCKING 0x0 ;  /* 0x0000000000007b1d */ /* 0x000fe20000010000 */
[----:B------:R-:W-:-:S13]  /*1ab0*/  ISETP.NE.AND P0, PT, R27, RZ, PT ;  /* 0x000000ff1b00720c */ /* 0x000fda0003f05270 */
[----:B------:R-:W-:Y:S05]  /*1ac0*/  @P0 BRA `(.L_x_91) ;  /* 0x0000000000580947 */ /* 0x000fea0003800000 */
[----:B------:R-:W1:Y:S01]  /*1ad0*/  LDCU.64 UR14, c[0x0][0x3d8] ;  /* 0x00007b00ff0e77ac */ /* 0x000e620008000a00 */
[----:B------:R-:W-:Y:S02]  /*1ae0*/  USHF.L.U32 UR6, UR8, 0x2, URZ ;  /* 0x0000000208067899 */ /* 0x000fe400080006ff */
[----:B------:R-:W-:Y:S02]  /*1af0*/  USHF.R.U32.HI UR9, URZ, 0x1, UR8 ;  /* 0x00000001ff097899 */ /* 0x000fe40008011608 */
[----:B------:R-:W-:Y:S02]  /*1b00*/  ULOP3.LUT UR6, UR6, 0x4, URZ, 0xc0, !UPT ;  /* 0x0000000406067892 */ /* 0x000fe4000f8ec0ff */
[----:B------:R-:W-:Y:S02]  /*1b10*/  ULOP3.LUT UP1, URZ, UR9, UR18, URZ, 0xfc, !UPT ;  /* 0x0000001209ff7292 */ /* 0x000fe4000f82fcff */
[----:B-1----:R-:W-:-:S03]  /*1b20*/  UIADD3 UR7, UP2, UPT, UR6, UR14, URZ ;  /* 0x0000000e06077290 */ /* 0x002fc6000ff5e0ff */
[----:B------:R-:W-:Y:S01]  /*1b30*/  UMOV UR6, 0x7fffff81 ;  /* 0x7fffff8100067882 */ /* 0x000fe20000000000 */
[----:B------:R-:W-:Y:S02]  /*1b40*/  UIADD3.X UR9, UPT, UPT, URZ, UR15, URZ, UP2, !UPT ;  /* 0x0000000fff097290 */ /* 0x000fe400097fe4ff */
[----:B------:R-:W-:Y:S01]  /*1b50*/  USEL UR6, UR6, 0x1, !UP1 ;  /* 0x0000000106067887 */ /* 0x000fe2000c800000 */
[----:B0-----:R-:W-:-:S03]  /*1b60*/  MOV R20, UR7 ;  /* 0x0000000700147c02 */ /* 0x001fc60008000f00 */
[----:B------:R-:W-:Y:S02]  /*1b70*/  MOV R21, UR9 ;  /* 0x0000000900157c02 */ /* 0x000fe40008000f00 */
[----:B------:R-:W-:Y:S01]  /*1b80*/  MOV R23, UR6 ;  /* 0x0000000600177c02 */ /* 0x000fe20008000f00 */
[----:B------:R-:W-:Y:S06]  /*1b90*/  MEMBAR.ALL.GPU ;  /* 0x0000000000007992 */ /* 0x000fec000000a000 */
[----:B------:R-:W-:-:S00]  /*1ba0*/  ERRBAR ;  /* 0x00000000000079ab */ /* 0x000fc00000000000 */
[----:B------:R-:W-:Y:S06]  /*1bb0*/  CGAERRBAR ;  /* 0x00000000000075ab */ /* 0x000fec0000000000 */
[----:B------:R0:W5:Y:S02]  /*1bc0*/  ATOM.E.ADD.STRONG.GPU PT, R22, desc[UR12][R20.64+0x10], R23 ;  /* 0x800010171416798a */ /* 0x00016400081ef10c */
.L_x_92:
[----:B0-----:R-:W2:Y:S04]  /*1bd0*/  LD.E.STRONG.GPU R23, desc[UR12][R20.64+0x10] ;  /* 0x0000100c14177980 */ /* 0x001ea8000c10f900 */
[----:B--2---:R-:W-:Y:S01]  /*1be0*/  CCTL.IVALL ;  /* 0x00000000ff00798f */ /* 0x004fe20002000000 */
[----:B------:R-:W-:Y:S05]  /*1bf0*/  YIELD ;  /* 0x0000000000007946 */ /* 0x000fea0003800000 */
[----:B-----5:R-:W-:-:S04]  /*1c00*/  LOP3.LUT R23, R23, R22, RZ, 0x3c, !PT ;  /* 0x0000001617177212 */ /* 0x020fc800078e3cff */
[----:B------:R-:W-:-:S13]  /*1c10*/  ISETP.GT.AND P0, PT, R23, -0x1, PT ;  /* 0xffffffff1700780c */ /* 0x000fda0003f04270 */
[----:B------:R-:W-:Y:S05]  /*1c20*/  @P0 BRA `(.L_x_92) ;  /* 0xfffffffc00e80947 */ /* 0x000fea000383ffff */
.L_x_91:
[----:B------:R-:W-:Y:S05]  /*1c30*/  WARPSYNC.ALL ;  /* 0x0000000000007948 */ /* 0x000fea0003800000 */
[----:B------:R-:W-:Y:S06]  /*1c40*/  BAR.SYNC.DEFER_BLOCKING 0x0 ;  /* 0x0000000000007b1d */ /* 0x000fec0000010000 */
[----:B------:R-:W-:Y:S05]  /*1c50*/  BRA `(.L_x_93) ;  /* 0x0000000000587947 */ /* 0x000fea0003800000 */
.L_x_90:
[----:B0-----:R-:W0:Y:S01]  /*1c60*/  S2R R20, SR_TID.X ;  /* 0x0000000000147919 */ /* 0x001e220000002100 */
[----:B------:R-:W-:Y:S01]  /*1c70*/  BAR.SYNC.DEFER_BLOCKING 0x0 ;  /* 0x0000000000007b1d */ /* 0x000fe20000010000 */
[----:B0-----:R-:W-:-:S13]  /*1c80*/  ISETP.NE.AND P0, PT, R20, RZ, PT ;  /* 0x000000ff1400720c */ /* 0x001fda0003f05270 */
[----:B------:R-:W-:Y:S05]  /*1c90*/  @P0 BRA `(.L_x_94) ;  /* 0x0000000000400947 */ /* 0x000fea0003800000 */
[----:B------:R-:W0:Y:S01]  /*1ca0*/  LDC.64 R20, c[0x0][0x3d8] ;  /* 0x0000f600ff147b82 */ /* 0x000e220000000a00 */
[----:B------:R-:W-:Y:S01]  /*1cb0*/  IMAD.U32 R23, RZ, RZ, UR8 ;  /* 0x00000008ff177e24 */ /* 0x000fe2000f8e00ff */
[----:B------:R-:W-:-:S03]  /*1cc0*/  ISETP.NE.AND P0, PT, RZ, UR18, PT ;  /* 0x00000012ff007c0c */ /* 0x000fc6000bf05270 */
[----:B0-----:R-:W-:Y:S01]  /*1cd0*/  IMAD.WIDE.U32 R20, R23, 0x4, R20 ;  /* 0x0000000417147825 */ /* 0x001fe200078e0014 */
[----:B------:R-:W-:-:S04]  /*1ce0*/  MOV R23, 0x7fffffc1 ;  /* 0x7fffffc100177802 */ /* 0x000fc80000000f00 */
[----:B------:R-:W-:Y:S01]  /*1cf0*/  SEL R23, R23, 0x1, !P0 ;  /* 0x0000000117177807 */ /* 0x000fe20004000000 */
[----:B------:R-:W-:Y:S06]  /*1d00*/  MEMBAR.ALL.GPU ;  /* 0x0000000000007992 */ /* 0x000fec000000a000 */
[----:B------:R-:W-:-:S00]  /*1d10*/  ERRBAR ;  /* 0x00000000000079ab */ /* 0x000fc00000000000 */
[----:B------:R-:W-:Y:S06]  /*1d20*/  CGAERRBAR ;  /* 0x00000000000075ab */ /* 0x000fec0000000000 */
[----:B------:R0:W5:Y:S02]  /*1d30*/  ATOM.E.ADD.STRONG.GPU PT, R22, desc[UR12][R20.64], R23 ;  /* 0x800000171416798a */ /* 0x00016400081ef10c */
.L_x_95:
[----:B0-----:R-:W2:Y:S04]  /*1d40*/  LD.E.STRONG.GPU R23, desc[UR12][R20.64] ;  /* 0x0000000c14177980 */ /* 0x001ea8000c10f900 */
[----:B--2---:R-:W-:Y:S01]  /*1d50*/  CCTL.IVALL ;  /* 0x00000000ff00798f */ /* 0x004fe20002000000 */
[----:B------:R-:W-:Y:S05]  /*1d60*/  YIELD ;  /* 0x0000000000007946 */ /* 0x000fea0003800000 */
[----:B-----5:R-:W-:-:S04]  /*1d70*/  LOP3.LUT R23, R23, R22, RZ, 0x3c, !PT ;  /* 0x0000001617177212 */ /* 0x020fc800078e3cff */
[----:B------:R-:W-:-:S13]  /*1d80*/  ISETP.GT.AND P0, PT, R23, -0x1, PT ;  /* 0xffffffff1700780c */ /* 0x000fda0003f04270 */
[----:B------:R-:W-:Y:S05]  /*1d90*/  @P0 BRA `(.L_x_95) ;  /* 0xfffffffc00e80947 */ /* 0x000fea000383ffff */
.L_x_94:
[----:B------:R-:W-:Y:S05]  /*1da0*/  WARPSYNC.ALL ;  /* 0x0000000000007948 */ /* 0x000fea0003800000 */
[----:B------:R-:W-:Y:S06]  /*1db0*/  BAR.SYNC.DEFER_BLOCKING 0x0 ;  /* 0x0000000000007b1d */ /* 0x000fec0000010000 */
.L_x_93:
[----:B0-----:R-:W0:Y:S01]  /*1dc0*/  S2R R23, SR_TID.X ;  /* 0x0000000000177919 */ /* 0x001e220000002100 */
[----:B------:R-:W-:Y:S01]  /*1dd0*/  BSSY.RECONVERGENT B0, `(.L_x_96) ;  /* 0x0000024000007945 */ /* 0x000fe20003800200 */
[----:B------:R-:W-:Y:S01]  /*1de0*/  HFMA2 R22, -RZ, RZ, 0, 0 ;  /* 0x00000000ff167431 */ /* 0x000fe200000001ff */
[----:B------:R-:W-:Y:S02]  /*1df0*/  MOV R20, RZ ;  /* 0x000000ff00147202 */ /* 0x000fe40000000f00 */
[----:B0-----:R-:W-:-:S13]  /*1e00*/  ISETP.GT.U32.AND P0, PT, R23, 0xff, PT ;  /* 0x000000ff1700780c */ /* 0x001fda0003f04070 */
[----:B------:R-:W-:Y:S05]  /*1e10*/  @P0 BRA `(.L_x_97) ;  /* 0x00000000007c0947 */ /* 0x000fea0003800000 */
[----:B------:R-:W0:Y:S01]  /*1e20*/  LDCU UR6, c[0x0][0x374] ;  /* 0x00006e80ff0677ac */ /* 0x000e220008000800 */
[----:B------:R1:W-:Y:S01]  /*1e30*/  STL.64 [R1+0x10], R2 ;  /* 0x0000100201007387 */ /* 0x0003e20000100a00 */
[C---:B------:R-:W-:Y:S01]  /*1e40*/  IMAD.SHL.U32 R21, R23.reuse, 0x4, RZ ;  /* 0x0000000417157824 */ /* 0x040fe200078e00ff */
[----:B------:R-:W-:-:S04]  /*1e50*/  LOP3.LUT R22, R23, 0xf, RZ, 0xc0, !PT ;  /* 0x0000000f17167812 */ /* 0x000fc800078ec0ff */
[----:B------:R-:W-:Y:S01]  /*1e60*/  LOP3.LUT R21, R21, 0x3c0, RZ, 0xc0, !PT ;  /* 0x000003c015157812 */ /* 0x000fe200078ec0ff */
[----:B-1----:R-:W1:Y:S01]  /*1e70*/  LDC.64 R2, c[0x0][0x3d0] ;  /* 0x0000f400ff027b82 */ /* 0x002e620000000a00 */
[----:B0-----:R-:W-:-:S06]  /*1e80*/  UIMAD UR6, UR6, UR4, UR8 ;  /* 0x00000004060672a4 */ /* 0x001fcc000f8e0208 */
[----:B------:R-:W-:-:S04]  /*1e90*/  MOV R20, UR6 ;  /* 0x0000000600147c02 */ /* 0x000fc80008000f00 */
[----:B------:R-:W-:-:S04]  /*1ea0*/  LEA R21, R20, R21, 0xa ;  /* 0x0000001514157211 */ /* 0x000fc800078e50ff */
[----:B------:R-:W-:-:S05]  /*1eb0*/  IADD3 R21, PT, PT, R21, R22, RZ ;  /* 0x0000001615157210 */ /* 0x000fca0007ffe0ff */
[----:B------:R-:W-:-:S04]  /*1ec0*/  IMAD.SHL.U32 R24, R21, 0x2, RZ ;  /* 0x0000000215187824 */ /* 0x000fc800078e00ff */
[C---:B-1----:R-:W-:Y:S01]  /*1ed0*/  IMAD.WIDE.U32 R22, R24.reuse, 0x4, R2 ;  /* 0x0000000418167825 */ /* 0x042fe200078e0002 */
[C---:B------:R-:W-:Y:S02]  /*1ee0*/  IADD3 R20, PT, PT, R24.reuse, 0x20, RZ ;  /* 0x0000002018147810 */ /* 0x040fe40007ffe0ff */
[----:B------:R-:W-:-:S03]  /*1ef0*/  IADD3 R26, PT, PT, R24, 0x40, RZ ;  /* 0x00000040181a7810 */ /* 0x000fc60007ffe0ff */
[--C-:B------:R-:W-:Y:S01]  /*1f00*/  IMAD.WIDE.U32 R20, R20, 0x4, R2.reuse ;  /* 0x0000000414147825 */ /* 0x100fe200078e0002 */
[----:B------:R-:W2:Y:S01]  /*1f10*/  LDG.E.64 R22, desc[UR12][R22.64] ;  /* 0x0000000c16167981 */ /* 0x000ea2000c1e1b00 */
[----:B------:R-:W-:Y:S02]  /*1f20*/  IADD3 R24, PT, PT, R24, 0x60, RZ ;  /* 0x0000006018187810 */ /* 0x000fe40007ffe0ff */
[--C-:B------:R-:W-:Y:S02]  /*1f30*/  IMAD.WIDE.U32 R26, R26, 0x4, R2.reuse ;  /* 0x000000041a1a7825 */ /* 0x100fe400078e0002 */
[----:B------:R-:W3:Y:S02]  /*1f40*/  LDG.E.64 R20, desc[UR12][R20.64] ;  /* 0x0000000c14147981 */ /* 0x000ee4000c1e1b00 */
[----:B------:R-:W-:Y:S02]  /*1f50*/  IMAD.WIDE.U32 R24, R24, 0x4, R2 ;  /* 0x0000000418187825 */ /* 0x000fe400078e0002 */
[----:B------:R-:W4:Y:S04]  /*1f60*/  LDG.E.64 R26, desc[UR12][R26.64] ;  /* 0x0000000c1a1a7981 */ /* 0x000f28000c1e1b00 */
[----:B------:R-:W4:Y:S04]  /*1f70*/  LDG.E.64 R24, desc[UR12][R24.64] ;  /* 0x0000000c18187981 */ /* 0x000f28000c1e1b00 */
[----:B------:R0:W5:Y:S01]  /*1f80*/  LDL.LU.64 R2, [R1+0x10] ;  /* 0x0000100001027983 */ /* 0x0001620000300a00 */
[----:B--2---:R-:W-:Y:S01]  /*1f90*/  FADD.FTZ R22, RZ, R22 ;  /* 0x00000016ff167221 */ /* 0x004fe20000010000 */
[----:B------:R-:W-:-:S03]  /*1fa0*/  FADD.FTZ R23, RZ, R23 ;  /* 0x00000017ff177221 */ /* 0x000fc60000010000 */
[----:B---3--:R-:W-:Y:S01]  /*1fb0*/  FADD.FTZ R20, R20, R22 ;  /* 0x0000001614147221 */ /* 0x008fe20000010000 */
[----:B------:R-:W-:-:S03]  /*1fc0*/  FADD.FTZ R21, R21, R23 ;  /* 0x0000001715157221 */ /* 0x000fc60000010000 */
[----:B----4-:R-:W-:Y:S01]  /*1fd0*/  FADD.FTZ R20, R26, R20 ;  /* 0x000000141a147221 */ /* 0x010fe20000010000 */
[----:B------:R-:W-:-:S03]  /*1fe0*/  FADD.FTZ R22, R27, R21 ;  /* 0x000000151b167221 */ /* 0x000fc60000010000 */
[----:B------:R-:W-:Y:S01]  /*1ff0*/  FADD.FTZ R20, R24, R20 ;  /* 0x0000001418147221 */ /* 0x000fe20000010000 */
[----:B0-----:R-:W-:-:S07]  /*2000*/  FADD.FTZ R22, R25, R22 ;  /* 0x0000001619167221 */ /* 0x001fce0000010000 */
.L_x_97:
[----:B------:R-:W-:Y:S05]  /*2010*/  BSYNC.RECONVERGENT B0 ;  /* 0x0000000000007941 */ /* 0x000fea0003800200 */
.L_x_96:
[----:B------:R-:W0:Y:S04]  /*2020*/  SHFL.BFLY PT, R23, R22, 0x8, 0x1f ;  /* 0x0d001f0016177f89 */ /* 0x000e2800000e0000 */
[----:B------:R-:W1:Y:S01]  /*2030*/  SHFL.BFLY PT, R21, R20, 0x8, 0x1f ;  /* 0x0d001f0014157f89 */ /* 0x000e6200000e0000 */
[----:B0-----:R-:W-:Y:S01]  /*2040*/  FADD.FTZ R23, R23, R22 ;  /* 0x0000001617177221 */ /* 0x001fe20000010000 */
[----:B-1----:R-:W-:-:S04]  /*2050*/  FADD.FTZ R21, R21, R20 ;  /* 0x0000001415157221 */ /* 0x002fc80000010000 */
[----:B------:R-:W0:Y:S04]  /*2060*/  SHFL.BFLY PT, R26, R23, 0x4, 0x1f ;  /* 0x0c801f00171a7f89 */ /* 0x000e2800000e0000 */
[----:B------:R-:W1:Y:S01]  /*2070*/  SHFL.BFLY PT, R24, R21, 0x4, 0x1f ;  /* 0x0c801f0015187f89 */ /* 0x000e6200000e0000 */
[----:B0-----:R-:W-:-:S03]  /*2080*/  FADD.FTZ R25, R23, R26 ;  /* 0x0000001a17197221 */ /* 0x001fc60000010000 */
[----:B------:R-:W2:Y:S01]  /*2090*/  LDL R23, [R1+0x8] ;  /* 0x0000080001177983 */ /* 0x000ea20000100800 */
[----:B-1----:R-:W-:-:S05]  /*20a0*/  FADD.FTZ R24, R21, R24 ;  /* 0x0000001815187221 */ /* 0x002fca0000010000 */
[----:B------:R-:W0:Y:S02]  /*20b0*/  SHFL.BFLY PT, R27, R24, 0x2, 0x1f ;  /* 0x0c401f00181b7f89 */ /* 0x000e2400000e0000 */
[----:B0-----:R-:W-:Y:S02]  /*20c0*/  FADD.FTZ R26, R24, R27 ;  /* 0x0000001b181a7221 */ /* 0x001fe40000010000 */
[----:B------:R-:W0:Y:S04]  /*20d0*/  SHFL.BFLY PT, R27, R25, 0x2, 0x1f ;  /* 0x0c401f00191b7f89 */ /* 0x000e2800000e0000 */
[----:B------:R-:W1:Y:S01]  /*20e0*/  SHFL.BFLY PT, R20, R26, 0x1, 0x1f ;  /* 0x0c201f001a147f89 */ /* 0x000e6200000e0000 */
[----:B------:R-:W3:Y:S01]  /*20f0*/  S2R R24, SR_TID.X ;  /* 0x0000000000187919 */ /* 0x000ee20000002100 */
[----:B------:R-:W4:Y:S01]  /*2100*/  S2UR UR7, SR_CgaCtaId ;  /* 0x00000000000779c3 */ /* 0x000f220000008800 */
[----:B0-----:R-:W-:Y:S01]  /*2110*/  FADD.FTZ R27, R25, R27 ;  /* 0x0000001b191b7221 */ /* 0x001fe20000010000 */
[----:B-1----:R-:W-:-:S04]  /*2120*/  FADD.FTZ R22, R26, R20 ;  /* 0x000000141a167221 */ /* 0x002fc80000010000 */
[----:B------:R-:W0:Y:S01]  /*2130*/  SHFL.BFLY PT, R20, R27, 0x1, 0x1f ;  /* 0x0c201f001b147f89 */ /* 0x000e2200000e0000 */
[----:B------:R-:W-:Y:S02]  /*2140*/  UMOV UR6, 0x400 ;  /* 0x0000040000067882 */ /* 0x000fe40000000000 */
[----:B------:R-:W-:Y:S01]  /*2150*/  UIADD3 UR6, UPT, UPT, UR6, 0x5280, URZ ;  /* 0x0000528006067890 */ /* 0x000fe2000fffe0ff */
[----:B---3--:R-:W-:-:S03]  /*2160*/  LOP3.LUT P0, RZ, R24, 0x30f, RZ, 0xc0, !PT ;  /* 0x0000030f18ff7812 */ /* 0x008fc6000780c0ff */
[----:B----4-:R-:W-:Y:S01]  /*2170*/  ULEA UR6, UR7, UR6, 0x18 ;  /* 0x0000000607067291 */ /* 0x010fe2000f8ec0ff */
[----:B0-----:R-:W-:-:S09]  /*2180*/  FADD.FTZ R21, R27, R20 ;  /* 0x000000141b157221 */ /* 0x001fd20000010000 */
[----:B------:R-:W-:Y:S01]  /*2190*/  @!P0 FMUL.FTZ R20, R22, 6.5104170062113553286e-05 ;  /* 0x3888888916148820 */ /* 0x000fe20000410000 */
[----:B------:R-:W-:Y:S01]  /*21a0*/  @!P0 LEA.HI R22, R24, UR6, RZ, 0x1f ;  /* 0x0000000618168c11 */ /* 0x000fe2000f8ff8ff */
[----:B------:R-:W-:-:S05]  /*21b0*/  @!P0 FMUL.FTZ R21, R21, 6.5104170062113553286e-05 ;  /* 0x3888888915158820 */ /* 0x000fca0000410000 */
[----:B------:R-:W-:Y:S01]  /*21c0*/  @!P0 STS.64 [R22], R20 ;  /* 0x0000001416008388 */ /* 0x000fe20000000a00 */
[----:B------:R-:W-:-:S04]  /*21d0*/  USHF.L.U32 UR7, UR8, 0x4, URZ ;  /* 0x0000000408077899 */ /* 0x000fc800080006ff */
[----:B------:R-:W-:Y:S02]  /*21e0*/  ULOP3.LUT UR7, UR7, 0x10, URZ, 0xc0, !UPT ;  /* 0x0000001007077892 */ /* 0x000fe4000f8ec0ff */
[----:B------:R-:W-:Y:S01]  /*21f0*/  ULOP3.LUT UR4, UR4, 0x1, URZ, 0x3c, !UPT ;  /* 0x0000000104047892 */ /* 0x000fe2000f8e3cff */
[----:B------:R-:W-:Y:S03]  /*2200*/  BAR.SYNC.DEFER_BLOCKING 0x0 ;  /* 0x0000000000007b1d */ /* 0x000fe60000010000 */
[----:B--2---:R-:W-:-:S05]  /*2210*/  VIADD R23, R23, -UR7 ;  /* 0x8000000717177c36 */ /* 0x004fca0008000000 */
[----:B------:R-:W-:Y:S01]  /*2220*/  LEA R23, R23, UR6, 0x3 ;  /* 0x0000000617177c11 */ /* 0x000fe2000f8e18ff */
[----:B------:R-:W0:Y:S04]  /*2230*/  LDCU.64 UR6, c[0x0][0x380] ;  /* 0x00007000ff0677ac */ /* 0x000e280008000a00 */
[----:B------:R-:W1:Y:S01]  /*2240*/  LDS.64 R20, [R23] ;  /* 0x0000000017147984 */ /* 0x000e620000000a00 */
[----:B0-----:R-:W-:-:S04]  /*2250*/  IADD3 R34, P0, PT, R34, UR6, RZ ;  /* 0x0000000622227c10 */ /* 0x001fc8000ff1e0ff */
[----:B------:R-:W-:Y:S01]  /*2260*/  IADD3.X R35, PT, PT, R35, UR7, RZ, P0, !PT ;  /* 0x0000000723237c10 */ /* 0x000fe200087fe4ff */
[--C-:B-1---5:R-:W-:Y:S01]  /*2270*/  FADD.FTZ R3, R3, -R20.reuse ;  /* 0x8000001403037221 */ /* 0x122fe20000010000 */
        /* <DEDUP_REMOVED lines=29> */
[----:B------:R-:W-:Y:S05]  /*2450*/  BRA.U !UP0, `(.L_x_98) ;  /* 0xffffffe108087547 */ /* 0x000fea000b83ffff */
.L_x_84:
[----:B------:R-:W-:Y:S02]  /*2460*/  USHF.L.U32 UR6, UR8, 0x5, URZ ;  /* 0x0000000508067899 */ /* 0x000fe400080006ff */
[----:B------:R-:W-:Y:S02]  /*2470*/  UIMAD UR7, UR11, 0x3c0, URZ ;  /* 0x000003c00b0778a4 */ /* 0x000fe4000f8e02ff */
[----:B------:R-:W-:Y:S02]  /*2480*/  ULOP3.LUT UR6, UR6, 0x1fffc0, URZ, 0xc0, !UPT ;  /* 0x001fffc006067892 */ /* 0x000fe4000f8ec0ff */
[----:B------:R-:W-:Y:S02]  /*2490*/  UIADD3 UR9, UPT, UPT, UR7, 0x3c0, URZ ;  /* 0x000003c007097890 */ /* 0x000fe4000fffe0ff */
[----:B------:R-:W-:-:S04]  /*24a0*/  UIADD3 UR6, UPT, UPT, UR6, UR18, URZ ;  /* 0x0000001206067290 */ /* 0x000fc8000fffe0ff */
[----:B------:R-:W-:-:S04]  /*24b0*/  ULEA UR6, UR6, UR7, 0x5 ;  /* 0x0000000706067291 */ /* 0x000fc8000f8e28ff */
[----:B------:R-:W-:-:S06]  /*24c0*/  UISETP.GE.AND UP0, UPT, UR6, UR9, UPT ;  /* 0x000000090600728c */ /* 0x000fcc000bf06270 */
[----:B------:R-:W-:-:S13]  /*24d0*/  PLOP3.LUT P0, PT, PT, PT, UP0, 0x80, 0x8 ;  /* 0x000000000008781c */ /* 0x000fda0003f0f008 */
[----:B------:R-:W-:Y:S05]  /*24e0*/  @P0 EXIT ;  /* 0x000000000000094d */ /* 0x000fea0003800000 */
[----:B-1----:R-:W0:Y:S01]  /*24f0*/  S2R R2, SR_TID.X ;  /* 0x0000000000027919 */ /* 0x002e220000002100 */
[----:B------:R-:W-:Y:S01]  /*2500*/  UISETP.LT.U32.AND UP0, UPT, UR16, 0x2, UPT ;  /* 0x000000021000788c */ /* 0x000fe2000bf01070 */
[----:B------:R-:W1:Y:S03]  /*2510*/  S2UR UR7, SR_CgaCtaId ;  /* 0x00000000000779c3 */ /* 0x000e660000008800 */
[----:B------:R-:W-:-:S04]  /*2520*/  UISETP.LT.AND.EX UP0, UPT, UR17, URZ, UPT, UP0 ;  /* 0x000000ff1100728c */ /* 0x000fc8000bf01300 */
[----:B------:R-:W-:Y:S02]  /*2530*/  USEL UR5, UR16, 0x2, UP0 ;  /* 0x0000000210057887 */ /* 0x000fe40008000000 */
[----:B------:R-:W-:Y:S02]  /*2540*/  USEL UR4, UR17, URZ, UP0 ;  /* 0x000000ff11047287 */ /* 0x000fe40008000000 */
[----:B------:R-:W-:Y:S02]  /*2550*/  USHF.L.U32 UR8, UR5, 0x6, URZ ;  /* 0x0000000605087899 */ /* 0x000fe400080006ff */
[----:B------:R-:W-:-:S03]  /*2560*/  USHF.L.U64.HI UR5, UR5, 0x6, UR4 ;  /* 0x0000000605057899 */ /* 0x000fc60008010204 */
[----:B------:R-:W-:-:S03]  /*2570*/  UMOV UR4, 0x400 ;  /* 0x0000040000047882 */ /* 0x000fc60000000000 */
[----:B------:R-:W-:Y:S01]  /*2580*/  MOV R4, UR5 ;  /* 0x0000000500047c02 */ /* 0x000fe20008000f00 */
[----:B-1----:R-:W-:Y:S01]  /*2590*/  ULEA UR4, UR7, UR4, 0x18 ;  /* 0x0000000407047291 */ /* 0x002fe2000f8ec0ff */
[--C-:B0-----:R-:W-:Y:S02]  /*25a0*/  SHF.R.U32.HI R28, RZ, 0x5, R2.reuse ;  /* 0x00000005ff1c7819 */ /* 0x101fe40000011602 */
[----:B------:R-:W-:Y:S02]  /*25b0*/  SHF.R.U32.HI R32, RZ, 0x4, R2 ;  /* 0x00000004ff207819 */ /* 0x000fe40000011602 */
[----:B------:R-:W-:Y:S02]  /*25c0*/  LOP3.LUT R3, RZ, R28, RZ, 0x33, !PT ;  /* 0x0000001cff037212 */ /* 0x000fe400078e33ff */
[----:B------:R-:W-:Y:S02]  /*25d0*/  LOP3.LUT R0, R32, 0x1e, RZ, 0xc0, !PT ;  /* 0x0000001e20007812 */ /* 0x000fe400078ec0ff */
[----:B------:R-:W-:-:S02]  /*25e0*/  IADD3 R3, P0, PT, R3, UR8, RZ ;  /* 0x0000000803037c10 */ /* 0x000fc4000ff1e0ff */
[----:B------:R-:W-:Y:S02]  /*25f0*/  LOP3.LUT R0, R0, 0x1f, R2, 0x78, !PT ;  /* 0x0000001f00007812 */ /* 0x000fe400078e7802 */
[----:B------:R-:W-:Y:S02]  /*2600*/  IADD3.X R4, PT, PT, R4, -0x1, RZ, P0, !PT ;  /* 0xffffffff04047810 */ /* 0x000fe400007fe4ff */
[----:B------:R-:W-:-:S03]  /*2610*/  LOP3.LUT R27, R2, 0x1f, RZ, 0xc0, !PT ;  /* 0x0000001f021b7812 */ /* 0x000fc600078ec0ff */
[----:B------:R-:W-:-:S04]  /*2620*/  IMAD.WIDE.U32 R6, R4, -0x77777777, RZ ;  /* 0x8888888904067825 */ /* 0x000fc800078e00ff */
[----:B------:R-:W-:-:S04]  /*2630*/  IMAD.WIDE.U32 R8, P0, R3, -0x77777778, R6 ;  /* 0x8888888803087825 */ /* 0x000fc80007800006 */
[----:B------:R-:W-:Y:S01]  /*2640*/  IMAD.WIDE.U32 R6, R3, -0x77777777, RZ ;  /* 0x8888888903067825 */ /* 0x000fe200078e00ff */
[----:B------:R-:W-:Y:S02]  /*2650*/  IADD3.X R11, PT, PT, RZ, RZ, RZ, P0, !PT ;  /* 0x000000ffff0b7210 */ /* 0x000fe400007fe4ff */
[----:B------:R-:W-:Y:S02]  /*2660*/  MOV R10, R9 ;  /* 0x00000009000a7202 */ /* 0x000fe40000000f00 */
[----:B------:R-:W-:Y:S02]  /*2670*/  IADD3 RZ, P0, PT, R7, R8, RZ ;  /* 0x0000000807ff7210 */ /* 0x000fe40007f1e0ff */
[----:B------:R-:W-:-:S03]  /*2680*/  LEA R7, R28, UR4, 0x7 ;  /* 0x000000041c077c11 */ /* 0x000fc6000f8e38ff */
[----:B------:R-:W-:-:S04]  /*2690*/  IMAD.WIDE.U32.X R8, R4, -0x77777778, R10, P0 ;  /* 0x8888888804087825 */ /* 0x000fc800000e040a */
[----:B------:R-:W-:Y:S01]  /*26a0*/  IMAD R7, R0, 0x4, R7 ;  /* 0x0000000400077824 */ /* 0x000fe200078e0207 */
[----:B------:R-:W-:Y:S02]  /*26b0*/  SHF.R.U64 R5, R8, 0x3, R9 ;  /* 0x0000000308057819 */ /* 0x000fe40000001209 */
[----:B------:R-:W-:Y:S02]  /*26c0*/  LOP3.LUT R8, R2, 0xf, RZ, 0xc0, !PT ;  /* 0x0000000f02087812 */ /* 0x000fe400078ec0ff */
[----:B------:R-:W-:-:S04]  /*26d0*/  IADD3 R6, P0, PT, R5, 0x1, RZ ;  /* 0x0000000105067810 */ /* 0x000fc80007f1e0ff */
[----:B------:R-:W-:Y:S02]  /*26e0*/  LEA.HI.X R11, R9, RZ, RZ, 0x1d, P0 ;  /* 0x000000ff090b7211 */ /* 0x000fe400000fecff */
[----:B------:R-:W-:Y:S02]  /*26f0*/  MOV R9, UR6 ;  /* 0x0000000600097c02 */ /* 0x000fe40008000f00 */
[C---:B------:R-:W-:Y:S02]  /*2700*/  LOP3.LUT R10, R6.reuse, 0x7, RZ, 0xc0, !PT ;  /* 0x00000007060a7812 */ /* 0x040fe400078ec0ff */
[----:B------:R-:W-:Y:S02]  /*2710*/  LOP3.LUT R26, R6, 0xfffffff8, RZ, 0xc0, !PT ;  /* 0xfffffff8061a7812 */ /* 0x000fe400078ec0ff */
[----:B------:R-:W-:-:S07]  /*2720*/  LOP3.LUT R11, R11, 0x3fffffff, RZ, 0xc0, !PT ;  /* 0x3fffffff0b0b7812 */ /* 0x000fce00078ec0ff */
.L_x_112:
[----:B------:R-:W-:Y:S01]  /*2730*/  ISETP.LT.U32.AND P0, PT, R28, UR8, PT ;  /* 0x000000081c007c0c */ /* 0x000fe2000bf01070 */
[----:B------:R-:W-:Y:S01]  /*2740*/  BSSY.RECONVERGENT B0, `(.L_x_99) ;  /* 0x000007b000007945 */ /* 0x000fe20003800200 */
[----:B------:R-:W-:Y:S02]  /*2750*/  MOV R0, UR5 ;  /* 0x0000000500007c02 */ /* 0x000fe40008000f00 */
[----:B0-----:R-:W-:Y:S02]  /*2760*/  CS2R R12, SRZ ;  /* 0x00000000000c7805 */ /* 0x001fe4000001ff00 */
[----:B------:R-:W-:-:S13]  /*2770*/  ISETP.GT.AND.EX P0, PT, R0, RZ, PT, P0 ;  /* 0x000000ff0000720c */ /* 0x000fda0003f04300 */
[----:B-12---:R-:W-:Y:S05]  /*2780*/  @!P0 BRA `(.L_x_100) ;  /* 0x0000000400d88947 */ /* 0x006fea0003800000 */
[----:B------:R-:W-:Y:S01]  /*2790*/  ISETP.GE.U32.AND P1, PT, R3, 0x69, PT ;  /* 0x000000690300780c */ /* 0x000fe20003f26070 */
[----:B------:R-:W-:Y:S01]  /*27a0*/  BSSY.RECONVERGENT B1, `(.L_x_101) ;  /* 0x0000039000017945 */ /* 0x000fe20003800200 */
[----:B------:R-:W-:Y:S02]  /*27b0*/  ISETP.NE.U32.AND P0, PT, R10, RZ, PT ;  /* 0x000000ff0a00720c */ /* 0x000fe40003f05070 */
[----:B------:R-:W-:Y:S02]  /*27c0*/  CS2R R12, SRZ ;  /* 0x00000000000c7805 */ /* 0x000fe4000001ff00 */
[----:B------:R-:W-:Y:S01]  /*27d0*/  ISETP.GE.U32.AND.EX P1, PT, R4, RZ, PT, P1 ;  /* 0x000000ff0400720c */ /* 0x000fe20003f26110 */
[----:B------:R-:W-:Y:S01]  /*27e0*/  IMAD.MOV.U32 R0, RZ, RZ, RZ ;  /* 0x000000ffff007224 */ /* 0x000fe200078e00ff */
[----:B------:R-:W-:Y:S02]  /*27f0*/  ISETP.NE.AND.EX P0, PT, RZ, RZ, PT, P0 ;  /* 0x000000ffff00720c */ /* 0x000fe40003f05300 */
[----:B------:R-:W-:-:S02]  /*2800*/  SHF.R.S32.HI R29, RZ, 0x1f, R9 ;  /* 0x0000001fff1d7819 */ /* 0x000fc40000011409 */
[----:B------:R-:W-:-:S07]  /*2810*/  MOV R2, R28 ;  /* 0x0000001c00027202 */ /* 0x000fce0000000f00 */
[----:B------:R-:W-:Y:S05]  /*2820*/  @!P1 BRA `(.L_x_102) ;  /* 0x0000000000c09947 */ /* 0x000fea0003800000 */
[----:B------:R-:W0:Y:S01]  /*2830*/  LDCU.64 UR6, c[0x0][0x3d0] ;  /* 0x00007a00ff0677ac */ /* 0x000e220008000a00 */
[----:B------:R-:W-:-:S04]  /*2840*/  IMAD.WIDE.U32 R14, R28, 0x780, RZ ;  /* 0x000007801c0e7825 */ /* 0x000fc800078e00ff */
[----:B------:R-:W-:Y:S01]  /*2850*/  HFMA2 R13, -RZ, RZ, 0, 0 ;  /* 0x00000000ff0d7431 */ /* 0x000fe200000001ff */
[----:B------:R-:W-:Y:S01]  /*2860*/  MOV R30, R26 ;  /* 0x0000001a001e7202 */ /* 0x000fe20000000f00 */
[----:B------:R-:W-:Y:S01]  /*2870*/  UMOV UR4, URZ ;  /* 0x000000ff00047c82 */ /* 0x000fe20008000000 */
[----:B------:R-:W-:Y:S01]  /*2880*/  MOV R31, R11 ;  /* 0x0000000b001f7202 */ /* 0x000fe20000000f00 */
[----:B------:R-:W-:Y:S01]  /*2890*/  IMAD.MOV.U32 R2, RZ, RZ, R28 ;  /* 0x000000ffff027224 */ /* 0x000fe200078e001c */
[----:B------:R-:W-:-:S04]  /*28a0*/  LOP3.LUT R0, R14, R27, RZ, 0xfc, !PT ;  /* 0x0000001b0e007212 */ /* 0x000fc800078efcff */
[----:B------:R-:W-:Y:S01]  /*28b0*/  IADD3 R17, P1, PT, R9, R0, RZ ;  /* 0x0000000009117210 */ /* 0x000fe20007f3e0ff */
[----:B------:R-:W-:-:S03]  /*28c0*/  HFMA2 R0, -RZ, RZ, 0, 0 ;  /* 0x00000000ff007431 */ /* 0x000fc600000001ff */
[----:B------:R-:W-:Y:S02]  /*28d0*/  IADD3.X R14, PT, PT, R29, UR4, R15, P1, !PT ;  /* 0x000000041d0e7c10 */ /* 0x000fe40008ffe40f */
[----:B0-----:R-:W-:-:S04]  /*28e0*/  LEA R16, P2, R17, UR6, 0x3 ;  /* 0x0000000611107c11 */ /* 0x001fc8000f8418ff */
[----:B------:R-:W-:Y:S02]  /*28f0*/  IADD3 R16, P1, PT, R16, 0xf1000, RZ ;  /* 0x000f100010107810 */ /* 0x000fe40007f3e0ff */
[----:B------:R-:W-:-:S04]  /*2900*/  LEA.HI.X R17, R17, UR7, R14, 0x3, P2 ;  /* 0x0000000711117c11 */ /* 0x000fc800090f1c0e */
[----:B------:R-:W-:-:S07]  /*2910*/  IADD3.X R17, PT, PT, RZ, R17, RZ, P1, !PT ;  /* 0x00000011ff117210 */ /* 0x000fce0000ffe4ff */
.L_x_103:
[----:B------:R-:W2:Y:S04]  /*2920*/  LDG.E.64 R14, desc[UR12][R16.64+-0xe1000] ;  /* 0xf1f0000c100e7981 */ /* 0x000ea8000c1e1b00 */
[----:B------:R-:W3:Y:S04]  /*2930*/  LDG.E.64 R24, desc[UR12][R16.64+-0xa8c00] ;  /* 0xf574000c10187981 */ /* 0x000ee8000c1e1b00 */
[----:B------:R-:W4:Y:S04]  /*2940*/  LDG.E.64 R22, desc[UR12][R16.64+-0x70800] ;  /* 0xf8f8000c10167981 */ /* 0x000f28000c1e1b00 */
[----:B------:R-:W5:Y:S04]  /*2950*/  LDG.E.64 R20, desc[UR12][R16.64+-0x38400] ;  /* 0xfc7c000c10147981 */ /* 0x000f68000c1e1b00 */
[----:B------:R-:W5:Y:S01]  /*2960*/  LDG.E.64 R18, desc[UR12][R16.64] ;  /* 0x0000000c10127981 */ /* 0x000f62000c1e1b00 */
[----:B--2---:R-:W-:Y:S01]  /*2970*/  FADD.FTZ R33, R14, R12 ;  /* 0x0000000c0e217221 */ /* 0x004fe20000010000 */
[----:B------:R-:W-:-:S02]  /*2980*/  FADD.FTZ R34, R15, R13 ;  /* 0x0000000d0f227221 */ /* 0x000fc40000010000 */
[----:B------:R-:W2:Y:S01]  /*2990*/  LDG.E.64 R12, desc[UR12][R16.64+0x38400] ;  /* 0x0384000c100c7981 */ /* 0x000ea2000c1e1b00 */
[----:B---3--:R-:W-:-:S03]  /*29a0*/  FADD.FTZ R33, R33, R24 ;  /* 0x0000001821217221 */ /* 0x008fc60000010000 */
[----:B------:R-:W3:Y:S01]  /*29b0*/  LDG.E.64 R14, desc[UR12][R16.64+0x70800] ;  /* 0x0708000c100e7981 */ /* 0x000ee2000c1e1b00 */
[----:B------:R-:W-:-:S03]  /*29c0*/  FADD.FTZ R34, R34, R25 ;  /* 0x0000001922227221 */ /* 0x000fc60000010000 */
[----:B------:R0:W3:Y:S01]  /*29d0*/  LDG.E.64 R24, desc[UR12][R16.64+0xa8c00] ;  /* 0x0a8c000c10187981 */ /* 0x0000e2000c1e1b00 */
[----:B------:R-:W-:Y:S01]  /*29e0*/  IADD3 R30, P1, PT, R30, -0x8, RZ ;  /* 0xfffffff81e1e7810 */ /* 0x000fe20007f3e0ff */
[----:B----4-:R-:W-:Y:S01]  /*29f0*/  FADD.FTZ R33, R33, R22 ;  /* 0x0000001621217221 */ /* 0x010fe20000010000 */
[----:B------:R-:W-:Y:S01]  /*2a00*/  FADD.FTZ R34, R34, R23 ;  /* 0x0000001722227221 */ /* 0x000fe20000010000 */
[----:B------:R-:W-:Y:S02]  /*2a10*/  IADD3 R2, P2, PT, R2, 0x78, RZ ;  /* 0x0000007802027810 */ /* 0x000fe40007f5e0ff */
[----:B------:R-:W-:Y:S01]  /*2a20*/  IADD3.X R31, PT, PT, R31, -0x1, RZ, P1, !PT ;  /* 0xffffffff1f1f7810 */ /* 0x000fe20000ffe4ff */
[----:B-----5:R-:W-:Y:S01]  /*2a30*/  FADD.FTZ R33, R33, R20 ;  /* 0x0000001421217221 */ /* 0x020fe20000010000 */
[----:B------:R-:W-:Y:S01]  /*2a40*/  ISETP.NE.U32.AND P1, PT, R30, RZ, PT ;  /* 0x000000ff1e00720c */ /* 0x000fe20003f25070 */
[----:B------:R-:W-:Y:S01]  /*2a50*/  FADD.FTZ R34, R34, R21 ;  /* 0x0000001522227221 */ /* 0x000fe20000010000 */
[----:B0-----:R-:W-:Y:S01]  /*2a60*/  IADD3 R16, P3, PT, R16, 0x1c2000, RZ ;  /* 0x001c200010107810 */ /* 0x001fe20007f7e0ff */
[----:B------:R-:W-:Y:S01]  /*2a70*/  FADD.FTZ R33, R33, R18 ;  /* 0x0000001221217221 */ /* 0x000fe20000010000 */
[----:B------:R-:W-:Y:S01]  /*2a80*/  ISETP.NE.AND.EX P1, PT, R31, RZ, PT, P1 ;  /* 0x000000ff1f00720c */ /* 0x000fe20003f25310 */
[----:B------:R-:W-:Y:S01]  /*2a90*/  FADD.FTZ R34, R34, R19 ;  /* 0x0000001322227221 */ /* 0x000fe20000010000 */
[----:B------:R-:W-:Y:S01]  /*2aa0*/  IADD3.X R17, PT, PT, RZ, R17, RZ, P3, !PT ;  /* 0x00000011ff117210 */ /* 0x000fe20001ffe4ff */
[----:B------:R-:W-:-:S02]  /*2ab0*/  IMAD.X R0, RZ, RZ, R0, P2 ;  /* 0x000000ffff007224 */ /* 0x000fc400010e0600 */
[----:B--2---:R-:W-:Y:S01]  /*2ac0*/  FADD.FTZ R33, R33, R12 ;  /* 0x0000000c21217221 */ /* 0x004fe20000010000 */
[----:B------:R-:W-:-:S03]  /*2ad0*/  FADD.FTZ R34, R34, R13 ;  /* 0x0000000d22227221 */ /* 0x000fc60000010000 */
[----:B---3--:R-:W-:Y:S01]  /*2ae0*/  FADD.FTZ R33, R33, R14 ;  /* 0x0000000e21217221 */ /* 0x008fe20000010000 */
[----:B------:R-:W-:-:S03]  /*2af0*/  FADD.FTZ R34, R34, R15 ;  /* 0x0000000f22227221 */ /* 0x000fc60000010000 */
[----:B------:R-:W-:Y:S01]  /*2b00*/  FADD.FTZ R12, R33, R24 ;  /* 0x00000018210c7221 */ /* 0x000fe20000010000 */
[----:B------:R-:W-:Y:S01]  /*2b10*/  FADD.FTZ R13, R34, R25 ;  /* 0x00000019220d7221 */ /* 0x000fe20000010000 */
[----:B------:R-:W-:Y:S06]  /*2b20*/  @P1 BRA `(.L_x_103) ;  /* 0xfffffffc007c1947 */ /* 0x000fec000383ffff */
.L_x_102:
[----:B------:R-:W-:Y:S05]  /*2b30*/  BSYNC.RECONVERGENT B1 ;  /* 0x0000000000017941 */ /* 0x000fea0003800200 */
.L_x_101:
[----:B------:R-:W-:Y:S05]  /*2b40*/  @!P0 BRA `(.L_x_100) ;  /* 0x0000000000e88947 */ /* 0x000fea0003800000 */
[----:B------:R-:W-:Y:S01]  /*2b50*/  IADD3 R14, P1, PT, R10, -0x1, RZ ;  /* 0xffffffff0a0e7810 */ /* 0x000fe20007f3e0ff */
[----:B------:R-:W-:Y:S03]  /*2b60*/  BSSY.RECONVERGENT B1, `(.L_x_104) ;  /* 0x000001c000017945 */ /* 0x000fe60003800200 */
[----:B------:R-:W-:Y:S02]  /*2b70*/  ISETP.GE.U32.AND P0, PT, R14, 0x3, PT ;  /* 0x000000030e00780c */ /* 0x000fe40003f06070 */
[----:B------:R-:W-:Y:S02]  /*2b80*/  IADD3.X R14, PT, PT, RZ, -0x1, RZ, P1, !PT ;  /* 0xffffffffff0e7810 */ /* 0x000fe40000ffe4ff */
[----:B------:R-:W-:Y:S02]  /*2b90*/  LOP3.LUT P1, RZ, R6, 0x3, RZ, 0xc0, !PT ;  /* 0x0000000306ff7812 */ /* 0x000fe4000782c0ff */
[----:B------:R-:W-:-:S02]  /*2ba0*/  ISETP.GE.U32.AND.EX P0, PT, R14, RZ, PT, P0 ;  /* 0x000000ff0e00720c */ /* 0x000fc40003f06100 */
[----:B------:R-:W-:-:S04]  /*2bb0*/  IADD3 R14, P2, PT, R27, R9, RZ ;  /* 0x000000091b0e7210 */ /* 0x000fc80007f5e0ff */
[----:B------:R-:W-:-:S07]  /*2bc0*/  IADD3.X R15, PT, PT, RZ, R29, RZ, P2, !PT ;  /* 0x0000001dff0f7210 */ /* 0x000fce00017fe4ff */
[----:B------:R-:W-:Y:S05]  /*2bd0*/  @!P0 BRA `(.L_x_105) ;  /* 0x0000000000508947 */ /* 0x000fea0003800000 */
[----:B------:R-:W0:Y:S01]  /*2be0*/  LDCU.64 UR6, c[0x0][0x3d0] ;  /* 0x00007a00ff0677ac */ /* 0x000e220008000a00 */
[----:B------:R-:W-:Y:S02]  /*2bf0*/  IMAD R19, R0, 0x780, RZ ;  /* 0x0000078000137824 */ /* 0x000fe400078e02ff */
[----:B------:R-:W-:-:S05]  /*2c00*/  IMAD.WIDE.U32 R16, R2, 0x780, R14 ;  /* 0x0000078002107825 */ /* 0x000fca00078e000e */
[----:B------:R-:W-:Y:S02]  /*2c10*/  IADD3 R17, PT, PT, R17, R19, RZ ;  /* 0x0000001311117210 */ /* 0x000fe40007ffe0ff */
[----:B0-----:R-:W-:-:S04]  /*2c20*/  LEA R22, P0, R16, UR6, 0x3 ;  /* 0x0000000610167c11 */ /* 0x001fc8000f8018ff */
[----:B------:R-:W-:-:S05]  /*2c30*/  LEA.HI.X R23, R16, UR7, R17, 0x3, P0 ;  /* 0x0000000710177c11 */ /* 0x000fca00080f1c11 */
        /* <DEDUP_REMOVED lines=14> */
.L_x_105:
[----:B------:R-:W-:Y:S05]  /*2d20*/  BSYNC.RECONVERGENT B1 ;  /* 0x0000000000017941 */ /* 0x000fea0003800200 */
.L_x_104:
[----:B------:R-:W-:Y:S05]  /*2d30*/  @!P1 BRA `(.L_x_100) ;  /* 0x00000000006c9947 */ /* 0x000fea0003800000 */
[C---:B------:R-:W-:Y:S02]  /*2d40*/  LOP3.LUT P1, RZ, R5.reuse, 0x3, RZ, 0xc0, !PT ;  /* 0x0000000305ff7812 */ /* 0x040fe4000782c0ff */
[----:B------:R-:W-:-:S11]  /*2d50*/  LOP3.LUT P0, RZ, R5, 0x1, RZ, 0xc0, !PT ;  /* 0x0000000105ff7812 */ /* 0x000fd6000780c0ff */
[----:B------:R-:W0:Y:S01]  /*2d60*/  @P1 LDC.64 R16, c[0x0][0x3d0] ;  /* 0x0000f400ff101b82 */ /* 0x000e220000000a00 */
[----:B------:R-:W-:Y:S01]  /*2d70*/  @P1 MOV R20, R14 ;  /* 0x0000000e00141202 */ /* 0x000fe20000000f00 */
[----:B------:R-:W-:Y:S01]  /*2d80*/  @P1 IMAD R23, R0, 0x780, RZ ;  /* 0x0000078000171824 */ /* 0x000fe200078e02ff */
[----:B------:R-:W-:-:S05]  /*2d90*/  @P1 MOV R21, R15 ;  /* 0x0000000f00151202 */ /* 0x000fca0000000f00 */
[----:B------:R-:W1:Y:S01]  /*2da0*/  @!P0 LDC.64 R18, c[0x0][0x3d0] ;  /* 0x0000f400ff128b82 */ /* 0x000e620000000a00 */
[C---:B------:R-:W-:Y:S01]  /*2db0*/  @P1 IMAD.WIDE.U32 R20, R2.reuse, 0x780, R20 ;  /* 0x0000078002141825 */ /* 0x040fe200078e0014 */
[----:B------:R-:W-:-:S03]  /*2dc0*/  @P1 IADD3 R2, P2, PT, R2, 0x1e, RZ ;  /* 0x0000001e02021810 */ /* 0x000fc60007f5e0ff */
[----:B------:R-:W-:Y:S01]  /*2dd0*/  @P1 IMAD.IADD R23, R21, 0x1, R23 ;  /* 0x0000000115171824 */ /* 0x000fe200078e0217 */
[----:B------:R-:W-:Y:S01]  /*2de0*/  @P1 IADD3.X R0, PT, PT, RZ, R0, RZ, P2, !PT ;  /* 0x00000000ff001210 */ /* 0x000fe200017fe4ff */
[----:B------:R-:W-:-:S04]  /*2df0*/  @!P0 IMAD.WIDE.U32 R14, R2, 0x780, R14 ;  /* 0x00000780020e8825 */ /* 0x000fc800078e000e */
[----:B------:R-:W-:Y:S01]  /*2e00*/  @!P0 IMAD R21, R0, 0x780, RZ ;  /* 0x0000078000158824 */ /* 0x000fe200078e02ff */
[----:B0-----:R-:W-:-:S04]  /*2e10*/  @P1 LEA R16, P2, R20, R16, 0x3 ;  /* 0x0000001014101211 */ /* 0x001fc800078418ff */
[----:B------:R-:W-:Y:S02]  /*2e20*/  @!P0 IADD3 R0, PT, PT, R15, R21, RZ ;  /* 0x000000150f008210 */ /* 0x000fe40007ffe0ff */
        /* <DEDUP_REMOVED lines=12> */
.L_x_100:
[----:B------:R-:W-:Y:S05]  /*2ef0*/  BSYNC.RECONVERGENT B0 ;  /* 0x0000000000007941 */ /* 0x000fea0003800200 */
.L_x_99:
[----:B------:R0:W-:Y:S01]  /*2f00*/  STS [R7], R12 ;  /* 0x0000000c07007388 */ /* 0x0001e20000000800 */
[----:B------:R-:W1:Y:S01]  /*2f10*/  LDC.64 R16, c[0x0][0x388] ;  /* 0x0000e200ff107b82 */ /* 0x000e620000000a00 */
[----:B------:R-:W-:Y:S02]  /*2f20*/  ISETP.NE.AND P0, PT, R8, 0xf, PT ;  /* 0x0000000f0800780c */ /* 0x000fe40003f05270 */
[----:B------:R0:W-:Y:S01]  /*2f30*/  STS [R7+0x780], R13 ;  /* 0x0007800d07007388 */ /* 0x0001e20000000800 */
[----:B------:R-:W-:-:S04]  /*2f40*/  MOV R0, R32 ;  /* 0x0000002000007202 */ /* 0x000fc80000000f00 */
[----:B------:R-:W2:Y:S08]  /*2f50*/  LDC.64 R14, c[0x0][0x390] ;  /* 0x0000e400ff0e7b82 */ /* 0x000eb00000000a00 */
[----:B0-----:R-:W-:Y:S06]  /*2f60*/  BAR.SYNC.DEFER_BLOCKING 0x0 ;  /* 0x0000000000007b1d */ /* 0x001fec0000010000 */
.L_x_111:
[----:B------:R-:W-:Y:S01]  /*2f70*/  BSSY.RECONVERGENT B0, `(.L_x_106) ;  /* 0x000000f000007945 */ /* 0x000fe20003800200 */
[----:B0-----:R-:W-:Y:S01]  /*2f80*/  HFMA2 R2, -RZ, RZ, 0, 0 ;  /* 0x00000000ff027431 */ /* 0x001fe200000001ff */
[----:B------:R-:W-:Y:S01]  /*2f90*/  ISETP.NE.AND P1, PT, R8, RZ, PT ;  /* 0x000000ff0800720c */ /* 0x000fe20003f25270 */
[----:B------:R-:W-:Y:S01]  /*2fa0*/  IMAD.MOV.U32 R12, RZ, RZ, RZ ;  /* 0x000000ffff0c7224 */ /* 0x000fe200078e00ff */
[----:B------:R-:W-:Y:S11]  /*2fb0*/  @!P0 BRA `(.L_x_107) ;  /* 0x0000000000288947 */ /* 0x000ff60003800000 */
[----:B------:R-:W0:Y:S01]  /*2fc0*/  S2UR UR6, SR_CgaCtaId ;  /* 0x00000000000679c3 */ /* 0x000e220000008800 */
[----:B------:R-:W-:Y:S01]  /*2fd0*/  UMOV UR4, 0x400 ;  /* 0x0000040000047882 */ /* 0x000fe20000000000 */
[----:B------:R-:W-:Y:S02]  /*2fe0*/  SHF.L.U32 R2, R0, 0x2, RZ ;  /* 0x0000000200027819 */ /* 0x000fe400000006ff */
[----:B------:R-:W-:-:S04]  /*2ff0*/  SHF.L.U32 R13, R8, 0x3, RZ ;  /* 0x00000003080d7819 */ /* 0x000fc800000006ff */
[----:B------:R-:W-:Y:S01]  /*3000*/  LOP3.LUT R13, R13, R2, RZ, 0x3c, !PT ;  /* 0x000000020d0d7212 */ /* 0x000fe200078e3cff */
[----:B0-----:R-:W-:-:S06]  /*3010*/  ULEA UR4, UR6, UR4, 0x18 ;  /* 0x0000000406047291 */ /* 0x001fcc000f8ec0ff */
[----:B------:R-:W-:-:S04]  /*3020*/  LEA R2, R8, UR4, 0x7 ;  /* 0x0000000408027c11 */ /* 0x000fc8000f8e38ff */
[----:B------:R-:W-:-:S05]  /*3030*/  IADD3 R13, PT, PT, R2, R13, RZ ;  /* 0x0000000d020d7210 */ /* 0x000fca0007ffe0ff */
[----:B------:R0:W3:Y:S04]  /*3040*/  LDS R2, [R13] ;  /* 0x000000000d027984 */ /* 0x0000e80000000800 */
[----:B------:R0:W4:Y:S02]  /*3050*/  LDS R12, [R13+0x780] ;  /* 0x000780000d0c7984 */ /* 0x0001240000000800 */
.L_x_107:
[----:B------:R-:W-:Y:S05]  /*3060*/  BSYNC.RECONVERGENT B0 ;  /* 0x0000000000007941 */ /* 0x000fea0003800200 */
.L_x_106:
[----:B------:R-:W-:-:S03]  /*3070*/  UMOV UR4, 0xffff ;  /* 0x0000ffff00047882 */ /* 0x000fc60000000000 */
[----:B------:R-:W-:Y:S05]  /*3080*/  BRA.DIV UR4, `(.L_x_108) ;  /* 0x0000000204ac7947 */ /* 0x000fea000b800000 */
[----:B------:R-:W-:Y:S01]  /*3090*/  IMAD.MOV.U32 R21, RZ, RZ, 0xffff ;  /* 0x0000ffffff157424 */ /* 0x000fe200078e00ff */
[----:B------:R-:W-:Y:S01]  /*30a0*/  MOV R23, 0xffff ;  /* 0x0000ffff00177802 */ /* 0x000fe20000000f00 */
[----:B------:R-:W-:Y:S01]  /*30b0*/  IMAD.MOV.U32 R25, RZ, RZ, 0xffff ;  /* 0x0000ffffff197424 */ /* 0x000fe200078e00ff */
[----:B------:R-:W-:Y:S01]  /*30c0*/  MOV R22, 0xffff ;  /* 0x0000ffff00167802 */ /* 0x000fe20000000f00 */
[----:B0--3--:R-:W0:Y:S01]  /*30d0*/  SHFL.BFLY PT, R13, R2, 0x8, 0x101f ;  /* 0x0d101f00020d7f89 */ /* 0x009e2200000e0000 */
[----:B------:R-:W-:Y:S02]  /*30e0*/  MOV R24, 0xffff ;  /* 0x0000ffff00187802 */ /* 0x000fe40000000f00 */
[----:B------:R-:W-:Y:S01]  /*30f0*/  MOV R29, 0xffff ;  /* 0x0000ffff001d7802 */ /* 0x000fe20000000f00 */
[----:B----4-:R-:W3:Y:S01]  /*3100*/  SHFL.BFLY PT, R19, R12, 0x8, 0x101f ;  /* 0x0d101f000c137f89 */ /* 0x010ee200000e0000 */
[----:B------:R-:W-:Y:S01]  /*3110*/  MOV R30, 0xffff ;  /* 0x0000ffff001e7802 */ /* 0x000fe20000000f00 */
        /* <DEDUP_REMOVED lines=14> */
.L_x_122:
[----:B------:R-:W-:Y:S01]  /*3200*/  BSSY.RECONVERGENT B0, `(.L_x_109) ;  /* 0x000000a000007945 */ /* 0x000fe20003800200 */
[----:B----4-:R-:W-:-:S03]  /*3210*/  FADD.FTZ R23, R23, R12 ;  /* 0x0000000c17177221 */ /* 0x010fc60000010000 */
[----:B------:R-:W-:Y:S05]  /*3220*/  @P1 BRA `(.L_x_110) ;  /* 0x00000000001c1947 */ /* 0x000fea0003800000 */
[----:B------:R-:W-:Y:S01]  /*3230*/  IMAD.IADD R19, R0, 0x1, R9 ;  /* 0x0000000100137824 */ /* 0x000fe200078e0209 */
[----:B------:R-:W-:-:S03]  /*3240*/  F2FP.BF16.F32.PACK_AB R2, R23, R2 ;  /* 0x000000021702723e */ /* 0x000fc600000010ff */
[----:B-1----:R-:W-:Y:S01]  /*3250*/  IMAD.WIDE R12, R19, 0x2, R16 ;  /* 0x00000002130c7825 */ /* 0x002fe200078e0210 */
[----:B------:R-:W-:-:S03]  /*3260*/  PRMT R20, R2, 0x7632, R20 ;  /* 0x0000763202147816 */ /* 0x000fc60000000014 */
[----:B--2---:R-:W-:Y:S01]  /*3270*/  IMAD.WIDE R18, R19, 0x2, R14 ;  /* 0x0000000213127825 */ /* 0x004fe200078e020e */
[----:B------:R0:W-:Y:S04]  /*3280*/  STG.E.U16 desc[UR12][R12.64], R2 ;  /* 0x000000020c007986 */ /* 0x0001e8000c10150c */
[----:B------:R0:W-:Y:S02]  /*3290*/  STG.E.U16 desc[UR12][R18.64], R20 ;  /* 0x0000001412007986 */ /* 0x0001e4000c10150c */
.L_x_110:
[----:B------:R-:W-:Y:S05]  /*32a0*/  BSYNC.RECONVERGENT B0 ;  /* 0x0000000000007941 */ /* 0x000fea0003800200 */
.L_x_109:
[C---:B------:R-:W-:Y:S02]  /*32b0*/  ISETP.GE.U32.AND P1, PT, R0.reuse, 0x2, PT ;  /* 0x000000020000780c */ /* 0x040fe40003f26070 */
[----:B------:R-:W-:-:S11]  /*32c0*/  IADD3 R0, PT, PT, R0, 0x1e, RZ ;  /* 0x0000001e00007810 */ /* 0x000fd60007ffe0ff */
[----:B------:R-:W-:Y:S05]  /*32d0*/  @!P1 BRA `(.L_x_111) ;  /* 0xfffffffc00249947 */ /* 0x000fea000383ffff */
[----:B------:R-:W-:Y:S05]  /*32e0*/  WARPSYNC.ALL ;  /* 0x0000000000007948 */ /* 0x000fea0003800000 */
[----:B------:R-:W-:Y:S01]  /*32f0*/  IADD3 R9, PT, PT, R9, 0x1000, RZ ;  /* 0x0000100009097810 */ /* 0x000fe20007ffe0ff */
[----:B------:R-:W-:Y:S03]  /*3300*/  BAR.SYNC.DEFER_BLOCKING 0x0 ;  /* 0x0000000000007b1d */ /* 0x000fe60000010000 */
[----:B------:R-:W-:-:S13]  /*3310*/  ISETP.GE.AND P0, PT, R9, UR9, PT ;  /* 0x0000000909007c0c */ /* 0x000fda000bf06270 */
[----:B------:R-:W-:Y:S05]  /*3320*/  @!P0 BRA `(.L_x_112) ;  /* 0xfffffff400008947 */ /* 0x000fea000383ffff */
[----:B------:R-:W-:Y:S05]  /*3330*/  EXIT ;  /* 0x000000000000794d */ /* 0x000fea0003800000 */
.L_x_108:
        /* <DEDUP_REMOVED lines=8> */
.L_x_114:
[----:B------:R-:W-:Y:S05]  /*33c0*/  BSYNC B0 ;  /* 0x0000000000007941 */ /* 0x000fea0003800000 */
.L_x_113:
        /* <DEDUP_REMOVED lines=8> */
.L_x_115:
[----:B------:R-:W-:Y:S01]  /*3450*/  FADD.FTZ R13, R13, R2 ;  /* 0x000000020d0d7221 */ /* 0x000fe20000010000 */
[----:B------:R-:W-:-:S04]  /*3460*/  HFMA2 R29, -RZ, RZ, 0, 2.384185791015625e-07 ;  /* 0x00000004ff1d7431 */ /* 0x000fc800000001ff */
[----:B------:R-:W-:Y:S01]  /*3470*/  MOV R25, R13 ;  /* 0x0000000d00197202 */ /* 0x000fe20000000f00 */
[----:B------:R-:W-:-:S07]  /*3480*/  IMAD.MOV.U32 R19, RZ, RZ, R24 ;  /* 0x000000ffff137224 */ /* 0x000fce00078e0018 */
[----:B------:R-:W-:Y:S05]  /*3490*/  WARPSYNC.COLLECTIVE R22, `(.L_x_116) ;  /* 0x0000000016087348 */ /* 0x000fea0003c00000 */
[----:B------:R0:W1:Y:S02]  /*34a0*/  SHFL.BFLY P2, R24, R25, R29, R30 ;  /* 0x0c00001d19187389 */ /* 0x000064000004001e */
[----:B01----:R-:W-:Y:S05]  /*34b0*/  ENDCOLLECTIVE ;  /* 0x000000000000791b */ /* 0x003fea0003800000 */
.L_x_116:
[----:B------:R-:W-:-:S04]  /*34c0*/  FADD.FTZ R19, R19, R12 ;  /* 0x0000000c13137221 */ /* 0x000fc80000010000 */
[----:B------:R-:W-:Y:S01]  /*34d0*/  IMAD.MOV.U32 R25, RZ, RZ, R19 ;  /* 0x000000ffff197224 */ /* 0x000fe200078e0013 */
[----:B------:R-:W-:-:S07]  /*34e0*/  MOV R18, R24 ;  /* 0x0000001800127202 */ /* 0x000fce0000000f00 */
[----:B------:R-:W-:Y:S05]  /*34f0*/  WARPSYNC.COLLECTIVE R22, `(.L_x_117) ;  /* 0x0000000016087348 */ /* 0x000fea0003c00000 */
[----:B------:R0:W1:Y:S02]  /*3500*/  SHFL.BFLY P2, R24, R25, R29, R30 ;  /* 0x0c00001d19187389 */ /* 0x000064000004001e */
[----:B01----:R-:W-:Y:S05]  /*3510*/  ENDCOLLECTIVE ;  /* 0x000000000000791b */ /* 0x003fea0003800000 */
.L_x_117:
[----:B------:R-:W-:Y:S01]  /*3520*/  FADD.FTZ R18, R13, R18 ;  /* 0x000000120d127221 */ /* 0x000fe20000010000 */
[----:B------:R-:W-:-:S04]  /*3530*/  HFMA2 R29, -RZ, RZ, 0, 1.1920928955078125e-07 ;  /* 0x00000002ff1d7431 */ /* 0x000fc800000001ff */
[----:B------:R-:W-:Y:S02]  /*3540*/  MOV R25, R18 ;  /* 0x0000001200197202 */ /* 0x000fe40000000f00 */
[----:B------:R-:W-:-:S07]  /*3550*/  MOV R20, R24 ;  /* 0x0000001800147202 */ /* 0x000fce0000000f00 */
[----:B------:R-:W-:Y:S05]  /*3560*/  WARPSYNC.COLLECTIVE R22, `(.L_x_118) ;  /* 0x0000000016087348 */ /* 0x000fea0003c00000 */
[----:B------:R0:W1:Y:S02]  /*3570*/  SHFL.BFLY P2, R24, R25, R29, R30 ;  /* 0x0c00001d19187389 */ /* 0x000064000004001e */
[----:B01----:R-:W-:Y:S05]  /*3580*/  ENDCOLLECTIVE ;  /* 0x000000000000791b */ /* 0x003fea0003800000 */
.L_x_118:
[----:B------:R-:W-:-:S05]  /*3590*/  FADD.FTZ R20, R19, R20 ;  /* 0x0000001413147221 */ /* 0x000fca0000010000 */
[----:B------:R-:W-:Y:S01]  /*35a0*/  MOV R25, R20 ;  /* 0x0000001400197202 */ /* 0x000fe20000000f00 */
[----:B------:R-:W-:-:S07]  /*35b0*/  IMAD.MOV.U32 R21, RZ, RZ, R24 ;  /* 0x000000ffff157224 */ /* 0x000fce00078e0018 */
[----:B------:R-:W-:Y:S05]  /*35c0*/  WARPSYNC.COLLECTIVE R22, `(.L_x_119) ;  /* 0x0000000016087348 */ /* 0x000fea0003c00000 */
[----:B------:R0:W1:Y:S02]  /*35d0*/  SHFL.BFLY P2, R24, R25, R29, R30 ;  /* 0x0c00001d19187389 */ /* 0x000064000004001e */
[----:B01----:R-:W-:Y:S05]  /*35e0*/  ENDCOLLECTIVE ;  /* 0x000000000000791b */ /* 0x003fea0003800000 */
.L_x_119:
[----:B------:R-:W-:-:S05]  /*35f0*/  FADD.FTZ R21, R18, R21 ;  /* 0x0000001512157221 */ /* 0x000fca0000010000 */
[----:B------:R-:W-:Y:S01]  /*3600*/  MOV R25, R21 ;  /* 0x0000001500197202 */ /* 0x000fe20000000f00 */
[----:B------:R-:W-:Y:S01]  /*3610*/  IMAD.MOV.U32 R29, RZ, RZ, 0x1 ;  /* 0x00000001ff1d7424 */ /* 0x000fe200078e00ff */
[----:B------:R-:W-:-:S07]  /*3620*/  MOV R23, R24 ;  /* 0x0000001800177202 */ /* 0x000fce0000000f00 */
[----:B------:R-:W-:Y:S05]  /*3630*/  WARPSYNC.COLLECTIVE R22, `(.L_x_120) ;  /* 0x0000000016087348 */ /* 0x000fea0003c00000 */
[----:B------:R0:W1:Y:S02]  /*3640*/  SHFL.BFLY P2, R24, R25, R29, R30 ;  /* 0x0c00001d19187389 */ /* 0x000064000004001e */
[----:B01----:R-:W-:Y:S05]  /*3650*/  ENDCOLLECTIVE ;  /* 0x000000000000791b */ /* 0x003fea0003800000 */
.L_x_120:
[----:B------:R-:W-:-:S05]  /*3660*/  FADD.FTZ R23, R20, R23 ;  /* 0x0000001714177221 */ /* 0x000fca0000010000 */
[----:B------:R-:W-:Y:S02]  /*3670*/  MOV R25, R23 ;  /* 0x0000001700197202 */ /* 0x000fe40000000f00 */
[----:B------:R-:W-:-:S07]  /*3680*/  MOV R2, R24 ;  /* 0x0000001800027202 */ /* 0x000fce0000000f00 */
[----:B------:R-:W-:Y:S05]  /*3690*/  WARPSYNC.COLLECTIVE R22, `(.L_x_121) ;  /* 0x0000000016087348 */ /* 0x000fea0003c00000 */
[----:B------:R0:W1:Y:S02]  /*36a0*/  SHFL.BFLY P2, R24, R25, R29, R30 ;  /* 0x0c00001d19187389 */ /* 0x000064000004001e */
[----:B01----:R-:W-:Y:S05]  /*36b0*/  ENDCOLLECTIVE ;  /* 0x000000000000791b */ /* 0x003fea0003800000 */
.L_x_121:
[----:B------:R-:W-:Y:S01]  /*36c0*/  FADD.FTZ R2, R21, R2 ;  /* 0x0000000215027221 */ /* 0x000fe20000010000 */
[----:B------:R-:W-:Y:S01]  /*36d0*/  MOV R12, R24 ;  /* 0x00000018000c7202 */ /* 0x000fe20000000f00 */
[----:B------:R-:W-:Y:S06]  /*36e0*/  BRA `(.L_x_122) ;  /* 0xfffffff800c47947 */ /* 0x000fec000383ffff */
.L_x_123:
        /* <DEDUP_REMOVED lines=9> */
.L_x_1831:


//--------------------- .text._ZN13group_norm_v218gn_bwd_cuda_kernelI13__nv_bfloat16Li480ELi1ELi32ELi60ELi256ELb0ELb1ELi8ELi960ELi960ELi4ELb1ELi4ELb0ELb0ELNS_15WgradSyncMethodE3ENS_16CompileConditionILi1000EEEEEvPT_S6_S6_PKS5_S8_S8_S8_PKfflPfPj --------------------------
	.section	.text._ZN13group_norm_v218gn_bwd_cuda_kernelI13__nv_bfloat16Li480ELi1ELi32ELi60ELi256ELb0ELb1ELi8ELi960ELi960ELi4ELb1ELi4ELb0ELb0ELNS_15WgradSyncMethodE3ENS_16CompileConditionILi1000EEEEEvPT_S6_S6_PKS5_S8_S8_S8_PKfflPfPj,"ax",@progbits
	.align	128
        .global         _ZN13group_norm_v218gn_bwd_cuda_kernelI13__nv_bfloat16Li480ELi1ELi32ELi60ELi256ELb0ELb1ELi8ELi960ELi960ELi4ELb1ELi4ELb0ELb0ELNS_15WgradSyncMethodE3ENS_16CompileConditionILi1000EEEEEvPT_S6_S6_PKS5_S8_S8_S8_PKfflPfPj
        .type           _ZN13group_norm_v218gn_bwd_cuda_kernelI13__nv_bfloat16Li480ELi1ELi32ELi60ELi256ELb0ELb1ELi8ELi960ELi960ELi4ELb1ELi4ELb0ELb0ELNS_15WgradSyncMethodE3ENS_16CompileConditionILi1000EEEEEvPT_S6_S6_PKS5_S8_S8_S8_PKfflPfPj,@function
        .size           _ZN13group_norm_v218gn_bwd_cuda_kernelI13__nv_bfloat16Li480ELi1ELi32ELi60ELi256ELb0ELb1ELi8ELi960ELi960ELi4ELb1ELi4ELb0ELb0ELNS_15WgradSyncMethodE3ENS_16CompileConditionILi1000EEEEEvPT_S6_S6_PKS5_S8_S8_S8_PKfflPfPj,(.L_x_1832 - _ZN13group_norm_v218gn_bwd_cuda_kernelI13__nv_bfloat16Li480ELi1ELi32ELi60ELi256ELb0ELb1ELi8ELi960ELi960ELi4ELb1ELi4ELb0ELb0ELNS_15WgradSyncMethodE3ENS_16CompileConditionILi1000EEEEEvPT_S6_S6_PKS5_S8_S8_S8_PKfflPfPj)
        .other          _ZN13group_norm_v218gn_bwd_cuda_kernelI13__nv_bfloat16Li480ELi1ELi32ELi60ELi256ELb0ELb1ELi8ELi960ELi960ELi4ELb1ELi4ELb0ELb0ELNS_15WgradSyncMethodE3ENS_16CompileConditionILi1000EEEEEvPT_S6_S6_PKS5_S8_S8_S8_PKfflPfPj,@"STO_CUDA_ENTRY STV_DEFAULT"
_ZN13group_norm_v218gn_bwd_cuda_kernelI13__nv_bfloat16Li480ELi1ELi32ELi60ELi256ELb0ELb1ELi8ELi960ELi960ELi4ELb1ELi4ELb0ELb0ELNS_15WgradSyncMethodE3ENS_16CompileConditionILi1000EEEEEvPT_S6_S6_PKS5_S8_S8_S8_PKfflPfPj:
.text._ZN13group_norm_v218gn_bwd_cuda_kernelI13__nv_bfloat16Li480ELi1ELi32ELi60ELi256ELb0ELb1ELi8ELi960ELi960ELi4ELb1ELi4ELb0ELb0ELNS_15WgradSyncMethodE3ENS_16CompileConditionILi1000EEEEEvPT_S6_S6_PKS5_S8_S8_S8_PKfflPfPj:
        /* <DEDUP_REMOVED lines=26> */
.L_x_126:
[----:B------:R-:W2:Y:S04]  /*01a0*/  LD.E.STRONG.GPU R0, desc[UR10][R6.64+0x10] ;  /* 0x0000100a06007980 */ /* 0x000ea8000c10f900 */
[----:B--2---:R-:W-:Y:S01]  /*01b0*/  CCTL.IVALL ;  /* 0x00000000ff00798f */ /* 0x004fe20002000000 */
[----:B------:R-:W-:Y:S05]  /*01c0*/  YIELD ;  /* 0x0000000000007946 */ /* 0x000fea0003800000 */
[----:B-----5:R-:W-:-:S04]  /*01d0*/  LOP3.LUT R0, R0, R3, RZ, 0x3c, !PT ;  /* 0x0000000300007212 */ /* 0x020fc800078e3cff */
[----:B------:R-:W-:-:S13]  /*01e0*/  ISETP.GT.AND P0, PT, R0, -0x1, PT ;  /* 0xffffffff0000780c */ /* 0x000fda0003f04270 */
[----:B------:R-:W-:Y:S05]  /*01f0*/  @P0 BRA `(.L_x_126) ;  /* 0xfffffffc00e80947 */ /* 0x000fea000383ffff */
.L_x_125:
[----:B------:R-:W-:Y:S05]  /*0200*/  WARPSYNC.ALL ;  /* 0x0000000000007948 */ /* 0x000fea0003800000 */
[----:B------:R-:W-:Y:S06]  /*0210*/  BAR.SYNC.DEFER_BLOCKING 0x0 ;  /* 0x0000000000007b1d */ /* 0x000fec0000010000 */
[----:B------:R-:W-:Y:S05]  /*0220*/  BRA `(.L_x_127) ;  /* 0x00000024001c7947 */ /* 0x000fea0003800000 */
.L_x_124:
        /* <DEDUP_REMOVED lines=13> */
[----:B------:R-:W-:-:S05]  /*0300*/  IMAD R3, R3, 0xf0, RZ ;  /* 0x000000f003037824 */ /* 0x000fca00078e02ff */
[----:B------:R-:W-:-:S04]  /*0310*/  IADD3 R3, PT, PT, RZ, -R3, RZ ;  /* 0x80000003ff037210 */ /* 0x000fc80007ffe0ff */
[----:B------:R-:W-:-:S04]  /*0320*/  PRMT R3, R3, 0x7710, RZ ;  /* 0x0000771003037816 */ /* 0x000fc800000000ff */
[----:B------:R-:W-:-:S04]  /*0330*/  IADD3 R3, PT, PT, R3, R0, RZ ;  /* 0x0000000003037210 */ /* 0x000fc80007ffe0ff */
[----:B------:R-:W-:-:S04]  /*0340*/  LOP3.LUT R41, R3, 0xffff, RZ, 0xc0, !PT ;  /* 0x0000ffff03297812 */ /* 0x000fc800078ec0ff */
[----:B------:R-:W-:-:S05]  /*0350*/  LEA R96, R41, R6, 0x2 ;  /* 0x0000000629607211 */ /* 0x000fca00078e10ff */
[----:B-1----:R-:W-:-:S06]  /*0360*/  IMAD.WIDE.U32 R94, R96, 0x2, R94 ;  /* 0x00000002605e7825 */ /* 0x002fcc00078e005e */
[----:B------:R-:W5:Y:S01]  /*0370*/  LDG.E.64.CONSTANT R94, desc[UR10][R94.64] ;  /* 0x0000000a5e5e7981 */ /* 0x000f62000c1e9b00 */
[----:B------:R-:W-:Y:S01]  /*0380*/  IMAD.SHL.U32 R3, R4, 0x10, RZ ;  /* 0x0000001004037824 */ /* 0x000fe200078e00ff */
[----:B------:R-:W-:Y:S01]  /*0390*/  SHF.R.U32.HI R101, RZ, 0x1, R0 ;  /* 0x00000001ff657819 */ /* 0x000fe20000011600 */
[----:B--2---:R-:W-:Y:S01]  /*03a0*/  ULEA UR8, UR6, UR4, 0x18 ;  /* 0x0000000406087291 */ /* 0x004fe2000f8ec0ff */
[----:B------:R-:W-:Y:S01]  /*03b0*/  SHF.L.U32 R97, R0, 0x1, RZ ;  /* 0x0000000100617819 */ /* 0x000fe200000006ff */
[----:B------:R-:W-:Y:S01]  /*03c0*/  UIADD3 UR5, UPT, UPT, UR4, 0x3c00, URZ ;  /* 0x00003c0004057890 */ /* 0x000fe2000fffe0ff */
[----:B------:R-:W-:Y:S01]  /*03d0*/  LOP3.LUT R3, R3, 0xfffe0, RZ, 0xc0, !PT ;  /* 0x000fffe003037812 */ /* 0x000fe200078ec0ff */
[----:B------:R-:W-:Y:S01]  /*03e0*/  HFMA2 R99, -RZ, RZ, 0, 5.9604644775390625e-08 ;  /* 0x00000001ff637431 */ /* 0x000fe200000001ff */
[----:B------:R-:W-:Y:S01]  /*03f0*/  LEA R5, R104, R101, 0x4 ;  /* 0x0000006568057211 */ /* 0x000fe200078e20ff */
[----:B------:R-:W-:Y:S01]  /*0400*/  ULEA UR5, UR6, UR5, 0x18 ;  /* 0x0000000506057291 */ /* 0x000fe2000f8ec0ff */
[----:B------:R-:W-:Y:S01]  /*0410*/  LOP3.LUT R3, R3, 0x1f, R2, 0xf8, !PT ;  /* 0x0000001f03037812 */ /* 0x000fe200078ef802 */
[----:B------:R-:W-:Y:S01]  /*0420*/  UIADD3 UR4, UPT, UPT, UR4, 0x5280, URZ ;  /* 0x0000528004047890 */ /* 0x000fe2000fffe0ff */
[----:B------:R-:W-:Y:S01]  /*0430*/  LOP3.LUT P1, RZ, R7, R2, RZ, 0xfc, !PT ;  /* 0x0000000207ff7212 */ /* 0x000fe2000782fcff */
[----:B------:R-:W-:Y:S01]  /*0440*/  IMAD R16, R5, 0x3c, -R6 ;  /* 0x0000003c05107824 */ /* 0x000fe200078e0a06 */
[----:B------:R-:W-:Y:S01]  /*0450*/  SHF.R.U32.HI R5, RZ, 0x4, R0 ;  /* 0x00000004ff057819 */ /* 0x000fe20000011600 */
[----:B------:R-:W-:Y:S01]  /*0460*/  IMAD R3, R3, 0x780, R6 ;  /* 0x0000078003037824 */ /* 0x000fe200078e0206 */
[----:B------:R-:W-:Y:S01]  /*0470*/  IADD3 R6, PT, PT, R0, 0x1e0, RZ ;  /* 0x000001e000067810 */ /* 0x000fe20007ffe0ff */
[----:B------:R-:W-:Y:S01]  /*0480*/  IMAD.U32 R43, RZ, RZ, UR5 ;  /* 0x00000005ff2b7e24 */ /* 0x000fe2000f8e00ff */
[----:B------:R-:W-:Y:S01]  /*0490*/  LOP3.LUT R9, R5, R0, RZ, 0x3c, !PT ;  /* 0x0000000005097212 */ /* 0x000fe200078e3cff */
[C---:B------:R-:W-:Y:S01]  /*04a0*/  VIADD R19, R16.reuse, 0x14 ;  /* 0x0000001410137836 */ /* 0x040fe20000000000 */
[----:B------:R-:W-:Y:S01]  /*04b0*/  SHF.R.U32.HI R5, RZ, 0x4, R6 ;  /* 0x00000004ff057819 */ /* 0x000fe20000011606 */
[----:B------:R-:W-:Y:S01]  /*04c0*/  VIADD R31, R16, 0x2c ;  /* 0x0000002c101f7836 */ /* 0x000fe20000000000 */
[----:B------:R-:W-:Y:S01]  /*04d0*/  SHF.L.U32 R15, R6, 0x3, RZ ;  /* 0x00000003060f7819 */ /* 0x000fe200000006ff */
[----:B------:R-:W-:Y:S01]  /*04e0*/  ULEA UR4, UR6, UR4, 0x18 ;  /* 0x0000000406047291 */ /* 0x000fe2000f8ec0ff */
[----:B------:R-:W-:-:S02]  /*04f0*/  LOP3.LUT R6, R97, 0x18, RZ, 0xc0, !PT ;  /* 0x0000001861067812 */ /* 0x000fc400078ec0ff */
[----:B------:R-:W-:Y:S02]  /*0500*/  CS2R R54, SRZ ;  /* 0x0000000000367805 */ /* 0x000fe4000001ff00 */
[----:B------:R-:W-:Y:S02]  /*0510*/  LEA R7, R0, UR8, 0x5 ;  /* 0x0000000800077c11 */ /* 0x000fe4000f8e28ff */
[----:B------:R-:W-:Y:S02]  /*0520*/  CS2R R56, SRZ ;  /* 0x0000000000387805 */ /* 0x000fe4000001ff00 */
[----:B------:R-:W-:Y:S02]  /*0530*/  LOP3.LUT R14, R5, R0, RZ, 0x3c, !PT ;  /* 0x00000000050e7212 */ /* 0x000fe400078e3cff */
[----:B------:R-:W-:Y:S02]  /*0540*/  CS2R R58, SRZ ;  /* 0x00000000003a7805 */ /* 0x000fe4000001ff00 */
[----:B------:R-:W-:Y:S01]  /*0550*/  LOP3.LUT R12, R97, 0x18, RZ, 0xc, !PT ;  /* 0x00000018610c7812 */ /* 0x000fe200078e0cff */
[----:B------:R-:W-:Y:S01]  /*0560*/  IMAD.IADD R90, R7, 0x1, R6 ;  /* 0x00000001075a7824 */ /* 0x000fe200078e0206 */
[----:B------:R-:W-:-:S02]  /*0570*/  LOP3.LUT R8, R6, 0x8, RZ, 0x3c, !PT ;  /* 0x0000000806087812 */ /* 0x000fc400078e3cff */
[----:B------:R-:W-:Y:S02]  /*0580*/  CS2R R60, SRZ ;  /* 0x00000000003c7805 */ /* 0x000fe4000001ff00 */
[----:B------:R-:W-:Y:S01]  /*0590*/  LOP3.LUT R10, R6, 0x10, RZ, 0x3c, !PT ;  /* 0x00000010060a7812 */ /* 0x000fe200078e3cff */
[----:B0-----:R-:W-:Y:S01]  /*05a0*/  IMAD.WIDE.U32 R106, R104, 0x4, R106 ;  /* 0x00000004686a7825 */ /* 0x001fe200078e006a */
[----:B------:R-:W-:Y:S01]  /*05b0*/  SHF.L.U32 R9, R9, 0x3, RZ ;  /* 0x0000000309097819 */ /* 0x000fe200000006ff */
[----:B------:R-:W0:Y:S01]  /*05c0*/  LDCU UR5, c[0x0][0x374] ;  /* 0x00006e80ff0577ac */ /* 0x000e220008000800 */
[----:B------:R-:W-:Y:S02]  /*05d0*/  SHF.L.U32 R11, R0, 0x3, RZ ;  /* 0x00000003000b7819 */ /* 0x000fe400000006ff */
[----:B------:R-:W-:Y:S02]  /*05e0*/  SHF.L.U32 R14, R14, 0x3, RZ ;  /* 0x000000030e0e7819 */ /* 0x000fe400000006ff */
[----:B------:R-:W-:-:S02]  /*05f0*/  IADD3 R27, PT, PT, R16, 0x24, RZ ;  /* 0x00000024101b7810 */ /* 0x000fc40007ffe0ff */
[C---:B------:R-:W-:Y:S02]  /*0600*/  IADD3 R5, PT, PT, R7.reuse, R12, RZ ;  /* 0x0000000c07057210 */ /* 0x040fe40007ffe0ff */
[----:B------:R-:W-:Y:S02]  /*0610*/  IADD3 R6, PT, PT, R7, R8, RZ ;  /* 0x0000000807067210 */ /* 0x000fe40007ffe0ff */
[----:B------:R-:W-:Y:S02]  /*0620*/  LOP3.LUT R8, R9, 0x18, RZ, 0xc0, !PT ;  /* 0x0000001809087812 */ /* 0x000fe400078ec0ff */
[----:B------:R-:W-:Y:S02]  /*0630*/  IADD3 R7, PT, PT, R7, R10, RZ ;  /* 0x0000000a07077210 */ /* 0x000fe40007ffe0ff */
[----:B------:R-:W-:Y:S02]  /*0640*/  LOP3.LUT R13, R11, 0x1fe0, RZ, 0xc0, !PT ;  /* 0x00001fe00b0d7812 */ /* 0x000fe400078ec0ff */
[----:B------:R-:W-:-:S02]  /*0650*/  LOP3.LUT R12, R15, 0x3fe0, RZ, 0xc0, !PT ;  /* 0x00003fe00f0c7812 */ /* 0x000fc400078ec0ff */
[----:B------:R-:W-:Y:S02]  /*0660*/  LOP3.LUT R9, R14, 0x18, RZ, 0xc0, !PT ;  /* 0x000000180e097812 */ /* 0x000fe400078ec0ff */
[----:B------:R-:W-:Y:S02]  /*0670*/  LOP3.LUT R24, R11, 0x8, RZ, 0xc0, !PT ;  /* 0x000000080b187812 */ /* 0x000fe400078ec0ff */
[----:B------:R-:W-:Y:S02]  /*0680*/  IADD3 R10, PT, PT, R3, R0, RZ ;  /* 0x00000000030a7210 */ /* 0x000fe40007ffe0ff */
[C---:B------:R-:W-:Y:S02]  /*0690*/  IADD3 R11, PT, PT, R16.reuse, 0x4, RZ ;  /* 0x00000004100b7810 */ /* 0x040fe40007ffe0ff */
[----:B------:R-:W-:Y:S02]  /*06a0*/  IADD3 R29, PT, PT, R16, 0x28, RZ ;  /* 0x00000028101d7810 */ /* 0x000fe40007ffe0ff */
[----:B------:R-:W-:-:S02]  /*06b0*/  SHF.R.U32.HI R3, RZ, 0x2, R16 ;  /* 0x00000002ff037819 */ /* 0x000fc40000011610 */
[----:B------:R-:W-:Y:S02]  /*06c0*/  SHF.R.U32.HI R28, RZ, 0x2, R27 ;  /* 0x00000002ff1c7819 */ /* 0x000fe4000001161b */
[----:B------:R-:W-:Y:S02]  /*06d0*/  IADD3 R37, PT, PT, R16, 0x38, RZ ;  /* 0x0000003810257810 */ /* 0x000fe40007ffe0ff */
[----:B------:R-:W-:Y:S02]  /*06e0*/  IADD3 R9, PT, PT, R12, UR8, R9 ;  /* 0x000000080c097c10 */ /* 0x000fe4000fffe009 */
[----:B------:R-:W-:Y:S02]  /*06f0*/  IADD3 R15, PT, PT, R16, 0xc, RZ ;  /* 0x0000000c100f7810 */ /* 0x000fe40007ffe0ff */
[----:B------:R-:W-:Y:S01]  /*0700*/  SHF.R.U32.HI R12, RZ, 0x2, R11 ;  /* 0x00000002ff0c7819 */ /* 0x000fe2000001160b */
[----:B------:R-:W-:Y:S01]  /*0710*/  IMAD R11, R3, 0x18, R43 ;  /* 0x00000018030b7824 */ /* 0x000fe200078e022b */
[----:B------:R-:W-:Y:S01]  /*0720*/  SHF.R.U32.HI R30, RZ, 0x2, R29 ;  /* 0x00000002ff1e7819 */ /* 0x000fe2000001161d */
[----:B------:R-:W-:Y:S01]  /*0730*/  IMAD R29, R28, 0x18, R43 ;  /* 0x000000181c1d7824 */ /* 0x000fe200078e022b */
[----:B------:R-:W-:-:S02]  /*0740*/  IADD3 R17, PT, PT, R16, 0x10, RZ ;  /* 0x0000001010117810 */ /* 0x000fc40007ffe0ff */
[----:B------:R-:W-:Y:S02]  /*0750*/  IADD3 R23, PT, PT, R16, 0x1c, RZ ;  /* 0x0000001c10177810 */ /* 0x000fe40007ffe0ff */
[----:B------:R-:W-:Y:S02]  /*0760*/  IADD3 R8, PT, PT, R13, UR8, R8 ;  /* 0x000000080d087c10 */ /* 0x000fe4000fffe008 */
[----:B------:R-:W-:Y:S02]  /*0770*/  SHF.R.U32.HI R3, RZ, 0x2, R37 ;  /* 0x00000002ff037819 */ /* 0x000fe40000011625 */
[----:B------:R-:W-:Y:S02]  /*0780*/  LOP3.LUT R28, R96, 0xffff, RZ, 0xc0, !PT ;  /* 0x0000ffff601c7812 */ /* 0x000fe400078ec0ff */
[C---:B------:R-:W-:Y:S01]  /*0790*/  IADD3 R13, PT, PT, R16.reuse, 0x8, RZ ;  /* 0x00000008100d7810 */ /* 0x040fe20007ffe0ff */
[--C-:B------:R-:W-:Y:S01]  /*07a0*/  IMAD R39, R3, 0x18, R43.reuse ;  /* 0x0000001803277824 */ /* 0x100fe200078e022b */
[----:B------:R-:W-:Y:S01]  /*07b0*/  IADD3 R21, PT, PT, R16, 0x18, RZ ;  /* 0x0000001810157810 */ /* 0x000fe20007ffe0ff */
[----:B------:R-:W-:Y:S01]  /*07c0*/  IMAD R28, R28, 0x889, RZ ;  /* 0x000008891c1c7824 */ /* 0x000fe200078e02ff */
[C---:B------:R-:W-:Y:S01]  /*07d0*/  IADD3 R26, PT, PT, R16.reuse, 0x20, RZ ;  /* 0x00000020101a7810 */ /* 0x040fe20007ffe0ff */
[----:B------:R-:W-:Y:S01]  /*07e0*/  IMAD R3, R41, 0x18, R43 ;  /* 0x0000001829037824 */ /* 0x000fe200078e022b */
[----:B------:R-:W-:-:S02]  /*07f0*/  IADD3 R33, PT, PT, R16, 0x30, RZ ;  /* 0x0000003010217810 */ /* 0x000fc40007ffe0ff */
[----:B------:R-:W-:Y:S02]  /*0800*/  IADD3 R35, PT, PT, R16, 0x34, RZ ;  /* 0x0000003410237810 */ /* 0x000fe40007ffe0ff */
[----:B------:R-:W-:Y:S02]  /*0810*/  SHF.R.U32.HI R16, RZ, 0x2, R15 ;  /* 0x00000002ff107819 */ /* 0x000fe4000001160f */
[----:B------:R-:W-:Y:S02]  /*0820*/  SHF.R.U32.HI R18, RZ, 0x2, R17 ;  /* 0x00000002ff127819 */ /* 0x000fe40000011611 */
[----:B------:R-:W-:Y:S01]  /*0830*/  SHF.R.U32.HI R25, RZ, 0x2, R23 ;  /* 0x00000002ff197819 */ /* 0x000fe20000011617 */
[----:B------:R-:W-:Y:S01]  /*0840*/  IMAD R17, R16, 0x18, R43 ;  /* 0x0000001810117824 */ /* 0x000fe200078e022b */
[----:B------:R-:W-:Y:S01]  /*0850*/  SHF.R.U32.HI R14, RZ, 0x2, R13 ;  /* 0x00000002ff0e7819 */ /* 0x000fe2000001160d */
[--C-:B------:R-:W-:Y:S01]  /*0860*/  IMAD R13, R12, 0x18, R43.reuse ;  /* 0x000000180c0d7824 */ /* 0x100fe200078e022b */
[----:B------:R-:W-:Y:S01]  /*0870*/  SHF.L.U32 R103, R2, 0x3, RZ ;  /* 0x0000000302677819 */ /* 0x000fe200000006ff */
[----:B------:R-:W-:Y:S01]  /*0880*/  IMAD R25, R25, 0x18, R43 ;  /* 0x0000001819197824 */ /* 0x000fe200078e022b */
[----:B------:R-:W-:Y:S01]  /*0890*/  SHF.R.U32.HI R20, RZ, 0x2, R19 ;  /* 0x00000002ff147819 */ /* 0x000fe20000011613 */
[----:B------:R-:W-:Y:S01]  /*08a0*/  IMAD R19, R18, 0x18, R43 ;  /* 0x0000001812137824 */ /* 0x000fe200078e022b */
[----:B------:R-:W-:Y:S01]  /*08b0*/  SHF.R.U32.HI R22, RZ, 0x2, R21 ;  /* 0x00000002ff167819 */ /* 0x000fe20000011615 */
[--C-:B------:R-:W-:Y:S01]  /*08c0*/  IMAD R15, R14, 0x18, R43.reuse ;  /* 0x000000180e0f7824 */ /* 0x100fe200078e022b */
[----:B------:R-:W-:Y:S01]  /*08d0*/  SHF.R.U32.HI R26, RZ, 0x2, R26 ;  /* 0x00000002ff1a7819 */ /* 0x000fe2000001161a */
[----:B------:R-:W-:Y:S01]  /*08e0*/  IMAD R21, R20, 0x18, R43 ;  /* 0x0000001814157824 */ /* 0x000fe200078e022b */
[----:B------:R-:W-:Y:S01]  /*08f0*/  SHF.R.U32.HI R32, RZ, 0x2, R31 ;  /* 0x00000002ff207819 */ /* 0x000fe2000001161f */
[----:B------:R-:W-:Y:S01]  /*0900*/  IMAD R23, R22, 0x18, R43 ;  /* 0x0000001816177824 */ /* 0x000fe200078e022b */
[----:B------:R-:W-:Y:S01]  /*0910*/  SHF.R.U32.HI R36, RZ, 0x2, R35 ;  /* 0x00000002ff247819 */ /* 0x000fe20000011623 */
[----:B------:R-:W-:Y:S01]  /*0920*/  IMAD R27, R26, 0x18, R43 ;  /* 0x000000181a1b7824 */ /* 0x000fe200078e022b */
[----:B------:R-:W-:Y:S01]  /*0930*/  SHF.L.U32 R111, R10, 0x1, RZ ;  /* 0x000000010a6f7819 */ /* 0x000fe200000006ff */
[----:B------:R-:W-:Y:S01]  /*0940*/  IMAD.IADD R10, R11, 0x1, R24 ;  /* 0x000000010b0a7824 */ /* 0x000fe200078e0218 */
[----:B------:R-:W-:Y:S01]  /*0950*/  SHF.R.U32.HI R34, RZ, 0x2, R33 ;  /* 0x00000002ff227819 */ /* 0x000fe20000011621 */
[----:B------:R-:W-:Y:S01]  /*0960*/  IMAD R31, R30, 0x18, R43 ;  /* 0x000000181e1f7824 */ /* 0x000fe200078e022b */
[----:B------:R-:W-:Y:S01]  /*0970*/  LOP3.LUT R103, R102, 0xf8, R103, 0xf8, !PT ;  /* 0x000000f866677812 */ /* 0x000fe200078ef867 */
[--C-:B------:R-:W-:Y:S01]  /*0980*/  IMAD R33, R32, 0x18, R43.reuse ;  /* 0x0000001820217824 */ /* 0x100fe200078e022b */
[----:B------:R-:W-:Y:S01]  /*0990*/  IADD3 R11, PT, PT, R24, R13, RZ ;  /* 0x0000000d180b7210 */ /* 0x000fe20007ffe0ff */
[--C-:B------:R-:W-:Y:S01]  /*09a0*/  IMAD R37, R36, 0x18, R43.reuse ;  /* 0x0000001824257824 */ /* 0x100fe200078e022b */
[----:B---3--:R-:W-:Y:S01]  /*09b0*/  LEA R112, P0, R4, R112, 0x2 ;  /* 0x0000007004707211 */ /* 0x008fe200078010ff */
[----:B------:R-:W-:Y:S01]  /*09c0*/  IMAD R35, R34, 0x18, R43 ;  /* 0x0000001822237824 */ /* 0x000fe200078e022b */
[----:B------:R-:W-:Y:S01]  /*09d0*/  LEA R102, R102, R3, 0x3 ;  /* 0x0000000366667211 */ /* 0x000fe200078e18ff */
[C---:B------:R-:W-:Y:S01]  /*09e0*/  IMAD.IADD R16, R24.reuse, 0x1, R23 ;  /* 0x0000000118107824 */ /* 0x040fe200078e0217 */
[C---:B------:R-:W-:Y:S01]  /*09f0*/  IADD3 R13, PT, PT, R24.reuse, R17, RZ ;  /* 0x00000011180d7210 */ /* 0x040fe20007ffe0ff */
[----:B------:R-:W-:Y:S01]  /*0a00*/  IMAD.IADD R22, R24, 0x1, R35 ;  /* 0x0000000118167824 */ /* 0x000fe200078e0223 */
[----:B------:R-:W-:-:S02]  /*0a10*/  SHF.L.U32 R3, R2, 0x1, RZ ;  /* 0x0000000102037819 */ /* 0x000fc400000006ff */
[C---:B------:R-:W-:Y:S02]  /*0a20*/  IADD3 R14, PT, PT, R24.reuse, R19, RZ ;  /* 0x00000013180e7210 */ /* 0x040fe40007ffe0ff */
[C---:B------:R-:W-:Y:S02]  /*0a30*/  IADD3 R17, PT, PT, R24.reuse, R25, RZ ;  /* 0x0000001918117210 */ /* 0x040fe40007ffe0ff */
[----:B------:R-:W-:Y:S02]  /*0a40*/  IADD3 R19, PT, PT, R24, R29, RZ ;  /* 0x0000001d18137210 */ /* 0x000fe40007ffe0ff */
[C---:B------:R-:W-:Y:S01]  /*0a50*/  IADD3 R25, PT, PT, R111.reuse, 0x3c0, RZ ;  /* 0x000003c06f197810 */ /* 0x040fe20007ffe0ff */
[--C-:B----4-:R-:W-:Y:S01]  /*0a60*/  IMAD.WIDE.U32 R110, R111, 0x4, R108.reuse ;  /* 0x000000046f6e7825 */ /* 0x110fe200078e006c */
[----:B------:R-:W-:Y:S02]  /*0a70*/  LEA.HI.X R113, R4, R113, RZ, 0x2, P0 ;  /* 0x0000007104717211 */ /* 0x000fe400000f14ff */
[----:B------:R-:W-:Y:S01]  /*0a80*/  ISETP.NE.AND P0, PT, R2, RZ, PT ;  /* 0x000000ff0200720c */ /* 0x000fe20003f05270 */
[----:B------:R-:W-:Y:S01]  /*0a90*/  IMAD.WIDE.U32 R108, R25, 0x4, R108 ;  /* 0x00000004196c7825 */ /* 0x000fe200078e006c */
[----:B------:R-:W-:-:S02]  /*0aa0*/  MOV R30, 0x7fffffc1 ;  /* 0x7fffffc1001e7802 */ /* 0x000fc40000000f00 */
[----:B------:R-:W-:Y:S02]  /*0ab0*/  LOP3.LUT R3, R3, 0x3e, RZ, 0xc0, !PT ;  /* 0x0000003e03037812 */ /* 0x000fe400078ec0ff */
[C---:B------:R-:W-:Y:S02]  /*0ac0*/  IADD3 R12, PT, PT, R24.reuse, R15, RZ ;  /* 0x0000000f180c7210 */ /* 0x040fe40007ffe0ff */
[C---:B------:R-:W-:Y:S02]  /*0ad0*/  IADD3 R15, PT, PT, R24.reuse, R21, RZ ;  /* 0x00000015180f7210 */ /* 0x040fe40007ffe0ff */
[C---:B------:R-:W-:Y:S01]  /*0ae0*/  IADD3 R18, PT, PT, R24.reuse, R27, RZ ;  /* 0x0000001b18127210 */ /* 0x040fe20007ffe0ff */
[----:B------:R-:W-:Y:S01]  /*0af0*/  IMAD.MOV.U32 R27, RZ, RZ, RZ ;  /* 0x000000ffff1b7224 */ /* 0x000fe200078e00ff */
[C---:B------:R-:W-:Y:S02]  /*0b00*/  IADD3 R20, PT, PT, R24.reuse, R31, RZ ;  /* 0x0000001f18147210 */ /* 0x040fe40007ffe0ff */
[----:B------:R-:W-:-:S02]  /*0b10*/  IADD3 R21, PT, PT, R24, R33, RZ ;  /* 0x0000002118157210 */ /* 0x000fc40007ffe0ff */
[C---:B------:R-:W-:Y:S02]  /*0b20*/  IADD3 R23, PT, PT, R24.reuse, R37, RZ ;  /* 0x0000002518177210 */ /* 0x040fe40007ffe0ff */
[----:B------:R-:W-:Y:S02]  /*0b30*/  IADD3 R24, PT, PT, R24, R39, RZ ;  /* 0x0000002718187210 */ /* 0x000fe40007ffe0ff */
[----:B------:R-:W-:Y:S02]  /*0b40*/  MOV R25, RZ ;  /* 0x000000ff00197202 */ /* 0x000fe40000000f00 */
[----:B------:R-:W-:Y:S02]  /*0b50*/  MOV R26, R4 ;  /* 0x00000004001a7202 */ /* 0x000fe40000000f00 */
[----:B------:R-:W-:Y:S02]  /*0b60*/  SEL R99, R99, 0x7fffffe1, P0 ;  /* 0x7fffffe163637807 */ /* 0x000fe40000000000 */
[----:B------:R-:W-:-:S02]  /*0b70*/  LOP3.LUT R98, R0, 0xf, RZ, 0xc0, !PT ;  /* 0x0000000f00627812 */ /* 0x000fc400078ec0ff */
[----:B------:R-:W-:Y:S02]  /*0b80*/  LOP3.LUT R97, R97, 0x1e0, RZ, 0xc0, !PT ;  /* 0x000001e061617812 */ /* 0x000fe400078ec0ff */
[----:B------:R-:W-:Y:S02]  /*0b90*/  LEA R100, R0, R3, 0x5 ;  /* 0x0000000300647211 */ /* 0x000fe400078e28ff */
[C---:B-----5:R-:W-:Y:S01]  /*0ba0*/  PRMT R91, R95.reuse, 0x7632, R91 ;  /* 0x000076325f5b7816 */ /* 0x060fe2000000005b */
[----:B------:R-:W-:Y:S01]  /*0bb0*/  IMAD.U32 R92, R95, 0x10000, RZ ;  /* 0x000100005f5c7824 */ /* 0x000fe200078e00ff */
[----:B------:R-:W-:Y:S02]  /*0bc0*/  SHF.R.U32.HI R95, RZ, 0x11, R28 ;  /* 0x00000011ff5f7819 */ /* 0x000fe4000001161c */
[C---:B------:R-:W-:Y:S02]  /*0bd0*/  PRMT R93, R94.reuse, 0x7632, R93 ;  /* 0x000076325e5d7816 */ /* 0x040fe4000000005d */
[----:B------:R-:W-:Y:S01]  /*0be0*/  SHF.L.U32 R94, R94, 0x10, RZ ;  /* 0x000000105e5e7819 */ /* 0x000fe200000006ff */
[----:B------:R-:W-:Y:S01]  /*0bf0*/  IMAD R29, R104, -0x10, R95 ;  /* 0xfffffff0681d7824 */ /* 0x000fe200078e025f */
[----:B------:R-:W-:-:S02]  /*0c00*/  SEL R28, R30, 0x1, !P1 ;  /* 0x000000011e1c7807 */ /* 0x000fc40004800000 */
[----:B------:R-:W-:Y:S02]  /*0c10*/  SHF.L.U32 R93, R93, 0x10, RZ ;  /* 0x000000105d5d7819 */ /* 0x000fe400000006ff */
[----:B------:R-:W-:Y:S02]  /*0c20*/  SHF.L.U32 R91, R91, 0x10, RZ ;  /* 0x000000105b5b7819 */ /* 0x000fe400000006ff */
[----:B0-----:R-:W-:-:S07]  /*0c30*/  LEA R29, R29, UR4, 0x3 ;  /* 0x000000041d1d7c11 */ /* 0x001fce000f8e18ff */
.L_x_139:
[--C-:B-1----:R-:W-:Y:S01]  /*0c40*/  SHF.R.U64 R33, R26, 0x1, R27.reuse ;  /* 0x000000011a217819 */ /* 0x102fe2000000121b */
[----:B------:R-:W0:Y:S01]  /*0c50*/  LDCU.64 UR14, c[0x0][0x3a0] ;  /* 0x00007400ff0e77ac */ /* 0x000e220008000a00 */
[----:B------:R-:W-:Y:S01]  /*0c60*/  MOV R30, R96 ;  /* 0x00000060001e7202 */ /* 0x000fe20000000f00 */
[----:B------:R-:W-:Y:S01]  /*0c70*/  IMAD R3, R103, 0x780, RZ ;  /* 0x0000078067037824 */ /* 0x000fe200078e02ff */
[----:B------:R-:W-:Y:S01]  /*0c80*/  MOV R31, RZ ;  /* 0x000000ff001f7202 */ /* 0x000fe20000000f00 */
[----:B------:R-:W1:Y:S01]  /*0c90*/  LDCU.64 UR12, c[0x0][0x3b8] ;  /* 0x00007700ff0c77ac */ /* 0x000e620008000a00 */
[----:B------:R-:W-:Y:S01]  /*0ca0*/  SHF.R.U32.HI R34, RZ, 0x1, R27 ;  /* 0x00000001ff227819 */ /* 0x000fe2000001161b */
[----:B------:R-:W-:Y:S01]  /*0cb0*/  IMAD.WIDE.U32 R30, R33, 0x78000, R30 ;  /* 0x00078000211e7825 */ /* 0x000fe200078e001e */
[----:B------:R-:W2:Y:S03]  /*0cc0*/  LDCU UR6, c[0x0][0x3c0] ;  /* 0x00007800ff0677ac */ /* 0x000ea60008000800 */
[----:B------:R-:W-:Y:S01]  /*0cd0*/  IMAD R35, R34, 0x78000, RZ ;  /* 0x0007800022237824 */ /* 0x000fe200078e02ff */
[----:B------:R-:W-:-:S04]  /*0ce0*/  IADD3 R3, P0, PT, R3, R30, RZ ;  /* 0x0000001e03037210 */ /* 0x000fc80007f1e0ff */
[----:B------:R-:W-:Y:S01]  /*0cf0*/  SHF.L.U32 R30, R3, 0x1, RZ ;  /* 0x00000001031e7819 */ /* 0x000fe200000006ff */
[----:B------:R-:W-:Y:S01]  /*0d00*/  IMAD.X R32, R31, 0x1, R35, P0 ;  /* 0x000000011f207824 */ /* 0x000fe200000e0623 */
[C---:B------:R-:W-:Y:S02]  /*0d10*/  SHF.L.U64.HI R35, R33.reuse, 0x6, R34 ;  /* 0x0000000621237819 */ /* 0x040fe40000010222 */
[----:B------:R-:W-:Y:S02]  /*0d20*/  SHF.L.U32 R34, R33, 0x6, RZ ;  /* 0x0000000621227819 */ /* 0x000fe400000006ff */
[----:B------:R-:W-:Y:S02]  /*0d30*/  SHF.L.U64.HI R31, R3, 0x1, R32 ;  /* 0x00000001031f7819 */ /* 0x000fe40000010220 */
[----:B0-----:R-:W-:Y:S01]  /*0d40*/  IADD3 R50, P0, PT, R30, UR14, RZ ;  /* 0x0000000e1e327c10 */ /* 0x001fe2000ff1e0ff */
[----:B------:R-:W-:-:S03]  /*0d50*/  IMAD.WIDE.U32 R34, R95, 0x2, R34 ;  /* 0x000000025f227825 */ /* 0x000fc600078e0022 */
[----:B------:R-:W-:Y:S02]  /*0d60*/  IADD3.X R51, PT, PT, R31, UR15, RZ, P0, !PT ;  /* 0x0000000f1f337c10 */ /* 0x000fe400087fe4ff */
[----:B-1----:R-:W-:-:S03]  /*0d70*/  LEA R36, P0, R34, UR12, 0x2 ;  /* 0x0000000c22247c11 */ /* 0x002fc6000f8010ff */
[----:B------:R-:W3:Y:S01]  /*0d80*/  LDG.E.64.CONSTANT R32, desc[UR10][R50.64] ;  /* 0x0000000a32207981 */ /* 0x000ee2000c1e9b00 */
[----:B------:R-:W-:Y:S01]  /*0d90*/  LEA.HI.X R37, R34, UR13, R35, 0x2, P0 ;  /* 0x0000000d22257c11 */ /* 0x000fe200080f1423 */
[----:B------:R-:W0:Y:S02]  /*0da0*/  LDCU.64 UR12, c[0x0][0x398] ;  /* 0x00007300ff0c77ac */ /* 0x000e240008000a00 */
[----:B------:R-:W4:Y:S04]  /*0db0*/  LDG.E.64.CONSTANT R44, desc[UR10][R50.64+0x1e00] ;  /* 0x001e000a322c7981 */ /* 0x000f28000c1e9b00 */
[----:B------:R-:W2:Y:S04]  /*0dc0*/  LDG.E.64.CONSTANT R36, desc[UR10][R36.64] ;  /* 0x0000000a24247981 */ /* 0x000ea8000c1e9b00 */
[----:B------:R-:W5:Y:S04]  /*0dd0*/  LDG.E.64.CONSTANT R46, desc[UR10][R50.64+0x3c00] ;  /* 0x003c000a322e7981 */ /* 0x000f68000c1e9b00 */
[----:B------:R1:W5:Y:S01]  /*0de0*/  LDG.E.64.CONSTANT R48, desc[UR10][R50.64+0x5a00] ;  /* 0x005a000a32307981 */ /* 0x000362000c1e9b00 */
[----:B0-----:R-:W-:-:S04]  /*0df0*/  IADD3 R52, P0, PT, R30, UR12, RZ ;  /* 0x0000000c1e347c10 */ /* 0x001fc8000ff1e0ff */
[----:B------:R-:W-:-:S05]  /*0e00*/  IADD3.X R53, PT, PT, R31, UR13, RZ, P0, !PT ;  /* 0x0000000d1f357c10 */ /* 0x000fca00087fe4ff */
[----:B------:R-:W5:Y:S04]  /*0e10*/  LDG.E.64.CONSTANT R34, desc[UR10][R52.64] ;  /* 0x0000000a34227981 */ /* 0x000f68000c1e9b00 */
[----:B------:R-:W5:Y:S04]  /*0e20*/  LDG.E.64.CONSTANT R38, desc[UR10][R52.64+0x1e00] ;  /* 0x001e000a34267981 */ /* 0x000f68000c1e9b00 */
[----:B------:R-:W5:Y:S04]  /*0e30*/  LDG.E.64.CONSTANT R42, desc[UR10][R52.64+0x5a00] ;  /* 0x005a000a342a7981 */ /* 0x000f68000c1e9b00 */
[----:B------:R0:W5:Y:S01]  /*0e40*/  LDG.E.64.CONSTANT R40, desc[UR10][R52.64+0x3c00] ;  /* 0x003c000a34287981 */ /* 0x000162000c1e9b00 */
[----:B------:R-:W-:-:S02]  /*0e50*/  LOP3.LUT P1, RZ, R0, 0x3e1, RZ, 0xc0, !PT ;  /* 0x000003e100ff7812 */ /* 0x000fc4000782c0ff */
[----:B------:R-:W-:-:S04]  /*0e60*/  IADD3 R26, P2, PT, R26, 0x4, RZ ;  /* 0x000000041a1a7810 */ /* 0x000fc80007f5e0ff */
[----:B------:R-:W-:Y:S02]  /*0e70*/  ISETP.GE.U32.AND P0, PT, R26, UR9, PT ;  /* 0x000000091a007c0c */ /* 0x000fe4000bf06070 */
[----:B------:R-:W-:-:S05]  /*0e80*/  IADD3.X R27, PT, PT, RZ, R27, RZ, P2, !PT ;  /* 0x0000001bff1b7210 */ /* 0x000fca00017fe4ff */
[----:B------:R-:W0:Y:S01]  /*0e90*/  @!P1 LDC.64 R114, c[0x0][0x3d0] ;  /* 0x0000f400ff729b82 */ /* 0x000e220000000a00 */
[----:B------:R-:W-:Y:S02]  /*0ea0*/  ISETP.GE.AND.EX P0, PT, R27, UR7, PT, P0 ;  /* 0x000000071b007c0c */ /* 0x000fe4000bf06300 */
[----:B------:R-:W-:Y:S02]  /*0eb0*/  ISETP.GT.U32.AND P2, PT, R0, 0x1f, PT ;  /* 0x0000001f0000780c */ /* 0x000fe40003f44070 */
[C---:B---3--:R-:W-:Y:S02]  /*0ec0*/  PRMT R3, R32.reuse, 0x7632, R3 ;  /* 0x0000763220037816 */ /* 0x048fe40000000003 */
[----:B------:R-:W-:Y:S01]  /*0ed0*/  SHF.L.U32 R63, R32, 0x10, RZ ;  /* 0x00000010203f7819 */ /* 0x000fe200000006ff */
[----:B--2---:R-:W-:Y:S01]  /*0ee0*/  FADD.FTZ R32, R37, UR6 ;  /* 0x0000000625207e21 */ /* 0x004fe20008010000 */
[C---:B-1----:R-:W-:Y:S02]  /*0ef0*/  PRMT R50, R33.reuse, 0x7632, R50 ;  /* 0x0000763221327816 */ /* 0x042fe40000000032 */
[----:B------:R-:W-:-:S03]  /*0f00*/  SHF.L.U32 R65, R33, 0x10, RZ ;  /* 0x0000001021417819 */ /* 0x000fc600000006ff */
[----:B------:R-:W1:Y:S01]  /*0f10*/  MUFU.RSQ R32, R32 ;  /* 0x0000002000207308 */ /* 0x000e620000001400 */
[C---:B----4-:R-:W-:Y:S01]  /*0f20*/  PRMT R33, R44.reuse, 0x7632, R33 ;  /* 0x000076322c217816 */ /* 0x050fe20000000021 */
[C---:B------:R-:W-:Y:S01]  /*0f30*/  IMAD.U32 R81, R45.reuse, 0x10000, RZ ;  /* 0x000100002d517824 */ /* 0x040fe200078e00ff */
[----:B------:R-:W-:Y:S02]  /*0f40*/  SHF.L.U32 R79, R44, 0x10, RZ ;  /* 0x000000102c4f7819 */ /* 0x000fe400000006ff */
[----:B------:R-:W-:Y:S02]  /*0f50*/  PRMT R44, R45, 0x7632, R44 ;  /* 0x000076322d2c7816 */ /* 0x000fe4000000002c */
[C---:B-----5:R-:W-:Y:S02]  /*0f60*/  PRMT R51, R46.reuse, 0x7632, R51 ;  /* 0x000076322e337816 */ /* 0x060fe40000000033 */
[----:B------:R-:W-:Y:S02]  /*0f70*/  SHF.L.U32 R45, R46, 0x10, RZ ;  /* 0x000000102e2d7819 */ /* 0x000fe400000006ff */
[----:B------:R-:W-:-:S02]  /*0f80*/  PRMT R37, R48, 0x7632, R37 ;  /* 0x0000763230257816 */ /* 0x000fc40000000025 */
[----:B------:R-:W-:Y:S02]  /*0f90*/  SHF.L.U32 R67, R48, 0x10, RZ ;  /* 0x0000001030437819 */ /* 0x000fe400000006ff */
[----:B------:R-:W-:Y:S02]  /*0fa0*/  PRMT R46, R47, 0x7632, R46 ;  /* 0x000076322f2e7816 */ /* 0x000fe4000000002e */
[C---:B------:R-:W-:Y:S02]  /*0fb0*/  PRMT R48, R49.reuse, 0x7632, R48 ;  /* 0x0000763231307816 */ /* 0x040fe40000000030 */
[----:B------:R-:W-:Y:S01]  /*0fc0*/  SHF.L.U32 R77, R49, 0x10, RZ ;  /* 0x00000010314d7819 */ /* 0x000fe200000006ff */
[----:B------:R-:W-:Y:S01]  /*0fd0*/  FADD.FTZ R75, -R36, R65 ;  /* 0x00000041244b7221 */ /* 0x000fe20000010100 */
[----:B------:R-:W-:Y:S01]  /*0fe0*/  IMAD.U32 R49, R50, 0x10000, RZ ;  /* 0x0001000032317824 */ /* 0x000fe200078e00ff */
[----:B0-----:R-:W-:Y:S01]  /*0ff0*/  SHF.L.U32 R53, R44, 0x10, RZ ;  /* 0x000000102c357819 */ /* 0x001fe200000006ff */
[----:B------:R-:W-:Y:S01]  /*1000*/  FADD.FTZ R73, -R36, R63 ;  /* 0x0000003f24497221 */ /* 0x000fe20000010100 */
[----:B------:R-:W-:Y:S01]  /*1010*/  SHF.L.U32 R47, R47, 0x10, RZ ;  /* 0x000000102f2f7819 */ /* 0x000fe200000006ff */
[----:B------:R-:W-:Y:S01]  /*1020*/  IMAD.U32 R83, R48, 0x10000, RZ ;  /* 0x0001000030537824 */ /* 0x000fe200078e00ff */
[----:B------:R-:W-:-:S02]  /*1030*/  SHF.L.U32 R3, R3, 0x10, RZ ;  /* 0x0000001003037819 */ /* 0x000fc400000006ff */
[----:B------:R-:W-:Y:S02]  /*1040*/  SHF.L.U32 R33, R33, 0x10, RZ ;  /* 0x0000001021217819 */ /* 0x000fe400000006ff */
[----:B------:R-:W-:Y:S02]  /*1050*/  SHF.L.U32 R71, R51, 0x10, RZ ;  /* 0x0000001033477819 */ /* 0x000fe400000006ff */
[----:B------:R-:W-:Y:S02]  /*1060*/  SHF.L.U32 R69, R46, 0x10, RZ ;  /* 0x000000102e457819 */ /* 0x000fe400000006ff */
[----:B------:R-:W-:Y:S01]  /*1070*/  SHF.L.U32 R65, R37, 0x10, RZ ;  /* 0x0000001025417819 */ /* 0x000fe200000006ff */
[C---:B------:R-:W-:Y:S01]  /*1080*/  FADD.FTZ R63, -R36.reuse, R77 ;  /* 0x0000004d243f7221 */ /* 0x040fe20000010100 */
        /* <DEDUP_REMOVED lines=12> */
[----:B------:R-:W-:Y:S01]  /*1150*/  FADD.FTZ R53, -R36, R83 ;  /* 0x0000005324357221 */ /* 0x000fe20000010100 */
[----:B------:R-:W-:Y:S01]  /*1160*/  SHF.L.U32 R36, R34, 0x10, RZ ;  /* 0x0000001022247819 */ /* 0x000fe200000006ff */
[----:B-1----:R-:W-:Y:S01]  /*1170*/  FMUL.FTZ R3, R32, R73 ;  /* 0x0000004920037220 */ /* 0x002fe20000410000 */
[----:B------:R-:W-:-:S02]  /*1180*/  PRMT R34, R34, 0x7632, R34 ;  /* 0x0000763222227816 */ /* 0x000fc40000000022 */
[----:B------:R-:W-:Y:S01]  /*1190*/  PRMT R46, R35, 0x7632, R46 ;  /* 0x00007632232e7816 */ /* 0x000fe2000000002e */
[-C--:B------:R-:W-:Y:S01]  /*11a0*/  FFMA.FTZ R83, R3, R36.reuse, R54 ;  /* 0x0000002403537223 */ /* 0x080fe20000010036 */
[----:B------:R-:W-:Y:S01]  /*11b0*/  SHF.L.U32 R66, R35, 0x10, RZ ;  /* 0x0000001023427819 */ /* 0x000fe200000006ff */
[----:B------:R-:W-:Y:S01]  /*11c0*/  FMUL.FTZ R33, R32, R75 ;  /* 0x0000004b20217220 */ /* 0x000fe20000410000 */
[----:B------:R-:W-:Y:S02]  /*11d0*/  SHF.L.U32 R54, R34, 0x10, RZ ;  /* 0x0000001022367819 */ /* 0x000fe400000006ff */
[----:B------:R-:W-:Y:S01]  /*11e0*/  PRMT R48, R39, 0x7632, R48 ;  /* 0x0000763227307816 */ /* 0x000fe20000000030 */
[----:B------:R-:W-:Y:S01]  /*11f0*/  FMUL.FTZ R34, R94, R36 ;  /* 0x000000245e227220 */ /* 0x000fe20000410000 */
[----:B------:R-:W-:Y:S01]  /*1200*/  PRMT R44, R38, 0x7632, R44 ;  /* 0x00007632262c7816 */ /* 0x000fe2000000002c */
[----:B------:R-:W-:Y:S01]  /*1210*/  FADD.FTZ R64, R36, R55 ;  /* 0x0000003724407221 */ /* 0x000fe20000010000 */
[----:B------:R-:W-:Y:S01]  /*1220*/  SHF.L.U32 R46, R46, 0x10, RZ ;  /* 0x000000102e2e7819 */ /* 0x000fe200000006ff */
[----:B------:R-:W-:Y:S01]  /*1230*/  FADD.FTZ R68, R66, R59 ;  /* 0x0000003b42447221 */ /* 0x000fe20000010000 */
[----:B------:R-:W-:Y:S01]  /*1240*/  FMUL.FTZ R35, R32, R37 ;  /* 0x0000002520237220 */ /* 0x000fe20000410000 */
[-CC-:B------:R-:W-:Y:S01]  /*1250*/  FFMA.FTZ R85, R33, R66.reuse, R58.reuse ;  /* 0x0000004221557223 */ /* 0x180fe2000001003a */
[----:B------:R-:W-:Y:S01]  /*1260*/  FADD.FTZ R50, R54, R57 ;  /* 0x0000003936327221 */ /* 0x000fe20000010000 */
[----:B------:R-:W-:Y:S01]  /*1270*/  FMUL.FTZ R36, R92, R66 ;  /* 0x000000425c247220 */ /* 0x000fe20000410000 */
[----:B------:R-:W-:Y:S01]  /*1280*/  FMUL.FTZ R37, R32, R77 ;  /* 0x0000004d20257220 */ /* 0x000fe20000410000 */
[C---:B------:R-:W-:Y:S01]  /*1290*/  PRMT R58, R43.reuse, 0x7632, R58 ;  /* 0x000076322b3a7816 */ /* 0x040fe2000000003a */
[----:B------:R-:W-:Y:S01]  /*12a0*/  IMAD.U32 R70, R48, 0x10000, RZ ;  /* 0x0001000030467824 */ /* 0x000fe200078e00ff */
[----:B------:R-:W-:Y:S01]  /*12b0*/  SHF.L.U32 R57, R43, 0x10, RZ ;  /* 0x000000102b397819 */ /* 0x000fe200000006ff */
[----:B------:R-:W-:Y:S01]  /*12c0*/  FMUL.FTZ R43, R93, R54 ;  /* 0x000000365d2b7220 */ /* 0x000fe20000410000 */
[----:B------:R-:W-:Y:S01]  /*12d0*/  SHF.L.U32 R66, R44, 0x10, RZ ;  /* 0x000000102c427819 */ /* 0x000fe200000006ff */
[----:B------:R-:W-:Y:S01]  /*12e0*/  FADD.FTZ R44, RZ, R34 ;  /* 0x00000022ff2c7221 */ /* 0x000fe20000010000 */
[----:B------:R-:W-:Y:S01]  /*12f0*/  FFMA.FTZ R48, R3, R34, RZ ;  /* 0x0000002203307223 */ /* 0x000fe200000100ff */
[----:B------:R-:W-:Y:S01]  /*1300*/  FADD.FTZ R62, R46, R61 ;  /* 0x0000003d2e3e7221 */ /* 0x000fe20000010000 */
[----:B------:R-:W-:Y:S01]  /*1310*/  SHF.L.U32 R61, R38, 0x10, RZ ;  /* 0x00000010263d7819 */ /* 0x000fe200000006ff */
[----:B------:R-:W-:Y:S01]  /*1320*/  FFMA.FTZ R75, R37, R46, R60 ;  /* 0x0000002e254b7223 */ /* 0x000fe2000001003c */
[----:B------:R-:W-:-:S02]  /*1330*/  PRMT R52, R40, 0x7632, R52 ;  /* 0x0000763228347816 */ /* 0x000fc40000000034 */
[----:B------:R-:W-:Y:S01]  /*1340*/  SHF.L.U32 R89, R40, 0x10, RZ ;  /* 0x0000001028597819 */ /* 0x000fe200000006ff */
[----:B------:R-:W-:Y:S01]  /*1350*/  FMUL.FTZ R40, R32, R81 ;  /* 0x0000005120287220 */ /* 0x000fe20000410000 */
[----:B------:R-:W-:Y:S01]  /*1360*/  FADD.FTZ R81, R44, R43 ;  /* 0x0000002b2c517221 */ /* 0x000fe20000010000 */
[----:B------:R-:W-:Y:S01]  /*1370*/  FFMA.FTZ R60, R35, R43, R48 ;  /* 0x0000002b233c7223 */ /* 0x000fe20000010030 */
[----:B------:R-:W-:Y:S01]  /*1380*/  FADD.FTZ R64, R64, R61 ;  /* 0x0000003d40407221 */ /* 0x000fe20000010000 */
[----:B------:R-:W-:Y:S01]  /*1390*/  FMUL.FTZ R46, R91, R46 ;  /* 0x0000002e5b2e7220 */ /* 0x000fe20000410000 */
[----:B------:R-:W-:Y:S01]  /*13a0*/  FADD.FTZ R81, R81, R36 ;  /* 0x0000002451517221 */ /* 0x000fe20000010000 */
[----:B------:R-:W-:Y:S01]  /*13b0*/  FFMA.FTZ R60, R33, R36, R60 ;  /* 0x00000024213c7223 */ /* 0x000fe2000001003c */
[----:B------:R-:W-:Y:S01]  /*13c0*/  FFMA.FTZ R77, R35, R54, R56 ;  /* 0x00000036234d7223 */ /* 0x000fe20000010038 */
[----:B------:R-:W-:Y:S02]  /*13d0*/  IMAD.U32 R87, R39, 0x10000, RZ ;  /* 0x0001000027577824 */ /* 0x000fe400078e00ff */
[----:B------:R-:W-:Y:S01]  /*13e0*/  FADD.FTZ R54, R64, R89 ;  /* 0x0000005940367221 */ /* 0x000fe20000010000 */
[C---:B------:R-:W-:Y:S01]  /*13f0*/  FMUL.FTZ R48, R32.reuse, R51 ;  /* 0x0000003320307220 */ /* 0x040fe20000410000 */
        /* <DEDUP_REMOVED lines=15> */
[----:B------:R-:W-:Y:S01]  /*14f0*/  FMUL.FTZ R49, R91, R70 ;  /* 0x000000465b317220 */ /* 0x000fe20000410000 */
[----:B------:R-:W-:Y:S01]  /*1500*/  FADD.FTZ R64, R64, R41 ;  /* 0x0000002940407221 */ /* 0x000fe20000010000 */
[----:B------:R-:W-:Y:S01]  /*1510*/  FFMA.FTZ R81, R40, R41, R51 ;  /* 0x0000002928517223 */ /* 0x000fe20000010033 */
[----:B------:R-:W-:Y:S01]  /*1520*/  PRMT R56, R42, 0x7632, R56 ;  /* 0x000076322a387816 */ /* 0x000fe20000000038 */
[----:B------:R-:W-:Y:S01]  /*1530*/  FFMA.FTZ R79, R40, R87, R85 ;  /* 0x00000057284f7223 */ /* 0x000fe20000010055 */
[----:B------:R-:W-:Y:S01]  /*1540*/  SHF.L.U32 R59, R42, 0x10, RZ ;  /* 0x000000102a3b7819 */ /* 0x000fe200000006ff */
[----:B------:R-:W-:Y:S01]  /*1550*/  FMUL.FTZ R42, R32, R45 ;  /* 0x0000002d202a7220 */ /* 0x000fe20000410000 */
[----:B------:R-:W-:Y:S01]  /*1560*/  SHF.L.U32 R52, R52, 0x10, RZ ;  /* 0x0000001034347819 */ /* 0x000fe200000006ff */
[----:B------:R-:W-:Y:S01]  /*1570*/  FMUL.FTZ R45, R94, R89 ;  /* 0x000000595e2d7220 */ /* 0x000fe20000410000 */
[----:B------:R-:W-:Y:S01]  /*1580*/  FADD.FTZ R64, R64, R49 ;  /* 0x0000003140407221 */ /* 0x000fe20000010000 */
[----:B------:R-:W-:Y:S01]  /*1590*/  FFMA.FTZ R81, R50, R49, R81 ;  /* 0x0000003132517223 */ /* 0x000fe20000010051 */
[----:B------:R-:W-:Y:S01]  /*15a0*/  FFMA.FTZ R77, R48, R66, R77 ;  /* 0x00000042304d7223 */ /* 0x000fe2000001004d */
[----:B------:R-:W-:Y:S01]  /*15b0*/  FFMA.FTZ R117, R44, R73, R79 ;  /* 0x000000492c757223 */ /* 0x000fe2000001004f */
[----:B------:R-:W-:Y:S01]  /*15c0*/  FMUL.FTZ R79, R93, R52 ;  /* 0x000000345d4f7220 */ /* 0x000fe20000410000 */
[----:B------:R-:W-:Y:S01]  /*15d0*/  FMUL.FTZ R78, R32, R71 ;  /* 0x00000047204e7220 */ /* 0x000fe20000410000 */
[----:B------:R-:W-:Y:S01]  /*15e0*/  FADD.FTZ R66, R64, R45 ;  /* 0x0000002d40427221 */ /* 0x000fe20000010000 */
[----:B------:R-:W-:Y:S01]  /*15f0*/  FFMA.FTZ R81, R42, R45, R81 ;  /* 0x0000002d2a517223 */ /* 0x000fe20000010051 */
[----:B------:R-:W-:Y:S01]  /*1600*/  SHF.L.U32 R55, R55, 0x10, RZ ;  /* 0x0000001037377819 */ /* 0x000fe200000006ff */
[----:B------:R-:W-:Y:S01]  /*1610*/  FMUL.FTZ R51, R92, R73 ;  /* 0x000000495c337220 */ /* 0x000fe20000410000 */
[----:B------:R-:W-:Y:S01]  /*1620*/  FADD.FTZ R66, R66, R79 ;  /* 0x0000004f42427221 */ /* 0x000fe20000010000 */
[----:B------:R-:W-:Y:S01]  /*1630*/  FFMA.FTZ R71, R78, R79, R81 ;  /* 0x0000004f4e477223 */ /* 0x000fe20000010051 */
[----:B------:R-:W-:Y:S01]  /*1640*/  FFMA.FTZ R83, R38, R61, R83 ;  /* 0x0000003d26537223 */ /* 0x000fe20000010053 */
[----:B------:R-:W-:Y:S01]  /*1650*/  FMUL.FTZ R81, R91, R55 ;  /* 0x000000375b517220 */ /* 0x000fe20000410000 */
[----:B------:R-:W-:Y:S01]  /*1660*/  FMUL.FTZ R80, R32, R69 ;  /* 0x0000004520507220 */ /* 0x000fe20000410000 */
[----:B------:R-:W-:Y:S01]  /*1670*/  FADD.FTZ R66, R66, R51 ;  /* 0x0000003342427221 */ /* 0x000fe20000010000 */
[----:B------:R-:W-:Y:S01]  /*1680*/  FFMA.FTZ R71, R44, R51, R71 ;  /* 0x000000332c477223 */ /* 0x000fe20000010047 */
        /* <DEDUP_REMOVED lines=27> */
[----:B------:R-:W-:Y:S01]  /*1840*/  FADD.FTZ R63, R62, R55 ;  /* 0x000000373e3f7221 */ /* 0x000fe20000010000 */
[----:B------:R-:W-:Y:S01]  /*1850*/  FFMA.FTZ R75, R80, R55, R75 ;  /* 0x00000037504b7223 */ /* 0x000fe2000001004b */
[----:B------:R-:W-:Y:S01]  /*1860*/  FADD.FTZ R55, R54, R59 ;  /* 0x0000003b36377221 */ /* 0x000fe20000010000 */
[----:B------:R0:W-:Y:S01]  /*1870*/  STS.64 [R102], R52 ;  /* 0x0000003466007388 */ /* 0x0001e20000000a00 */
[----:B------:R-:W-:Y:S01]  /*1880*/  FFMA.FTZ R54, R82, R59, R61 ;  /* 0x0000003b52367223 */ /* 0x000fe2000001003d */
        /* <DEDUP_REMOVED lines=9> */
[----:B------:R-:W-:Y:S05]  /*1920*/  @!P0 BRA `(.L_x_128) ;  /* 0x00000000004c8947 */ /* 0x000fea0003800000 */
        /* <DEDUP_REMOVED lines=19> */
.L_x_128:
[----:B------:R-:W-:Y:S04]  /*1a60*/  BSSY.RECONVERGENT B0, `(.L_x_129) ;  /* 0x000002f000007945 */ /* 0x000fe80003800200 */
[----:B------:R-:W-:Y:S05]  /*1a70*/  @P2 BRA `(.L_x_130) ;  /* 0x0000000000b42947 */ /* 0x000fea0003800000 */
[----:B------:R-:W2:Y:S04]  /*1a80*/  LDS.64 R74, [R10] ;  /* 0x000000000a4a7984 */ /* 0x000ea80000000a00 */
[----:B0-----:R-:W0:Y:S04]  /*1a90*/  LDS.64 R52, [R11] ;  /* 0x000000000b347984 */ /* 0x001e280000000a00 */
[----:B------:R-:W3:Y:S04]  /*1aa0*/  LDS.64 R76, [R12] ;  /* 0x000000000c4c7984 */ /* 0x000ee80000000a00 */
[----:B------:R-:W4:Y:S04]  /*1ab0*/  LDS.64 R62, [R13] ;  /* 0x000000000d3e7984 */ /* 0x000f280000000a00 */
[----:B-1----:R-:W1:Y:S04]  /*1ac0*/  LDS.64 R64, [R14] ;  /* 0x000000000e407984 */ /* 0x002e680000000a00 */
[----:B------:R-:W5:Y:S04]  /*1ad0*/  LDS.64 R66, [R15] ;  /* 0x000000000f427984 */ /* 0x000f680000000a00 */
[----:B------:R-:W5:Y:S04]  /*1ae0*/  LDS.64 R68, [R16] ;  /* 0x0000000010447984 */ /* 0x000f680000000a00 */
[----:B------:R-:W5:Y:S04]  /*1af0*/  LDS.64 R70, [R17] ;  /* 0x0000000011467984 */ /* 0x000f680000000a00 */
[----:B------:R-:W5:Y:S01]  /*1b00*/  LDS.64 R72, [R18] ;  /* 0x0000000012487984 */ /* 0x000f620000000a00 */
[----:B--2---:R-:W-:Y:S01]  /*1b10*/  FADD.FTZ R105, RZ, R74 ;  /* 0x0000004aff697221 */ /* 0x004fe20000010000 */
[----:B------:R-:W-:-:S02]  /*1b20*/  FADD.FTZ R116, RZ, R75 ;  /* 0x0000004bff747221 */ /* 0x000fc40000010000 */
[----:B------:R-:W2:Y:S01]  /*1b30*/  LDS.64 R74, [R19] ;  /* 0x00000000134a7984 */ /* 0x000ea20000000a00 */
[----:B0-----:R-:W-:Y:S01]  /*1b40*/  FADD.FTZ R105, R105, R52 ;  /* 0x0000003469697221 */ /* 0x001fe20000010000 */
[----:B------:R-:W-:Y:S02]  /*1b50*/  FADD.FTZ R116, R116, R53 ;  /* 0x0000003574747221 */ /* 0x000fe40000010000 */
[----:B------:R-:W0:Y:S01]  /*1b60*/  LDS.64 R52, [R20] ;  /* 0x0000000014347984 */ /* 0x000e220000000a00 */
[----:B---3--:R-:W-:Y:S01]  /*1b70*/  FADD.FTZ R105, R105, R76 ;  /* 0x0000004c69697221 */ /* 0x008fe20000010000 */
[----:B------:R-:W-:Y:S02]  /*1b80*/  FADD.FTZ R116, R116, R77 ;  /* 0x0000004d74747221 */ /* 0x000fe40000010000 */
[----:B------:R-:W3:Y:S01]  /*1b90*/  LDS.64 R76, [R21] ;  /* 0x00000000154c7984 */ /* 0x000ee20000000a00 */
[----:B----4-:R-:W-:Y:S01]  /*1ba0*/  FADD.FTZ R105, R105, R62 ;  /* 0x0000003e69697221 */ /* 0x010fe20000010000 */
[----:B------:R-:W-:-:S02]  /*1bb0*/  FADD.FTZ R116, R116, R63 ;  /* 0x0000003f74747221 */ /* 0x000fc40000010000 */
[----:B------:R-:W4:Y:S01]  /*1bc0*/  LDS.64 R62, [R22] ;  /* 0x00000000163e7984 */ /* 0x000f220000000a00 */
[----:B-1----:R-:W-:Y:S01]  /*1bd0*/  FADD.FTZ R105, R105, R64 ;  /* 0x0000004069697221 */ /* 0x002fe20000010000 */
[----:B------:R-:W-:Y:S02]  /*1be0*/  FADD.FTZ R116, R116, R65 ;  /* 0x0000004174747221 */ /* 0x000fe40000010000 */
[----:B------:R-:W1:Y:S01]  /*1bf0*/  LDS.64 R64, [R23] ;  /* 0x0000000017407984 */ /* 0x000e620000000a00 */
[----:B-----5:R-:W-:Y:S01]  /*1c00*/  FADD.FTZ R105, R105, R66 ;  /* 0x0000004269697221 */ /* 0x020fe20000010000 */
[----:B------:R-:W-:Y:S02]  /*1c10*/  FADD.FTZ R116, R116, R67 ;  /* 0x0000004374747221 */ /* 0x000fe40000010000 */
[----:B------:R-:W5:Y:S01]  /*1c20*/  LDS.64 R66, [R24] ;  /* 0x0000000018427984 */ /* 0x000f620000000a00 */
[----:B------:R-:W-:Y:S01]  /*1c30*/  FADD.FTZ R105, R105, R68 ;  /* 0x0000004469697221 */ /* 0x000fe20000010000 */
[----:B------:R-:W-:-:S03]  /*1c40*/  FADD.FTZ R116, R116, R69 ;  /* 0x0000004574747221 */ /* 0x000fc60000010000 */
[----:B------:R-:W-:Y:S01]  /*1c50*/  FADD.FTZ R105, R105, R70 ;  /* 0x0000004669697221 */ /* 0x000fe20000010000 */
[----:B------:R-:W-:-:S03]  /*1c60*/  FADD.FTZ R116, R116, R71 ;  /* 0x0000004774747221 */ /* 0x000fc60000010000 */
[----:B------:R-:W-:Y:S01]  /*1c70*/  FADD.FTZ R105, R105, R72 ;  /* 0x0000004869697221 */ /* 0x000fe20000010000 */
[----:B------:R-:W-:-:S03]  /*1c80*/  FADD.FTZ R116, R116, R73 ;  /* 0x0000004974747221 */ /* 0x000fc60000010000 */
[----:B--2---:R-:W-:Y:S01]  /*1c90*/  FADD.FTZ R105, R105, R74 ;  /* 0x0000004a69697221 */ /* 0x004fe20000010000 */
[----:B------:R-:W-:-:S03]  /*1ca0*/  FADD.FTZ R116, R116, R75 ;  /* 0x0000004b74747221 */ /* 0x000fc60000010000 */
[----:B0-----:R-:W-:Y:S01]  /*1cb0*/  FADD.FTZ R105, R105, R52 ;  /* 0x0000003469697221 */ /* 0x001fe20000010000 */
[----:B------:R-:W-:-:S03]  /*1cc0*/  FADD.FTZ R116, R116, R53 ;  /* 0x0000003574747221 */ /* 0x000fc60000010000 */
[----:B---3--:R-:W-:Y:S01]  /*1cd0*/  FADD.FTZ R105, R105, R76 ;  /* 0x0000004c69697221 */ /* 0x008fe20000010000 */
[----:B------:R-:W-:-:S03]  /*1ce0*/  FADD.FTZ R116, R116, R77 ;  /* 0x0000004d74747221 */ /* 0x000fc60000010000 */
[----:B----4-:R-:W-:Y:S01]  /*1cf0*/  FADD.FTZ R105, R105, R62 ;  /* 0x0000003e69697221 */ /* 0x010fe20000010000 */
[----:B------:R-:W-:-:S03]  /*1d00*/  FADD.FTZ R116, R116, R63 ;  /* 0x0000003f74747221 */ /* 0x000fc60000010000 */
[----:B-1----:R-:W-:Y:S01]  /*1d10*/  FADD.FTZ R105, R105, R64 ;  /* 0x0000004069697221 */ /* 0x002fe20000010000 */
[----:B------:R-:W-:-:S03]  /*1d20*/  FADD.FTZ R116, R116, R65 ;  /* 0x0000004174747221 */ /* 0x000fc60000010000 */
[----:B-----5:R-:W-:Y:S01]  /*1d30*/  FADD.FTZ R70, R105, R66 ;  /* 0x0000004269467221 */ /* 0x020fe20000010000 */
[----:B------:R-:W-:-:S07]  /*1d40*/  FADD.FTZ R68, R116, R67 ;  /* 0x0000004374447221 */ /* 0x000fce0000010000 */
.L_x_130:
[----:B------:R-:W-:Y:S05]  /*1d50*/  BSYNC.RECONVERGENT B0 ;  /* 0x0000000000007941 */ /* 0x000fea0003800200 */
.L_x_129:
[----:B0-----:R-:W0:Y:S01]  /*1d60*/  SHFL.BFLY PT, R53, R70, 0x1, 0x1f ;  /* 0x0c201f0046357f89 */ /* 0x001e2200000e0000 */
[----:B-1----:R-:W-:-:S03]  /*1d70*/  @!P1 IMAD R65, R25, UR5, R4 ;  /* 0x0000000519419c24 */ /* 0x002fc6000f8e0204 */
[----:B------:R-:W1:Y:S02]  /*1d80*/  SHFL.BFLY PT, R63, R68, 0x1, 0x1f ;  /* 0x0c201f00443f7f89 */ /* 0x000e6400000e0000 */
[----:B------:R-:W-:-:S05]  /*1d90*/  @!P1 LEA R65, R65, R100, 0xa ;  /* 0x0000006441419211 */ /* 0x000fca00078e50ff */
        /* <DEDUP_REMOVED lines=12> */
.L_x_133:
[----:B------:R-:W2:Y:S04]  /*1e60*/  LD.E.STRONG.GPU R53, desc[UR10][R106.64+0x10] ;  /* 0x0000100a6a357980 */ /* 0x000ea8000c10f900 */
[----:B--2---:R-:W-:Y:S01]  /*1e70*/  CCTL.IVALL ;  /* 0x00000000ff00798f */ /* 0x004fe20002000000 */
[----:B------:R-:W-:Y:S05]  /*1e80*/  YIELD ;  /* 0x0000000000007946 */ /* 0x000fea0003800000 */
[----:B-----5:R-:W-:-:S04]  /*1e90*/  LOP3.LUT R53, R53, R52, RZ, 0x3c, !PT ;  /* 0x0000003435357212 */ /* 0x020fc800078e3cff */
[----:B------:R-:W-:-:S13]  /*1ea0*/  ISETP.GT.AND P0, PT, R53, -0x1, PT ;  /* 0xffffffff3500780c */ /* 0x000fda0003f04270 */
[----:B------:R-:W-:Y:S05]  /*1eb0*/  @P0 BRA `(.L_x_133) ;  /* 0xfffffffc00e80947 */ /* 0x000fea000383ffff */
.L_x_132:
[----:B------:R-:W-:Y:S05]  /*1ec0*/  WARPSYNC.ALL ;  /* 0x0000000000007948 */ /* 0x000fea0003800000 */
[----:B------:R-:W-:Y:S06]  /*1ed0*/  BAR.SYNC.DEFER_BLOCKING 0x0 ;  /* 0x0000000000007b1d */ /* 0x000fec0000010000 */
[----:B------:R-:W-:Y:S05]  /*1ee0*/  BRA `(.L_x_134) ;  /* 0x00000000003c7947 */ /* 0x000fea0003800000 */
.L_x_131:
[----:B------:R-:W-:Y:S01]  /*1ef0*/  BAR.SYNC.DEFER_BLOCKING 0x0 ;  /* 0x0000000000007b1d */ /* 0x000fe20000010000 */
[----:B------:R-:W-:-:S13]  /*1f00*/  ISETP.NE.AND P0, PT, R0, RZ, PT ;  /* 0x000000ff0000720c */ /* 0x000fda0003f05270 */
[----:B------:R-:W-:Y:S05]  /*1f10*/  @P0 BRA `(.L_x_135) ;  /* 0x0000000000280947 */ /* 0x000fea0003800000 */
[----:B------:R-:W-:Y:S06]  /*1f20*/  MEMBAR.ALL.GPU ;  /* 0x0000000000007992 */ /* 0x000fec000000a000 */
[----:B------:R-:W-:-:S00]  /*1f30*/  ERRBAR ;  /* 0x00000000000079ab */ /* 0x000fc00000000000 */
[----:B------:R-:W-:Y:S06]  /*1f40*/  CGAERRBAR ;  /* 0x00000000000075ab */ /* 0x000fec0000000000 */
[----:B0-----:R0:W5:Y:S02]  /*1f50*/  ATOM.E.ADD.STRONG.GPU PT, R52, desc[UR10][R112.64], R99 ;  /* 0x800000637034798a */ /* 0x00116400081ef10a */
.L_x_136:
[----:B------:R-:W2:Y:S04]  /*1f60*/  LD.E.STRONG.GPU R53, desc[UR10][R112.64] ;  /* 0x0000000a70357980 */ /* 0x000ea8000c10f900 */
[----:B--2---:R-:W-:Y:S01]  /*1f70*/  CCTL.IVALL ;  /* 0x00000000ff00798f */ /* 0x004fe20002000000 */
[----:B------:R-:W-:Y:S05]  /*1f80*/  YIELD ;  /* 0x0000000000007946 */ /* 0x000fea0003800000 */
[----:B-----5:R-:W-:-:S04]  /*1f90*/  LOP3.LUT R53, R53, R52, RZ, 0x3c, !PT ;  /* 0x0000003435357212 */ /* 0x020fc800078e3cff */
[----:B------:R-:W-:-:S13]  /*1fa0*/  ISETP.GT.AND P0, PT, R53, -0x1, PT ;  /* 0xffffffff3500780c */ /* 0x000fda0003f04270 */
[----:B------:R-:W-:Y:S05]  /*1fb0*/  @P0 BRA `(.L_x_136) ;  /* 0xfffffffc00e80947 */ /* 0x000fea000383ffff */
.L_x_135:
[----:B------:R-:W-:Y:S05]  /*1fc0*/  WARPSYNC.ALL ;  /* 0x0000000000007948 */ /* 0x000fea0003800000 */
[----:B------:R-:W-:Y:S06]  /*1fd0*/  BAR.SYNC.DEFER_BLOCKING 0x0 ;  /* 0x0000000000007b1d */ /* 0x000fec0000010000 */
.L_x_134:
[----:B------:R-:W-:Y:S01]  /*1fe0*/  ISETP.GT.U32.AND P0, PT, R0, 0xff, PT ;  /* 0x000000ff0000780c */ /* 0x000fe20003f04070 */
[----:B------:R-:W-:Y:S01]  /*1ff0*/  BSSY.RECONVERGENT B0, `(.L_x_137) ;  /* 0x0000011000007945 */ /* 0x000fe20003800200 */
[----:B------:R-:W-:-:S11]  /*2000*/  CS2R R64, SRZ ;  /* 0x0000000000407805 */ /* 0x000fd6000001ff00 */
[----:B------:R-:W-:Y:S05]  /*2010*/  @P0 BRA `(.L_x_138) ;  /* 0x0000000000380947 */ /* 0x000fea0003800000 */
[----:B------:R-:W1:Y:S01]  /*2020*/  LDC.64 R62, c[0x0][0x3d0] ;  /* 0x0000f400ff3e7b82 */ /* 0x000e620000000a00 */
[----:B0-----:R-:W-:-:S05]  /*2030*/  IMAD R52, R25, UR5, R4 ;  /* 0x0000000519347c24 */ /* 0x001fca000f8e0204 */
[----:B------:R-:W-:-:S04]  /*2040*/  LEA R53, R52, R97, 0x9 ;  /* 0x0000006134357211 */ /* 0x000fc800078e48ff */
[----:B------:R-:W-:-:S04]  /*2050*/  IADD3 R53, PT, PT, R98, R53, RZ ;  /* 0x0000003562357210 */ /* 0x000fc80007ffe0ff */
[----:B------:R-:W-:-:S05]  /*2060*/  SHF.L.U32 R53, R53, 0x1, RZ ;  /* 0x0000000135357819 */ /* 0x000fca00000006ff */
[C---:B------:R-:W-:Y:S02]  /*2070*/  VIADD R65, R53.reuse, 0x20 ;  /* 0x0000002035417836 */ /* 0x040fe40000000000 */
[----:B-1----:R-:W-:-:S04]  /*2080*/  IMAD.WIDE.U32 R52, R53, 0x4, R62 ;  /* 0x0000000435347825 */ /* 0x002fc800078e003e */
[----:B------:R-:W-:Y:S02]  /*2090*/  IMAD.WIDE.U32 R62, R65, 0x4, R62 ;  /* 0x00000004413e7825 */ /* 0x000fe400078e003e */
[----:B------:R-:W2:Y:S04]  /*20a0*/  LDG.E.64 R52, desc[UR10][R52.64] ;  /* 0x0000000a34347981 */ /* 0x000ea8000c1e1b00 */
[----:B------:R-:W3:Y:S01]  /*20b0*/  LDG.E.64 R62, desc[UR10][R62.64] ;  /* 0x0000000a3e3e7981 */ /* 0x000ee2000c1e1b00 */
[----:B--2---:R-:W-:Y:S01]  /*20c0*/  FADD.FTZ R65, RZ, R52 ;  /* 0x00000034ff417221 */ /* 0x004fe20000010000 */
[----:B------:R-:W-:-:S03]  /*20d0*/  FADD.FTZ R64, RZ, R53 ;  /* 0x00000035ff407221 */ /* 0x000fc60000010000 */
[----:B---3--:R-:W-:Y:S01]  /*20e0*/  FADD.FTZ R65, R62, R65 ;  /* 0x000000413e417221 */ /* 0x008fe20000010000 */
[----:B------:R-:W-:-:S07]  /*20f0*/  FADD.FTZ R64, R63, R64 ;  /* 0x000000403f407221 */ /* 0x000fce0000010000 */
.L_x_138:
[----:B------:R-:W-:Y:S05]  /*2100*/  BSYNC.RECONVERGENT B0 ;  /* 0x0000000000007941 */ /* 0x000fea0003800200 */
.L_x_137:
[----:B0-----:R-:W0:Y:S01]  /*2110*/  SHFL.BFLY PT, R52, R65, 0x8, 0x1f ;  /* 0x0d001f0041347f89 */ /* 0x001e2200000e0000 */
        /* <DEDUP_REMOVED lines=23> */
[----:B------:R-:W-:Y:S02]  /*2290*/  IADD3.X R31, PT, PT, R31, UR13, RZ, P0, !PT ;  /* 0x0000000d1f1f7c10 */ /* 0x000fe400087fe4ff */
[----:B------:R-:W-:-:S04]  /*22a0*/  ISETP.GE.U32.AND P0, PT, R26, UR9, PT ;  /* 0x000000091a007c0c */ /* 0x000fc8000bf06070 */
[----:B------:R-:W-:Y:S01]  /*22b0*/  ISETP.GE.AND.EX P0, PT, R27, UR7, PT, P0 ;  /* 0x000000071b007c0c */ /* 0x000fe2000bf06300 */
        /* <DEDUP_REMOVED lines=53> */
[----:B------:R1:W-:Y:S01]  /*2610*/  STG.E.64 desc[UR10][R30.64], R32 ;  /* 0x000000201e007986 */ /* 0x0003e2000c101b0a */
[----:B------:R-:W-:Y:S02]  /*2620*/  F2FP.BF16.F32.PACK_AB R42, R42, R45 ;  /* 0x0000002d2a2a723e */ /* 0x000fe400000010ff */
[----:B------:R-:W-:Y:S01]  /*2630*/  F2FP.BF16.F32.PACK_AB R43, R44, R51 ;  /* 0x000000332c2b723e */ /* 0x000fe200000010ff */
[----:B------:R1:W-:Y:S01]  /*2640*/  STG.E.64 desc[UR10][R30.64+0x1e00], R34 ;  /* 0x001e00221e007986 */ /* 0x0003e2000c101b0a */
[----:B------:R-:W-:-:S02]  /*2650*/  F2FP.BF16.F32.PACK_AB R46, R46, R83 ;  /* 0x000000532e2e723e */ /* 0x000fc400000010ff */
[----:B------:R-:W-:Y:S01]  /*2660*/  F2FP.BF16.F32.PACK_AB R47, R48, R87 ;  /* 0x00000057302f723e */ /* 0x000fe200000010ff */
[----:B------:R1:W-:Y:S04]  /*2670*/  STG.E.64 desc[UR10][R30.64+0x3c00], R42 ;  /* 0x003c002a1e007986 */ /* 0x0003e8000c101b0a */
[----:B------:R1:W-:Y:S01]  /*2680*/  STG.E.64 desc[UR10][R30.64+0x5a00], R46 ;  /* 0x005a002e1e007986 */ /* 0x0003e2000c101b0a */
[----:B------:R-:W-:Y:S05]  /*2690*/  @!P0 BRA `(.L_x_139) ;  /* 0xffffffe400688947 */ /* 0x000fea000383ffff */
.L_x_127:
[----:B------:R-:W-:Y:S01]  /*26a0*/  SHF.L.U32 R4, R4, 0x4, RZ ;  /* 0x0000000404047819 */ /* 0x000fe200000006ff */
[----:B------:R-:W-:-:S03]  /*26b0*/  IMAD R15, R104, 0x3c0, RZ ;  /* 0x000003c0680f7824 */ /* 0x000fc600078e02ff */
[----:B------:R-:W-:Y:S02]  /*26c0*/  LOP3.LUT R3, R4, 0xfffe0, RZ, 0xc0, !PT ;  /* 0x000fffe004037812 */ /* 0x000fe400078ec0ff */
[----:B------:R-:W-:Y:S02]  /*26d0*/  IADD3 R0, PT, PT, R15, 0x3c0, RZ ;  /* 0x000003c00f007810 */ /* 0x000fe40007ffe0ff */
[----:B------:R-:W-:-:S04]  /*26e0*/  IADD3 R2, PT, PT, R3, R2, RZ ;  /* 0x0000000203027210 */ /* 0x000fc80007ffe0ff */
[----:B------:R-:W-:-:S04]  /*26f0*/  LEA R15, R2, R15, 0x5 ;  /* 0x0000000f020f7211 */ /* 0x000fc800078e28ff */
        /* <DEDUP_REMOVED lines=10> */
[----:B------:R-:W-:Y:S02]  /*27a0*/  ISETP.LT.AND.EX P0, PT, R3, RZ, PT, P0 ;  /* 0x000000ff0300720c */ /* 0x000fe40003f01300 */
[----:B--2---:R-:W-:Y:S01]  /*27b0*/  SHF.R.U32.HI R8, RZ, 0x5, R17 ;  /* 0x00000005ff087819 */ /* 0x004fe20000011611 */
[----:B-----5:R-:W-:Y:S01]  /*27c0*/  ULEA UR6, UR7, UR6, 0x18 ;  /* 0x0000000607067291 */ /* 0x020fe2000f8ec0ff */
[----:B0-----:R-:W-:Y:S01]  /*27d0*/  SEL R6, R2, 0x2, P0 ;  /* 0x0000000202067807 */ /* 0x001fe20000000000 */
[----:B------:R-:W-:Y:S01]  /*27e0*/  IMAD.SHL.U32 R14, R17, 0x2, RZ ;  /* 0x00000002110e7824 */ /* 0x000fe200078e00ff */
        /* <DEDUP_REMOVED lines=8> */
[----:B------:R-:W-:Y:S01]  /*2870*/  LOP3.LUT R45, R17, 0xf, RZ, 0xc0, !PT ;  /* 0x0000000f112d7812 */ /* 0x000fe200078ec0ff */
[----:B------:R-:W-:-:S04]  /*2880*/  IMAD.WIDE.U32 R2, R4, -0x77777777, RZ ;  /* 0x8888888904027825 */ /* 0x000fc800078e00ff */
[----:B------:R-:W-:-:S04]  /*2890*/  IMAD.WIDE.U32 R10, P0, R5, -0x77777778, R2 ;  /* 0x88888888050a7825 */ /* 0x000fc80007800002 */
[----:B------:R-:W-:Y:S01]  /*28a0*/  IMAD.WIDE.U32 R2, R5, -0x77777777, RZ ;  /* 0x8888888905027825 */ /* 0x000fe200078e00ff */
[----:B------:R-:W-:-:S03]  /*28b0*/  MOV R12, R11 ;  /* 0x0000000b000c7202 */ /* 0x000fc60000000f00 */
[----:B------:R-:W-:Y:S01]  /*28c0*/  IMAD.X R13, RZ, RZ, RZ, P0 ;  /* 0x000000ffff0d7224 */ /* 0x000fe200000e06ff */
        /* <DEDUP_REMOVED lines=11> */
[----:B------:R-:W-:Y:S02]  /*2980*/  ISETP.GE.U32.AND P0, PT, R2, 0x3, PT ;  /* 0x000000030200780c */ /* 0x000fe40003f06070 */
[----:B------:R-:W-:Y:S02]  /*2990*/  IADD3.X R11, PT, PT, RZ, -0x1, RZ, P2, !PT ;  /* 0xffffffffff0b7810 */ /* 0x000fe400017fe4ff */
[----:B------:R-:W-:Y:S02]  /*29a0*/  SHF.L.U32 R2, R17, 0x7, RZ ;  /* 0x0000000711027819 */ /* 0x000fe400000006ff */
[----:B------:R-:W-:-:S02]  /*29b0*/  ISETP.GE.U32.AND.EX P0, PT, R11, RZ, PT, P0 ;  /* 0x000000ff0b00720c */ /* 0x000fc40003f06100 */
[----:B------:R-:W-:Y:S02]  /*29c0*/  MOV R11, R15 ;  /* 0x0000000f000b7202 */ /* 0x000fe40000000f00 */
[----:B------:R-:W-:Y:S01]  /*29d0*/  LOP3.LUT R15, R2, 0x780, RZ, 0xc0, !PT ;  /* 0x00000780020f7812 */ /* 0x000fe200078ec0ff */
[----:B------:R-:W-:Y:S01]  /*29e0*/  IMAD.WIDE.U32 R2, R8, 0x780, RZ ;  /* 0x0000078008027825 */ /* 0x000fe200078e00ff */
[----:B------:R-:W-:Y:S02]  /*29f0*/  LOP3.LUT R19, R19, 0x3fffffff, RZ, 0xc0, !PT ;  /* 0x3fffffff13137812 */ /* 0x000fe400078ec0ff */
[----:B------:R-:W-:Y:S02]  /*2a00*/  IADD3 R15, PT, PT, R15, UR6, RZ ;  /* 0x000000060f0f7c10 */ /* 0x000fe4000fffe0ff */
[----:B------:R-:W-:Y:S02]  /*2a10*/  LOP3.LUT R18, R2, 0x1f, R17, 0xf8, !PT ;  /* 0x0000001f02127812 */ /* 0x000fe400078ef811 */
[----:B------:R-:W-:-:S07]  /*2a20*/  LOP3.LUT R17, R41, 0xfffffff8, RZ, 0xc0, !PT ;  /* 0xfffffff829117812 */ /* 0x000fce00078ec0ff */
.L_x_151:
        /* <DEDUP_REMOVED lines=19> */
[----:B------:R-:W-:Y:S02]  /*2b60*/  IADD3.X R22, PT, PT, R3, R49, RZ, P2, !PT ;  /* 0x0000003103167210 */ /* 0x000fe400017fe4ff */
[C---:B------:R-:W-:Y:S02]  /*2b70*/  LEA R20, P2, R21.reuse, UR4, 0x3 ;  /* 0x0000000415147c11 */ /* 0x040fe4000f8418ff */
[----:B------:R-:W-:Y:S02]  /*2b80*/  MOV R43, R17 ;  /* 0x00000011002b7202 */ /* 0x000fe40000000f00 */
[----:B------:R-:W-:-:S02]  /*2b90*/  LEA.HI.X R21, R21, UR5, R22, 0x3, P2 ;  /* 0x0000000515157c11 */ /* 0x000fc400090f1c16 */
[----:B------:R-:W-:Y:S02]  /*2ba0*/  MOV R47, R8 ;  /* 0x00000008002f7202 */ /* 0x000fe40000000f00 */
[----:B------:R-:W-:-:S07]  /*2bb0*/  MOV R46, RZ ;  /* 0x000000ff002e7202 */ /* 0x000fce0000000f00 */
.L_x_144:
        /* <DEDUP_REMOVED lines=14> */
[----:B0-----:R-:W-:-:S04]  /*2ca0*/  IADD3 R20, P5, PT, R20, 0x1c2000, RZ ;  /* 0x001c200014147810 */ /* 0x001fc80007fbe0ff */
        /* <DEDUP_REMOVED lines=18> */
.L_x_143:
[----:B------:R-:W-:Y:S05]  /*2dd0*/  BSYNC.RECONVERGENT B1 ;  /* 0x0000000000017941 */ /* 0x000fea0003800200 */
.L_x_142:
[----:B------:R-:W-:Y:S01]  /*2de0*/  IADD3.X R13, PT, PT, RZ, R49, RZ, P3, !PT ;  /* 0x00000031ff0d7210 */ /* 0x000fe20001ffe4ff */
[----:B------:R-:W-:Y:S06]  /*2df0*/  @!P1 BRA `(.L_x_141) ;  /* 0x0000000000c89947 */ /* 0x000fec0003800000 */
[----:B------:R-:W-:Y:S01]  /*2e00*/  BSSY.RECONVERGENT B1, `(.L_x_145) ;  /* 0x0000017000017945 */ /* 0x000fe20003800200 */
[----:B------:R-:W-:-:S03]  /*2e10*/  LOP3.LUT P1, RZ, R41, 0x3, RZ, 0xc0, !PT ;  /* 0x0000000329ff7812 */ /* 0x000fc6000782c0ff */
[----:B------:R-:W-:Y:S10]  /*2e20*/  @!P0 BRA `(.L_x_146) ;  /* 0x0000000000508947 */ /* 0x000ff40003800000 */
        /* <DEDUP_REMOVED lines=20> */
.L_x_146:
[----:B------:R-:W-:Y:S05]  /*2f70*/  BSYNC.RECONVERGENT B1 ;  /* 0x0000000000017941 */ /* 0x000fea0003800200 */
.L_x_145:
        /* <DEDUP_REMOVED lines=9> */
[----:B------:R-:W1:Y:S02]  /*3010*/  @!P1 LDC.64 R28, c[0x0][0x3d0] ;  /* 0x0000f400ff1c9b82 */ /* 0x000e640000000a00 */
[----:B------:R-:W-:Y:S01]  /*3020*/  @P2 IADD3 R23, PT, PT, R21, R23, RZ ;  /* 0x0000001715172210 */ /* 0x000fe20007ffe0ff */
        /* <DEDUP_REMOVED lines=15> */
.L_x_141:
[----:B------:R-:W-:Y:S05]  /*3120*/  BSYNC.RECONVERGENT B0 ;  /* 0x0000000000007941 */ /* 0x000fea0003800200 */
.L_x_140:
[----:B------:R0:W-:Y:S01]  /*3130*/  STS [R10], R25 ;  /* 0x000000190a007388 */ /* 0x0001e20000000800 */
[----:B------:R-:W1:Y:S01]  /*3140*/  LDC.64 R20, c[0x0][0x388] ;  /* 0x0000e200ff147b82 */ /* 0x000e620000000a00 */
[----:B------:R-:W-:Y:S02]  /*3150*/  ISETP.NE.AND P1, PT, R45, 0xf, PT ;  /* 0x0000000f2d00780c */ /* 0x000fe40003f25270 */
[----:B------:R0:W-:Y:S01]  /*3160*/  STS [R10+0x780], R24 ;  /* 0x000780180a007388 */ /* 0x0001e20000000800 */
[----:B------:R-:W-:-:S04]  /*3170*/  MOV R26, R9 ;  /* 0x00000009001a7202 */ /* 0x000fc80000000f00 */
[----:B------:R-:W2:Y:S08]  /*3180*/  LDC.64 R12, c[0x0][0x390] ;  /* 0x0000e400ff0c7b82 */ /* 0x000eb00000000a00 */
[----:B0-----:R-:W-:Y:S06]  /*3190*/  BAR.SYNC.DEFER_BLOCKING 0x0 ;  /* 0x0000000000007b1d */ /* 0x001fec0000010000 */
.L_x_150:
[----:B0-----:R-:W-:Y:S02]  /*31a0*/  @P1 LOP3.LUT R24, R26, 0x1e, R14, 0x78, !PT ;  /* 0x0000001e1a181812 */ /* 0x001fe400078e780e */
[----:B------:R-:W-:Y:S01]  /*31b0*/  CS2R R22, SRZ ;  /* 0x0000000000167805 */ /* 0x000fe2000001ff00 */
[----:B------:R-:W-:Y:S01]  /*31c0*/  UMOV UR6, 0xffff ;  /* 0x0000ffff00067882 */ /* 0x000fe20000000000 */
[----:B------:R-:W-:Y:S02]  /*31d0*/  ISETP.NE.AND P2, PT, R45, RZ, PT ;  /* 0x000000ff2d00720c */ /* 0x000fe40003f45270 */
[----:B------:R-:W-:-:S05]  /*31e0*/  @P1 LEA R24, R24, R15, 0x2 ;  /* 0x0000000f18181211 */ /* 0x000fca00078e10ff */
[----:B------:R0:W3:Y:S04]  /*31f0*/  @P1 LDS R22, [R24] ;  /* 0x0000000018161984 */ /* 0x0000e80000000800 */
[----:B------:R0:W4:Y:S01]  /*3200*/  @P1 LDS R23, [R24+0x780] ;  /* 0x0007800018171984 */ /* 0x0001220000000800 */
[----:B------:R-:W-:Y:S05]  /*3210*/  BRA.DIV UR6, `(.L_x_147) ;  /* 0x0000000206b07947 */ /* 0x000fea000b800000 */
[----:B------:R-:W-:Y:S01]  /*3220*/  MOV R29, 0xffff ;  /* 0x0000ffff001d7802 */ /* 0x000fe20000000f00 */
[----:B------:R-:W-:Y:S01]  /*3230*/  IMAD.MOV.U32 R30, RZ, RZ, 0xffff ;  /* 0x0000ffffff1e7424 */ /* 0x000fe200078e00ff */
[----:B------:R-:W-:Y:S02]  /*3240*/  MOV R32, 0xffff ;  /* 0x0000ffff00207802 */ /* 0x000fe40000000f00 */
[----:B------:R-:W-:Y:S01]  /*3250*/  MOV R31, 0xffff ;  /* 0x0000ffff001f7802 */ /* 0x000fe20000000f00 */
[----:B---3--:R-:W3:Y:S01]  /*3260*/  SHFL.BFLY PT, R25, R22, 0x8, 0x101f ;  /* 0x0d101f0016197f89 */ /* 0x008ee200000e0000 */
[----:B------:R-:W-:Y:S02]  /*3270*/  MOV R33, 0xffff ;  /* 0x0000ffff00217802 */ /* 0x000fe40000000f00 */
[----:B------:R-:W-:Y:S01]  /*3280*/  MOV R34, 0xffff ;  /* 0x0000ffff00227802 */ /* 0x000fe20000000f00 */
[----:B0---4-:R-:W0:Y:S01]  /*3290*/  SHFL.BFLY PT, R24, R23, 0x8, 0x101f ;  /* 0x0d101f0017187f89 */ /* 0x011e2200000e0000 */
[----:B------:R-:W-:Y:S01]  /*32a0*/  MOV R36, 0xffff ;  /* 0x0000ffff00247802 */ /* 0x000fe20000000f00 */
        /* <DEDUP_REMOVED lines=14> */
.L_x_161:
        /* <DEDUP_REMOVED lines=11> */
.L_x_149:
[----:B------:R-:W-:Y:S05]  /*3440*/  BSYNC.RECONVERGENT B0 ;  /* 0x0000000000007941 */ /* 0x000fea0003800200 */
.L_x_148:
        /* <DEDUP_REMOVED lines=9> */
.L_x_147:
[----:B------:R-:W-:Y:S01]  /*34e0*/  HFMA2 R33, -RZ, RZ, 0, 4.76837158203125e-07 ;  /* 0x00000008ff217431 */ /* 0x000fe200000001ff */
[----:B------:R-:W-:Y:S01]  /*34f0*/  BSSY B0, `(.L_x_152) ;  /* 0x0000007000007945 */ /* 0x000fe20003800000 */
[----:B---3--:R-:W-:Y:S02]  /*3500*/  MOV R34, R22 ;  /* 0x0000001600227202 */ /* 0x008fe40000000f00 */
[----:B------:R-:W-:Y:S02]  /*3510*/  MOV R36, 0x101f ;  /* 0x0000101f00247802 */ /* 0x000fe40000000f00 */
[----:B------:R-:W-:-:S07]  /*3520*/  MOV R31, 0xffff ;  /* 0x0000ffff001f7802 */ /* 0x000fce0000000f00 */
[----:B012-4-:R-:W-:Y:S05]  /*3530*/  WARPSYNC.COLLECTIVE R31, `(.L_x_153) ;  /* 0x000000001f087348 */ /* 0x017fea0003c00000 */
[----:B------:R3:W0:Y:S02]  /*3540*/  SHFL.BFLY P3, R32, R34, R33, R36 ;  /* 0x0c00002122207389 */ /* 0x0006240000060024 */
[----:B01234-:R-:W-:Y:S05]  /*3550*/  ENDCOLLECTIVE ;  /* 0x000000000000791b */ /* 0x01ffea0003800000 */
.L_x_153:
[----:B------:R-:W-:Y:S05]  /*3560*/  BSYNC B0 ;  /* 0x0000000000007941 */ /* 0x000fea0003800000 */
.L_x_152:
[----:B------:R-:W-:Y:S01]  /*3570*/  HFMA2 R33, -RZ, RZ, 0, 4.76837158203125e-07 ;  /* 0x00000008ff217431 */ /* 0x000fe200000001ff */
[----:B------:R-:W-:Y:S01]  /*3580*/  MOV R34, R23 ;  /* 0x0000001700227202 */ /* 0x000fe20000000f00 */
[----:B------:R-:W-:Y:S01]  /*3590*/  IMAD.MOV.U32 R25, RZ, RZ, R32 ;  /* 0x000000ffff197224 */ /* 0x000fe200078e0020 */
[----:B------:R-:W-:Y:S02]  /*35a0*/  MOV R36, 0x101f ;  /* 0x0000101f00247802 */ /* 0x000fe40000000f00 */
[----:B------:R-:W-:Y:S01]  /*35b0*/  MOV R31, 0xffff ;  /* 0x0000ffff001f7802 */ /* 0x000fe20000000f00 */
[----:B------:R-:W-:-:S07]  /*35c0*/  FADD.FTZ R25, R25, R22 ;  /* 0x0000001619197221 */ /* 0x000fce0000010000 */
[----:B------:R-:W-:Y:S05]  /*35d0*/  WARPSYNC.COLLECTIVE R31, `(.L_x_154) ;  /* 0x000000001f087348 */ /* 0x000fea0003c00000 */
[----:B------:R0:W1:Y:S02]  /*35e0*/  SHFL.BFLY P3, R32, R34, R33, R36 ;  /* 0x0c00002122207389 */ /* 0x0000640000060024 */
[----:B01----:R-:W-:Y:S05]  /*35f0*/  ENDCOLLECTIVE ;  /* 0x000000000000791b */ /* 0x003fea0003800000 */
.L_x_154:
[----:B------:R-:W-:Y:S01]  /*3600*/  MOV R34, R25 ;  /* 0x0000001900227202 */ /* 0x000fe20000000f00 */
[----:B------:R-:W-:Y:S01]  /*3610*/  IMAD.MOV.U32 R33, RZ, RZ, 0x4 ;  /* 0x00000004ff217424 */ /* 0x000fe200078e00ff */
[----:B------:R-:W-:-:S07]  /*3620*/  MOV R24, R32 ;  /* 0x0000002000187202 */ /* 0x000fce0000000f00 */
[----:B------:R-:W-:Y:S05]  /*3630*/  WARPSYNC.COLLECTIVE R31, `(.L_x_155) ;  /* 0x000000001f087348 */ /* 0x000fea0003c00000 */
[----:B------:R0:W1:Y:S02]  /*3640*/  SHFL.BFLY P3, R32, R34, R33, R36 ;  /* 0x0c00002122207389 */ /* 0x0000640000060024 */
[----:B01----:R-:W-:Y:S05]  /*3650*/  ENDCOLLECTIVE ;  /* 0x000000000000791b */ /* 0x003fea0003800000 */
.L_x_155:
[----:B------:R-:W-:-:S05]  /*3660*/  FADD.FTZ R24, R24, R23 ;  /* 0x0000001718187221 */ /* 0x000fca0000010000 */
[----:B------:R-:W-:Y:S02]  /*3670*/  MOV R34, R24 ;  /* 0x0000001800227202 */ /* 0x000fe40000000f00 */
[----:B------:R-:W-:-:S07]  /*3680*/  MOV R28, R32 ;  /* 0x00000020001c7202 */ /* 0x000fce0000000f00 */
[----:B------:R-:W-:Y:S05]  /*3690*/  WARPSYNC.COLLECTIVE R31, `(.L_x_156) ;  /* 0x000000001f087348 */ /* 0x000fea0003c00000 */
[----:B------:R0:W1:Y:S02]  /*36a0*/  SHFL.BFLY P3, R32, R34, R33, R36 ;  /* 0x0c00002122207389 */ /* 0x0000640000060024 */
[----:B01----:R-:W-:Y:S05]  /*36b0*/  ENDCOLLECTIVE ;  /* 0x000000000000791b */ /* 0x003fea0003800000 */
.L_x_156:
[----:B------:R-:W-:Y:S01]  /*36c0*/  FADD.FTZ R28, R25, R28 ;  /* 0x0000001c191c7221 */ /* 0x000fe20000010000 */
[----:B------:R-:W-:-:S04]  /*36d0*/  HFMA2 R33, -RZ, RZ, 0, 1.1920928955078125e-07 ;  /* 0x00000002ff217431 */ /* 0x000fc800000001ff */
[----:B------:R-:W-:Y:S02]  /*36e0*/  MOV R34, R28 ;  /* 0x0000001c00227202 */ /* 0x000fe40000000f00 */
[----:B------:R-:W-:-:S07]  /*36f0*/  MOV R27, R32 ;  /* 0x00000020001b7202 */ /* 0x000fce0000000f00 */
[----:B------:R-:W-:Y:S05]  /*3700*/  WARPSYNC.COLLECTIVE R31, `(.L_x_157) ;  /* 0x000000001f087348 */ /* 0x000fea0003c00000 */
[----:B------:R0:W1:Y:S02]  /*3710*/  SHFL.BFLY P3, R32, R34, R33, R36 ;  /* 0x0c00002122207389 */ /* 0x0000640000060024 */
[----:B01----:R-:W-:Y:S05]  /*3720*/  ENDCOLLECTIVE ;  /* 0x000000000000791b */ /* 0x003fea0003800000 */
.L_x_157:
[----:B------:R-:W-:-:S04]  /*3730*/  FADD.FTZ R27, R24, R27 ;  /* 0x0000001b181b7221 */ /* 0x000fc80000010000 */
[----:B------:R-:W-:Y:S01]  /*3740*/  IMAD.MOV.U32 R34, RZ, RZ, R27 ;  /* 0x000000ffff227224 */ /* 0x000fe200078e001b */
[----:B------:R-:W-:-:S07]  /*3750*/  MOV R29, R32 ;  /* 0x00000020001d7202 */ /* 0x000fce0000000f00 */
[----:B------:R-:W-:Y:S05]  /*3760*/  WARPSYNC.COLLECTIVE R31, `(.L_x_158) ;  /* 0x000000001f087348 */ /* 0x000fea0003c00000 */
[----:B------:R0:W1:Y:S02]  /*3770*/  SHFL.BFLY P3, R32, R34, R33, R36 ;  /* 0x0c00002122207389 */ /* 0x0000640000060024 */
[----:B01----:R-:W-:Y:S05]  /*3780*/  ENDCOLLECTIVE ;  /* 0x000000000000791b */ /* 0x003fea0003800000 */
.L_x_158:
[----:B------:R-:W-:Y:S01]  /*3790*/  FADD.FTZ R29, R28, R29 ;  /* 0x0000001d1c1d7221 */ /* 0x000fe20000010000 */
[----:B------:R-:W-:-:S04]  /*37a0*/  HFMA2 R33, -RZ, RZ, 0, 5.9604644775390625e-08 ;  /* 0x00000001ff217431 */ /* 0x000fc800000001ff */
[----:B------:R-:W-:Y:S02]  /*37b0*/  MOV R34, R29 ;  /* 0x0000001d00227202 */ /* 0x000fe40000000f00 */
[----:B------:R-:W-:-:S07]  /*37c0*/  MOV R22, R32 ;  /* 0x0000002000167202 */ /* 0x000fce0000000f00 */
[----:B------:R-:W-:Y:S05]  /*37d0*/  WARPSYNC.COLLECTIVE R31, `(.L_x_159) ;  /* 0x000000001f087348 */ /* 0x000fea0003c00000 */
[----:B------:R0:W1:Y:S02]  /*37e0*/  SHFL.BFLY P3, R32, R34, R33, R36 ;  /* 0x0c00002122207389 */ /* 0x0000640000060024 */
[----:B01----:R-:W-:Y:S05]  /*37f0*/  ENDCOLLECTIVE ;  /* 0x000000000000791b */ /* 0x003fea0003800000 */
.L_x_159:
[----:B------:R-:W-:-:S05]  /*3800*/  FADD.FTZ R22, R27, R22 ;  /* 0x000000161b167221 */ /* 0x000fca0000010000 */
[----:B------:R-:W-:Y:S02]  /*3810*/  MOV R34, R22 ;  /* 0x0000001600227202 */ /* 0x000fe40000000f00 */
[----:B------:R-:W-:-:S07]  /*3820*/  MOV R30, R32 ;  /* 0x00000020001e7202 */ /* 0x000fce0000000f00 */
[----:B------:R-:W-:Y:S05]  /*3830*/  WARPSYNC.COLLECTIVE R31, `(.L_x_160) ;  /* 0x000000001f087348 */ /* 0x000fea0003c00000 */
[----:B------:R0:W1:Y:S02]  /*3840*/  SHFL.BFLY P3, R32, R34, R33, R36 ;  /* 0x0c00002122207389 */ /* 0x0000640000060024 */
[----:B01----:R-:W-:Y:S05]  /*3850*/  ENDCOLLECTIVE ;  /* 0x000000000000791b */ /* 0x003fea0003800000 */
.L_x_160:
[----:B------:R-:W-:Y:S01]  /*3860*/  FADD.FTZ R30, R29, R30 ;  /* 0x0000001e1d1e7221 */ /* 0x000fe20000010000 */
[----:B------:R-:W-:Y:S01]  /*3870*/  MOV R23, R32 ;  /* 0x0000002000177202 */ /* 0x000fe20000000f00 */
[----:B------:R-:W-:Y:S06]  /*3880*/  BRA `(.L_x_161) ;  /* 0xfffffff800c07947 */ /* 0x000fec000383ffff */
.L_x_162:
        /* <DEDUP_REMOVED lines=15> */
.L_x_1832:


//--------------------- .text._ZN13group_norm_v218gn_bwd_cuda_kernelI13__nv_bfloat16Li480ELi3ELi32ELi60ELi256ELb0ELb1ELi8ELi960ELi960ELi4ELb1ELi10ELb0ELb0ELNS_15WgradSyncMethodE3ENS_16CompileConditionILi1000EEEEEvPT_S6_S6_PKS5_S8_S8_S8_PKfflPfPj --------------------------
	.section	.text._ZN13group_norm_v218gn_bwd_cuda_kernelI13__nv_bfloat16Li480ELi3ELi32ELi60ELi256ELb0ELb1ELi8ELi960ELi960ELi4ELb1ELi10ELb0ELb0ELNS_15WgradSyncMethodE3ENS_16CompileConditionILi1000EEEEEvPT_S6_S6_PKS5_S8_S8_S8_PKfflPfPj,"ax",@progbits
	.align	128
        .global         _ZN13group_norm_v218gn_bwd_cuda_kernelI13__nv_bfloat16Li480ELi3ELi32ELi60ELi256ELb0ELb1ELi8ELi960ELi960ELi4ELb1ELi10ELb0ELb0ELNS_15WgradSyncMethodE3ENS_16CompileConditionILi1000EEEEEvPT_S6_S6_PKS5_S8_S8_S8_PKfflPfPj
        .type           _ZN13group_norm_v218gn_bwd_cuda_kernelI13__nv_bfloat16Li480ELi3ELi32ELi60ELi256ELb0ELb1ELi8ELi960ELi960ELi4ELb1ELi10ELb0ELb0ELNS_15WgradSyncMethodE3ENS_16CompileConditionILi1000EEEEEvPT_S6_S6_PKS5_S8_S8_S8_PKfflPfPj,@function
        .size           _ZN13group_norm_v218gn_bwd_cuda_kernelI13__nv_bfloat16Li480ELi3ELi32ELi60ELi256ELb0ELb1ELi8ELi960ELi960ELi4ELb1ELi10ELb0ELb0ELNS_15WgradSyncMethodE3ENS_16CompileConditionILi1000EEEEEvPT_S6_S6_PKS5_S8_S8_S8_PKfflPfPj,(.L_x_1833 - _ZN13group_norm_v218gn_bwd_cuda_kernelI13__nv_bfloat16Li480ELi3ELi32ELi60ELi256ELb0ELb1ELi8ELi960ELi960ELi4ELb1ELi10ELb0ELb0ELNS_15WgradSyncMethodE3ENS_16CompileConditionILi1000EEEEEvPT_S6_S6_PKS5_S8_S8_S8_PKfflPfPj)
        .other          _ZN13group_norm_v218gn_bwd_cuda_kernelI13__nv_bfloat16Li480ELi3ELi32ELi60ELi256ELb0ELb1ELi8ELi960ELi960ELi4ELb1ELi10ELb0ELb0ELNS_15WgradSyncMethodE3ENS_16CompileConditionILi1000EEEEEvPT_S6_S6_PKS5_S8_S8_S8_PKfflPfPj,@"STO_CUDA_ENTRY STV_DEFAULT"
_ZN13group_norm_v218gn_bwd_cuda_kernelI13__nv_bfloat16Li480ELi3ELi32ELi60ELi256ELb0ELb1ELi8ELi960ELi960ELi4ELb1ELi10ELb0ELb0ELNS_15WgradSyncMethodE3ENS_16CompileConditionILi1000EEEEEvPT_S6_S6_PKS5_S8_S8_S8_PKfflPfPj:
.text._ZN13group_norm_v218gn_bwd_cuda_kernelI13__nv_bfloat16Li480ELi3ELi32ELi60ELi256ELb0ELb1ELi8ELi960ELi960ELi4ELb1ELi10ELb0ELb0ELNS_15WgradSyncMethodE3ENS_16CompileConditionILi1000EEEEEvPT_S6_S6_PKS5_S8_S8_S8_PKfflPfPj:
        /* <DEDUP_REMOVED lines=25> */
[----:B------:R-:W-:Y:S01]  /*0190*/  MOV R5, UR4 ;  /* 0x0000000400057c02 */ /* 0x000fe20008000f00 */
[----:B------:R-:W-:Y:S06]  /*01a0*/  MEMBAR.ALL.GPU ;  /* 0x0000000000007992 */ /* 0x000fec000000a000 */
[----:B------:R-:W-:-:S00]  /*01b0*/  ERRBAR ;  /* 0x00000000000079ab */ /* 0x000fc00000000000 */
[----:B------:R-:W-:Y:S06]  /*01c0*/  CGAERRBAR ;  /* 0x00000000000075ab */ /* 0x000fec0000000000 */
[----:B------:R0:W5:Y:S02]  /*01d0*/  ATOM.E.ADD.STRONG.GPU PT, R0, desc[UR14][R2.64+0x28], R5 ;  /* 0x800028050200798a */ /* 0x00016400081ef10e */
.L_x_165:
[----:B0-----:R-:W2:Y:S04]  /*01e0*/  LD.E.STRONG.GPU R5, desc[UR14][R2.64+0x28] ;  /* 0x0000280e02057980 */ /* 0x001ea8000c10f900 */
[----:B--2---:R-:W-:Y:S01]  /*01f0*/  CCTL.IVALL ;  /* 0x00000000ff00798f */ /* 0x004fe20002000000 */
[----:B------:R-:W-:Y:S05]  /*0200*/  YIELD ;  /* 0x0000000000007946 */ /* 0x000fea0003800000 */
[----:B-----5:R-:W-:-:S04]  /*0210*/  LOP3.LUT R5, R5, R0, RZ, 0x3c, !PT ;  /* 0x0000000005057212 */ /* 0x020fc800078e3cff */
[----:B------:R-:W-:-:S13]  /*0220*/  ISETP.GT.AND P0, PT, R5, -0x1, PT ;  /* 0xffffffff0500780c */ /* 0x000fda0003f04270 */
[----:B------:R-:W-:Y:S05]  /*0230*/  @P0 BRA `(.L_x_165) ;  /* 0xfffffffc00e80947 */ /* 0x000fea000383ffff */
.L_x_164:
[----:B------:R-:W-:Y:S05]  /*0240*/  WARPSYNC.ALL ;  /* 0x0000000000007948 */ /* 0x000fea0003800000 */
[----:B------:R-:W-:Y:S06]  /*0250*/  BAR.SYNC.DEFER_BLOCKING 0x0 ;  /* 0x0000000000007b1d */ /* 0x000fec0000010000 */
[----:B------:R-:W-:Y:S05]  /*0260*/  BRA `(.L_x_166) ;  /* 0x0000002c002c7947 */ /* 0x000fea0003800000 */
.L_x_163:
        /* <DEDUP_REMOVED lines=9> */
[----:B------:R-:W-:Y:S02]  /*0300*/  IADD3 R0, PT, PT, R0, R5, RZ ;  /* 0x0000000500007210 */ /* 0x000fe40007ffe0ff */
[----:B------:R-:W-:Y:S02]  /*0310*/  MOV R5, UR11 ;  /* 0x0000000b00057c02 */ /* 0x000fe40008000f00 */
[----:B------:R-:W-:-:S05]  /*0320*/  LOP3.LUT R0, R0, 0xffff, RZ, 0xc0, !PT ;  /* 0x0000ffff00007812 */ /* 0x000fca00078ec0ff */
[----:B------:R-:W-:-:S04]  /*0330*/  IMAD R0, R5, 0xf0, R0 ;  /* 0x000000f005007824 */ /* 0x000fc800078e0200 */
[----:B------:R-:W-:-:S04]  /*0340*/  IMAD.SHL.U32 R5, R0, 0x4, RZ ;  /* 0x0000000400057824 */ /* 0x000fc800078e00ff */
        /* <DEDUP_REMOVED lines=9> */
[----:B--2---:R-:W-:-:S02]  /*03e0*/  PRMT R0, R2, 0x7632, R0 ;  /* 0x0000763202007816 */ /* 0x004fc40000000000 */
[----:B------:R-:W-:Y:S02]  /*03f0*/  SHF.L.U32 R6, R2, 0x10, RZ ;  /* 0x0000001002067819 */ /* 0x000fe400000006ff */
[C---:B------:R-:W-:Y:S02]  /*0400*/  SHF.L.U32 R2, R3.reuse, 0x10, RZ ;  /* 0x0000001003027819 */ /* 0x040fe400000006ff */
[----:B------:R-:W-:Y:S01]  /*0410*/  PRMT R4, R3, 0x7632, R4 ;  /* 0x0000763203047816 */ /* 0x000fe20000000004 */
[----:B------:R-:W-:Y:S01]  /*0420*/  STL [R1+0x4c], R6 ;  /* 0x00004c0601007387 */ /* 0x000fe20000100800 */
[----:B------:R-:W-:-:S03]  /*0430*/  SHF.R.U32.HI R3, RZ, 0x11, R5 ;  /* 0x00000011ff037819 */ /* 0x000fc60000011605 */
[----:B------:R0:W-:Y:S04]  /*0440*/  STL [R1+0x44], R2 ;  /* 0x0000440201007387 */ /* 0x0001e80000100800 */
[----:B------:R1:W-:Y:S01]  /*0450*/  STL [R1+0x5c], R3 ;  /* 0x00005c0301007387 */ /* 0x0003e20000100800 */
[----:B0-----:R-:W-:Y:S02]  /*0460*/  SHF.L.U32 R2, R0, 0x10, RZ ;  /* 0x0000001000027819 */ /* 0x001fe400000006ff */
[----:B------:R-:W-:-:S03]  /*0470*/  SHF.L.U32 R0, R4, 0x10, RZ ;  /* 0x0000001004007819 */ /* 0x000fc600000006ff */
[----:B------:R1:W-:Y:S04]  /*0480*/  STL [R1+0x48], R2 ;  /* 0x0000480201007387 */ /* 0x0003e80000100800 */
[----:B------:R1:W-:Y:S02]  /*0490*/  STL [R1+0x40], R0 ;  /* 0x0000400001007387 */ /* 0x0003e40000100800 */
.L_x_178:
[----:B--2---:R-:W2:Y:S01]  /*04a0*/  LDL R11, [R1+0x5c] ;  /* 0x00005c00010b7983 */ /* 0x004ea20000100800 */
[----:B------:R-:W0:Y:S01]  /*04b0*/  S2UR UR8, SR_CTAID.Y ;  /* 0x00000000000879c3 */ /* 0x000e220000002600 */
[----:B------:R-:W-:Y:S01]  /*04c0*/  USHF.R.U64 UR6, UR10, 0x1, UR5 ;  /* 0x000000010a067899 */ /* 0x000fe20008001205 */
[----:B------:R-:W1:Y:S01]  /*04d0*/  S2R R8, SR_TID.X ;  /* 0x0000000000087919 */ /* 0x000e620000002100 */
[----:B------:R-:W3:Y:S04]  /*04e0*/  LDCU.64 UR20, c[0x0][0x3a0] ;  /* 0x00007400ff1477ac */ /* 0x000ee80008000a00 */
[----:B------:R-:W-:Y:S01]  /*04f0*/  MOV R5, UR6 ;  /* 0x0000000600057c02 */ /* 0x000fe20008000f00 */
[----:B------:R-:W4:Y:S01]  /*0500*/  S2UR UR18, SR_CTAID.X ;  /* 0x00000000001279c3 */ /* 0x000f220000002500 */
[----:B------:R-:W-:Y:S01]  /*0510*/  USHF.L.U32 UR9, UR6, 0x6, URZ ;  /* 0x0000000606097899 */ /* 0x000fe200080006ff */
[----:B------:R-:W2:Y:S05]  /*0520*/  LDCU.64 UR16, c[0x0][0x3b8] ;  /* 0x00007700ff1077ac */ /* 0x000eaa0008000a00 */
[----:B------:R-:W-:Y:S01]  /*0530*/  MOV R6, UR9 ;  /* 0x0000000900067c02 */ /* 0x000fe20008000f00 */
[----:B0-----:R-:W-:-:S02]  /*0540*/  ULOP3.LUT UR11, UR8, 0x1, URZ, 0xc0, !UPT ;  /* 0x00000001080b7892 */ /* 0x001fc4000f8ec0ff */
[----:B----4-:R-:W-:Y:S01]  /*0550*/  USHF.L.U32 UR7, UR18, 0x3, URZ ;  /* 0x0000000312077899 */ /* 0x010fe200080006ff */
[----:B-1----:R-:W-:-:S05]  /*0560*/  LOP3.LUT R0, R8, 0xffff, RZ, 0xc0, !PT ;  /* 0x0000ffff08007812 */ /* 0x002fca00078ec0ff */
        /* <DEDUP_REMOVED lines=9> */
[----:B------:R-:W-:Y:S01]  /*0600*/  IMAD R2, R3, 0xf0, R2 ;  /* 0x000000f003027824 */ /* 0x000fe200078e0202 */
[----:B------:R-:W-:Y:S01]  /*0610*/  MOV R3, UR7 ;  /* 0x0000000700037c02 */ /* 0x000fe20008000f00 */
[----:B------:R-:W-:-:S03]  /*0620*/  USHF.R.U32.HI UR7, URZ, 0x1, UR5 ;  /* 0x00000001ff077899 */ /* 0x000fc60008011605 */
[----:B------:R-:W-:Y:S01]  /*0630*/  LOP3.LUT R4, R0, 0xf8, R3, 0xf8, !PT ;  /* 0x000000f800047812 */ /* 0x000fe200078ef803 */
[----:B------:R-:W-:Y:S01]  /*0640*/  HFMA2 R3, -RZ, RZ, 0, 0 ;  /* 0x00000000ff037431 */ /* 0x000fe200000001ff */
[----:B------:R-:W-:Y:S01]  /*0650*/  SHF.L.U32 R2, R2, 0x2, RZ ;  /* 0x0000000202027819 */ /* 0x000fe200000006ff */
[----:B------:R-:W-:Y:S02]  /*0660*/  USHF.L.U64.HI UR6, UR6, 0x6, UR7 ;  /* 0x0000000606067899 */ /* 0x000fe40008010207 */
[----:B------:R-:W-:-:S04]  /*0670*/  UIMAD UR12, UR7, 0x78000, URZ ;  /* 0x00078000070c78a4 */ /* 0x000fc8000f8e02ff */
[----:B------:R-:W-:Y:S02]  /*0680*/  IMAD.U32 R7, RZ, RZ, UR6 ;  /* 0x00000006ff077e24 */ /* 0x000fe4000f8e00ff */
[----:B------:R-:W-:-:S03]  /*0690*/  IMAD.WIDE.U32 R2, R5, 0x78000, R2 ;  /* 0x0007800005027825 */ /* 0x000fc600078e0002 */
[----:B------:R-:W0:Y:S01]  /*06a0*/  LDCU.64 UR6, c[0x0][0x398] ;  /* 0x00007300ff0677ac */ /* 0x000e220008000a00 */
[----:B------:R-:W-:-:S05]  /*06b0*/  IMAD R5, R4, 0x780, RZ ;  /* 0x0000078004057824 */ /* 0x000fca00078e02ff */
[----:B------:R-:W-:-:S04]  /*06c0*/  IADD3 R2, P0, PT, R5, R2, RZ ;  /* 0x0000000205027210 */ /* 0x000fc80007f1e0ff */
[----:B------:R-:W-:Y:S02]  /*06d0*/  IADD3.X R3, PT, PT, R3, UR12, RZ, P0, !PT ;  /* 0x0000000c03037c10 */ /* 0x000fe400087fe4ff */
[C---:B------:R-:W-:Y:S02]  /*06e0*/  SHF.L.U32 R10, R2.reuse, 0x1, RZ ;  /* 0x00000001020a7819 */ /* 0x040fe400000006ff */
[----:B------:R-:W-:Y:S02]  /*06f0*/  SHF.L.U64.HI R9, R2, 0x1, R3 ;  /* 0x0000000102097819 */ /* 0x000fe40000010203 */
[----:B---3--:R-:W-:Y:S01]  /*0700*/  IADD3 R26, P0, PT, R10, UR20, RZ ;  /* 0x000000140a1a7c10 */ /* 0x008fe2000ff1e0ff */
[----:B------:R1:W-:Y:S03]  /*0710*/  STL [R1+0x50], R10 ;  /* 0x0000500a01007387 */ /* 0x0003e60000100800 */
[----:B------:R-:W-:Y:S01]  /*0720*/  IADD3.X R27, PT, PT, R9, UR21, RZ, P0, !PT ;  /* 0x00000015091b7c10 */ /* 0x000fe200087fe4ff */
[----:B------:R3:W-:Y:S04]  /*0730*/  STL [R1+0x54], R9 ;  /* 0x0000540901007387 */ /* 0x0007e80000100800 */
[----:B------:R-:W4:Y:S04]  /*0740*/  LDG.E.64.CONSTANT R4, desc[UR14][R26.64] ;  /* 0x0000000e1a047981 */ /* 0x000f28000c1e9b00 */
[----:B------:R-:W4:Y:S04]  /*0750*/  LDG.E.64.CONSTANT R2, desc[UR14][R26.64+0x1e00] ;  /* 0x001e000e1a027981 */ /* 0x000f28000c1e9b00 */
[----:B------:R-:W4:Y:S04]  /*0760*/  LDG.E.64.CONSTANT R30, desc[UR14][R26.64+0x3c00] ;  /* 0x003c000e1a1e7981 */ /* 0x000f28000c1e9b00 */
[----:B------:R4:W4:Y:S01]  /*0770*/  LDG.E.64.CONSTANT R28, desc[UR14][R26.64+0x5a00] ;  /* 0x005a000e1a1c7981 */ /* 0x000922000c1e9b00 */
[----:B--2---:R-:W-:-:S03]  /*0780*/  IMAD.WIDE.U32 R6, R11, 0x2, R6 ;  /* 0x000000020b067825 */ /* 0x004fc600078e0006 */
[----:B------:R-:W-:-:S04]  /*0790*/  LEA R24, P0, R6, UR16, 0x2 ;  /* 0x0000001006187c11 */ /* 0x000fc8000f8010ff */
[----:B------:R-:W-:Y:S01]  /*07a0*/  LEA.HI.X R25, R6, UR17, R7, 0x2, P0 ;  /* 0x0000001106197c11 */ /* 0x000fe200080f1407 */
[----:B------:R-:W2:Y:S01]  /*07b0*/  LDCU.64 UR16, c[0x0][0x3c8] ;  /* 0x00007900ff1077ac */ /* 0x000ea20008000a00 */
[----:B0-----:R-:W-:Y:S02]  /*07c0*/  IADD3 R6, P0, PT, R10, UR6, RZ ;  /* 0x000000060a067c10 */ /* 0x001fe4000ff1e0ff */
[----:B------:R-:W-:Y:S01]  /*07d0*/  MOV R32, 0x400 ;  /* 0x0000040000207802 */ /* 0x000fe20000000f00 */
[----:B------:R-:W0:Y:S01]  /*07e0*/  LDCU UR6, c[0x0][0x3c0] ;  /* 0x00007800ff0677ac */ /* 0x000e220008000800 */
[----:B------:R-:W-:Y:S01]  /*07f0*/  IADD3.X R7, PT, PT, R9, UR7, RZ, P0, !PT ;  /* 0x0000000709077c10 */ /* 0x000fe200087fe4ff */
[----:B------:R-:W2:Y:S04]  /*0800*/  LDG.E.64.CONSTANT R24, desc[UR14][R24.64] ;  /* 0x0000000e18187981 */ /* 0x000ea8000c1e9b00 */
[----:B-1----:R-:W2:Y:S04]  /*0810*/  LDG.E.64.CONSTANT R10, desc[UR14][R6.64] ;  /* 0x0000000e060a7981 */ /* 0x002ea8000c1e9b00 */
[----:B------:R-:W2:Y:S04]  /*0820*/  LDG.E.64.CONSTANT R12, desc[UR14][R6.64+0x1e00] ;  /* 0x001e000e060c7981 */ /* 0x000ea8000c1e9b00 */
[----:B------:R1:W2:Y:S04]  /*0830*/  LDG.E.64.CONSTANT R22, desc[UR14][R6.64+0x3c00] ;  /* 0x003c000e06167981 */ /* 0x0002a8000c1e9b00 */
[----:B------:R-:W2:Y:S01]  /*0840*/  LDG.E.64.CONSTANT R6, desc[UR14][R6.64+0x5a00] ;  /* 0x005a000e06067981 */ /* 0x000ea2000c1e9b00 */
[----:B---3--:R-:W3:Y:S01]  /*0850*/  S2R R9, SR_CgaCtaId ;  /* 0x0000000000097919 */ /* 0x008ee20000008800 */
[----:B------:R-:W-:-:S02]  /*0860*/  IADD3 R32, PT, PT, R32, 0x3c00, RZ ;  /* 0x00003c0020207810 */ /* 0x000fc40007ffe0ff */
[----:B------:R-:W-:Y:S02]  /*0870*/  LOP3.LUT R8, R8, 0xffff, RZ, 0xc0, !PT ;  /* 0x0000ffff08087812 */ /* 0x000fe400078ec0ff */
[----:B---3--:R-:W-:-:S05]  /*0880*/  LEA R9, R9, R32, 0x18 ;  /* 0x0000002009097211 */ /* 0x008fca00078ec0ff */
[----:B------:R-:W-:-:S05]  /*0890*/  IMAD R9, R8, 0x18, R9 ;  /* 0x0000001808097824 */ /* 0x000fca00078e0209 */
[----:B------:R-:W-:Y:S02]  /*08a0*/  LEA R0, R0, R9, 0x3 ;  /* 0x0000000900007211 */ /* 0x000fe400078e18ff */
[C---:B----4-:R-:W-:Y:S02]  /*08b0*/  PRMT R9, R5.reuse, 0x7632, R9 ;  /* 0x0000763205097816 */ /* 0x050fe40000000009 */
[----:B------:R-:W-:Y:S02]  /*08c0*/  SHF.L.U32 R8, R5, 0x10, RZ ;  /* 0x0000001005087819 */ /* 0x000fe400000006ff */
[C---:B------:R-:W-:Y:S02]  /*08d0*/  PRMT R26, R4.reuse, 0x7632, R26 ;  /* 0x00007632041a7816 */ /* 0x040fe4000000001a */
[----:B------:R-:W-:Y:S02]  /*08e0*/  SHF.L.U32 R27, R4, 0x10, RZ ;  /* 0x00000010041b7819 */ /* 0x000fe400000006ff */
[----:B------:R-:W-:-:S02]  /*08f0*/  PRMT R5, R3, 0x7632, R5 ;  /* 0x0000763203057816 */ /* 0x000fc40000000005 */
[C---:B------:R-:W-:Y:S02]  /*0900*/  PRMT R34, R2.reuse, 0x7632, R34 ;  /* 0x0000763202227816 */ /* 0x040fe40000000022 */
[----:B------:R-:W-:Y:S02]  /*0910*/  SHF.L.U32 R4, R2, 0x10, RZ ;  /* 0x0000001002047819 */ /* 0x000fe400000006ff */
[----:B------:R-:W-:Y:S02]  /*0920*/  SHF.L.U32 R3, R3, 0x10, RZ ;  /* 0x0000001003037819 */ /* 0x000fe400000006ff */
[C---:B------:R-:W-:Y:S02]  /*0930*/  PRMT R32, R31.reuse, 0x7632, R32 ;  /* 0x000076321f207816 */ /* 0x040fe40000000020 */
[C---:B------:R-:W-:Y:S01]  /*0940*/  PRMT R2, R30.reuse, 0x7632, R2 ;  /* 0x000076321e027816 */ /* 0x040fe20000000002 */
[----:B------:R-:W-:Y:S01]  /*0950*/  IMAD.U32 R30, R30, 0x10000, RZ ;  /* 0x000100001e1e7824 */ /* 0x000fe200078e00ff */
[----:B------:R-:W-:-:S02]  /*0960*/  SHF.L.U32 R31, R31, 0x10, RZ ;  /* 0x000000101f1f7819 */ /* 0x000fc400000006ff */
[----:B------:R-:W-:Y:S02]  /*0970*/  SHF.L.U32 R33, R28, 0x10, RZ ;  /* 0x000000101c217819 */ /* 0x000fe400000006ff */
[----:B------:R-:W-:Y:S02]  /*0980*/  SHF.L.U32 R35, R9, 0x10, RZ ;  /* 0x0000001009237819 */ /* 0x000fe400000006ff */
[----:B------:R-:W-:Y:S01]  /*0990*/  SHF.L.U32 R34, R34, 0x10, RZ ;  /* 0x0000001022227819 */ /* 0x000fe200000006ff */
[----:B------:R-:W-:Y:S01]  /*09a0*/  IMAD.U32 R5, R5, 0x10000, RZ ;  /* 0x0001000005057824 */ /* 0x000fe200078e00ff */
[----:B------:R-:W-:Y:S02]  /*09b0*/  SHF.L.U32 R26, R26, 0x10, RZ ;  /* 0x000000101a1a7819 */ /* 0x000fe400000006ff */
[----:B------:R-:W-:Y:S02]  /*09c0*/  SHF.L.U32 R2, R2, 0x10, RZ ;  /* 0x0000001002027819 */ /* 0x000fe400000006ff */
[----:B------:R-:W-:Y:S01]  /*09d0*/  SHF.L.U32 R32, R32, 0x10, RZ ;  /* 0x0000001020207819 */ /* 0x000fe200000006ff */
[C---:B--2---:R-:W-:Y:S01]  /*09e0*/  FADD.FTZ R9, -R24.reuse, R3 ;  /* 0x0000000318097221 */ /* 0x044fe20000010100 */
[C---:B------:R-:W-:Y:S01]  /*09f0*/  FADD.FTZ R3, -R24.reuse, R30 ;  /* 0x0000001e18037221 */ /* 0x040fe20000010100 */
[C---:B------:R-:W-:Y:S01]  /*0a00*/  FADD.FTZ R37, -R24.reuse, R31 ;  /* 0x0000001f18257221 */ /* 0x040fe20000010100 */
[C---:B------:R-:W-:Y:S01]  /*0a10*/  FADD.FTZ R30, -R24.reuse, R33 ;  /* 0x00000021181e7221 */ /* 0x040fe20000010100 */
[C---:B------:R-:W-:Y:S01]  /*0a20*/  FADD.FTZ R36, -R24.reuse, R34 ;  /* 0x0000002218247221 */ /* 0x040fe20000010100 */
[----:B------:R-:W-:Y:S01]  /*0a30*/  FADD.FTZ R34, -R24, R5 ;  /* 0x0000000518227221 */ /* 0x000fe20000010100 */
[----:B------:R-:W-:Y:S04]  /*0a40*/  STL [R1+0x6c], R7 ;  /* 0x00006c0701007387 */ /* 0x000fe80000100800 */
[----:B------:R0:W-:Y:S02]  /*0a50*/  STL [R1+0x14], R0 ;  /* 0x0000140001007387 */ /* 0x0001e40000100800 */
[----:B0-----:R-:W-:Y:S01]  /*0a60*/  FADD.FTZ R0, R25, UR6 ;  /* 0x0000000619007e21 */ /* 0x001fe20008010000 */
[----:B------:R-:W-:-:S02]  /*0a70*/  PRMT R25, R28, 0x7632, R25 ;  /* 0x000076321c197816 */ /* 0x000fc40000000019 */
[C---:B------:R-:W-:Y:S02]  /*0a80*/  PRMT R28, R29.reuse, 0x7632, R28 ;  /* 0x000076321d1c7816 */ /* 0x040fe4000000001c */
[----:B------:R-:W-:Y:S01]  /*0a90*/  SHF.L.U32 R29, R29, 0x10, RZ ;  /* 0x000000101d1d7819 */ /* 0x000fe200000006ff */
[----:B------:R-:W-:Y:S04]  /*0aa0*/  STL [R1+0x70], R37 ;  /* 0x0000702501007387 */ /* 0x000fe80000100800 */
[----:B-1----:R-:W-:Y:S01]  /*0ab0*/  FADD.FTZ R7, -R24, R29 ;  /* 0x0000001d18077221 */ /* 0x002fe20000010100 */
[----:B------:R0:W-:Y:S01]  /*0ac0*/  STL [R1], R30 ;  /* 0x0000001e01007387 */ /* 0x0001e20000100800 */
[----:B------:R-:W-:Y:S01]  /*0ad0*/  SHF.L.U32 R29, R28, 0x10, RZ ;  /* 0x000000101c1d7819 */ /* 0x000fe200000006ff */
[C---:B------:R-:W-:Y:S01]  /*0ae0*/  FADD.FTZ R28, -R24.reuse, R26 ;  /* 0x0000001a181c7221 */ /* 0x040fe20000010100 */
[C---:B------:R-:W-:Y:S01]  /*0af0*/  FADD.FTZ R26, -R24.reuse, R32 ;  /* 0x00000020181a7221 */ /* 0x040fe20000010100 */
[----:B------:R-:W-:Y:S01]  /*0b00*/  SHF.L.U32 R25, R25, 0x10, RZ ;  /* 0x0000001019197819 */ /* 0x000fe200000006ff */
[----:B------:R1:W-:Y:S01]  /*0b10*/  STL [R1+0x58], R7 ;  /* 0x0000580701007387 */ /* 0x0003e20000100800 */
[----:B0-----:R-:W-:-:S03]  /*0b20*/  FADD.FTZ R30, -R24, R2 ;  /* 0x00000002181e7221 */ /* 0x001fc60000010100 */
[----:B------:R-:W-:Y:S01]  /*0b30*/  STL [R1+0x74], R34 ;  /* 0x0000742201007387 */ /* 0x000fe20000100800 */
[----:B------:R-:W-:-:S03]  /*0b40*/  FADD.FTZ R25, -R24, R25 ;  /* 0x0000001918197221 */ /* 0x000fc60000010100 */
[----:B------:R0:W-:Y:S04]  /*0b50*/  STL [R1+0x78], R30 ;  /* 0x0000781e01007387 */ /* 0x0001e80000100800 */
[----:B------:R-:W-:Y:S04]  /*0b60*/  STL [R1+0x7c], R26 ;  /* 0x00007c1a01007387 */ /* 0x000fe80000100800 */
[----:B-1----:R-:W2:Y:S04]  /*0b70*/  LDL R7, [R1+0x44] ;  /* 0x0000440001077983 */ /* 0x002ea80000100800 */
[----:B------:R-:W-:Y:S04]  /*0b80*/  STL [R1+0x18], R25 ;  /* 0x0000181901007387 */ /* 0x000fe80000100800 */
[----:B0-----:R-:W3:Y:S01]  /*0b90*/  LDL R30, [R1+0x4c] ;  /* 0x00004c00011e7983 */ /* 0x001ee20000100800 */
[----:B------:R-:W0:Y:S01]  /*0ba0*/  MUFU.RSQ R0, R0 ;  /* 0x0000000000007308 */ /* 0x000e220000001400 */
[C---:B------:R-:W-:Y:S01]  /*0bb0*/  FADD.FTZ R2, -R24.reuse, R29 ;  /* 0x0000001d18027221 */ /* 0x040fe20000010100 */
[----:B------:R-:W-:-:S04]  /*0bc0*/  FADD.FTZ R8, -R24, R8 ;  /* 0x0000000818087221 */ /* 0x000fc80000010100 */
[----:B------:R1:W-:Y:S01]  /*0bd0*/  STL [R1+0x3c], R2 ;  /* 0x00003c0201007387 */ /* 0x0003e20000100800 */
[C---:B------:R-:W-:Y:S01]  /*0be0*/  FADD.FTZ R27, -R24.reuse, R27 ;  /* 0x0000001b181b7221 */ /* 0x040fe20000010100 */
[C---:B------:R-:W-:Y:S01]  /*0bf0*/  PRMT R5, R11.reuse, 0x7632, R5 ;  /* 0x000076320b057816 */ /* 0x040fe20000000005 */
[----:B------:R-:W-:Y:S01]  /*0c00*/  FADD.FTZ R35, -R24, R35 ;  /* 0x0000002318237221 */ /* 0x000fe20000010100 */
[----:B------:R-:W-:Y:S02]  /*0c10*/  SHF.L.U32 R11, R11, 0x10, RZ ;  /* 0x000000100b0b7819 */ /* 0x000fe400000006ff */
[C---:B-1----:R-:W-:Y:S02]  /*0c20*/  SHF.L.U32 R2, R10.reuse, 0x10, RZ ;  /* 0x000000100a027819 */ /* 0x042fe400000006ff */
[----:B------:R-:W-:Y:S01]  /*0c30*/  PRMT R10, R10, 0x7632, R10 ;  /* 0x000076320a0a7816 */ /* 0x000fe2000000000a */
[C---:B0-----:R-:W-:Y:S01]  /*0c40*/  FMUL.FTZ R26, R0.reuse, R28 ;  /* 0x0000001c001a7220 */ /* 0x041fe20000410000 */
[C---:B------:R-:W-:Y:S01]  /*0c50*/  FMUL.FTZ R34, R0.reuse, R8 ;  /* 0x0000000800227220 */ /* 0x040fe20000410000 */
[----:B------:R-:W-:-:S02]  /*0c60*/  FMUL.FTZ R32, R0, R27 ;  /* 0x0000001b00207220 */ /* 0x000fc40000410000 */
[----:B------:R-:W-:Y:S02]  /*0c70*/  IMAD.U32 R10, R10, 0x10000, RZ ;  /* 0x000100000a0a7824 */ /* 0x000fe400078e00ff */
[----:B------:R-:W-:Y:S01]  /*0c80*/  FADD.FTZ R4, -R24, R4 ;  /* 0x0000000418047221 */ /* 0x000fe20000010100 */
[----:B------:R-:W-:Y:S01]  /*0c90*/  FADD.FTZ R25, R11, R19 ;  /* 0x000000130b197221 */ /* 0x000fe20000010000 */
[----:B-----5:R-:W-:Y:S01]  /*0ca0*/  FFMA.FTZ R24, R34, R11, R18 ;  /* 0x0000000b22187223 */ /* 0x020fe20000010012 */
[--C-:B------:R-:W-:Y:S01]  /*0cb0*/  FFMA.FTZ R8, R26, R10, R16.reuse ;  /* 0x0000000a1a087223 */ /* 0x100fe20000010010 */
[----:B------:R-:W-:Y:S01]  /*0cc0*/  FMUL.FTZ R37, R0, R35 ;  /* 0x0000002300257220 */ /* 0x000fe20000410000 */
[----:B------:R-:W-:Y:S01]  /*0cd0*/  PRMT R16, R6, 0x7632, R16 ;  /* 0x0000763206107816 */ /* 0x000fe20000000010 */
[----:B------:R-:W-:Y:S01]  /*0ce0*/  STL [R1+0x2c], R32 ;  /* 0x00002c2001007387 */ /* 0x000fe20000100800 */
[----:B------:R-:W-:Y:S02]  /*0cf0*/  PRMT R33, R13, 0x7632, R33 ;  /* 0x000076320d217816 */ /* 0x000fe40000000021 */
[----:B------:R-:W-:-:S02]  /*0d00*/  PRMT R19, R23, 0x7632, R19 ;  /* 0x0000763217137816 */ /* 0x000fc40000000013 */
[----:B------:R-:W-:Y:S02]  /*0d10*/  SHF.L.U32 R18, R23, 0x10, RZ ;  /* 0x0000001017127819 */ /* 0x000fe400000006ff */
[----:B------:R-:W-:Y:S01]  /*0d20*/  SHF.L.U32 R6, R6, 0x10, RZ ;  /* 0x0000001006067819 */ /* 0x000fe200000006ff */
[----:B------:R-:W-:Y:S01]  /*0d30*/  FADD.FTZ R15, R2, R15 ;  /* 0x0000000f020f7221 */ /* 0x000fe20000010000 */
[----:B------:R-:W-:Y:S01]  /*0d40*/  SHF.L.U32 R27, R12, 0x10, RZ ;  /* 0x000000100c1b7819 */ /* 0x000fe200000006ff */
[----:B------:R-:W-:Y:S01]  /*0d50*/  FFMA.FTZ R14, R32, R2, R14 ;  /* 0x00000002200e7223 */ /* 0x000fe2000001000e */
[----:B------:R-:W-:Y:S01]  /*0d60*/  SHF.L.U32 R13, R13, 0x10, RZ ;  /* 0x000000100d0d7819 */ /* 0x000fe200000006ff */
[----:B------:R-:W-:Y:S01]  /*0d70*/  STL [R1+0x38], R34 ;  /* 0x0000382201007387 */ /* 0x000fe20000100800 */
[----:B------:R-:W-:-:S03]  /*0d80*/  FMUL.FTZ R28, R0, R9 ;  /* 0x00000009001c7220 */ /* 0x000fc60000410000 */
[----:B------:R-:W-:Y:S01]  /*0d90*/  STL [R1+0x30], R26 ;  /* 0x0000301a01007387 */ /* 0x000fe20000100800 */
[----:B------:R-:W-:Y:S01]  /*0da0*/  FADD.FTZ R15, R15, R27 ;  /* 0x0000001b0f0f7221 */ /* 0x000fe20000010000 */
[----:B------:R-:W-:Y:S02]  /*0db0*/  FADD.FTZ R25, R25, R13 ;  /* 0x0000000d19197221 */ /* 0x000fe40000010000 */
[----:B------:R-:W-:Y:S01]  /*0dc0*/  STL [R1+0x34], R37 ;  /* 0x0000342501007387 */ /* 0x000fe20000100800 */
[----:B------:R-:W-:-:S03]  /*0dd0*/  FFMA.FTZ R24, R28, R13, R24 ;  /* 0x0000000d1c187223 */ /* 0x000fc60000010018 */
[----:B------:R-:W-:Y:S01]  /*0de0*/  STL [R1+0xc], R6 ;  /* 0x00000c0601007387 */ /* 0x000fe20000100800 */
[----:B--2---:R-:W-:Y:S01]  /*0df0*/  FMUL.FTZ R23, R7, R11 ;  /* 0x0000000b07177220 */ /* 0x004fe20000410000 */
[----:B------:R-:W-:Y:S02]  /*0e00*/  FMUL.FTZ R7, R0, R4 ;  /* 0x0000000400077220 */ /* 0x000fe40000410000 */
[----:B------:R-:W2:Y:S02]  /*0e10*/  LDL R11, [R1+0x40] ;  /* 0x00004000010b7983 */ /* 0x000ea40000100800 */
[-C--:B------:R-:W-:Y:S02]  /*0e20*/  FFMA.FTZ R14, R7, R27.reuse, R14 ;  /* 0x0000001b070e7223 */ /* 0x080fe4000001000e */
[----:B------:R-:W-:Y:S01]  /*0e30*/  STL [R1+0x20], R23 ;  /* 0x0000201701007387 */ /* 0x000fe20000100800 */
[----:B---3--:R-:W-:-:S03]  /*0e40*/  FMUL.FTZ R27, R30, R27 ;  /* 0x0000001b1e1b7220 */ /* 0x008fc60000410000 */
[----:B------:R-:W3:Y:S04]  /*0e50*/  LDL R9, [R1+0x44] ;  /* 0x0000440001097983 */ /* 0x000ee80000100800 */
[----:B------:R-:W-:Y:S04]  /*0e60*/  STL [R1+0x28], R7 ;  /* 0x0000280701007387 */ /* 0x000fe80000100800 */
[----:B------:R-:W-:Y:S04]  /*0e70*/  STL [R1+0x24], R28 ;  /* 0x0000241c01007387 */ /* 0x000fe80000100800 */
[----:B------:R-:W-:Y:S04]  /*0e80*/  STL [R1+0x64], R25 ;  /* 0x0000641901007387 */ /* 0x000fe80000100800 */
[----:B------:R-:W-:Y:S04]  /*0e90*/  STL [R1+0x1c], R27 ;  /* 0x00001c1b01007387 */ /* 0x000fe80000100800 */
[----:B------:R0:W-:Y:S04]  /*0ea0*/  STL [R1+0x68], R24 ;  /* 0x0000681801007387 */ /* 0x0001e80000100800 */
[----:B0-----:R-:W4:Y:S01]  /*0eb0*/  LDL R24, [R1+0x48] ;  /* 0x0000480001187983 */ /* 0x001f220000100800 */
[----:B------:R-:W-:Y:S01]  /*0ec0*/  FMUL.FTZ R2, R30, R2 ;  /* 0x000000021e027220 */ /* 0x000fe20000410000 */
[----:B------:R-:W-:Y:S01]  /*0ed0*/  FADD.FTZ R17, R10, R17 ;  /* 0x000000110a117221 */ /* 0x000fe20000010000 */
[----:B------:R-:W-:-:S02]  /*0ee0*/  SHF.L.U32 R31, R22, 0x10, RZ ;  /* 0x00000010161f7819 */ /* 0x000fc400000006ff */
[----:B------:R-:W-:Y:S01]  /*0ef0*/  FFMA.FTZ R4, R32, R2, RZ ;  /* 0x0000000220047223 */ /* 0x000fe200000100ff */
[----:B------:R-:W-:Y:S02]  /*0f00*/  FMUL.FTZ R32, R0, R3 ;  /* 0x0000000300207220 */ /* 0x000fe40000410000 */
[----:B------:R-:W-:Y:S02]  /*0f10*/  FADD.FTZ R15, R15, R31 ;  /* 0x0000001f0f0f7221 */ /* 0x000fe40000010000 */
[-C--:B------:R-:W-:Y:S01]  /*0f20*/  FFMA.FTZ R14, R32, R31.reuse, R14 ;  /* 0x0000001f200e7223 */ /* 0x080fe2000001000e */
[----:B------:R-:W-:Y:S01]  /*0f30*/  FMUL.FTZ R31, R30, R31 ;  /* 0x0000001f1e1f7220 */ /* 0x000fe20000410000 */
[----:B---3--:R-:W-:-:S05]  /*0f40*/  FMUL.FTZ R29, R9, R13 ;  /* 0x0000000d091d7220 */ /* 0x008fca0000410000 */
[----:B------:R-:W-:Y:S01]  /*0f50*/  STL [R1+0x10], R29 ;  /* 0x0000101d01007387 */ /* 0x000fe20000100800 */
[----:B----4-:R-:W-:-:S04]  /*0f60*/  FMUL.FTZ R10, R24, R10 ;  /* 0x0000000a180a7220 */ /* 0x010fc80000410000 */
[----:B------:R-:W-:Y:S01]  /*0f70*/  FFMA.FTZ R4, R26, R10, R4 ;  /* 0x0000000a1a047223 */ /* 0x000fe20000010004 */
[----:B------:R-:W-:Y:S04]  /*0f80*/  STL [R1+0x8], R10 ;  /* 0x0000080a01007387 */ /* 0x000fe80000100800 */
[----:B------:R2:W-:Y:S01]  /*0f90*/  STL [R1+0x60], R2 ;  /* 0x0000600201007387 */ /* 0x0005e20000100800 */
[----:B------:R-:W-:-:S03]  /*0fa0*/  FFMA.FTZ R4, R34, R23, R4 ;  /* 0x0000001722047223 */ /* 0x000fc60000010004 */
[----:B------:R-:W3:Y:S04]  /*0fb0*/  LDL.LU R26, [R1+0x7c] ;  /* 0x00007c00011a7983 */ /* 0x000ee80000300800 */
[----:B------:R-:W4:Y:S04]  /*0fc0*/  LDL.LU R30, [R1+0x78] ;  /* 0x00007800011e7983 */ /* 0x000f280000300800 */
[----:B------:R-:W3:Y:S01]  /*0fd0*/  LDL.LU R34, [R1+0x74] ;  /* 0x0000740001227983 */ /* 0x000ee20000300800 */
[----:B------:R-:W-:Y:S01]  /*0fe0*/  SHF.L.U32 R5, R5, 0x10, RZ ;  /* 0x0000001005057819 */ /* 0x000fe200000006ff */
[----:B------:R-:W-:Y:S01]  /*0ff0*/  FADD.FTZ R6, RZ, R2 ;  /* 0x00000002ff067221 */ /* 0x000fe20000010000 */
[----:B------:R-:W-:-:S03]  /*1000*/  PRMT R35, R12, 0x7632, R35 ;  /* 0x000076320c237816 */ /* 0x000fc60000000023 */
[----:B--2---:R-:W-:Y:S01]  /*1010*/  FMUL.FTZ R2, R11, R5 ;  /* 0x000000050b027220 */ /* 0x004fe20000410000 */
[----:B------:R-:W-:Y:S01]  /*1020*/  FADD.FTZ R3, R6, R10 ;  /* 0x0000000a06037221 */ /* 0x000fe20000010000 */
[----:B------:R-:W-:Y:S02]  /*1030*/  IMAD.U32 R35, R35, 0x10000, RZ ;  /* 0x0001000023237824 */ /* 0x000fe400078e00ff */
[----:B------:R-:W-:Y:S01]  /*1040*/  FMUL.FTZ R36, R0, R36 ;  /* 0x0000002400247220 */ /* 0x000fe20000410000 */
[----:B------:R-:W-:Y:S01]  /*1050*/  FFMA.FTZ R4, R37, R2, R4 ;  /* 0x0000000225047223 */ /* 0x000fe20000010004 */
[----:B------:R-:W-:Y:S01]  /*1060*/  FADD.FTZ R3, R3, R23 ;  /* 0x0000001703037221 */ /* 0x000fe20000010000 */
[----:B------:R-:W-:Y:S01]  /*1070*/  FADD.FTZ R17, R17, R35 ;  /* 0x0000002311117221 */ /* 0x000fe20000010000 */
[-C--:B------:R-:W-:Y:S01]  /*1080*/  FFMA.FTZ R23, R36, R35.reuse, R8 ;  /* 0x0000002324177223 */ /* 0x080fe20000010008 */
[----:B------:R-:W-:Y:S01]  /*1090*/  FMUL.FTZ R35, R24, R35 ;  /* 0x0000002318237220 */ /* 0x000fe20000410000 */
[----:B------:R-:W-:Y:S01]  /*10a0*/  FFMA.FTZ R4, R7, R27, R4 ;  /* 0x0000001b07047223 */ /* 0x000fe20000010004 */
[----:B------:R-:W-:Y:S01]  /*10b0*/  SHF.L.U32 R33, R33, 0x10, RZ ;  /* 0x0000001021217819 */ /* 0x000fe200000006ff */
[----:B------:R-:W-:Y:S01]  /*10c0*/  FADD.FTZ R21, R5, R21 ;  /* 0x0000001505157221 */ /* 0x000fe20000010000 */
[----:B------:R-:W-:Y:S01]  /*10d0*/  FFMA.FTZ R20, R37, R5, R20 ;  /* 0x0000000525147223 */ /* 0x000fe20000010014 */
[----:B------:R-:W-:Y:S01]  /*10e0*/  FFMA.FTZ R4, R36, R35, R4 ;  /* 0x0000002324047223 */ /* 0x000fe20000010004 */
[----:B------:R0:W-:Y:S01]  /*10f0*/  STL [R1+0x4], R2 ;  /* 0x0000040201007387 */ /* 0x0001e20000100800 */
[----:B------:R-:W-:Y:S01]  /*1100*/  FADD.FTZ R3, R3, R2 ;  /* 0x0000000203037221 */ /* 0x000fe20000010000 */
[----:B------:R-:W-:-:S02]  /*1110*/  FADD.FTZ R21, R21, R33 ;  /* 0x0000002115157221 */ /* 0x000fc40000010000 */
[----:B------:R-:W2:Y:S01]  /*1120*/  LDL.LU R37, [R1+0x70] ;  /* 0x0000700001257983 */ /* 0x000ea20000300800 */
[----:B------:R-:W-:-:S03]  /*1130*/  FFMA.FTZ R4, R28, R29, R4 ;  /* 0x0000001d1c047223 */ /* 0x000fc60000010004 */
[----:B------:R-:W2:Y:S04]  /*1140*/  LDL R5, [R1+0x4c] ;  /* 0x00004c0001057983 */ /* 0x000ea80000100800 */
[----:B0-----:R-:W2:Y:S04]  /*1150*/  LDL.LU R2, [R1] ;  /* 0x0000000001027983 */ /* 0x001ea80000300800 */
[----:B------:R-:W2:Y:S04]  /*1160*/  LDL.LU R7, [R1+0x6c] ;  /* 0x00006c0001077983 */ /* 0x000ea80000300800 */
[----:B------:R-:W2:Y:S04]  /*1170*/  LDL.LU R6, [R1+0x18] ;  /* 0x0000180001067983 */ /* 0x000ea80000300800 */
[----:B------:R-:W2:Y:S04]  /*1180*/  LDL.LU R8, [R1+0x58] ;  /* 0x0000580001087983 */ /* 0x000ea80000300800 */
[----:B------:R-:W2:Y:S04]  /*1190*/  LDL.LU R10, [R1+0x3c] ;  /* 0x00003c00010a7983 */ /* 0x000ea80000300800 */
[----:B------:R-:W2:Y:S01]  /*11a0*/  LDL.LU R25, [R1+0x14] ;  /* 0x0000140001197983 */ /* 0x000ea20000300800 */
[----:B---3--:R-:W-:-:S04]  /*11b0*/  FMUL.FTZ R34, R0, R34 ;  /* 0x0000002200227220 */ /* 0x008fc80000410000 */
[-C--:B------:R-:W-:Y:S01]  /*11c0*/  FFMA.FTZ R20, R34, R33.reuse, R20 ;  /* 0x0000002122147223 */ /* 0x080fe20000010014 */
[----:B------:R-:W-:-:S04]  /*11d0*/  FMUL.FTZ R33, R11, R33 ;  /* 0x000000210b217220 */ /* 0x000fc80000410000 */
[----:B------:R-:W-:Y:S02]  /*11e0*/  FFMA.FTZ R13, R34, R33, R4 ;  /* 0x00000021220d7223 */ /* 0x000fe40000010004 */
[----:B------:R-:W3:Y:S01]  /*11f0*/  LDL R4, [R1+0xc] ;  /* 0x00000c0001047983 */ /* 0x000ee20000100800 */
[----:B------:R-:W-:Y:S01]  /*1200*/  FADD.FTZ R3, R3, R27 ;  /* 0x0000001b03037221 */ /* 0x000fe20000010000 */
[----:B------:R-:W-:-:S03]  /*1210*/  PRMT R12, R22, 0x7632, R12 ;  /* 0x00007632160c7816 */ /* 0x000fc6000000000c */
[----:B------:R-:W-:Y:S01]  /*1220*/  FADD.FTZ R3, R3, R35 ;  /* 0x0000002303037221 */ /* 0x000fe20000010000 */
[----:B------:R-:W-:-:S03]  /*1230*/  SHF.L.U32 R22, R12, 0x10, RZ ;  /* 0x000000100c167819 */ /* 0x000fc600000006ff */
[----:B------:R-:W-:-:S04]  /*1240*/  FADD.FTZ R3, R3, R29 ;  /* 0x0000001d03037221 */ /* 0x000fc80000010000 */
[----:B------:R-:W-:Y:S01]  /*1250*/  FADD.FTZ R12, R3, R33 ;  /* 0x00000021030c7221 */ /* 0x000fe20000010000 */
[----:B------:R-:W-:Y:S01]  /*1260*/  FMUL.FTZ R29, R24, R22 ;  /* 0x00000016181d7220 */ /* 0x000fe20000410000 */
[----:B----4-:R-:W-:Y:S01]  /*1270*/  FMUL.FTZ R30, R0, R30 ;  /* 0x0000001e001e7220 */ /* 0x010fe20000410000 */
[----:B------:R-:W-:Y:S01]  /*1280*/  FFMA.FTZ R13, R32, R31, R13 ;  /* 0x0000001f200d7223 */ /* 0x000fe2000001000d */
[----:B------:R-:W-:Y:S01]  /*1290*/  FADD.FTZ R12, R12, R31 ;  /* 0x0000001f0c0c7221 */ /* 0x000fe20000010000 */
[----:B------:R-:W-:Y:S01]  /*12a0*/  SHF.L.U32 R19, R19, 0x10, RZ ;  /* 0x0000001013137819 */ /* 0x000fe200000006ff */
[----:B------:R-:W-:Y:S01]  /*12b0*/  FMUL.FTZ R27, R9, R18 ;  /* 0x00000012091b7220 */ /* 0x000fe20000410000 */
[----:B--2---:R-:W-:Y:S01]  /*12c0*/  FMUL.FTZ R28, R0, R37 ;  /* 0x00000025001c7220 */ /* 0x004fe20000410000 */
        /* <DEDUP_REMOVED lines=8> */
[----:B------:R-:W-:Y:S01]  /*1350*/  FADD.FTZ R12, R12, R3 ;  /* 0x000000030c0c7221 */ /* 0x000fe20000010000 */
[----:B------:R-:W-:Y:S01]  /*1360*/  FFMA.FTZ R13, R26, R3, R13 ;  /* 0x000000031a0d7223 */ /* 0x000fe2000001000d */
[C---:B------:R-:W-:Y:S01]  /*1370*/  FMUL.FTZ R6, R0.reuse, R6 ;  /* 0x0000000600067220 */ /* 0x040fe20000410000 */
[----:B------:R-:W-:Y:S02]  /*1380*/  IMAD.U32 R37, R37, 0x10000, RZ ;  /* 0x0001000025257824 */ /* 0x000fe400078e00ff */
[C---:B------:R-:W-:Y:S01]  /*1390*/  FMUL.FTZ R8, R0.reuse, R8 ;  /* 0x0000000800087220 */ /* 0x040fe20000410000 */
[C---:B------:R-:W-:Y:S01]  /*13a0*/  FMUL.FTZ R10, R0.reuse, R10 ;  /* 0x0000000a000a7220 */ /* 0x040fe20000410000 */
[----:B------:R-:W-:Y:S01]  /*13b0*/  FMUL.FTZ R11, R11, R37 ;  /* 0x000000250b0b7220 */ /* 0x000fe20000410000 */
[----:B---3--:R-:W-:Y:S01]  /*13c0*/  FMUL.FTZ R4, R5, R4 ;  /* 0x0000000405047220 */ /* 0x008fe20000410000 */
[----:B------:R-:W-:Y:S01]  /*13d0*/  FMUL.FTZ R5, R0, R2 ;  /* 0x0000000200057220 */ /* 0x000fe20000410000 */
[----:B------:R-:W-:-:S02]  /*13e0*/  SHF.L.U32 R2, R7, 0x10, RZ ;  /* 0x0000001007027819 */ /* 0x000fc400000006ff */
[----:B------:R-:W-:Y:S01]  /*13f0*/  MOV R7, R24 ;  /* 0x0000001800077202 */ /* 0x000fe20000000f00 */
[----:B------:R-:W-:Y:S01]  /*1400*/  FADD.FTZ R12, R12, R4 ;  /* 0x000000040c0c7221 */ /* 0x000fe20000010000 */
[----:B------:R-:W-:Y:S01]  /*1410*/  FFMA.FTZ R13, R5, R4, R13 ;  /* 0x00000004050d7223 */ /* 0x000fe2000001000d */
[----:B------:R-:W-:Y:S01]  /*1420*/  FMUL.FTZ R9, R9, R2 ;  /* 0x0000000209097220 */ /* 0x000fe20000410000 */
[----:B------:R-:W2:Y:S01]  /*1430*/  LDL.LU R24, [R1+0x68] ;  /* 0x0000680001187983 */ /* 0x000ea20000300800 */
[----:B------:R-:W-:-:S04]  /*1440*/  FMUL.FTZ R7, R7, R16 ;  /* 0x0000001007077220 */ /* 0x000fc80000410000 */
[----:B------:R-:W-:Y:S01]  /*1450*/  FADD.FTZ R12, R12, R7 ;  /* 0x000000070c0c7221 */ /* 0x000fe20000010000 */
[----:B------:R-:W-:-:S03]  /*1460*/  FFMA.FTZ R13, R6, R7, R13 ;  /* 0x00000007060d7223 */ /* 0x000fc6000001000d */
[----:B------:R-:W-:Y:S01]  /*1470*/  FADD.FTZ R12, R12, R9 ;  /* 0x000000090c0c7221 */ /* 0x000fe20000010000 */
[----:B------:R-:W-:-:S03]  /*1480*/  FFMA.FTZ R13, R8, R9, R13 ;  /* 0x00000009080d7223 */ /* 0x000fc6000001000d */
[----:B------:R-:W-:Y:S01]  /*1490*/  FADD.FTZ R12, R12, R11 ;  /* 0x0000000b0c0c7221 */ /* 0x000fe20000010000 */
[----:B------:R-:W-:-:S05]  /*14a0*/  FFMA.FTZ R13, R10, R11, R13 ;  /* 0x0000000b0a0d7223 */ /* 0x000fca000001000d */
[----:B------:R0:W-:Y:S04]  /*14b0*/  STS.64 [R25], R12 ;  /* 0x0000000c19007388 */ /* 0x0001e80000000a00 */
[----:B0-----:R-:W3:Y:S01]  /*14c0*/  LDL.LU R25, [R1+0x64] ;  /* 0x0000640001197983 */ /* 0x001ee20000300800 */
[----:B------:R-:W-:Y:S01]  /*14d0*/  FADD.FTZ R21, R21, R19 ;  /* 0x0000001315157221 */ /* 0x000fe20000010000 */
[----:B------:R-:W-:Y:S01]  /*14e0*/  FFMA.FTZ R20, R26, R19, R20 ;  /* 0x000000131a147223 */ /* 0x000fe20000010014 */
[----:B------:R-:W-:Y:S02]  /*14f0*/  UIADD3 UR10, UP0, UPT, UR10, 0xa, URZ ;  /* 0x0000000a0a0a7890 */ /* 0x000fe4000ff1e0ff */
[----:B------:R-:W-:Y:S02]  /*1500*/  USHF.L.U32 UR13, UR16, 0x1, URZ ;  /* 0x00000001100d7899 */ /* 0x000fe400080006ff */
[----:B------:R-:W-:-:S02]  /*1510*/  UIADD3.X UR5, UPT, UPT, URZ, UR5, URZ, UP0, !UPT ;  /* 0x00000005ff057290 */ /* 0x000fc400087fe4ff */
[----:B------:R-:W-:Y:S02]  /*1520*/  USHF.L.U64.HI UR12, UR16, 0x1, UR17 ;  /* 0x00000001100c7899 */ /* 0x000fe40008010211 */
[----:B------:R-:W-:Y:S01]  /*1530*/  UISETP.GE.U32.AND UP0, UPT, UR10, UR13, UPT ;  /* 0x0000000d0a00728c */ /* 0x000fe2000bf06070 */
[----:B------:R-:W-:Y:S01]  /*1540*/  FADD.FTZ R17, R17, R22 ;  /* 0x0000001611117221 */ /* 0x000fe20000010000 */
[----:B------:R-:W-:Y:S01]  /*1550*/  FFMA.FTZ R12, R30, R22, R23 ;  /* 0x000000161e0c7223 */ /* 0x000fe20000010017 */
[----:B------:R-:W-:Y:S01]  /*1560*/  BAR.SYNC.DEFER_BLOCKING 0x0 ;  /* 0x0000000000007b1d */ /* 0x000fe20000010000 */
[----:B---3--:R-:W-:Y:S01]  /*1570*/  FADD.FTZ R13, R25, R18 ;  /* 0x00000012190d7221 */ /* 0x008fe20000010000 */
[----:B--2---:R-:W-:-:S04]  /*1580*/  FFMA.FTZ R18, R28, R18, R24 ;  /* 0x000000121c127223 */ /* 0x004fc80000010018 */
[----:B------:R-:W2:Y:S01]  /*1590*/  LDL.LU R25, [R1+0xc] ;  /* 0x00000c0001197983 */ /* 0x000ea20000300800 */
[----:B------:R-:W-:Y:S01]  /*15a0*/  FADD.FTZ R19, R13, R2 ;  /* 0x000000020d137221 */ /* 0x000fe20000010000 */
[----:B------:R-:W-:Y:S02]  /*15b0*/  FFMA.FTZ R18, R8, R2, R18 ;  /* 0x0000000208127223 */ /* 0x000fe40000010012 */
[----:B------:R0:W5:Y:S01]  /*15c0*/  LDL.LU R2, [R1+0x60] ;  /* 0x0000600001027983 */ /* 0x0001620000300800 */
[----:B------:R-:W-:Y:S01]  /*15d0*/  UISETP.GE.AND.EX UP0, UPT, UR5, UR12, UPT, UP0 ;  /* 0x0000000c0500728c */ /* 0x000fe2000bf06300 */
[----:B------:R-:W-:Y:S01]  /*15e0*/  FADD.FTZ R17, R17, R16 ;  /* 0x0000001011117221 */ /* 0x000fe20000010000 */
[----:B------:R-:W-:Y:S01]  /*15f0*/  FFMA.FTZ R16, R6, R16, R12 ;  /* 0x0000001006107223 */ /* 0x000fe2000001000c */
[----:B------:R-:W-:Y:S01]  /*1600*/  FADD.FTZ R21, R21, R37 ;  /* 0x0000002515157221 */ /* 0x000fe20000010000 */
[----:B------:R-:W-:Y:S01]  /*1610*/  FFMA.FTZ R20, R10, R37, R20 ;  /* 0x000000250a147223 */ /* 0x000fe20000010014 */
[----:B--2---:R-:W-:Y:S01]  /*1620*/  FADD.FTZ R15, R15, R25 ;  /* 0x000000190f0f7221 */ /* 0x004fe20000010000 */
[----:B------:R-:W-:-:S03]  /*1630*/  FFMA.FTZ R14, R5, R25, R14 ;  /* 0x00000019050e7223 */ /* 0x000fc6000001000e */
[----:B0-----:R-:W-:Y:S05]  /*1640*/  BRA.U !UP0, `(.L_x_167) ;  /* 0x0000000108f07547 */ /* 0x001fea000b800000 */
        /* <DEDUP_REMOVED lines=11> */
[----:B------:R-:W-:Y:S02]  /*1700*/  IADD3 R22, PT, PT, R12, R13, RZ ;  /* 0x0000000d0c167210 */ /* 0x000fe40007ffe0ff */
[----:B------:R-:W-:-:S03]  /*1710*/  LOP3.LUT R23, R13, 0x10, RZ, 0x3c, !PT ;  /* 0x000000100d177812 */ /* 0x000fc600078e3cff */
[----:B------:R0:W-:Y:S01]  /*1720*/  STS.64 [R22], R14 ;  /* 0x0000000e16007388 */ /* 0x0001e20000000a00 */
[C---:B------:R-:W-:Y:S02]  /*1730*/  IADD3 R23, PT, PT, R12.reuse, R23, RZ ;  /* 0x000000170c177210 */ /* 0x040fe40007ffe0ff */
[C---:B0-----:R-:W-:Y:S02]  /*1740*/  LOP3.LUT R22, R13.reuse, 0x8, RZ, 0x3c, !PT ;  /* 0x000000080d167812 */ /* 0x041fe400078e3cff */
[----:B------:R-:W-:Y:S02]  /*1750*/  LOP3.LUT R13, R13, 0x18, RZ, 0x3c, !PT ;  /* 0x000000180d0d7812 */ /* 0x000fe400078e3cff */
[C---:B------:R-:W-:Y:S02]  /*1760*/  IADD3 R22, PT, PT, R12.reuse, R22, RZ ;  /* 0x000000160c167210 */ /* 0x040fe40007ffe0ff */
[----:B------:R-:W-:Y:S02]  /*1770*/  IADD3 R13, PT, PT, R12, R13, RZ ;  /* 0x0000000d0c0d7210 */ /* 0x000fe40007ffe0ff */
[----:B------:R-:W-:Y:S01]  /*1780*/  SHF.R.U32.HI R12, RZ, 0x4, R25 ;  /* 0x00000004ff0c7819 */ /* 0x000fe20000011619 */
[----:B------:R0:W-:Y:S03]  /*1790*/  STS.64 [R22], R16 ;  /* 0x0000001016007388 */ /* 0x0001e60000000a00 */
[----:B------:R-:W-:Y:S01]  /*17a0*/  LOP3.LUT R12, R12, R25, RZ, 0x3c, !PT ;  /* 0x000000190c0c7212 */ /* 0x000fe200078e3cff */
[----:B------:R-:W-:Y:S03]  /*17b0*/  STS.64 [R23], R18 ;  /* 0x0000001217007388 */ /* 0x000fe60000000a00 */
[----:B------:R-:W-:Y:S01]  /*17c0*/  SHF.L.U32 R12, R12, 0x3, RZ ;  /* 0x000000030c0c7819 */ /* 0x000fe200000006ff */
[----:B------:R-:W-:Y:S03]  /*17d0*/  STS.64 [R13], R20 ;  /* 0x000000140d007388 */ /* 0x000fe60000000a00 */
[----:B------:R-:W-:Y:S01]  /*17e0*/  LOP3.LUT R12, R12, 0x18, RZ, 0xc0, !PT ;  /* 0x000000180c0c7812 */ /* 0x000fe200078ec0ff */
[----:B0-----:R-:W-:-:S05]  /*17f0*/  IMAD.SHL.U32 R22, R25, 0x8, RZ ;  /* 0x0000000819167824 */ /* 0x001fca00078e00ff */
[----:B------:R-:W-:-:S04]  /*1800*/  LOP3.LUT R22, R22, 0x1fe0, RZ, 0xc0, !PT ;  /* 0x00001fe016167812 */ /* 0x000fc800078ec0ff */
[----:B------:R-:W-:Y:S01]  /*1810*/  IADD3 R22, PT, PT, R22, UR6, R12 ;  /* 0x0000000616167c10 */ /* 0x000fe2000fffe00c */
[----:B------:R-:W-:Y:S06]  /*1820*/  BAR.SYNC.DEFER_BLOCKING 0x0 ;  /* 0x0000000000007b1d */ /* 0x000fec0000010000 */
[----:B------:R-:W0:Y:S04]  /*1830*/  LDS.64 R12, [R22] ;  /* 0x00000000160c7984 */ /* 0x000e280000000a00 */
[----:B------:R-:W1:Y:S01]  /*1840*/  LDS.64 R22, [R22+0x1e00] ;  /* 0x001e000016167984 */ /* 0x000e620000000a00 */
[----:B0-----:R-:W-:Y:S01]  /*1850*/  FADD.FTZ R12, RZ, R12 ;  /* 0x0000000cff0c7221 */ /* 0x001fe20000010000 */
[----:B------:R-:W-:-:S03]  /*1860*/  FADD.FTZ R13, RZ, R13 ;  /* 0x0000000dff0d7221 */ /* 0x000fc60000010000 */
[----:B-1----:R-:W-:Y:S01]  /*1870*/  FADD.FTZ R22, R12, R22 ;  /* 0x000000160c167221 */ /* 0x002fe20000010000 */
[----:B------:R-:W-:Y:S01]  /*1880*/  MOV R12, UR7 ;  /* 0x00000007000c7c02 */ /* 0x000fe20008000f00 */
[----:B------:R-:W-:-:S04]  /*1890*/  FADD.FTZ R23, R13, R23 ;  /* 0x000000170d177221 */ /* 0x000fc80000010000 */
[----:B------:R-:W-:-:S05]  /*18a0*/  IMAD R12, R12, 0x3c0, R25 ;  /* 0x000003c00c0c7824 */ /* 0x000fca00078e0219 */
[----:B------:R-:W-:Y:S02]  /*18b0*/  SHF.L.U32 R24, R12, 0x1, RZ ;  /* 0x000000010c187819 */ /* 0x000fe400000006ff */
[----:B------:R-:W0:Y:S03]  /*18c0*/  LDC.64 R12, c[0x0][0x3d0] ;  /* 0x0000f400ff0c7b82 */ /* 0x000e260000000a00 */
[----:B0-----:R-:W-:-:S05]  /*18d0*/  IMAD.WIDE.U32 R12, R24, 0x4, R12 ;  /* 0x00000004180c7825 */ /* 0x001fca00078e000c */
[----:B------:R0:W-:Y:S02]  /*18e0*/  STG.E.64 desc[UR14][R12.64+0x14000], R22 ;  /* 0x014000160c007986 */ /* 0x0001e4000c101b0e */
[----:B0-----:R-:W0:Y:S01]  /*18f0*/  LDC.64 R22, c[0x0][0x3d0] ;  /* 0x0000f400ff167b82 */ /* 0x001e220000000a00 */
[----:B------:R-:W-:-:S05]  /*1900*/  IADD3 R12, PT, PT, R24, 0x3c0, RZ ;  /* 0x000003c0180c7810 */ /* 0x000fca0007ffe0ff */
[----:B0-----:R-:W-:Y:S01]  /*1910*/  IMAD.WIDE.U32 R12, R12, 0x4, R22 ;  /* 0x000000040c0c7825 */ /* 0x001fe200078e0016 */
[----:B------:R-:W-:-:S04]  /*1920*/  IADD3 R23, PT, PT, R25, 0x1e0, RZ ;  /* 0x000001e019177810 */ /* 0x000fc80007ffe0ff */
[----:B------:R-:W-:Y:S02]  /*1930*/  SHF.R.U32.HI R22, RZ, 0x4, R23 ;  /* 0x00000004ff167819 */ /* 0x000fe40000011617 */
[----:B------:R-:W-:Y:S02]  /*1940*/  SHF.L.U32 R24, R23, 0x3, RZ ;  /* 0x0000000317187819 */ /* 0x000fe400000006ff */
        /* <DEDUP_REMOVED lines=12> */
.L_x_167:
[----:B0-----:R-:W0:Y:S01]  /*1a10*/  S2R R25, SR_TID.X ;  /* 0x0000000000197919 */ /* 0x001e220000002100 */
[----:B------:R-:W-:Y:S01]  /*1a20*/  BSSY.RECONVERGENT B0, `(.L_x_168) ;  /* 0x0000078000007945 */ /* 0x000fe20003800200 */
[----:B------:R-:W-:Y:S02]  /*1a30*/  CS2R R12, SRZ ;  /* 0x00000000000c7805 */ /* 0x000fe4000001ff00 */
[----:B0-----:R-:W-:-:S13]  /*1a40*/  ISETP.GT.U32.AND P0, PT, R25, 0x1f, PT ;  /* 0x0000001f1900780c */ /* 0x001fda0003f04070 */
[----:B------:R-:W-:Y:S05]  /*1a50*/  @P0 BRA `(.L_x_169) ;  /* 0x0000000400d00947 */ /* 0x000fea0003800000 */
[----:B------:R-:W0:Y:S01]  /*1a60*/  S2R R23, SR_CgaCtaId ;  /* 0x0000000000177919 */ /* 0x000e220000008800 */
[----:B------:R-:W-:Y:S01]  /*1a70*/  USHF.L.U32 UR6, UR8, 0x4, URZ ;  /* 0x0000000408067899 */ /* 0x000fe200080006ff */
[----:B------:R-:W-:Y:S01]  /*1a80*/  IMAD.MOV.U32 R12, RZ, RZ, 0x3c ;  /* 0x0000003cff0c7424 */ /* 0x000fe200078e00ff */
[----:B------:R-:W-:Y:S01]  /*1a90*/  UIMAD UR7, UR11, 0x3c0, URZ ;  /* 0x000003c00b0778a4 */ /* 0x000fe2000f8e02ff */
[----:B------:R-:W-:Y:S01]  /*1aa0*/  SHF.L.U32 R37, R25, 0x3, RZ ;  /* 0x0000000319257819 */ /* 0x000fe200000006ff */
[----:B------:R-:W-:-:S03]  /*1ab0*/  ULOP3.LUT UR6, UR6, 0x10, URZ, 0xc0, !UPT ;  /* 0x0000001006067892 */ /* 0x000fc6000f8ec0ff */
[----:B------:R-:W-:-:S03]  /*1ac0*/  LOP3.LUT R37, R37, 0x8, RZ, 0xc0, !PT ;  /* 0x0000000825257812 */ /* 0x000fc600078ec0ff */
[----:B------:R-:W-:-:S05]  /*1ad0*/  LEA.HI R13, R25, UR6, RZ, 0x1f ;  /* 0x00000006190d7c11 */ /* 0x000fca000f8ff8ff */
[----:B------:R-:W-:Y:S01]  /*1ae0*/  IMAD R13, R13, R12, -UR7 ;  /* 0x800000070d0d7e24 */ /* 0x000fe2000f8e020c */
[----:B------:R-:W-:-:S04]  /*1af0*/  MOV R12, 0x400 ;  /* 0x00000400000c7802 */ /* 0x000fc80000000f00 */
[----:B------:R-:W-:Y:S02]  /*1b00*/  IADD3 R12, PT, PT, R12, 0x3c00, RZ ;  /* 0x00003c000c0c7810 */ /* 0x000fe40007ffe0ff */
[----:B------:R-:W-:Y:S02]  /*1b10*/  SHF.R.U32.HI R22, RZ, 0x2, R13 ;  /* 0x00000002ff167819 */ /* 0x000fe4000001160d */
[----:B------:R-:W-:-:S04]  /*1b20*/  IADD3 R24, PT, PT, R13, 0x4, RZ ;  /* 0x000000040d187810 */ /* 0x000fc80007ffe0ff */
[----:B------:R-:W-:Y:S02]  /*1b30*/  SHF.R.U32.HI R24, RZ, 0x2, R24 ;  /* 0x00000002ff187819 */ /* 0x000fe40000011618 */
[----:B0-----:R-:W-:-:S05]  /*1b40*/  LEA R12, R23, R12, 0x18 ;  /* 0x0000000c170c7211 */ /* 0x001fca00078ec0ff */
[--C-:B------:R-:W-:Y:S02]  /*1b50*/  IMAD R22, R22, 0x18, R12.reuse ;  /* 0x0000001816167824 */ /* 0x100fe400078e020c */
[----:B------:R-:W-:-:S03]  /*1b60*/  IMAD R24, R24, 0x18, R12 ;  /* 0x0000001818187824 */ /* 0x000fc600078e020c */
[----:B------:R-:W-:Y:S02]  /*1b70*/  IADD3 R22, PT, PT, R22, R37, RZ ;  /* 0x0000002516167210 */ /* 0x000fe40007ffe0ff */
[----:B------:R-:W-:-:S04]  /*1b80*/  IADD3 R24, PT, PT, R37, R24, RZ ;  /* 0x0000001825187210 */ /* 0x000fc80007ffe0ff */
        /* <DEDUP_REMOVED lines=82> */
[C---:B------:R-:W-:Y:S01]  /*20b0*/  VIADD R24, R13.reuse, 0x34 ;  /* 0x000000340d187836 */ /* 0x040fe20000000000 */
[----:B------:R-:W-:Y:S01]  /*20c0*/  IADD3 R13, PT, PT, R13, 0x38, RZ ;  /* 0x000000380d0d7810 */ /* 0x000fe20007ffe0ff */
[----:B------:R-:W-:-:S03]  /*20d0*/  FADD.FTZ R23, R25, R23 ;  /* 0x0000001719177221 */ /* 0x000fc60000010000 */
        /* <DEDUP_REMOVED lines=12> */
.L_x_169:
[----:B------:R-:W-:Y:S05]  /*21a0*/  BSYNC.RECONVERGENT B0 ;  /* 0x0000000000007941 */ /* 0x000fea0003800200 */
.L_x_168:
[----:B------:R-:W0:Y:S01]  /*21b0*/  S2R R37, SR_TID.X ;  /* 0x0000000000257919 */ /* 0x000e220000002100 */
[----:B------:R-:W-:Y:S01]  /*21c0*/  BSSY.RECONVERGENT B0, `(.L_x_170) ;  /* 0x0000011000007945 */ /* 0x000fe20003800200 */
[----:B------:R-:W1:Y:S04]  /*21d0*/  SHFL.BFLY PT, R23, R12, 0x1, 0x1f ;  /* 0x0c201f000c177f89 */ /* 0x000e6800000e0000 */
[----:B------:R-:W2:Y:S01]  /*21e0*/  SHFL.BFLY PT, R22, R13, 0x1, 0x1f ;  /* 0x0c201f000d167f89 */ /* 0x000ea200000e0000 */
[----:B-1----:R-:W-:Y:S01]  /*21f0*/  FADD.FTZ R12, R23, R12 ;  /* 0x0000000c170c7221 */ /* 0x002fe20000010000 */
[----:B0-----:R-:W-:Y:S01]  /*2200*/  LOP3.LUT P0, RZ, R37, 0x3e1, RZ, 0xc0, !PT ;  /* 0x000003e125ff7812 */ /* 0x001fe2000780c0ff */
[----:B--2---:R-:W-:-:S12]  /*2210*/  FADD.FTZ R13, R22, R13 ;  /* 0x0000000d160d7221 */ /* 0x004fd80000010000 */
[----:B------:R-:W-:Y:S05]  /*2220*/  @P0 BRA `(.L_x_171) ;  /* 0x0000000000280947 */ /* 0x000fea0003800000 */
[----:B------:R-:W0:Y:S01]  /*2230*/  LDCU UR9, c[0x0][0x374] ;  /* 0x00006e80ff0977ac */ /* 0x000e220008000800 */
[----:B------:R-:W1:Y:S01]  /*2240*/  LDC.64 R24, c[0x0][0x3d0] ;  /* 0x0000f400ff187b82 */ /* 0x000e620000000a00 */
[----:B------:R-:W-:-:S04]  /*2250*/  USHF.L.U32 UR6, UR18, 0x1, URZ ;  /* 0x0000000112067899 */ /* 0x000fc800080006ff */
[----:B------:R-:W-:-:S06]  /*2260*/  ULOP3.LUT UR7, UR6, 0x3e, URZ, 0xc0, !UPT ;  /* 0x0000003e06077892 */ /* 0x000fcc000f8ec0ff */
[----:B------:R-:W-:Y:S01]  /*2270*/  LEA R22, R37, UR7, 0x5 ;  /* 0x0000000725167c11 */ /* 0x000fe2000f8e28ff */
[----:B0-----:R-:W-:-:S06]  /*2280*/  UIMAD UR6, UR9, UR4, UR8 ;  /* 0x00000004090672a4 */ /* 0x001fcc000f8e0208 */
[----:B------:R-:W-:-:S04]  /*2290*/  MOV R23, UR6 ;  /* 0x0000000600177c02 */ /* 0x000fc80008000f00 */
[----:B------:R-:W-:-:S05]  /*22a0*/  LEA R22, R23, R22, 0xa ;  /* 0x0000001617167211 */ /* 0x000fca00078e50ff */
[----:B-1----:R-:W-:-:S05]  /*22b0*/  IMAD.WIDE.U32 R22, R22, 0x4, R24 ;  /* 0x0000000416167825 */ /* 0x002fca00078e0018 */
[----:B------:R0:W-:Y:S02]  /*22c0*/  STG.E.64 desc[UR14][R22.64], R12 ;  /* 0x0000000c16007986 */ /* 0x0001e4000c101b0e */
.L_x_171:
[----:B------:R-:W-:Y:S05]  /*22d0*/  BSYNC.RECONVERGENT B0 ;  /* 0x0000000000007941 */ /* 0x000fea0003800200 */
.L_x_170:
        /* <DEDUP_REMOVED lines=16> */
[----:B------:R-:W-:Y:S02]  /*23e0*/  IMAD.U32 R13, RZ, RZ, UR9 ;  /* 0x00000009ff0d7e24 */ /* 0x000fe4000f8e00ff */
[----:B------:R-:W-:Y:S01]  /*23f0*/  MOV R22, UR6 ;  /* 0x0000000600167c02 */ /* 0x000fe20008000f00 */
[----:B------:R-:W-:Y:S06]  /*2400*/  MEMBAR.ALL.GPU ;  /* 0x0000000000007992 */ /* 0x000fec000000a000 */
[----:B------:R-:W-:-:S00]  /*2410*/  ERRBAR ;  /* 0x00000000000079ab */ /* 0x000fc00000000000 */
[----:B------:R-:W-:Y:S06]  /*2420*/  CGAERRBAR ;  /* 0x00000000000075ab */ /* 0x000fec0000000000 */
[----:B------:R0:W5:Y:S02]  /*2430*/  ATOM.E.ADD.STRONG.GPU PT, R22, desc[UR14][R12.64+0x28], R22 ;  /* 0x800028160c16798a */ /* 0x00016400081ef10e */
.L_x_174:
[----:B------:R-:W2:Y:S04]  /*2440*/  LD.E.STRONG.GPU R23, desc[UR14][R12.64+0x28] ;  /* 0x0000280e0c177980 */ /* 0x000ea8000c10f900 */
[----:B--2---:R-:W-:Y:S01]  /*2450*/  CCTL.IVALL ;  /* 0x00000000ff00798f */ /* 0x004fe20002000000 */
[----:B------:R-:W-:Y:S05]  /*2460*/  YIELD ;  /* 0x0000000000007946 */ /* 0x000fea0003800000 */
[----:B-----5:R-:W-:-:S04]  /*2470*/  LOP3.LUT R23, R23, R22, RZ, 0x3c, !PT ;  /* 0x0000001617177212 */ /* 0x020fc800078e3cff */
[----:B------:R-:W-:-:S13]  /*2480*/  ISETP.GT.AND P0, PT, R23, -0x1, PT ;  /* 0xffffffff1700780c */ /* 0x000fda0003f04270 */
[----:B------:R-:W-:Y:S05]  /*2490*/  @P0 BRA `(.L_x_174) ;  /* 0xfffffffc00e80947 */ /* 0x000fea000383ffff */
.L_x_173:
[----:B------:R-:W-:Y:S05]  /*24a0*/  WARPSYNC.ALL ;  /* 0x0000000000007948 */ /* 0x000fea0003800000 */
[----:B------:R-:W-:Y:S06]  /*24b0*/  BAR.SYNC.DEFER_BLOCKING 0x0 ;  /* 0x0000000000007b1d */ /* 0x000fec0000010000 */
[----:B------:R-:W-:Y:S05]  /*24c0*/  BRA `(.L_x_175) ;  /* 0x0000000000587947 */ /* 0x000fea0003800000 */
.L_x_172:
[----:B0-----:R-:W0:Y:S01]  /*24d0*/  S2R R12, SR_TID.X ;  /* 0x00000000000c7919 */ /* 0x001e220000002100 */
[----:B------:R-:W-:Y:S01]  /*24e0*/  BAR.SYNC.DEFER_BLOCKING 0x0 ;  /* 0x0000000000007b1d */ /* 0x000fe20000010000 */
[----:B0-----:R-:W-:-:S13]  /*24f0*/  ISETP.NE.AND P0, PT, R12, RZ, PT ;  /* 0x000000ff0c00720c */ /* 0x001fda0003f05270 */
[----:B------:R-:W-:Y:S05]  /*2500*/  @P0 BRA `(.L_x_176) ;  /* 0x0000000000400947 */ /* 0x000fea0003800000 */
[----:B------:R-:W0:Y:S01]  /*2510*/  LDC.64 R22, c[0x0][0x3d8] ;  /* 0x0000f600ff167b82 */ /* 0x000e220000000a00 */
[----:B------:R-:W-:Y:S02]  /*2520*/  MOV R12, UR8 ;  /* 0x00000008000c7c02 */ /* 0x000fe40008000f00 */
        /* <DEDUP_REMOVED lines=8> */
.L_x_177:
[----:B------:R-:W2:Y:S04]  /*25b0*/  LD.E.STRONG.GPU R23, desc[UR14][R12.64] ;  /* 0x0000000e0c177980 */ /* 0x000ea8000c10f900 */
[----:B--2---:R-:W-:Y:S01]  /*25c0*/  CCTL.IVALL ;  /* 0x00000000ff00798f */ /* 0x004fe20002000000 */
[----:B------:R-:W-:Y:S05]  /*25d0*/  YIELD ;  /* 0x0000000000007946 */ /* 0x000fea0003800000 */
[----:B-----5:R-:W-:-:S04]  /*25e0*/  LOP3.LUT R23, R23, R22, RZ, 0x3c, !PT ;  /* 0x0000001617177212 */ /* 0x020fc800078e3cff */
[----:B------:R-:W-:-:S13]  /*25f0*/  ISETP.GT.AND P0, PT, R23, -0x1, PT ;  /* 0xffffffff1700780c */ /* 0x000fda0003f04270 */
[----:B------:R-:W-:Y:S05]  /*2600*/  @P0 BRA `(.L_x_177) ;  /* 0xfffffffc00e80947 */ /* 0x000fea000383ffff */
.L_x_176:
[----:B------:R-:W-:Y:S05]  /*2610*/  WARPSYNC.ALL ;  /* 0x0000000000007948 */ /* 0x000fea0003800000 */
[----:B------:R-:W-:Y:S06]  /*2620*/  BAR.SYNC.DEFER_BLOCKING 0x0 ;  /* 0x0000000000007b1d */ /* 0x000fec0000010000 */
.L_x_175:
[----:B------:R-:W1:Y:S01]  /*2630*/  S2R R37, SR_TID.X ;  /* 0x0000000000257919 */ /* 0x000e620000002100 */
[----:B------:R2:W-:Y:S01]  /*2640*/  STL [R1+0x70], R18 ;  /* 0x0000701201007387 */ /* 0x0005e20000100800 */
[----:B0-----:R-:W-:-:S03]  /*2650*/  MOV R13, UR4 ;  /* 0x00000004000d7c02 */ /* 0x001fc60008000f00 */
[----:B--2---:R-:W2:Y:S04]  /*2660*/  LDL.LU R18, [R1+0x1c] ;  /* 0x00001c0001127983 */ /* 0x004ea80000300800 */
[----:B------:R0:W-:Y:S04]  /*2670*/  STL [R1+0x6c], R17 ;  /* 0x00006c1101007387 */ /* 0x0001e80000100800 */
[----:B0-----:R-:W3:Y:S01]  /*2680*/  LDL.LU R17, [R1+0x4] ;  /* 0x0000040001117983 */ /* 0x001ee20000300800 */
[----:B-1----:R-:W-:-:S03]  /*2690*/  ISETP.GT.U32.AND P0, PT, R37, 0xff, PT ;  /* 0x000000ff2500780c */ /* 0x002fc60003f04070 */
[----:B------:R0:W-:Y:S04]  /*26a0*/  STL [R1+0x68], R16 ;  /* 0x0000681001007387 */ /* 0x0001e80000100800 */
[----:B0-----:R-:W4:Y:S06]  /*26b0*/  LDL.LU R16, [R1+0x20] ;  /* 0x0000200001107983 */ /* 0x001f2c0000300800 */
[----:B------:R-:W0:Y:S01]  /*26c0*/  @!P0 LDC R12, c[0x0][0x374] ;  /* 0x0000dd00ff0c8b82 */ /* 0x000e220000000800 */
[----:B------:R1:W-:Y:S07]  /*26d0*/  STL [R1+0x64], R15 ;  /* 0x0000640f01007387 */ /* 0x0003ee0000100800 */
[----:B------:R-:W0:Y:S01]  /*26e0*/  @!P0 LDC.64 R24, c[0x0][0x3d0] ;  /* 0x0000f400ff188b82 */ /* 0x000e220000000a00 */
[----:B-1----:R-:W4:Y:S04]  /*26f0*/  LDL.LU R15, [R1+0x8] ;  /* 0x00000800010f7983 */ /* 0x002f280000300800 */
[----:B------:R1:W-:Y:S01]  /*2700*/  STL [R1+0x60], R14 ;  /* 0x0000600e01007387 */ /* 0x0003e20000100800 */
[----:B0-----:R-:W-:Y:S01]  /*2710*/  @!P0 IMAD R12, R12, R13, UR8 ;  /* 0x000000080c0c8e24 */ /* 0x001fe2000f8e020d */
[----:B------:R-:W-:-:S02]  /*2720*/  @!P0 SHF.L.U32 R13, R37, 0x1, RZ ;  /* 0x00000001250d8819 */ /* 0x000fc400000006ff */
[----:B-1----:R-:W2:Y:S02]  /*2730*/  LDL R14, [R1+0x5c] ;  /* 0x00005c00010e7983 */ /* 0x002ea40000100800 */
[----:B------:R-:W-:-:S04]  /*2740*/  @!P0 LOP3.LUT R13, R13, 0x1e0, RZ, 0xc0, !PT ;  /* 0x000001e00d0d8812 */ /* 0x000fc800078ec0ff */
[----:B------:R-:W-:Y:S02]  /*2750*/  @!P0 LEA R12, R12, R13, 0x9 ;  /* 0x0000000d0c0c8211 */ /* 0x000fe400078e48ff */
[----:B------:R-:W-:-:S04]  /*2760*/  @!P0 LOP3.LUT R13, R37, 0xf, RZ, 0xc0, !PT ;  /* 0x0000000f250d8812 */ /* 0x000fc800078ec0ff */
[----:B------:R-:W-:-:S05]  /*2770*/  @!P0 IADD3 R12, PT, PT, R12, R13, RZ ;  /* 0x0000000d0c0c8210 */ /* 0x000fca0007ffe0ff */
[----:B------:R-:W-:-:S05]  /*2780*/  @!P0 IMAD.SHL.U32 R22, R12, 0x2, RZ ;  /* 0x000000020c168824 */ /* 0x000fca00078e00ff */
[C---:B------:R-:W-:Y:S01]  /*2790*/  @!P0 IADD3 R12, PT, PT, R22.reuse, 0x20, RZ ;  /* 0x00000020160c8810 */ /* 0x040fe20007ffe0ff */
[----:B------:R-:W-:-:S04]  /*27a0*/  @!P0 IMAD.WIDE.U32 R22, R22, 0x4, R24 ;  /* 0x0000000416168825 */ /* 0x000fc800078e0018 */
[----:B------:R-:W-:Y:S02]  /*27b0*/  @!P0 IMAD.WIDE.U32 R12, R12, 0x4, R24 ;  /* 0x000000040c0c8825 */ /* 0x000fe400078e0018 */
[----:B------:R-:W3:Y:S04]  /*27c0*/  @!P0 LDG.E.64 R22, desc[UR14][R22.64] ;  /* 0x0000000e16168981 */ /* 0x000ee8000c1e1b00 */
[----:B------:R-:W4:Y:S01]  /*27d0*/  @!P0 LDG.E.64 R12, desc[UR14][R12.64] ;  /* 0x0000000e0c0c8981 */ /* 0x000f22000c1e1b00 */
[----:B------:R-:W-:Y:S01]  /*27e0*/  HFMA2 R24, -RZ, RZ, 0, 0 ;  /* 0x00000000ff187431 */ /* 0x000fe200000001ff */
[----:B------:R-:W0:Y:S01]  /*27f0*/  S2UR UR7, SR_CgaCtaId ;  /* 0x00000000000779c3 */ /* 0x000e220000008800 */
[----:B------:R-:W-:Y:S02]  /*2800*/  UMOV UR6, 0x400 ;  /* 0x0000040000067882 */ /* 0x000fe40000000000 */
[----:B------:R-:W-:-:S04]  /*2810*/  UIADD3 UR6, UPT, UPT, UR6, 0x5280, URZ ;  /* 0x0000528006067890 */ /* 0x000fc8000fffe0ff */
[----:B0-----:R-:W-:Y:S01]  /*2820*/  ULEA UR6, UR7, UR6, 0x18 ;  /* 0x0000000607067291 */ /* 0x001fe2000f8ec0ff */
[----:B---3--:R-:W-:Y:S01]  /*2830*/  @!P0 FADD.FTZ R22, RZ, R22 ;  /* 0x00000016ff168221 */ /* 0x008fe20000010000 */
[----:B------:R-:W-:-:S03]  /*2840*/  @!P0 FADD.FTZ R23, RZ, R23 ;  /* 0x00000017ff178221 */ /* 0x000fc60000010000 */
[----:B----4-:R-:W-:Y:S01]  /*2850*/  @!P0 FADD.FTZ R24, R12, R22 ;  /* 0x000000160c188221 */ /* 0x010fe20000010000 */
[----:B------:R-:W-:Y:S01]  /*2860*/  MOV R12, RZ ;  /* 0x000000ff000c7202 */ /* 0x000fe20000000f00 */
[----:B------:R-:W-:Y:S01]  /*2870*/  @!P0 FADD.FTZ R12, R13, R23 ;  /* 0x000000170d0c8221 */ /* 0x000fe20000010000 */
[----:B------:R-:W-:Y:S02]  /*2880*/  LOP3.LUT P0, RZ, R37, 0x30f, RZ, 0xc0, !PT ;  /* 0x0000030f25ff7812 */ /* 0x000fe4000780c0ff */
        /* <DEDUP_REMOVED lines=15> */
[----:B------:R-:W-:Y:S02]  /*2980*/  @!P0 LEA.HI R22, R37, UR6, RZ, 0x1f ;  /* 0x0000000625168c11 */ /* 0x000fe4000f8ff8ff */
[----:B------:R-:W3:Y:S01]  /*2990*/  LDL.LU R37, [R1+0x10] ;  /* 0x0000100001257983 */ /* 0x000ee20000300800 */
[----:B-1----:R-:W-:Y:S01]  /*29a0*/  FADD.FTZ R13, R13, R23 ;  /* 0x000000170d0d7221 */ /* 0x002fe20000010000 */
[----:B------:R-:W-:-:S03]  /*29b0*/  @!P0 FMUL.FTZ R12, R12, 6.5104170062113553286e-05 ;  /* 0x388888890c0c8820 */ /* 0x000fc60000410000 */
[----:B------:R-:W-:-:S05]  /*29c0*/  @!P0 FMUL.FTZ R13, R13, 6.5104170062113553286e-05 ;  /* 0x388888890d0d8820 */ /* 0x000fca0000410000 */
[----:B------:R2:W-:Y:S01]  /*29d0*/  @!P0 STS.64 [R22], R12 ;  /* 0x0000000c16008388 */ /* 0x0005e20000000a00 */
[----:B------:R-:W-:-:S04]  /*29e0*/  USHF.L.U32 UR7, UR8, 0x4, URZ ;  /* 0x0000000408077899 */ /* 0x000fc800080006ff */
[----:B------:R-:W-:-:S06]  /*29f0*/  ULOP3.LUT UR7, UR7, 0x10, URZ, 0xc0, !UPT ;  /* 0x0000001007077892 */ /* 0x000fcc000f8ec0ff */
[----:B--2---:R-:W-:-:S04]  /*2a00*/  IADD3 R12, PT, PT, R14, -UR7, RZ ;  /* 0x800000070e0c7c10 */ /* 0x004fc8000fffe0ff */
[----:B------:R-:W-:Y:S01]  /*2a10*/  LEA R12, R12, UR6, 0x3 ;  /* 0x000000060c0c7c11 */ /* 0x000fe2000f8e18ff */
[----:B------:R-:W-:Y:S06]  /*2a20*/  BAR.SYNC.DEFER_BLOCKING 0x0 ;  /* 0x0000000000007b1d */ /* 0x000fec0000010000 */
[----:B------:R-:W0:Y:S01]  /*2a30*/  LDCU.64 UR6, c[0x0][0x380] ;  /* 0x00007000ff0677ac */ /* 0x000e220008000a00 */
[----:B------:R-:W1:Y:S02]  /*2a40*/  LDS.64 R12, [R12] ;  /* 0x000000000c0c7984 */ /* 0x000e640000000a00 */
[--C-:B-1----:R-:W-:Y:S01]  /*2a50*/  FADD.FTZ R25, R18, -R12.reuse ;  /* 0x8000000c12197221 */ /* 0x102fe20000010000 */
[--C-:B------:R-:W-:Y:S01]  /*2a60*/  FADD.FTZ R24, R17, -R12.reuse ;  /* 0x8000000c11187221 */ /* 0x100fe20000010000 */
[----:B------:R-:W2:Y:S01]  /*2a70*/  LDL.LU R18, [R1+0x2c] ;  /* 0x00002c0001127983 */ /* 0x000ea20000300800 */
[--C-:B------:R-:W-:Y:S01]  /*2a80*/  FADD.FTZ R23, R16, -R12.reuse ;  /* 0x8000000c10177221 */ /* 0x100fe20000010000 */
[----:B------:R-:W-:-:S02]  /*2a90*/  FADD.FTZ R22, R15, -R12 ;  /* 0x8000000c0f167221 */ /* 0x000fc40000010000 */
[----:B------:R-:W4:Y:S04]  /*2aa0*/  LDL.LU R17, [R1+0x30] ;  /* 0x0000300001117983 */ /* 0x000f280000300800 */
[----:B------:R-:W4:Y:S04]  /*2ab0*/  LDL.LU R16, [R1+0x38] ;  /* 0x0000380001107983 */ /* 0x000f280000300800 */
[----:B------:R-:W4:Y:S04]  /*2ac0*/  LDL.LU R15, [R1+0x34] ;  /* 0x00003400010f7983 */ /* 0x000f280000300800 */
[----:B------:R-:W4:Y:S01]  /*2ad0*/  LDL.LU R14, [R1+0x28] ;  /* 0x00002800010e7983 */ /* 0x000f220000300800 */
[--C-:B-----5:R-:W-:Y:S01]  /*2ae0*/  FADD.FTZ R2, R2, -R12.reuse ;  /* 0x8000000c02027221 */ /* 0x120fe20000010000 */
        /* <DEDUP_REMOVED lines=10> */
[----:B---3--:R-:W-:-:S02]  /*2b90*/  FADD.FTZ R37, R37, -R12 ;  /* 0x8000000c25257221 */ /* 0x008fc40000010000 */
[----:B------:R-:W3:Y:S01]  /*2ba0*/  LDL.LU R12, [R1+0x24] ;  /* 0x00002400010c7983 */ /* 0x000ee20000300800 */
[-C--:B------:R-:W-:Y:S01]  /*2bb0*/  FFMA.FTZ R35, R36, -R13.reuse, R35 ;  /* 0x8000000d24237223 */ /* 0x080fe20000010023 */
[-C--:B--2---:R-:W-:Y:S02]  /*2bc0*/  FFMA.FTZ R2, R18, -R13.reuse, R2 ;  /* 0x8000000d12027223 */ /* 0x084fe40000010002 */
[----:B------:R2:W5:Y:S01]  /*2bd0*/  LDL.LU R18, [R1+0x70] ;  /* 0x0000700001127983 */ /* 0x0005620000300800 */
[----:B----4-:R-:W-:-:S03]  /*2be0*/  FFMA.FTZ R22, R17, -R13, R22 ;  /* 0x8000000d11167223 */ /* 0x010fc60000010016 */
[----:B------:R2:W5:Y:S01]  /*2bf0*/  LDL.LU R17, [R1+0x6c] ;  /* 0x00006c0001117983 */ /* 0x0005620000300800 */
[----:B------:R-:W-:-:S03]  /*2c00*/  FFMA.FTZ R23, R16, -R13, R23 ;  /* 0x8000000d10177223 */ /* 0x000fc60000010017 */
[----:B------:R2:W5:Y:S01]  /*2c10*/  LDL.LU R16, [R1+0x68] ;  /* 0x0000680001107983 */ /* 0x0005620000300800 */
[----:B------:R-:W-:-:S03]  /*2c20*/  FFMA.FTZ R24, R15, -R13, R24 ;  /* 0x8000000d0f187223 */ /* 0x000fc60000010018 */
[----:B------:R2:W5:Y:S01]  /*2c30*/  LDL.LU R15, [R1+0x64] ;  /* 0x00006400010f7983 */ /* 0x0005620000300800 */
[----:B------:R-:W-:-:S03]  /*2c40*/  FFMA.FTZ R25, R14, -R13, R25 ;  /* 0x8000000d0e197223 */ /* 0x000fc60000010019 */
[----:B------:R2:W5:Y:S04]  /*2c50*/  LDL.LU R14, [R1+0x60] ;  /* 0x00006000010e7983 */ /* 0x0005680000300800 */
[----:B------:R-:W0:Y:S01]  /*2c60*/  LDL.LU R36, [R1+0x50] ;  /* 0x0000500001247983 */ /* 0x000e220000300800 */
[----:B---3--:R-:W-:-:S03]  /*2c70*/  FFMA.FTZ R37, R12, -R13, R37 ;  /* 0x8000000d0c257223 */ /* 0x008fc60000010025 */
[----:B------:R-:W3:Y:S01]  /*2c80*/  LDL.LU R12, [R1+0x54] ;  /* 0x00005400010c7983 */ /* 0x000ee20000300800 */
        /* <DEDUP_REMOVED lines=28> */
[----:B------:R-:W-:Y:S02]  /*2e50*/  F2FP.BF16.F32.PACK_AB R32, R35, R25 ;  /* 0x000000192320723e */ /* 0x000fe400000010ff */
[----:B------:R-:W-:Y:S02]  /*2e60*/  F2FP.BF16.F32.PACK_AB R33, R33, R37 ;  /* 0x000000252121723e */ /* 0x000fe400000010ff */
[----:B------:R-:W-:Y:S02]  /*2e70*/  F2FP.BF16.F32.PACK_AB R2, R29, R31 ;  /* 0x0000001f1d02723e */ /* 0x000fe400000010ff */
[----:B------:R-:W-:-:S02]  /*2e80*/  F2FP.BF16.F32.PACK_AB R3, R3, R27 ;  /* 0x0000001b0303723e */ /* 0x000fc400000010ff */
[----:B------:R-:W-:Y:S01]  /*2e90*/  F2FP.BF16.F32.PACK_AB R7, R11, R9 ;  /* 0x000000090b07723e */ /* 0x000fe200000010ff */
[----:B------:R-:W-:Y:S01]  /*2ea0*/  ULOP3.LUT UR4, UR4, 0x1, URZ, 0x3c, !UPT ;  /* 0x0000000104047892 */ /* 0x000fe2000f8e3cff */
[----:B0-----:R-:W-:-:S04]  /*2eb0*/  IADD3 R4, P0, PT, R36, UR6, RZ ;  /* 0x0000000624047c10 */ /* 0x001fc8000ff1e0ff */
[----:B---3--:R-:W-:-:S05]  /*2ec0*/  IADD3.X R5, PT, PT, R12, UR7, RZ, P0, !PT ;  /* 0x000000070c057c10 */ /* 0x008fca00087fe4ff */
[----:B------:R2:W-:Y:S04]  /*2ed0*/  STG.E.64 desc[UR14][R4.64], R22 ;  /* 0x0000001604007986 */ /* 0x0005e8000c101b0e */
[----:B------:R2:W-:Y:S04]  /*2ee0*/  STG.E.64 desc[UR14][R4.64+0x1e00], R32 ;  /* 0x001e002004007986 */ /* 0x0005e8000c101b0e */
[----:B------:R2:W-:Y:S04]  /*2ef0*/  STG.E.64 desc[UR14][R4.64+0x3c00], R2 ;  /* 0x003c000204007986 */ /* 0x0005e8000c101b0e */
[----:B------:R2:W-:Y:S01]  /*2f00*/  STG.E.64 desc[UR14][R4.64+0x5a00], R6 ;  /* 0x005a000604007986 */ /* 0x0005e2000c101b0e */
[----:B------:R-:W-:Y:S05]  /*2f10*/  BRA.U !UP0, `(.L_x_178) ;  /* 0xffffffd508607547 */ /* 0x000fea000b83ffff */
.L_x_166:
        /* <DEDUP_REMOVED lines=9> */
[----:B--2---:R-:W0:Y:S01]  /*2fb0*/  S2R R2, SR_TID.X ;  /* 0x0000000000027919 */ /* 0x004e220000002100 */
        /* <DEDUP_REMOVED lines=35> */
.L_x_192:
        /* <DEDUP_REMOVED lines=12> */
[----:B------:R-:W-:Y:S02]  /*32b0*/  ISETP.NE.AND.EX P0, PT, RZ, RZ, PT, P0 ;  /* 0x000000ffff00720c */ /* 0x000fe40003f05300 */
[----:B------:R-:W-:-:S02]  /*32c0*/  SHF.R.S32.HI R29, RZ, 0x1f, R9 ;  /* 0x0000001fff1d7819 */ /* 0x000fc40000011409 */
[----:B------:R-:W-:-:S05]  /*32d0*/  MOV R2, R28 ;  /* 0x0000001c00027202 */ /* 0x000fca0000000f00 */
[----:B------:R-:W-:Y:S05]  /*32e0*/  @!P1 BRA `(.L_x_182) ;  /* 0x0000000000c09947 */ /* 0x000fea0003800000 */
[----:B------:R-:W0:Y:S01]  /*32f0*/  LDCU.64 UR6, c[0x0][0x3d0] ;  /* 0x00007a00ff0677ac */ /* 0x000e220008000a00 */
[----:B-----5:R-:W-:Y:S01]  /*3300*/  IMAD.WIDE.U32 R14, R28, 0x780, RZ ;  /* 0x000007801c0e7825 */ /* 0x020fe200078e00ff */
[----:B------:R-:W-:Y:S01]  /*3310*/  MOV R13, RZ ;  /* 0x000000ff000d7202 */ /* 0x000fe20000000f00 */
[----:B------:R-:W-:Y:S01]  /*3320*/  UMOV UR4, URZ ;  /* 0x000000ff00047c82 */ /* 0x000fe20008000000 */
[----:B------:R-:W-:Y:S01]  /*3330*/  MOV R30, R26 ;  /* 0x0000001a001e7202 */ /* 0x000fe20000000f00 */
[----:B------:R-:W-:Y:S01]  /*3340*/  IMAD.MOV.U32 R2, RZ, RZ, R28 ;  /* 0x000000ffff027224 */ /* 0x000fe200078e001c */
[----:B------:R-:W-:Y:S02]  /*3350*/  LOP3.LUT R0, R14, R27, RZ, 0xfc, !PT ;  /* 0x0000001b0e007212 */ /* 0x000fe400078efcff */
[----:B------:R-:W-:Y:S02]  /*3360*/  MOV R31, R11 ;  /* 0x0000000b001f7202 */ /* 0x000fe40000000f00 */
[----:B------:R-:W-:-:S02]  /*3370*/  IADD3 R17, P1, PT, R9, R0, RZ ;  /* 0x0000000009117210 */ /* 0x000fc40007f3e0ff */
[----:B------:R-:W-:Y:S02]  /*3380*/  MOV R0, RZ ;  /* 0x000000ff00007202 */ /* 0x000fe40000000f00 */
[----:B------:R-:W-:Y:S02]  /*3390*/  IADD3.X R14, PT, PT, R29, UR4, R15, P1, !PT ;  /* 0x000000041d0e7c10 */ /* 0x000fe40008ffe40f */
[----:B0-----:R-:W-:-:S04]  /*33a0*/  LEA R16, P2, R17, UR6, 0x3 ;  /* 0x0000000611107c11 */ /* 0x001fc8000f8418ff */
[----:B------:R-:W-:Y:S02]  /*33b0*/  IADD3 R16, P1, PT, R16, 0xf5000, RZ ;  /* 0x000f500010107810 */ /* 0x000fe40007f3e0ff */
[----:B------:R-:W-:-:S04]  /*33c0*/  LEA.HI.X R17, R17, UR7, R14, 0x3, P2 ;  /* 0x0000000711117c11 */ /* 0x000fc800090f1c0e */
[----:B------:R-:W-:-:S07]  /*33d0*/  IADD3.X R17, PT, PT, RZ, R17, RZ, P1, !PT ;  /* 0x00000011ff117210 */ /* 0x000fce0000ffe4ff */
.L_x_183:
        /* <DEDUP_REMOVED lines=24> */
[----:B------:R-:W-:-:S02]  /*3560*/  IADD3.X R17, PT, PT, RZ, R17, RZ, P3, !PT ;  /* 0x00000011ff117210 */ /* 0x000fc40001ffe4ff */
[----:B------:R-:W-:Y:S01]  /*3570*/  IADD3.X R0, PT, PT, RZ, R0, RZ, P2, !PT ;  /* 0x00000000ff007210 */ /* 0x000fe200017fe4ff */
[----:B--2---:R-:W-:Y:S01]  /*3580*/  FADD.FTZ R33, R33, R12 ;  /* 0x0000000c21217221 */ /* 0x004fe20000010000 */
[----:B------:R-:W-:-:S03]  /*3590*/  FADD.FTZ R34, R34, R13 ;  /* 0x0000000d22227221 */ /* 0x000fc60000010000 */
[----:B---3--:R-:W-:Y:S01]  /*35a0*/  FADD.FTZ R33, R33, R14 ;  /* 0x0000000e21217221 */ /* 0x008fe20000010000 */
[----:B------:R-:W-:-:S03]  /*35b0*/  FADD.FTZ R34, R34, R15 ;  /* 0x0000000f22227221 */ /* 0x000fc60000010000 */
[----:B------:R-:W-:Y:S01]  /*35c0*/  FADD.FTZ R12, R33, R24 ;  /* 0x00000018210c7221 */ /* 0x000fe20000010000 */
[----:B------:R-:W-:Y:S01]  /*35d0*/  FADD.FTZ R13, R34, R25 ;  /* 0x00000019220d7221 */ /* 0x000fe20000010000 */
[----:B------:R-:W-:Y:S06]  /*35e0*/  @P1 BRA `(.L_x_183) ;  /* 0xfffffffc007c1947 */ /* 0x000fec000383ffff */
.L_x_182:
[----:B------:R-:W-:Y:S05]  /*35f0*/  BSYNC.RECONVERGENT B1 ;  /* 0x0000000000017941 */ /* 0x000fea0003800200 */
.L_x_181:
[----:B------:R-:W-:Y:S05]  /*3600*/  @!P0 BRA `(.L_x_180) ;  /* 0x0000000000e88947 */ /* 0x000fea0003800000 */
[----:B-----5:R-:W-:Y:S01]  /*3610*/  IADD3 R14, P1, PT, R10, -0x1, RZ ;  /* 0xffffffff0a0e7810 */ /* 0x020fe20007f3e0ff */
        /* <DEDUP_REMOVED lines=28> */
.L_x_185:
[----:B------:R-:W-:Y:S05]  /*37e0*/  BSYNC.RECONVERGENT B1 ;  /* 0x0000000000017941 */ /* 0x000fea0003800200 */
.L_x_184:
        /* <DEDUP_REMOVED lines=9> */
[----:B------:R-:W-:-:S04]  /*3880*/  @P1 IADD3 R2, P2, PT, R2, 0x1e, RZ ;  /* 0x0000001e02021810 */ /* 0x000fc80007f5e0ff */
[----:B------:R-:W-:Y:S01]  /*3890*/  @P1 IADD3.X R0, PT, PT, RZ, R0, RZ, P2, !PT ;  /* 0x00000000ff001210 */ /* 0x000fe200017fe4ff */
[----:B------:R-:W-:Y:S01]  /*38a0*/  @!P0 IMAD.WIDE.U32 R14, R2, 0x780, R14 ;  /* 0x00000780020e8825 */ /* 0x000fe200078e000e */
[----:B------:R-:W-:-:S03]  /*38b0*/  @P1 IADD3 R23, PT, PT, R21, R23, RZ ;  /* 0x0000001715171210 */ /* 0x000fc60007ffe0ff */
        /* <DEDUP_REMOVED lines=15> */
.L_x_180:
[----:B------:R-:W-:Y:S05]  /*39b0*/  BSYNC.RECONVERGENT B0 ;  /* 0x0000000000007941 */ /* 0x000fea0003800200 */
.L_x_179:
[----:B------:R0:W-:Y:S01]  /*39c0*/  STS [R7], R12 ;  /* 0x0000000c07007388 */ /* 0x0001e20000000800 */
[----:B-----5:R-:W1:Y:S01]  /*39d0*/  LDC.64 R16, c[0x0][0x388] ;  /* 0x0000e200ff107b82 */ /* 0x020e620000000a00 */
[----:B------:R-:W-:Y:S02]  /*39e0*/  ISETP.NE.AND P0, PT, R8, 0xf, PT ;  /* 0x0000000f0800780c */ /* 0x000fe40003f05270 */
[----:B------:R0:W-:Y:S01]  /*39f0*/  STS [R7+0x780], R13 ;  /* 0x0007800d07007388 */ /* 0x0001e20000000800 */
[----:B------:R-:W-:-:S04]  /*3a00*/  MOV R0, R32 ;  /* 0x0000002000007202 */ /* 0x000fc80000000f00 */
[----:B------:R-:W2:Y:S08]  /*3a10*/  LDC.64 R14, c[0x0][0x390] ;  /* 0x0000e400ff0e7b82 */ /* 0x000eb00000000a00 */
[----:B0-----:R-:W-:Y:S06]  /*3a20*/  BAR.SYNC.DEFER_BLOCKING 0x0 ;  /* 0x0000000000007b1d */ /* 0x001fec0000010000 */
.L_x_191:
        /* <DEDUP_REMOVED lines=15> */
.L_x_187:
[----:B------:R-:W-:Y:S05]  /*3b20*/  BSYNC.RECONVERGENT B0 ;  /* 0x0000000000007941 */ /* 0x000fea0003800200 */
.L_x_186:
[----:B------:R-:W-:-:S03]  /*3b30*/  UMOV UR4, 0xffff ;  /* 0x0000ffff00047882 */ /* 0x000fc60000000000 */
[----:B------:R-:W-:Y:S05]  /*3b40*/  BRA.DIV UR4, `(.L_x_188) ;  /* 0x0000000204ac7947 */ /* 0x000fea000b800000 */
[----:B------:R-:W-:Y:S01]  /*3b50*/  MOV R21, 0xffff ;  /* 0x0000ffff00157802 */ /* 0x000fe20000000f00 */
[----:B------:R-:W-:Y:S01]  /*3b60*/  IMAD.MOV.U32 R25, RZ, RZ, 0xffff ;  /* 0x0000ffffff197424 */ /* 0x000fe200078e00ff */
[----:B------:R-:W-:Y:S02]  /*3b70*/  MOV R23, 0xffff ;  /* 0x0000ffff00177802 */ /* 0x000fe40000000f00 */
        /* <DEDUP_REMOVED lines=20> */
.L_x_202:
        /* <DEDUP_REMOVED lines=10> */
.L_x_190:
[----:B------:R-:W-:Y:S05]  /*3d60*/  BSYNC.RECONVERGENT B0 ;  /* 0x0000000000007941 */ /* 0x000fea0003800200 */
.L_x_189:
        /* <DEDUP_REMOVED lines=9> */
.L_x_188:
        /* <DEDUP_REMOVED lines=8> */
.L_x_194:
[----:B------:R-:W-:Y:S05]  /*3e80*/  BSYNC B0 ;  /* 0x0000000000007941 */ /* 0x000fea0003800000 */
.L_x_193:
[----:B------:R-:W-:Y:S01]  /*3e90*/  HFMA2 R29, -RZ, RZ, 0, 4.76837158203125e-07 ;  /* 0x00000008ff1d7431 */ /* 0x000fe200000001ff */
[----:B------:R-:W-:Y:S02]  /*3ea0*/  MOV R25, R12 ;  /* 0x0000000c00197202 */ /* 0x000fe40000000f00 */
[----:B------:R-:W-:Y:S02]  /*3eb0*/  MOV R30, 0x101f ;  /* 0x0000101f001e7802 */ /* 0x000fe40000000f00 */
[----:B------:R-:W-:Y:S02]  /*3ec0*/  MOV R22, 0xffff ;  /* 0x0000ffff00167802 */ /* 0x000fe40000000f00 */
[----:B------:R-:W-:-:S07]  /*3ed0*/  MOV R13, R24 ;  /* 0x00000018000d7202 */ /* 0x000fce0000000f00 */
[----:B------:R-:W-:Y:S05]  /*3ee0*/  WARPSYNC.COLLECTIVE R22, `(.L_x_195) ;  /* 0x0000000016087348 */ /* 0x000fea0003c00000 */
[----:B------:R0:W1:Y:S02]  /*3ef0*/  SHFL.BFLY P2, R24, R25, R29, R30 ;  /* 0x0c00001d19187389 */ /* 0x000064000004001e */
[----:B01----:R-:W-:Y:S05]  /*3f00*/  ENDCOLLECTIVE ;  /* 0x000000000000791b */ /* 0x003fea0003800000 */
.L_x_195:
[----:B------:R-:W-:Y:S01]  /*3f10*/  FADD.FTZ R13, R13, R2 ;  /* 0x000000020d0d7221 */ /* 0x000fe20000010000 */
[----:B------:R-:W-:-:S04]  /*3f20*/  HFMA2 R29, -RZ, RZ, 0, 2.384185791015625e-07 ;  /* 0x00000004ff1d7431 */ /* 0x000fc800000001ff */
[----:B------:R-:W-:Y:S01]  /*3f30*/  MOV R25, R13 ;  /* 0x0000000d00197202 */ /* 0x000fe20000000f00 */
[----:B------:R-:W-:-:S07]  /*3f40*/  IMAD.MOV.U32 R19, RZ, RZ, R24 ;  /* 0x000000ffff137224 */ /* 0x000fce00078e0018 */
[----:B------:R-:W-:Y:S05]  /*3f50*/  WARPSYNC.COLLECTIVE R22, `(.L_x_196) ;  /* 0x0000000016087348 */ /* 0x000fea0003c00000 */
[----:B------:R0:W1:Y:S02]  /*3f60*/  SHFL.BFLY P2, R24, R25, R29, R30 ;  /* 0x0c00001d19187389 */ /* 0x000064000004001e */
[----:B01----:R-:W-:Y:S05]  /*3f70*/  ENDCOLLECTIVE ;  /* 0x000000000000791b */ /* 0x003fea0003800000 */
.L_x_196:
[----:B------:R-:W-:-:S05]  /*3f80*/  FADD.FTZ R19, R19, R12 ;  /* 0x0000000c13137221 */ /* 0x000fca0000010000 */
[----:B------:R-:W-:Y:S02]  /*3f90*/  MOV R25, R19 ;  /* 0x0000001300197202 */ /* 0x000fe40000000f00 */
[----:B------:R-:W-:-:S07]  /*3fa0*/  MOV R18, R24 ;  /* 0x0000001800127202 */ /* 0x000fce0000000f00 */
[----:B------:R-:W-:Y:S05]  /*3fb0*/  WARPSYNC.COLLECTIVE R22, `(.L_x_197) ;  /* 0x0000000016087348 */ /* 0x000fea0003c00000 */
[----:B------:R0:W1:Y:S02]  /*3fc0*/  SHFL.BFLY P2, R24, R25, R29, R30 ;  /* 0x0c00001d19187389 */ /* 0x000064000004001e */
[----:B01----:R-:W-:Y:S05]  /*3fd0*/  ENDCOLLECTIVE ;  /* 0x000000000000791b */ /* 0x003fea0003800000 */
.L_x_197:
[----:B------:R-:W-:Y:S01]  /*3fe0*/  FADD.FTZ R18, R13, R18 ;  /* 0x000000120d127221 */ /* 0x000fe20000010000 */
[----:B------:R-:W-:-:S04]  /*3ff0*/  HFMA2 R29, -RZ, RZ, 0, 1.1920928955078125e-07 ;  /* 0x00000002ff1d7431 */ /* 0x000fc800000001ff */
[----:B------:R-:W-:Y:S02]  /*4000*/  MOV R25, R18 ;  /* 0x0000001200197202 */ /* 0x000fe40000000f00 */
[----:B------:R-:W-:-:S07]  /*4010*/  MOV R20, R24 ;  /* 0x0000001800147202 */ /* 0x000fce0000000f00 */
[----:B------:R-:W-:Y:S05]  /*4020*/  WARPSYNC.COLLECTIVE R22, `(.L_x_198) ;  /* 0x0000000016087348 */ /* 0x000fea0003c00000 */
[----:B------:R0:W1:Y:S02]  /*4030*/  SHFL.BFLY P2, R24, R25, R29, R30 ;  /* 0x0c00001d19187389 */ /* 0x000064000004001e */
[----:B01----:R-:W-:Y:S05]  /*4040*/  ENDCOLLECTIVE ;  /* 0x000000000000791b */ /* 0x003fea0003800000 */
.L_x_198:
[----:B------:R-:W-:-:S05]  /*4050*/  FADD.FTZ R20, R19, R20 ;  /* 0x0000001413147221 */ /* 0x000fca0000010000 */
[----:B------:R-:W-:Y:S01]  /*4060*/  MOV R25, R20 ;  /* 0x0000001400197202 */ /* 0x000fe20000000f00 */
[----:B------:R-:W-:-:S07]  /*4070*/  IMAD.MOV.U32 R21, RZ, RZ, R24 ;  /* 0x000000ffff157224 */ /* 0x000fce00078e0018 */
[----:B------:R-:W-:Y:S05]  /*4080*/  WARPSYNC.COLLECTIVE R22, `(.L_x_199) ;  /* 0x0000000016087348 */ /* 0x000fea0003c00000 */
[----:B------:R0:W1:Y:S02]  /*4090*/  SHFL.BFLY P2, R24, R25, R29, R30 ;  /* 0x0c00001d19187389 */ /* 0x000064000004001e */
[----:B01----:R-:W-:Y:S05]  /*40a0*/  ENDCOLLECTIVE ;  /* 0x000000000000791b */ /* 0x003fea0003800000 */
.L_x_199:
[----:B------:R-:W-:Y:S01]  /*40b0*/  FADD.FTZ R21, R18, R21 ;  /* 0x0000001512157221 */ /* 0x000fe20000010000 */
[----:B------:R-:W-:-:S04]  /*40c0*/  HFMA2 R29, -RZ, RZ, 0, 5.9604644775390625e-08 ;  /* 0x00000001ff1d7431 */ /* 0x000fc800000001ff */
[----:B------:R-:W-:Y:S02]  /*40d0*/  MOV R25, R21 ;  /* 0x0000001500197202 */ /* 0x000fe40000000f00 */
[----:B------:R-:W-:-:S07]  /*40e0*/  MOV R23, R24 ;  /* 0x0000001800177202 */ /* 0x000fce0000000f00 */
[----:B------:R-:W-:Y:S05]  /*40f0*/  WARPSYNC.COLLECTIVE R22, `(.L_x_200) ;  /* 0x0000000016087348 */ /* 0x000fea0003c00000 */
[----:B------:R0:W1:Y:S02]  /*4100*/  SHFL.BFLY P2, R24, R25, R29, R30 ;  /* 0x0c00001d19187389 */ /* 0x000064000004001e */
[----:B01----:R-:W-:Y:S05]  /*4110*/  ENDCOLLECTIVE ;  /* 0x000000000000791b */ /* 0x003fea0003800000 */
.L_x_200:
[----:B------:R-:W-:-:S05]  /*4120*/  FADD.FTZ R23, R20, R23 ;  /* 0x0000001714177221 */ /* 0x000fca0000010000 */
[----:B------:R-:W-:Y:S02]  /*4130*/  MOV R25, R23 ;  /* 0x0000001700197202 */ /* 0x000fe40000000f00 */
[----:B------:R-:W-:-:S07]  /*4140*/  MOV R2, R24 ;  /* 0x0000001800027202 */ /* 0x000fce0000000f00 */
[----:B------:R-:W-:Y:S05]  /*4150*/  WARPSYNC.COLLECTIVE R22, `(.L_x_201) ;  /* 0x0000000016087348 */ /* 0x000fea0003c00000 */
[----:B------:R0:W1:Y:S02]  /*4160*/  SHFL.BFLY P2, R24, R25, R29, R30 ;  /* 0x0c00001d19187389 */ /* 0x000064000004001e */
[----:B01----:R-:W-:Y:S05]  /*4170*/  ENDCOLLECTIVE ;  /* 0x000000000000791b */ /* 0x003fea0003800000 */
.L_x_201:
[----:B------:R-:W-:Y:S01]  /*4180*/  FADD.FTZ R2, R21, R2 ;  /* 0x0000000215027221 */ /* 0x000fe20000010000 */
[----:B------:R-:W-:Y:S01]  /*4190*/  MOV R12, R24 ;  /* 0x00000018000c7202 */ /* 0x000fe20000000f00 */
[----:B------:R-:W-:Y:S06]  /*41a0*/  BRA `(.L_x_202) ;  /* 0xfffffff800c47947 */ /* 0x000fec000383ffff */
.L_x_203:
        /* <DEDUP_REMOVED lines=13> */
.L_x_1833:


//--------------------- .text._ZN13group_norm_v218gn_bwd_cuda_kernelI13__nv_bfloat16Li480ELi1ELi32ELi60ELi256ELb0ELb1ELi16ELi960ELi960ELi4ELb1ELi8ELb0ELb0ELNS_15WgradSyncMethodE3ENS_16CompileConditionILi1000EEEEEvPT_S6_S6_PKS5_S8_S8_S8_PKfflPfPj --------------------------
	.section	.text._ZN13group_norm_v218gn_bwd_cuda_kernelI13__nv_bfloat16Li480ELi1ELi32ELi60ELi256ELb0ELb1ELi16ELi960ELi960ELi4ELb1ELi8ELb0ELb0ELNS_15WgradSyncMethodE3ENS_16CompileConditionILi1000EEEEEvPT_S6_S6_PKS5_S8_S8_S8_PKfflPfPj,"ax",@progbits
	.align	128
        .global         _ZN13group_norm_v218gn_bwd_cuda_kernelI13__nv_bfloat16Li480ELi1ELi32ELi60ELi256ELb0ELb1ELi16ELi960ELi960ELi4ELb1ELi8ELb0ELb0ELNS_15WgradSyncMethodE3ENS_16CompileConditionILi1000EEEEEvPT_S6_S6_PKS5_S8_S8_S8_PKfflPfPj
        .type           _ZN13group_norm_v218gn_bwd_cuda_kernelI13__nv_bfloat16Li480ELi1ELi32ELi60ELi256ELb0ELb1ELi16ELi960ELi960ELi4ELb1ELi8ELb0ELb0ELNS_15WgradSyncMethodE3ENS_16CompileConditionILi1000EEEEEvPT_S6_S6_PKS5_S8_S8_S8_PKfflPfPj,@function
        .size           _ZN13group_norm_v218gn_bwd_cuda_kernelI13__nv_bfloat16Li480ELi1ELi32ELi60ELi256ELb0ELb1ELi16ELi960ELi960ELi4ELb1ELi8ELb0ELb0ELNS_15WgradSyncMethodE3ENS_16CompileConditionILi1000EEEEEvPT_S6_S6_PKS5_S8_S8_S8_PKfflPfPj,(.L_x_1834 - _ZN13group_norm_v218gn_bwd_cuda_kernelI13__nv_bfloat16Li480ELi1ELi32ELi60ELi256ELb0ELb1ELi16ELi960ELi960ELi4ELb1ELi8ELb0ELb0ELNS_15WgradSyncMethodE3ENS_16CompileConditionILi1000EEEEEvPT_S6_S6_PKS5_S8_S8_S8_PKfflPfPj)
        .other          _ZN13group_norm_v218gn_bwd_cuda_kernelI13__nv_bfloat16Li480ELi1ELi32ELi60ELi256ELb0ELb1ELi16ELi960ELi960ELi4ELb1ELi8ELb0ELb0ELNS_15WgradSyncMethodE3ENS_16CompileConditionILi1000EEEEEvPT_S6_S6_PKS5_S8_S8_S8_PKfflPfPj,@"STO_CUDA_ENTRY STV_DEFAULT"
_ZN13group_norm_v218gn_bwd_cuda_kernelI13__nv_bfloat16Li480ELi1ELi32ELi60ELi256ELb0ELb1ELi16ELi960ELi960ELi4ELb1ELi8ELb0ELb0ELNS_15WgradSyncMethodE3ENS_16CompileConditionILi1000EEEEEvPT_S6_S6_PKS5_S8_S8_S8_PKfflPfPj:
.text._ZN13group_norm_v218gn_bwd_cuda_kernelI13__nv_bfloat16Li480ELi1ELi32ELi60ELi256ELb0ELb1ELi16ELi960ELi960ELi4ELb1ELi8ELb0ELb0ELNS_15WgradSyncMethodE3ENS_16CompileConditionILi1000EEEEEvPT_S6_S6_PKS5_S8_S8_S8_PKfflPfPj:
        /* <DEDUP_REMOVED lines=9> */
[----:B------:R-:W-:-:S09]  /*0090*/  UISETP.GT.AND.EX UP0, UPT, UR14, URZ, UPT, UP0 ;  /* 0x000000ff0e00728c */ /* 0x000fd2000bf04300 */
        /* <DEDUP_REMOVED lines=17> */
.L_x_206:
[----:B0-----:R-:W2:Y:S04]  /*01b0*/  LD.E.STRONG.GPU R5, desc[UR16][R2.64+0x20] ;  /* 0x0000201002057980 */ /* 0x001ea8000c10f900 */
[----:B--2---:R-:W-:Y:S01]  /*01c0*/  CCTL.IVALL ;  /* 0x00000000ff00798f */ /* 0x004fe20002000000 */
[----:B------:R-:W-:Y:S05]  /*01d0*/  YIELD ;  /* 0x0000000000007946 */ /* 0x000fea0003800000 */
[----:B-----5:R-:W-:-:S04]  /*01e0*/  LOP3.LUT R5, R5, R0, RZ, 0x3c, !PT ;  /* 0x0000000005057212 */ /* 0x020fc800078e3cff */
[----:B------:R-:W-:-:S13]  /*01f0*/  ISETP.GT.AND P0, PT, R5, -0x1, PT ;  /* 0xffffffff0500780c */ /* 0x000fda0003f04270 */
[----:B------:R-:W-:Y:S05]  /*0200*/  @P0 BRA `(.L_x_206) ;  /* 0xfffffffc00e80947 */ /* 0x000fea000383ffff */
.L_x_205:
[----:B------:R-:W-:Y:S05]  /*0210*/  WARPSYNC.ALL ;  /* 0x0000000000007948 */ /* 0x000fea0003800000 */
[----:B------:R-:W-:Y:S06]  /*0220*/  BAR.SYNC.DEFER_BLOCKING 0x0 ;  /* 0x0000000000007b1d */ /* 0x000fec0000010000 */
[----:B------:R-:W-:Y:S05]  /*0230*/  BRA `(.L_x_207) ;  /* 0x0000003400087947 */ /* 0x000fea0003800000 */
.L_x_204:
[----:B------:R-:W0:Y:S01]  /*0240*/  S2R R0, SR_TID.X ;  /* 0x0000000000007919 */ /* 0x000e220000002100 */
[----:B------:R-:W1:Y:S01]  /*0250*/  LDC.64 R112, c[0x0][0x3a8] ;  /* 0x0000ea00ff707b82 */ /* 0x000e620000000a00 */
[----:B------:R-:W-:Y:S01]  /*0260*/  UIMAD UR5, UR15, 0x3c0, URZ ;  /* 0x000003c00f0578a4 */ /* 0x000fe2000f8e02ff */
[----:B------:R-:W2:Y:S01]  /*0270*/  S2R R6, SR_CgaCtaId ;  /* 0x0000000000067919 */ /* 0x000ea20000008800 */
[----:B------:R-:W-:Y:S01]  /*0280*/  MOV R4, UR15 ;  /* 0x0000000f00047c02 */ /* 0x000fe20008000f00 */
[----:B------:R-:W-:Y:S01]  /*0290*/  USHF.L.U32 UR4, UR11, 0x3, URZ ;  /* 0x000000030b047899 */ /* 0x000fe200080006ff */
[----:B------:R-:W3:Y:S01]  /*02a0*/  LDCU.128 UR24, c[0x0][0x3d0] ;  /* 0x00007a00ff1877ac */ /* 0x000ee20008000c00 */
[----:B------:R-:W4:Y:S01]  /*02b0*/  LDCU.64 UR6, c[0x0][0x3d8] ;  /* 0x00007b00ff0677ac */ /* 0x000f220008000a00 */
[----:B0-----:R-:W-:-:S05]  /*02c0*/  LOP3.LUT R2, R0, 0xffff, RZ, 0xc0, !PT ;  /* 0x0000ffff00027812 */ /* 0x001fca00078ec0ff */
        /* <DEDUP_REMOVED lines=8> */
[----:B------:R-:W-:-:S05]  /*0350*/  LEA R114, R34, UR5, 0x2 ;  /* 0x0000000522727c11 */ /* 0x000fca000f8e10ff */
[----:B-1----:R-:W-:-:S06]  /*0360*/  IMAD.WIDE.U32 R112, R114, 0x2, R112 ;  /* 0x0000000272707825 */ /* 0x002fcc00078e0070 */
[----:B------:R-:W5:Y:S01]  /*0370*/  LDG.E.64.CONSTANT R112, desc[UR16][R112.64] ;  /* 0x0000001070707981 */ /* 0x000f62000c1e9b00 */
[--C-:B------:R-:W-:Y:S01]  /*0380*/  SHF.R.U32.HI R3, RZ, 0x1, R0.reuse ;  /* 0x00000001ff037819 */ /* 0x100fe20000011600 */
[----:B------:R-:W-:Y:S01]  /*0390*/  ULOP3.LUT UR4, UR4, 0x7fff0, URZ, 0xc0, !UPT ;  /* 0x0007fff004047892 */ /* 0x000fe2000f8ec0ff */
[----:B------:R-:W-:Y:S01]  /*03a0*/  MOV R7, UR5 ;  /* 0x0000000500077c02 */ /* 0x000fe20008000f00 */
[----:B----4-:R-:W-:Y:S01]  /*03b0*/  ULEA UR6, UP0, UR11, UR6, 0x2 ;  /* 0x000000060b067291 */ /* 0x010fe2000f8010ff */
[----:B------:R-:W-:Y:S01]  /*03c0*/  LEA R4, R4, R3, 0x4 ;  /* 0x0000000304047211 */ /* 0x000fe200078e20ff */
[----:B------:R-:W-:Y:S01]  /*03d0*/  ULOP3.LUT UR4, UR4, 0xf, UR19, 0xf8, !UPT ;  /* 0x0000000f04047892 */ /* 0x000fe2000f8ef813 */
[----:B------:R-:W-:Y:S02]  /*03e0*/  MOV R2, 0x400 ;  /* 0x0000040000027802 */ /* 0x000fe40000000f00 */
[----:B------:R-:W-:Y:S02]  /*03f0*/  CS2R R56, SRZ ;  /* 0x0000000000387805 */ /* 0x000fe4000001ff00 */
[----:B---3--:R-:W-:Y:S01]  /*0400*/  MOV R118, UR24 ;  /* 0x0000001800767c02 */ /* 0x008fe20008000f00 */
[----:B------:R-:W-:Y:S01]  /*0410*/  IMAD R10, R4, 0x3c, -R7 ;  /* 0x0000003c040a7824 */ /* 0x000fe200078e0a07 */
[----:B------:R-:W-:Y:S01]  /*0420*/  IADD3 R4, PT, PT, R0, 0x1e0, RZ ;  /* 0x000001e000047810 */ /* 0x000fe20007ffe0ff */
[----:B------:R-:W-:Y:S01]  /*0430*/  UIMAD UR4, UR4, 0x780, UR5 ;  /* 0x00000780040478a4 */ /* 0x000fe2000f8e0205 */
[----:B------:R-:W-:-:S02]  /*0440*/  SHF.R.U32.HI R7, RZ, 0x4, R0 ;  /* 0x00000004ff077819 */ /* 0x000fc40000011600 */
[----:B------:R-:W-:Y:S02]  /*0450*/  CS2R R58, SRZ ;  /* 0x00000000003a7805 */ /* 0x000fe4000001ff00 */
[----:B------:R-:W-:Y:S02]  /*0460*/  SHF.R.U32.HI R9, RZ, 0x4, R4 ;  /* 0x00000004ff097819 */ /* 0x000fe40000011604 */
[----:B------:R-:W-:Y:S02]  /*0470*/  CS2R R60, SRZ ;  /* 0x00000000003c7805 */ /* 0x000fe4000001ff00 */
[----:B------:R-:W-:Y:S02]  /*0480*/  IADD3 R3, PT, PT, R2, 0x3c00, RZ ;  /* 0x00003c0002037810 */ /* 0x000fe40007ffe0ff */
[----:B------:R-:W-:Y:S02]  /*0490*/  CS2R R62, SRZ ;  /* 0x00000000003e7805 */ /* 0x000fe4000001ff00 */
[-C--:B------:R-:W-:Y:S01]  /*04a0*/  LOP3.LUT R7, R7, R0.reuse, RZ, 0x3c, !PT ;  /* 0x0000000007077212 */ /* 0x080fe200078e3cff */
[----:B------:R-:W-:Y:S01]  /*04b0*/  UIMAD.WIDE.U32 UR8, UR15, 0x4, UR26 ;  /* 0x000000040f0878a5 */ /* 0x000fe2000f8e001a */
[----:B------:R-:W-:Y:S01]  /*04c0*/  LOP3.LUT R9, R9, R0, RZ, 0x3c, !PT ;  /* 0x0000000009097212 */ /* 0x000fe200078e3cff */
[----:B------:R-:W-:Y:S01]  /*04d0*/  ULEA.HI.X UR7, UR11, UR7, URZ, 0x2, UP0 ;  /* 0x000000070b077291 */ /* 0x000fe200080f14ff */
[----:B--2---:R-:W-:Y:S01]  /*04e0*/  LEA R5, R6, R2, 0x18 ;  /* 0x0000000206057211 */ /* 0x004fe200078ec0ff */
[----:B------:R-:W0:Y:S01]  /*04f0*/  LDCU UR20, c[0x0][0x374] ;  /* 0x00006e80ff1477ac */ /* 0x000e220008000800 */
[----:B------:R-:W-:-:S02]  /*0500*/  SHF.L.U32 R2, R0, 0x1, RZ ;  /* 0x0000000100027819 */ /* 0x000fc400000006ff */
[----:B------:R-:W-:Y:S01]  /*0510*/  LEA R3, R6, R3, 0x18 ;  /* 0x0000000306037211 */ /* 0x000fe200078ec0ff */
[----:B------:R-:W-:Y:S01]  /*0520*/  UMOV UR13, UR11 ;  /* 0x0000000b000d7c82 */ /* 0x000fe20008000000 */
[----:B------:R-:W-:Y:S01]  /*0530*/  SHF.L.U32 R6, R0, 0x3, RZ ;  /* 0x0000000300067819 */ /* 0x000fe200000006ff */
[----:B------:R-:W-:Y:S01]  /*0540*/  UMOV UR5, URZ ;  /* 0x000000ff00057c82 */ /* 0x000fe20008000000 */
[----:B------:R-:W-:Y:S01]  /*0550*/  SHF.L.U32 R8, R4, 0x3, RZ ;  /* 0x0000000304087819 */ /* 0x000fe200000006ff */
[----:B------:R-:W-:Y:S01]  /*0560*/  IMAD R115, R34, 0x18, R3 ;  /* 0x0000001822737824 */ /* 0x000fe200078e0203 */
[----:B------:R-:W-:Y:S02]  /*0570*/  SHF.L.U32 R7, R7, 0x3, RZ ;  /* 0x0000000307077819 */ /* 0x000fe400000006ff */
[----:B------:R-:W-:Y:S02]  /*0580*/  SHF.L.U32 R9, R9, 0x3, RZ ;  /* 0x0000000309097819 */ /* 0x000fe400000006ff */
[----:B------:R-:W-:-:S02]  /*0590*/  LOP3.LUT R4, R2, 0x18, RZ, 0xc0, !PT ;  /* 0x0000001802047812 */ /* 0x000fc400078ec0ff */
[----:B------:R-:W-:Y:S02]  /*05a0*/  LOP3.LUT R106, R2, 0x18, RZ, 0xc, !PT ;  /* 0x00000018026a7812 */ /* 0x000fe400078e0cff */
[----:B------:R-:W-:Y:S02]  /*05b0*/  LOP3.LUT R105, R6, 0x1fe0, RZ, 0xc0, !PT ;  /* 0x00001fe006697812 */ /* 0x000fe400078ec0ff */
[----:B------:R-:W-:Y:S02]  /*05c0*/  LOP3.LUT R8, R8, 0x3fe0, RZ, 0xc0, !PT ;  /* 0x00003fe008087812 */ /* 0x000fe400078ec0ff */
[----:B------:R-:W-:Y:S02]  /*05d0*/  LOP3.LUT R2, R7, 0x18, RZ, 0xc0, !PT ;  /* 0x0000001807027812 */ /* 0x000fe400078ec0ff */
[----:B------:R-:W-:Y:S02]  /*05e0*/  LOP3.LUT R104, R9, 0x18, RZ, 0xc0, !PT ;  /* 0x0000001809687812 */ /* 0x000fe400078ec0ff */
[----:B------:R-:W-:-:S02]  /*05f0*/  LEA R107, R0, R5, 0x5 ;  /* 0x00000005006b7211 */ /* 0x000fc400078e28ff */
[C---:B------:R-:W-:Y:S02]  /*0600*/  LOP3.LUT R108, R4.reuse, 0x8, RZ, 0x3c, !PT ;  /* 0x00000008046c7812 */ /* 0x040fe400078e3cff */
[----:B------:R-:W-:Y:S02]  /*0610*/  LOP3.LUT R4, R4, 0x10, RZ, 0x3c, !PT ;  /* 0x0000001004047812 */ /* 0x000fe400078e3cff */
[-C--:B------:R-:W-:Y:S02]  /*0620*/  IADD3 R105, PT, PT, R105, R5.reuse, R2 ;  /* 0x0000000569697210 */ /* 0x080fe40007ffe002 */
[----:B------:R-:W-:Y:S02]  /*0630*/  IADD3 R104, PT, PT, R8, R5, R104 ;  /* 0x0000000508687210 */ /* 0x000fe40007ffe068 */
[C---:B------:R-:W-:Y:S02]  /*0640*/  IADD3 R5, PT, PT, R10.reuse, 0x4, RZ ;  /* 0x000000040a057810 */ /* 0x040fe40007ffe0ff */
[----:B------:R-:W-:-:S02]  /*0650*/  IADD3 R7, PT, PT, R10, 0x8, RZ ;  /* 0x000000080a077810 */ /* 0x000fc40007ffe0ff */
[C---:B------:R-:W-:Y:S02]  /*0660*/  IADD3 R9, PT, PT, R10.reuse, 0xc, RZ ;  /* 0x0000000c0a097810 */ /* 0x040fe40007ffe0ff */
[C---:B------:R-:W-:Y:S02]  /*0670*/  IADD3 R11, PT, PT, R10.reuse, 0x10, RZ ;  /* 0x000000100a0b7810 */ /* 0x040fe40007ffe0ff */
[C---:B------:R-:W-:Y:S02]  /*0680*/  IADD3 R13, PT, PT, R10.reuse, 0x14, RZ ;  /* 0x000000140a0d7810 */ /* 0x040fe40007ffe0ff */
[C---:B------:R-:W-:Y:S02]  /*0690*/  IADD3 R15, PT, PT, R10.reuse, 0x18, RZ ;  /* 0x000000180a0f7810 */ /* 0x040fe40007ffe0ff */
[C---:B------:R-:W-:Y:S02]  /*06a0*/  IADD3 R17, PT, PT, R10.reuse, 0x1c, RZ ;  /* 0x0000001c0a117810 */ /* 0x040fe40007ffe0ff */
[----:B------:R-:W-:-:S02]  /*06b0*/  IADD3 R19, PT, PT, R10, 0x20, RZ ;  /* 0x000000200a137810 */ /* 0x000fc40007ffe0ff */
[C---:B------:R-:W-:Y:S02]  /*06c0*/  IADD3 R21, PT, PT, R10.reuse, 0x24, RZ ;  /* 0x000000240a157810 */ /* 0x040fe40007ffe0ff */
[C---:B------:R-:W-:Y:S02]  /*06d0*/  IADD3 R23, PT, PT, R10.reuse, 0x28, RZ ;  /* 0x000000280a177810 */ /* 0x040fe40007ffe0ff */
[C---:B------:R-:W-:Y:S02]  /*06e0*/  IADD3 R25, PT, PT, R10.reuse, 0x2c, RZ ;  /* 0x0000002c0a197810 */ /* 0x040fe40007ffe0ff */
[C---:B------:R-:W-:Y:S02]  /*06f0*/  IADD3 R27, PT, PT, R10.reuse, 0x30, RZ ;  /* 0x000000300a1b7810 */ /* 0x040fe40007ffe0ff */
[----:B------:R-:W-:Y:S02]  /*0700*/  IADD3 R29, PT, PT, R10, 0x34, RZ ;  /* 0x000000340a1d7810 */ /* 0x000fe40007ffe0ff */
[----:B------:R-:W-:Y:S01]  /*0710*/  IADD3 R2, PT, PT, R0, UR4, RZ ;  /* 0x0000000400027c10 */ /* 0x000fe2000fffe0ff */
[----:B------:R-:W-:Y:S01]  /*0720*/  UMOV UR4, URZ ;  /* 0x000000ff00047c82 */ /* 0x000fe20008000000 */
[----:B------:R-:W-:-:S02]  /*0730*/  IADD3 R106, PT, PT, R107, R106, RZ ;  /* 0x0000006a6b6a7210 */ /* 0x000fc40007ffe0ff */
[C---:B------:R-:W-:Y:S02]  /*0740*/  IADD3 R108, PT, PT, R107.reuse, R108, RZ ;  /* 0x0000006c6b6c7210 */ /* 0x040fe40007ffe0ff */
[----:B------:R-:W-:Y:S02]  /*0750*/  IADD3 R31, PT, PT, R10, 0x38, RZ ;  /* 0x000000380a1f7810 */ /* 0x000fe40007ffe0ff */
[----:B------:R-:W-:Y:S02]  /*0760*/  IADD3 R107, PT, PT, R107, R4, RZ ;  /* 0x000000046b6b7210 */ /* 0x000fe40007ffe0ff */
[----:B------:R-:W-:Y:S02]  /*0770*/  LOP3.LUT R89, R6, 0x8, RZ, 0xc0, !PT ;  /* 0x0000000806597812 */ /* 0x000fe400078ec0ff */
[----:B------:R-:W-:Y:S02]  /*0780*/  SHF.R.U32.HI R4, RZ, 0x2, R10 ;  /* 0x00000002ff047819 */ /* 0x000fe4000001160a */
[----:B------:R-:W-:-:S02]  /*0790*/  SHF.R.U32.HI R6, RZ, 0x2, R5 ;  /* 0x00000002ff067819 */ /* 0x000fc40000011605 */
        /* <DEDUP_REMOVED lines=28> */
[----:B------:R-:W-:-:S02]  /*0960*/  LOP3.LUT R2, R114, 0xffff, RZ, 0xc0, !PT ;  /* 0x0000ffff72027812 */ /* 0x000fc400078ec0ff */
[----:B------:R-:W-:Y:S01]  /*0970*/  MOV R119, UR25 ;  /* 0x0000001900777c02 */ /* 0x000fe20008000f00 */
[----:B------:R-:W-:Y:S01]  /*0980*/  IMAD R32, R32, 0x18, R3 ;  /* 0x0000001820207824 */ /* 0x000fe200078e0203 */
[C---:B------:R-:W-:Y:S01]  /*0990*/  IADD3 R5, PT, PT, R121.reuse, 0x3c0, RZ ;  /* 0x000003c079057810 */ /* 0x040fe20007ffe0ff */
[----:B------:R-:W-:Y:S01]  /*09a0*/  IMAD R2, R2, 0x889, RZ ;  /* 0x0000088902027824 */ /* 0x000fe200078e02ff */
[----:B------:R-:W-:Y:S01]  /*09b0*/  IADD3 R103, PT, PT, R4, R89, RZ ;  /* 0x0000005904677210 */ /* 0x000fe20007ffe0ff */
[--C-:B------:R-:W-:Y:S01]  /*09c0*/  IMAD.WIDE.U32 R120, R121, 0x4, R118.reuse ;  /* 0x0000000479787825 */ /* 0x100fe200078e0076 */
[C---:B------:R-:W-:Y:S02]  /*09d0*/  IADD3 R102, PT, PT, R89.reuse, R6, RZ ;  /* 0x0000000659667210 */ /* 0x040fe40007ffe0ff */
[----:B------:R-:W-:Y:S01]  /*09e0*/  IADD3 R101, PT, PT, R89, R8, RZ ;  /* 0x0000000859657210 */ /* 0x000fe20007ffe0ff */
[----:B------:R-:W-:Y:S01]  /*09f0*/  IMAD.WIDE.U32 R118, R5, 0x4, R118 ;  /* 0x0000000405767825 */ /* 0x000fe200078e0076 */
[----:B------:R-:W-:-:S02]  /*0a00*/  IADD3 R100, PT, PT, R89, R10, RZ ;  /* 0x0000000a59647210 */ /* 0x000fc40007ffe0ff */
[C---:B------:R-:W-:Y:S02]  /*0a10*/  IADD3 R99, PT, PT, R89.reuse, R12, RZ ;  /* 0x0000000c59637210 */ /* 0x040fe40007ffe0ff */
[C---:B------:R-:W-:Y:S02]  /*0a20*/  IADD3 R98, PT, PT, R89.reuse, R14, RZ ;  /* 0x0000000e59627210 */ /* 0x040fe40007ffe0ff */
[C---:B------:R-:W-:Y:S02]  /*0a30*/  IADD3 R97, PT, PT, R89.reuse, R16, RZ ;  /* 0x0000001059617210 */ /* 0x040fe40007ffe0ff */
[C---:B------:R-:W-:Y:S02]  /*0a40*/  IADD3 R96, PT, PT, R89.reuse, R18, RZ ;  /* 0x0000001259607210 */ /* 0x040fe40007ffe0ff */
[C---:B------:R-:W-:Y:S02]  /*0a50*/  IADD3 R95, PT, PT, R89.reuse, R20, RZ ;  /* 0x00000014595f7210 */ /* 0x040fe40007ffe0ff */
[----:B------:R-:W-:-:S02]  /*0a60*/  IADD3 R94, PT, PT, R89, R22, RZ ;  /* 0x00000016595e7210 */ /* 0x000fc40007ffe0ff */
[C---:B------:R-:W-:Y:S02]  /*0a70*/  IADD3 R93, PT, PT, R89.reuse, R24, RZ ;  /* 0x00000018595d7210 */ /* 0x040fe40007ffe0ff */
[C---:B------:R-:W-:Y:S02]  /*0a80*/  IADD3 R92, PT, PT, R89.reuse, R26, RZ ;  /* 0x0000001a595c7210 */ /* 0x040fe40007ffe0ff */
[C---:B------:R-:W-:Y:S02]  /*0a90*/  IADD3 R91, PT, PT, R89.reuse, R28, RZ ;  /* 0x0000001c595b7210 */ /* 0x040fe40007ffe0ff */
[C---:B------:R-:W-:Y:S02]  /*0aa0*/  IADD3 R90, PT, PT, R89.reuse, R30, RZ ;  /* 0x0000001e595a7210 */ /* 0x040fe40007ffe0ff */
[----:B------:R-:W-:Y:S02]  /*0ab0*/  IADD3 R89, PT, PT, R89, R32, RZ ;  /* 0x0000002059597210 */ /* 0x000fe40007ffe0ff */
[----:B------:R-:W-:-:S02]  /*0ac0*/  LEA R115, R116, R115, 0x3 ;  /* 0x0000007374737211 */ /* 0x000fc400078e18ff */
[C---:B-----5:R-:W-:Y:S02]  /*0ad0*/  PRMT R111, R112.reuse, 0x7632, R111 ;  /* 0x00007632706f7816 */ /* 0x060fe4000000006f */
[C---:B------:R-:W-:Y:S02]  /*0ae0*/  PRMT R109, R113.reuse, 0x7632, R109 ;  /* 0x00007632716d7816 */ /* 0x040fe4000000006d */
[----:B------:R-:W-:Y:S02]  /*0af0*/  SHF.L.U32 R110, R113, 0x10, RZ ;  /* 0x00000010716e7819 */ /* 0x000fe400000006ff */
[----:B------:R-:W-:Y:S02]  /*0b00*/  SHF.L.U32 R112, R112, 0x10, RZ ;  /* 0x0000001070707819 */ /* 0x000fe400000006ff */
[----:B------:R-:W-:Y:S02]  /*0b10*/  SHF.R.U32.HI R113, RZ, 0x11, R2 ;  /* 0x00000011ff717819 */ /* 0x000fe40000011602 */
[----:B------:R-:W-:-:S02]  /*0b20*/  SHF.L.U32 R111, R111, 0x10, RZ ;  /* 0x000000106f6f7819 */ /* 0x000fc400000006ff */
[----:B0-----:R-:W-:-:S07]  /*0b30*/  SHF.L.U32 R109, R109, 0x10, RZ ;  /* 0x000000106d6d7819 */ /* 0x001fce00000006ff */
.L_x_217:
[----:B------:R-:W-:Y:S01]  /*0b40*/  USHF.L.U32 UR12, UR19, 0x4, URZ ;  /* 0x00000004130c7899 */ /* 0x000fe200080006ff */
[----:B0-----:R-:W-:Y:S01]  /*0b50*/  MOV R2, R114 ;  /* 0x0000007200027202 */ /* 0x001fe20000000f00 */
[----:B------:R-:W-:Y:S01]  /*0b60*/  USHF.R.U64 UR10, UR13, 0x1, UR5 ;  /* 0x000000010d0a7899 */ /* 0x000fe20008001205 */
[----:B------:R-:W0:Y:S03]  /*0b70*/  LDCU.64 UR22, c[0x0][0x3a0] ;  /* 0x00007400ff1677ac */ /* 0x000e260008000a00 */
[----:B------:R-:W-:Y:S02]  /*0b80*/  MOV R3, UR12 ;  /* 0x0000000c00037c02 */ /* 0x000fe40008000f00 */
[----:B------:R-:W-:Y:S01]  /*0b90*/  MOV R5, UR10 ;  /* 0x0000000a00057c02 */ /* 0x000fe20008000f00 */
[----:B------:R-:W-:Y:S01]  /*0ba0*/  USHF.R.U32.HI UR12, URZ, 0x1, UR5 ;  /* 0x00000001ff0c7899 */ /* 0x000fe20008011605 */
[----:B------:R-:W-:Y:S01]  /*0bb0*/  LOP3.LUT R4, R116, 0xf0, R3, 0xf8, !PT ;  /* 0x000000f074047812 */ /* 0x000fe200078ef803 */
[----:B------:R-:W-:-:S02]  /*0bc0*/  HFMA2 R3, -RZ, RZ, 0, 0 ;  /* 0x00000000ff037431 */ /* 0x000fc400000001ff */
[----:B------:R-:W-:Y:S01]  /*0bd0*/  UIMAD UR18, UR12, 0x78000, URZ ;  /* 0x000780000c1278a4 */ /* 0x000fe2000f8e02ff */
[----:B------:R-:W-:-:S04]  /*0be0*/  IMAD.WIDE.U32 R2, R5, 0x78000, R2 ;  /* 0x0007800005027825 */ /* 0x000fc800078e0002 */
[----:B------:R-:W-:-:S05]  /*0bf0*/  IMAD R5, R4, 0x780, RZ ;  /* 0x0000078004057824 */ /* 0x000fca00078e02ff */
[----:B------:R-:W-:-:S04]  /*0c00*/  IADD3 R88, P0, PT, R5, R2, RZ ;  /* 0x0000000205587210 */ /* 0x000fc80007f1e0ff */
[----:B------:R-:W-:Y:S01]  /*0c10*/  IADD3.X R3, PT, PT, R3, UR18, RZ, P0, !PT ;  /* 0x0000001203037c10 */ /* 0x000fe200087fe4ff */
[----:B------:R-:W-:Y:S01]  /*0c20*/  USHF.L.U32 UR18, UR10, 0x6, URZ ;  /* 0x000000060a127899 */ /* 0x000fe200080006ff */
[C---:B------:R-:W-:Y:S02]  /*0c30*/  SHF.L.U32 R87, R88.reuse, 0x1, RZ ;  /* 0x0000000158577819 */ /* 0x040fe400000006ff */
[----:B------:R-:W-:Y:S02]  /*0c40*/  SHF.L.U64.HI R88, R88, 0x1, R3 ;  /* 0x0000000158587819 */ /* 0x000fe40000010203 */
[----:B0-----:R-:W-:Y:S01]  /*0c50*/  IADD3 R10, P0, PT, R87, UR22, RZ ;  /* 0x00000016570a7c10 */ /* 0x001fe2000ff1e0ff */
[----:B------:R-:W-:-:S03]  /*0c60*/  USHF.L.U64.HI UR10, UR10, 0x6, UR12 ;  /* 0x000000060a0a7899 */ /* 0x000fc6000801020c */
[----:B------:R-:W-:Y:S01]  /*0c70*/  IADD3.X R11, PT, PT, R88, UR23, RZ, P0, !PT ;  /* 0x00000017580b7c10 */ /* 0x000fe200087fe4ff */
[----:B------:R-:W0:Y:S01]  /*0c80*/  LDCU.64 UR22, c[0x0][0x3b8] ;  /* 0x00007700ff1677ac */ /* 0x000e220008000a00 */
[----:B------:R-:W-:Y:S02]  /*0c90*/  MOV R2, UR18 ;  /* 0x0000001200027c02 */ /* 0x000fe40008000f00 */
[----:B------:R-:W-:Y:S01]  /*0ca0*/  MOV R3, UR10 ;  /* 0x0000000a00037c02 */ /* 0x000fe20008000f00 */
[----:B------:R-:W2:Y:S03]  /*0cb0*/  LDG.E.64.CONSTANT R46, desc[UR16][R10.64] ;  /* 0x000000100a2e7981 */ /* 0x000ea6000c1e9b00 */
[----:B------:R-:W1:Y:S01]  /*0cc0*/  LDCU UR10, c[0x0][0x3c0] ;  /* 0x00007800ff0a77ac */ /* 0x000e620008000800 */
[----:B------:R-:W-:Y:S01]  /*0cd0*/  IMAD.WIDE.U32 R2, R113, 0x2, R2 ;  /* 0x0000000271027825 */ /* 0x000fe200078e0002 */
[----:B------:R-:W3:Y:S04]  /*0ce0*/  LDG.E.64.CONSTANT R32, desc[UR16][R10.64+0x1e00] ;  /* 0x001e00100a207981 */ /* 0x000ee8000c1e9b00 */
[----:B------:R-:W4:Y:S04]  /*0cf0*/  LDG.E.64.CONSTANT R8, desc[UR16][R10.64+0x3c00] ;  /* 0x003c00100a087981 */ /* 0x000f28000c1e9b00 */
[----:B------:R-:W5:Y:S01]  /*0d00*/  LDG.E.64.CONSTANT R24, desc[UR16][R10.64+0x7800] ;  /* 0x007800100a187981 */ /* 0x000f62000c1e9b00 */
[----:B0-----:R-:W-:-:S03]  /*0d10*/  LEA R22, P0, R2, UR22, 0x2 ;  /* 0x0000001602167c11 */ /* 0x001fc6000f8010ff */
[----:B------:R-:W5:Y:S01]  /*0d20*/  LDG.E.64.CONSTANT R26, desc[UR16][R10.64+0x9600] ;  /* 0x009600100a1a7981 */ /* 0x000f62000c1e9b00 */
[----:B------:R-:W-:Y:S01]  /*0d30*/  LEA.HI.X R23, R2, UR23, R3, 0x2, P0 ;  /* 0x0000001702177c11 */ /* 0x000fe200080f1403 */
[----:B------:R-:W0:Y:S02]  /*0d40*/  LDCU.64 UR22, c[0x0][0x398] ;  /* 0x00007300ff1677ac */ /* 0x000e240008000a00 */
[----:B------:R-:W5:Y:S04]  /*0d50*/  LDG.E.64.CONSTANT R28, desc[UR16][R10.64+0xb400] ;  /* 0x00b400100a1c7981 */ /* 0x000f68000c1e9b00 */
[----:B------:R-:W1:Y:S04]  /*0d60*/  LDG.E.64.CONSTANT R2, desc[UR16][R22.64] ;  /* 0x0000001016027981 */ /* 0x000e68000c1e9b00 */
[----:B------:R-:W5:Y:S04]  /*0d70*/  LDG.E.64.CONSTANT R6, desc[UR16][R10.64+0x5a00] ;  /* 0x005a00100a067981 */ /* 0x000f68000c1e9b00 */
[----:B------:R-:W5:Y:S01]  /*0d80*/  LDG.E.64.CONSTANT R30, desc[UR16][R10.64+0xd200] ;  /* 0x00d200100a1e7981 */ /* 0x000f62000c1e9b00 */
[----:B0-----:R-:W-:-:S04]  /*0d90*/  IADD3 R34, P0, PT, R87, UR22, RZ ;  /* 0x0000001657227c10 */ /* 0x001fc8000ff1e0ff */
[----:B------:R-:W-:-:S05]  /*0da0*/  IADD3.X R35, PT, PT, R88, UR23, RZ, P0, !PT ;  /* 0x0000001758237c10 */ /* 0x000fca00087fe4ff */
[----:B------:R-:W5:Y:S04]  /*0db0*/  LDG.E.64.CONSTANT R4, desc[UR16][R34.64] ;  /* 0x0000001022047981 */ /* 0x000f68000c1e9b00 */
[----:B------:R-:W5:Y:S04]  /*0dc0*/  LDG.E.64.CONSTANT R12, desc[UR16][R34.64+0x1e00] ;  /* 0x001e0010220c7981 */ /* 0x000f68000c1e9b00 */
[----:B------:R-:W5:Y:S04]  /*0dd0*/  LDG.E.64.CONSTANT R14, desc[UR16][R34.64+0x3c00] ;  /* 0x003c0010220e7981 */ /* 0x000f68000c1e9b00 */
[----:B------:R-:W5:Y:S04]  /*0de0*/  LDG.E.64.CONSTANT R16, desc[UR16][R34.64+0x5a00] ;  /* 0x005a001022107981 */ /* 0x000f68000c1e9b00 */
[----:B------:R-:W5:Y:S04]  /*0df0*/  LDG.E.64.CONSTANT R10, desc[UR16][R34.64+0xd200] ;  /* 0x00d20010220a7981 */ /* 0x000f68000c1e9b00 */
[----:B------:R-:W5:Y:S04]  /*0e00*/  LDG.E.64.CONSTANT R20, desc[UR16][R34.64+0x9600] ;  /* 0x0096001022147981 */ /* 0x000f68000c1e9b00 */
[----:B------:R-:W5:Y:S04]  /*0e10*/  LDG.E.64.CONSTANT R18, desc[UR16][R34.64+0x7800] ;  /* 0x0078001022127981 */ /* 0x000f68000c1e9b00 */
[----:B------:R0:W5:Y:S01]  /*0e20*/  LDG.E.64.CONSTANT R22, desc[UR16][R34.64+0xb400] ;  /* 0x00b4001022167981 */ /* 0x000162000c1e9b00 */
[----:B------:R-:W-:-:S04]  /*0e30*/  UIADD3 UR13, UP0, UPT, UR13, 0x8, URZ ;  /* 0x000000080d0d7890 */ /* 0x000fc8000ff1e0ff */
[----:B------:R-:W-:Y:S02]  /*0e40*/  UIADD3.X UR5, UPT, UPT, URZ, UR5, URZ, UP0, !UPT ;  /* 0x00000005ff057290 */ /* 0x000fe400087fe4ff */
[----:B------:R-:W-:-:S04]  /*0e50*/  UISETP.GE.U32.AND UP0, UPT, UR13, UR21, UPT ;  /* 0x000000150d00728c */ /* 0x000fc8000bf06070 */
[----:B------:R-:W-:Y:S01]  /*0e60*/  UISETP.GE.AND.EX UP0, UPT, UR5, UR14, UPT, UP0 ;  /* 0x0000000e0500728c */ /* 0x000fe2000bf06300 */
[C---:B------:R-:W-:Y:S02]  /*0e70*/  ISETP.GT.U32.AND P1, PT, R0.reuse, 0x1f, PT ;  /* 0x0000001f0000780c */ /* 0x040fe40003f24070 */
[----:B------:R-:W-:Y:S02]  /*0e80*/  LOP3.LUT P0, RZ, R0, 0x3e1, RZ, 0xc0, !PT ;  /* 0x000003e100ff7812 */ /* 0x000fe4000780c0ff */
[C---:B--2---:R-:W-:Y:S02]  /*0e90*/  SHF.L.U32 R45, R46.reuse, 0x10, RZ ;  /* 0x000000102e2d7819 */ /* 0x044fe400000006ff */
[C---:B------:R-:W-:Y:S02]  /*0ea0*/  PRMT R37, R47.reuse, 0x7632, R37 ;  /* 0x000076322f257816 */ /* 0x040fe40000000025 */
[----:B------:R-:W-:Y:S02]  /*0eb0*/  PRMT R36, R46, 0x7632, R36 ;  /* 0x000076322e247816 */ /* 0x000fe40000000024 */
[----:B------:R-:W-:-:S02]  /*0ec0*/  SHF.L.U32 R47, R47, 0x10, RZ ;  /* 0x000000102f2f7819 */ /* 0x000fc400000006ff */
[C---:B---3--:R-:W-:Y:S02]  /*0ed0*/  PRMT R38, R32.reuse, 0x7632, R38 ;  /* 0x0000763220267816 */ /* 0x048fe40000000026 */
[----:B------:R-:W-:Y:S02]  /*0ee0*/  SHF.L.U32 R49, R32, 0x10, RZ ;  /* 0x0000001020317819 */ /* 0x000fe400000006ff */
[----:B------:R-:W-:Y:S02]  /*0ef0*/  SHF.L.U32 R51, R33, 0x10, RZ ;  /* 0x0000001021337819 */ /* 0x000fe400000006ff */
[----:B----4-:R-:W-:Y:S01]  /*0f00*/  SHF.L.U32 R53, R8, 0x10, RZ ;  /* 0x0000001008357819 */ /* 0x010fe200000006ff */
[----:B-1----:R-:W-:Y:S01]  /*0f10*/  FADD.FTZ R86, R3, UR10 ;  /* 0x0000000a03567e21 */ /* 0x002fe20008010000 */
[----:B------:R-:W-:-:S05]  /*0f20*/  PRMT R32, R33, 0x7632, R32 ;  /* 0x0000763221207816 */ /* 0x000fca0000000020 */
[----:B------:R-:W1:Y:S01]  /*0f30*/  MUFU.RSQ R86, R86 ;  /* 0x0000005600567308 */ /* 0x000e620000001400 */
[----:B-----5:R-:W-:Y:S02]  /*0f40*/  PRMT R40, R24, 0x7632, R40 ;  /* 0x0000763218287816 */ /* 0x020fe40000000028 */
[C---:B------:R-:W-:Y:S02]  /*0f50*/  PRMT R42, R26.reuse, 0x7632, R42 ;  /* 0x000076321a2a7816 */ /* 0x040fe4000000002a */
[----:B------:R-:W-:Y:S02]  /*0f60*/  SHF.L.U32 R65, R26, 0x10, RZ ;  /* 0x000000101a417819 */ /* 0x000fe400000006ff */
[C---:B------:R-:W-:Y:S02]  /*0f70*/  PRMT R43, R28.reuse, 0x7632, R43 ;  /* 0x000076321c2b7816 */ /* 0x040fe4000000002b */
[----:B------:R-:W-:Y:S01]  /*0f80*/  SHF.L.U32 R73, R28, 0x10, RZ ;  /* 0x000000101c497819 */ /* 0x000fe200000006ff */
[----:B------:R-:W-:Y:S01]  /*0f90*/  FADD.FTZ R3, -R2, R45 ;  /* 0x0000002d02037221 */ /* 0x000fe20000010100 */
[----:B------:R-:W-:-:S02]  /*0fa0*/  PRMT R33, R8, 0x7632, R33 ;  /* 0x0000763208217816 */ /* 0x000fc40000000021 */
[C---:B0-----:R-:W-:Y:S02]  /*0fb0*/  PRMT R34, R9.reuse, 0x7632, R34 ;  /* 0x0000763209227816 */ /* 0x041fe40000000022 */
[----:B------:R-:W-:Y:S02]  /*0fc0*/  SHF.L.U32 R123, R9, 0x10, RZ ;  /* 0x00000010097b7819 */ /* 0x000fe400000006ff */
[----:B------:R-:W-:Y:S02]  /*0fd0*/  PRMT R35, R6, 0x7632, R35 ;  /* 0x0000763206237816 */ /* 0x000fe40000000023 */
[----:B------:R-:W-:Y:S02]  /*0fe0*/  PRMT R39, R7, 0x7632, R39 ;  /* 0x0000763207277816 */ /* 0x000fe40000000027 */
[----:B------:R-:W-:Y:S02]  /*0ff0*/  PRMT R26, R27, 0x7632, R26 ;  /* 0x000076321b1a7816 */ /* 0x000fe4000000001a */
[----:B------:R-:W-:-:S02]  /*1000*/  PRMT R28, R29, 0x7632, R28 ;  /* 0x000076321d1c7816 */ /* 0x000fc4000000001c */
[----:B------:R-:W-:Y:S02]  /*1010*/  PRMT R41, R25, 0x7632, R41 ;  /* 0x0000763219297816 */ /* 0x000fe40000000029 */
[----:B------:R-:W-:Y:S02]  /*1020*/  PRMT R44, R30, 0x7632, R44 ;  /* 0x000076321e2c7816 */ /* 0x000fe4000000002c */
[----:B------:R-:W-:Y:S01]  /*1030*/  PRMT R9, R31, 0x7632, R9 ;  /* 0x000076321f097816 */ /* 0x000fe20000000009 */
[----:B------:R-:W-:Y:S01]  /*1040*/  FADD.FTZ R8, -R2, R51 ;  /* 0x0000003302087221 */ /* 0x000fe20000010100 */
[----:B------:R-:W-:Y:S01]  /*1050*/  SHF.L.U32 R117, R6, 0x10, RZ ;  /* 0x0000001006757819 */ /* 0x000fe200000006ff */
[C---:B------:R-:W-:Y:S01]  /*1060*/  FADD.FTZ R6, -R2.reuse, R49 ;  /* 0x0000003102067221 */ /* 0x040fe20000010100 */
[----:B------:R-:W-:Y:S01]  /*1070*/  SHF.L.U32 R83, R7, 0x10, RZ ;  /* 0x0000001007537819 */ /* 0x000fe200000006ff */
[----:B------:R-:W-:Y:S01]  /*1080*/  FADD.FTZ R7, -R2, R47 ;  /* 0x0000002f02077221 */ /* 0x000fe20000010100 */
[----:B------:R-:W-:Y:S01]  /*1090*/  SHF.L.U32 R81, R24, 0x10, RZ ;  /* 0x0000001018517819 */ /* 0x000fe200000006ff */
[----:B------:R-:W-:Y:S01]  /*10a0*/  FADD.FTZ R24, -R2, R53 ;  /* 0x0000003502187221 */ /* 0x000fe20000010100 */
[----:B------:R-:W-:-:S02]  /*10b0*/  SHF.L.U32 R75, R29, 0x10, RZ ;  /* 0x000000101d4b7819 */ /* 0x000fc400000006ff */
[----:B------:R-:W-:Y:S02]  /*10c0*/  SHF.L.U32 R45, R36, 0x10, RZ ;  /* 0x00000010242d7819 */ /* 0x000fe400000006ff */
[----:B------:R-:W-:Y:S02]  /*10d0*/  SHF.L.U32 R25, R25, 0x10, RZ ;  /* 0x0000001019197819 */ /* 0x000fe400000006ff */
[----:B------:R-:W-:Y:S02]  /*10e0*/  SHF.L.U32 R37, R37, 0x10, RZ ;  /* 0x0000001025257819 */ /* 0x000fe400000006ff */
[----:B------:R-:W-:Y:S02]  /*10f0*/  SHF.L.U32 R71, R40, 0x10, RZ ;  /* 0x0000001028477819 */ /* 0x000fe400000006ff */
[----:B------:R-:W-:Y:S02]  /*1100*/  SHF.L.U32 R69, R27, 0x10, RZ ;  /* 0x000000101b457819 */ /* 0x000fe400000006ff */
[----:B------:R-:W-:-:S02]  /*1110*/  SHF.L.U32 R47, R38, 0x10, RZ ;  /* 0x00000010262f7819 */ /* 0x000fc400000006ff */
[----:B------:R-:W-:Y:S02]  /*1120*/  SHF.L.U32 R49, R32, 0x10, RZ ;  /* 0x0000001020317819 */ /* 0x000fe400000006ff */
[----:B------:R-:W-:Y:S02]  /*1130*/  SHF.L.U32 R51, R33, 0x10, RZ ;  /* 0x0000001021337819 */ /* 0x000fe400000006ff */
[----:B------:R-:W-:Y:S02]  /*1140*/  SHF.L.U32 R53, R34, 0x10, RZ ;  /* 0x0000001022357819 */ /* 0x000fe400000006ff */
[----:B------:R-:W-:Y:S02]  /*1150*/  SHF.L.U32 R55, R35, 0x10, RZ ;  /* 0x0000001023377819 */ /* 0x000fe400000006ff */
[----:B------:R-:W-:Y:S02]  /*1160*/  SHF.L.U32 R67, R39, 0x10, RZ ;  /* 0x0000001027437819 */ /* 0x000fe400000006ff */
[----:B------:R-:W-:-:S02]  /*1170*/  SHF.L.U32 R85, R26, 0x10, RZ ;  /* 0x000000101a557819 */ /* 0x000fc400000006ff */
[----:B------:R-:W-:Y:S01]  /*1180*/  SHF.L.U32 R28, R28, 0x10, RZ ;  /* 0x000000101c1c7819 */ /* 0x000fe200000006ff */
[----:B------:R-:W-:Y:S01]  /*1190*/  FADD.FTZ R29, -R2, R73 ;  /* 0x00000049021d7221 */ /* 0x000fe20000010100 */
[----:B------:R-:W-:Y:S02]  /*11a0*/  SHF.L.U32 R30, R30, 0x10, RZ ;  /* 0x000000101e1e7819 */ /* 0x000fe400000006ff */
[----:B------:R-:W-:Y:S02]  /*11b0*/  SHF.L.U32 R46, R31, 0x10, RZ ;  /* 0x000000101f2e7819 */ /* 0x000fe400000006ff */
[----:B------:R-:W-:Y:S02]  /*11c0*/  SHF.L.U32 R77, R41, 0x10, RZ ;  /* 0x00000010294d7819 */ /* 0x000fe400000006ff */
[----:B------:R-:W-:Y:S02]  /*11d0*/  SHF.L.U32 R79, R42, 0x10, RZ ;  /* 0x000000102a4f7819 */ /* 0x000fe400000006ff */
[----:B------:R-:W-:-:S02]  /*11e0*/  SHF.L.U32 R125, R43, 0x10, RZ ;  /* 0x000000102b7d7819 */ /* 0x000fc400000006ff */
        /* <DEDUP_REMOVED lines=28> */
[----:B------:R-:W-:-:S02]  /*13b0*/  PRMT R28, R4, 0x7632, R28 ;  /* 0x00007632041c7816 */ /* 0x000fc4000000001c */
[C---:B------:R-:W-:Y:S01]  /*13c0*/  PRMT R32, R5.reuse, 0x7632, R32 ;  /* 0x0000763205207816 */ /* 0x040fe20000000020 */
[----:B-1----:R-:W-:Y:S01]  /*13d0*/  FMUL.FTZ R3, R86, R3 ;  /* 0x0000000356037220 */ /* 0x002fe20000410000 */
[----:B------:R-:W-:Y:S02]  /*13e0*/  SHF.L.U32 R2, R4, 0x10, RZ ;  /* 0x0000001004027819 */ /* 0x000fe400000006ff */
[----:B------:R-:W-:Y:S01]  /*13f0*/  SHF.L.U32 R66, R5, 0x10, RZ ;  /* 0x0000001005427819 */ /* 0x000fe200000006ff */
[----:B------:R-:W-:Y:S01]  /*1400*/  FMUL.FTZ R5, R86, R7 ;  /* 0x0000000756057220 */ /* 0x000fe20000410000 */
[----:B------:R-:W-:Y:S01]  /*1410*/  SHF.L.U32 R28, R28, 0x10, RZ ;  /* 0x000000101c1c7819 */ /* 0x000fe200000006ff */
[----:B------:R-:W-:Y:S01]  /*1420*/  FMUL.FTZ R7, R86, R9 ;  /* 0x0000000956077220 */ /* 0x000fe20000410000 */
[----:B------:R-:W-:Y:S01]  /*1430*/  SHF.L.U32 R32, R32, 0x10, RZ ;  /* 0x0000001020207819 */ /* 0x000fe200000006ff */
[----:B------:R-:W-:Y:S01]  /*1440*/  FADD.FTZ R42, R2, R57 ;  /* 0x00000039022a7221 */ /* 0x000fe20000010000 */
[----:B------:R-:W-:Y:S01]  /*1450*/  SHF.L.U32 R76, R12, 0x10, RZ ;  /* 0x000000100c4c7819 */ /* 0x000fe200000006ff */
[----:B------:R-:W-:Y:S01]  /*1460*/  FFMA.FTZ R56, R3, R2, R56 ;  /* 0x0000000203387223 */ /* 0x000fe20000010038 */
[C---:B------:R-:W-:Y:S01]  /*1470*/  PRMT R74, R13.reuse, 0x7632, R74 ;  /* 0x000076320d4a7816 */ /* 0x040fe2000000004a */
[----:B------:R-:W-:Y:S01]  /*1480*/  FMUL.FTZ R4, R86, R6 ;  /* 0x0000000656047220 */ /* 0x000fe20000410000 */
[----:B------:R-:W-:Y:S01]  /*1490*/  SHF.L.U32 R13, R13, 0x10, RZ ;  /* 0x000000100d0d7819 */ /* 0x000fe200000006ff */
[----:B------:R-:W-:Y:S01]  /*14a0*/  FADD.FTZ R40, R66, R61 ;  /* 0x0000003d42287221 */ /* 0x000fe20000010000 */
[----:B------:R-:W-:Y:S01]  /*14b0*/  PRMT R68, R12, 0x7632, R68 ;  /* 0x000076320c447816 */ /* 0x000fe20000000044 */
[----:B------:R-:W-:Y:S01]  /*14c0*/  FFMA.FTZ R60, R5, R66, R60 ;  /* 0x00000042053c7223 */ /* 0x000fe2000001003c */
[C---:B------:R-:W-:Y:S01]  /*14d0*/  PRMT R12, R14.reuse, 0x7632, R12 ;  /* 0x000076320e0c7816 */ /* 0x040fe2000000000c */
[----:B------:R-:W-:Y:S01]  /*14e0*/  FFMA.FTZ R77, R7, R28, R58 ;  /* 0x0000001c074d7223 */ /* 0x000fe2000001003a */
[----:B------:R-:W-:Y:S01]  /*14f0*/  SHF.L.U32 R72, R14, 0x10, RZ ;  /* 0x000000100e487819 */ /* 0x000fe200000006ff */
[----:B------:R-:W-:Y:S01]  /*1500*/  FADD.FTZ R38, R32, R63 ;  /* 0x0000003f20267221 */ /* 0x000fe20000010000 */
[C---:B------:R-:W-:Y:S01]  /*1510*/  PRMT R14, R15.reuse, 0x7632, R14 ;  /* 0x000076320f0e7816 */ /* 0x040fe2000000000e */
[----:B------:R-:W-:Y:S01]  /*1520*/  FMUL.FTZ R8, R86, R8 ;  /* 0x0000000856087220 */ /* 0x000fe20000410000 */
[----:B------:R-:W-:Y:S01]  /*1530*/  SHF.L.U32 R70, R15, 0x10, RZ ;  /* 0x000000100f467819 */ /* 0x000fe200000006ff */
[----:B------:R-:W-:Y:S01]  /*1540*/  FFMA.FTZ R15, R4, R76, R56 ;  /* 0x0000004c040f7223 */ /* 0x000fe20000010038 */
[----:B------:R-:W-:-:S02]  /*1550*/  PRMT R46, R17, 0x7632, R46 ;  /* 0x00007632112e7816 */ /* 0x000fc4000000002e */
[----:B------:R-:W-:Y:S01]  /*1560*/  SHF.L.U32 R34, R17, 0x10, RZ ;  /* 0x0000001011227819 */ /* 0x000fe200000006ff */
[----:B------:R-:W-:Y:S01]  /*1570*/  FADD.FTZ R17, R42, R76 ;  /* 0x0000004c2a117221 */ /* 0x000fe20000010000 */
[C---:B------:R-:W-:Y:S02]  /*1580*/  PRMT R64, R10.reuse, 0x7632, R64 ;  /* 0x000076320a407816 */ /* 0x040fe40000000040 */
[----:B------:R-:W-:Y:S01]  /*1590*/  SHF.L.U32 R61, R10, 0x10, RZ ;  /* 0x000000100a3d7819 */ /* 0x000fe200000006ff */
[----:B------:R-:W-:Y:S01]  /*15a0*/  FMUL.FTZ R10, R86, R24 ;  /* 0x00000018560a7220 */ /* 0x000fe20000410000 */
[C---:B------:R-:W-:Y:S02]  /*15b0*/  PRMT R58, R21.reuse, 0x7632, R58 ;  /* 0x00007632153a7816 */ /* 0x040fe4000000003a */
[----:B------:R-:W-:Y:S01]  /*15c0*/  SHF.L.U32 R63, R21, 0x10, RZ ;  /* 0x00000010153f7819 */ /* 0x000fe200000006ff */
[----:B------:R-:W-:Y:S01]  /*15d0*/  FADD.FTZ R21, R40, R13 ;  /* 0x0000000d28157221 */ /* 0x000fe20000010000 */
[----:B------:R-:W-:Y:S01]  /*15e0*/  FMUL.FTZ R9, R86, R75 ;  /* 0x0000004b56097220 */ /* 0x000fe20000410000 */
[----:B------:R-:W-:-:S02]  /*15f0*/  PRMT R44, R16, 0x7632, R44 ;  /* 0x00007632102c7816 */ /* 0x000fc4000000002c */
[C---:B------:R-:W-:Y:S02]  /*1600*/  PRMT R50, R19.reuse, 0x7632, R50 ;  /* 0x0000763213327816 */ /* 0x040fe40000000032 */
[----:B------:R-:W-:Y:S01]  /*1610*/  SHF.L.U32 R26, R19, 0x10, RZ ;  /* 0x00000010131a7819 */ /* 0x000fe200000006ff */
[----:B------:R-:W-:Y:S01]  /*1620*/  FFMA.FTZ R19, R8, R13, R60 ;  /* 0x0000000d08137223 */ /* 0x000fe2000001003c */
[----:B------:R-:W-:Y:S01]  /*1630*/  SHF.L.U32 R40, R12, 0x10, RZ ;  /* 0x000000100c287819 */ /* 0x000fe200000006ff */
[----:B------:R-:W-:Y:S01]  /*1640*/  FMUL.FTZ R12, R86, R123 ;  /* 0x0000007b560c7220 */ /* 0x000fe20000410000 */
[----:B------:R-:W-:Y:S02]  /*1650*/  SHF.L.U32 R16, R16, 0x10, RZ ;  /* 0x0000001010107819 */ /* 0x000fe400000006ff */
[C---:B------:R-:W-:Y:S02]  /*1660*/  PRMT R48, R18.reuse, 0x7632, R48 ;  /* 0x0000763212307816 */ /* 0x040fe40000000030 */
[----:B------:R-:W-:Y:S01]  /*1670*/  SHF.L.U32 R30, R18, 0x10, RZ ;  /* 0x00000010121e7819 */ /* 0x000fe200000006ff */
[----:B------:R-:W-:Y:S01]  /*1680*/  FADD.FTZ R18, R17, R72 ;  /* 0x0000004811127221 */ /* 0x000fe20000010000 */
[----:B------:R-:W-:-:S02]  /*1690*/  PRMT R57, R23, 0x7632, R57 ;  /* 0x0000763217397816 */ /* 0x000fc40000000039 */
[----:B------:R-:W-:Y:S01]  /*16a0*/  SHF.L.U32 R75, R23, 0x10, RZ ;  /* 0x00000010174b7819 */ /* 0x000fe200000006ff */
[----:B------:R-:W-:Y:S01]  /*16b0*/  FFMA.FTZ R23, R10, R72, R15 ;  /* 0x000000480a177223 */ /* 0x000fe2000001000f */
[----:B------:R-:W-:Y:S01]  /*16c0*/  SHF.L.U32 R42, R14, 0x10, RZ ;  /* 0x000000100e2a7819 */ /* 0x000fe200000006ff */
[----:B------:R-:W-:Y:S01]  /*16d0*/  FMUL.FTZ R14, R86, R117 ;  /* 0x00000075560e7220 */ /* 0x000fe20000410000 */
[----:B------:R-:W-:Y:S01]  /*16e0*/  FADD.FTZ R117, R21, R70 ;  /* 0x0000004615757221 */ /* 0x000fe20000010000 */
[----:B------:R-:W-:Y:S01]  /*16f0*/  FFMA.FTZ R21, R12, R70, R19 ;  /* 0x000000460c157223 */ /* 0x000fe20000010013 */
[----:B------:R-:W-:Y:S01]  /*1700*/  FADD.FTZ R123, R18, R16 ;  /* 0x00000010127b7221 */ /* 0x000fe20000010000 */
[-C--:B------:R-:W-:Y:S01]  /*1710*/  FFMA.FTZ R23, R14, R16.reuse, R23 ;  /* 0x000000100e177223 */ /* 0x080fe20000010017 */
[----:B------:R-:W-:Y:S01]  /*1720*/  FMUL.FTZ R19, R112, R16 ;  /* 0x0000001070137220 */ /* 0x000fe20000410000 */
[----:B------:R-:W-:Y:S01]  /*1730*/  FMUL.FTZ R16, R86, R83 ;  /* 0x0000005356107220 */ /* 0x000fe20000410000 */
[----:B------:R-:W-:Y:S01]  /*1740*/  SHF.L.U32 R125, R20, 0x10, RZ ;  /* 0x00000010147d7819 */ /* 0x000fe200000006ff */
[----:B------:R-:W-:Y:S01]  /*1750*/  FMUL.FTZ R18, R86, R81 ;  /* 0x0000005156127220 */ /* 0x000fe20000410000 */
[----:B------:R-:W-:Y:S01]  /*1760*/  PRMT R52, R20, 0x7632, R52 ;  /* 0x0000763214347816 */ /* 0x000fe20000000034 */
[----:B------:R-:W-:Y:S01]  /*1770*/  FADD.FTZ R24, R123, R30 ;  /* 0x0000001e7b187221 */ /* 0x000fe20000010000 */
[----:B------:R-:W-:Y:S01]  /*1780*/  FFMA.FTZ R81, R16, R34, R21 ;  /* 0x0000002210517223 */ /* 0x000fe20000010015 */
[----:B------:R-:W-:Y:S01]  /*1790*/  FMUL.FTZ R20, R86, R27 ;  /* 0x0000001b56147220 */ /* 0x000fe20000410000 */
[----:B------:R-:W-:Y:S01]  /*17a0*/  FADD.FTZ R117, R117, R34 ;  /* 0x0000002275757221 */ /* 0x000fe20000010000 */
[----:B------:R-:W-:Y:S01]  /*17b0*/  FADD.FTZ R56, R24, R125 ;  /* 0x0000007d18387221 */ /* 0x000fe20000010000 */
[----:B------:R-:W-:Y:S01]  /*17c0*/  FMUL.FTZ R24, R86, R31 ;  /* 0x0000001f56187220 */ /* 0x000fe20000410000 */
[----:B------:R-:W-:Y:S01]  /*17d0*/  FFMA.FTZ R81, R20, R26, R81 ;  /* 0x0000001a14517223 */ /* 0x000fe20000010051 */
[----:B------:R-:W-:Y:S01]  /*17e0*/  FMUL.FTZ R2, R112, R2 ;  /* 0x0000000270027220 */ /* 0x000fe20000410000 */
[----:B------:R-:W-:Y:S01]  /*17f0*/  FADD.FTZ R60, R117, R26 ;  /* 0x0000001a753c7221 */ /* 0x000fe20000010000 */
[----:B------:R-:W-:Y:S01]  /*1800*/  FADD.FTZ R36, R28, R59 ;  /* 0x0000003b1c247221 */ /* 0x000fe20000010000 */
[----:B------:R-:W-:Y:S01]  /*1810*/  FMUL.FTZ R21, R110, R34 ;  /* 0x000000226e157220 */ /* 0x000fe20000410000 */
[----:B------:R-:W-:Y:S01]  /*1820*/  FFMA.FTZ R117, R24, R63, R81 ;  /* 0x0000003f18757223 */ /* 0x000fe20000010051 */
[C---:B------:R-:W-:Y:S01]  /*1830*/  PRMT R54, R22.reuse, 0x7632, R54 ;  /* 0x0000763216367816 */ /* 0x040fe20000000036 */
[----:B------:R-:W-:Y:S01]  /*1840*/  FMUL.FTZ R28, R111, R28 ;  /* 0x0000001c6f1c7220 */ /* 0x000fe20000410000 */
[----:B------:R-:W-:Y:S01]  /*1850*/  SHF.L.U32 R85, R22, 0x10, RZ ;  /* 0x0000001016557819 */ /* 0x000fe200000006ff */
[----:B------:R-:W-:Y:S01]  /*1860*/  FADD.FTZ R81, RZ, R2 ;  /* 0x00000002ff517221 */ /* 0x000fe20000010000 */
[----:B------:R-:W-:Y:S01]  /*1870*/  FFMA.FTZ R34, R3, R2, RZ ;  /* 0x0000000203227223 */ /* 0x000fe200000100ff */
[----:B------:R-:W-:Y:S01]  /*1880*/  FFMA.FTZ R83, R18, R30, R23 ;  /* 0x0000001e12537223 */ /* 0x000fe20000010017 */
[----:B------:R-:W-:Y:S01]  /*1890*/  FMUL.FTZ R22, R86, R25 ;  /* 0x0000001956167220 */ /* 0x000fe20000410000 */
[C---:B------:R-:W-:Y:S01]  /*18a0*/  FMUL.FTZ R17, R110.reuse, R70 ;  /* 0x000000466e117220 */ /* 0x040fe20000410000 */
[C---:B------:R-:W-:Y:S01]  /*18b0*/  FMUL.FTZ R6, R110.reuse, R66 ;  /* 0x000000426e067220 */ /* 0x040fe20000410000 */
[----:B------:R-:W-:Y:S01]  /*18c0*/  FMUL.FTZ R25, R110, R26 ;  /* 0x0000001a6e197220 */ /* 0x000fe20000410000 */
[----:B------:R-:W-:Y:S01]  /*18d0*/  FADD.FTZ R81, R81, R28 ;  /* 0x0000001c51517221 */ /* 0x000fe20000010000 */
[----:B------:R-:W-:Y:S01]  /*18e0*/  FFMA.FTZ R70, R7, R28, R34 ;  /* 0x0000001c07467223 */ /* 0x000fe20000010022 */
[----:B------:R-:W-:Y:S01]  /*18f0*/  SHF.L.U32 R68, R68, 0x10, RZ ;  /* 0x0000001044447819 */ /* 0x000fe200000006ff */
[----:B------:R-:W-:Y:S01]  /*1900*/  FFMA.FTZ R83, R22, R125, R83 ;  /* 0x0000007d16537223 */ /* 0x000fe20000010053 */
[C---:B------:R-:W-:Y:S01]  /*1910*/  FMUL.FTZ R26, R86.reuse, R29 ;  /* 0x0000001d561a7220 */ /* 0x040fe20000410000 */
[-C--:B------:R-:W-:Y:S01]  /*1920*/  FFMA.FTZ R79, R9, R32.reuse, R62 ;  /* 0x00000020094f7223 */ /* 0x080fe2000001003e */
[----:B------:R-:W-:Y:S01]  /*1930*/  FMUL.FTZ R34, R86, R33 ;  /* 0x0000002156227220 */ /* 0x000fe20000410000 */
[----:B------:R-:W-:Y:S01]  /*1940*/  FADD.FTZ R60, R60, R63 ;  /* 0x0000003f3c3c7221 */ /* 0x000fe20000010000 */
[----:B------:R-:W-:Y:S01]  /*1950*/  FMUL.FTZ R29, R110, R63 ;  /* 0x0000003f6e1d7220 */ /* 0x000fe20000410000 */
[----:B------:R-:W-:Y:S01]  /*1960*/  FMUL.FTZ R32, R109, R32 ;  /* 0x000000206d207220 */ /* 0x000fe20000410000 */
[----:B------:R-:W-:Y:S01]  /*1970*/  FADD.FTZ R81, R81, R6 ;  /* 0x0000000651517221 */ /* 0x000fe20000010000 */
[----:B------:R-:W-:Y:S01]  /*1980*/  FFMA.FTZ R70, R5, R6, R70 ;  /* 0x0000000605467223 */ /* 0x000fe20000010046 */
[----:B------:R-:W-:Y:S01]  /*1990*/  FFMA.FTZ R63, R26, R85, R83 ;  /* 0x000000551a3f7223 */ /* 0x000fe20000010053 */
[----:B------:R-:W-:Y:S01]  /*19a0*/  FADD.FTZ R83, R36, R68 ;  /* 0x0000004424537221 */ /* 0x000fe20000010000 */
[C---:B------:R-:W-:Y:S01]  /*19b0*/  PRMT R62, R11.reuse, 0x7632, R62 ;  /* 0x000076320b3e7816 */ /* 0x040fe2000000003e */
[-C--:B------:R-:W-:Y:S01]  /*19c0*/  FFMA.FTZ R77, R34, R68.reuse, R77 ;  /* 0x00000044224d7223 */ /* 0x080fe2000001004d */
[----:B------:R-:W-:Y:S01]  /*19d0*/  SHF.L.U32 R59, R11, 0x10, RZ ;  /* 0x000000100b3b7819 */ /* 0x000fe200000006ff */
[----:B------:R-:W-:Y:S01]  /*19e0*/  FMUL.FTZ R33, R111, R68 ;  /* 0x000000446f217220 */ /* 0x000fe20000410000 */
[----:B------:R-:W-:Y:S01]  /*19f0*/  FMUL.FTZ R36, R86, R35 ;  /* 0x0000002356247220 */ /* 0x000fe20000410000 */
[C---:B------:R-:W-:Y:S01]  /*1a00*/  FMUL.FTZ R11, R112.reuse, R76 ;  /* 0x0000004c700b7220 */ /* 0x040fe20000410000 */
        /* <DEDUP_REMOVED lines=9> */
[----:B------:R-:W-:-:S02]  /*1aa0*/  FFMA.FTZ R73, R34, R33, R73 ;  /* 0x0000002122497223 */ /* 0x000fc40000010049 */
[----:B------:R-:W-:Y:S01]  /*1ab0*/  FMUL.FTZ R35, R109, R66 ;  /* 0x000000426d237220 */ /* 0x000fe20000410000 */
[----:B------:R-:W-:Y:S01]  /*1ac0*/  FADD.FTZ R68, R68, R13 ;  /* 0x0000000d44447221 */ /* 0x000fe20000010000 */
[----:B------:R-:W-:Y:S01]  /*1ad0*/  FFMA.FTZ R73, R8, R13, R73 ;  /* 0x0000000d08497223 */ /* 0x000fe20000010049 */
[----:B------:R-:W-:Y:S02]  /*1ae0*/  FMUL.FTZ R15, R112, R72 ;  /* 0x00000048700f7220 */ /* 0x000fe40000410000 */
[----:B------:R-:W-:Y:S01]  /*1af0*/  FADD.FTZ R68, R68, R35 ;  /* 0x0000002344447221 */ /* 0x000fe20000010000 */
[----:B------:R-:W-:Y:S01]  /*1b00*/  FFMA.FTZ R73, R36, R35, R73 ;  /* 0x0000002324497223 */ /* 0x000fe20000010049 */
[----:B------:R-:W-:Y:S01]  /*1b10*/  FADD.FTZ R81, R38, R66 ;  /* 0x0000004226517221 */ /* 0x000fe20000010000 */
[----:B------:R-:W-:Y:S01]  /*1b20*/  FMUL.FTZ R38, R86, R37 ;  /* 0x0000002556267220 */ /* 0x000fe20000410000 */
[----:B------:R-:W-:Y:S01]  /*1b30*/  FMUL.FTZ R37, R111, R40 ;  /* 0x000000286f257220 */ /* 0x000fe20000410000 */
[----:B------:R-:W-:Y:S01]  /*1b40*/  FADD.FTZ R68, R68, R15 ;  /* 0x0000000f44447221 */ /* 0x000fe20000010000 */
[----:B------:R-:W-:Y:S01]  /*1b50*/  FFMA.FTZ R73, R10, R15, R73 ;  /* 0x0000000f0a497223 */ /* 0x000fe20000010049 */
[----:B------:R-:W-:-:S02]  /*1b60*/  FADD.FTZ R83, R83, R40 ;  /* 0x0000002853537221 */ /* 0x000fc40000010000 */
[----:B------:R-:W-:Y:S01]  /*1b70*/  FADD.FTZ R68, R68, R37 ;  /* 0x0000002544447221 */ /* 0x000fe20000010000 */
[C---:B------:R-:W-:Y:S01]  /*1b80*/  FFMA.FTZ R73, R38.reuse, R37, R73 ;  /* 0x0000002526497223 */ /* 0x040fe20000010049 */
[----:B------:R-:W-:Y:S01]  /*1b90*/  FFMA.FTZ R77, R38, R40, R77 ;  /* 0x00000028264d7223 */ /* 0x000fe2000001004d */
[----:B------:R-:W-:Y:S01]  /*1ba0*/  FMUL.FTZ R40, R86, R39 ;  /* 0x0000002756287220 */ /* 0x000fe20000410000 */
[----:B------:R-:W-:Y:S01]  /*1bb0*/  FMUL.FTZ R39, R109, R42 ;  /* 0x0000002a6d277220 */ /* 0x000fe20000410000 */
[----:B------:R-:W-:Y:S01]  /*1bc0*/  FADD.FTZ R68, R68, R17 ;  /* 0x0000001144447221 */ /* 0x000fe20000010000 */
[----:B------:R-:W-:Y:S01]  /*1bd0*/  FFMA.FTZ R73, R12, R17, R73 ;  /* 0x000000110c497223 */ /* 0x000fe20000010049 */
[----:B------:R-:W-:Y:S01]  /*1be0*/  FFMA.FTZ R79, R36, R66, R79 ;  /* 0x00000042244f7223 */ /* 0x000fe2000001004f */
[----:B------:R-:W-:Y:S01]  /*1bf0*/  SHF.L.U32 R44, R44, 0x10, RZ ;  /* 0x000000102c2c7819 */ /* 0x000fe200000006ff */
[----:B------:R-:W-:Y:S01]  /*1c00*/  FADD.FTZ R68, R68, R39 ;  /* 0x0000002744447221 */ /* 0x000fe20000010000 */
[C---:B------:R-:W-:Y:S01]  /*1c10*/  FFMA.FTZ R73, R40.reuse, R39, R73 ;  /* 0x0000002728497223 */ /* 0x040fe20000010049 */
[----:B------:R-:W-:Y:S01]  /*1c20*/  FADD.FTZ R81, R81, R42 ;  /* 0x0000002a51517221 */ /* 0x000fe20000010000 */
[----:B------:R-:W-:Y:S01]  /*1c30*/  FFMA.FTZ R79, R40, R42, R79 ;  /* 0x0000002a284f7223 */ /* 0x000fe2000001004f */
[----:B------:R-:W-:Y:S01]  /*1c40*/  FMUL.FTZ R42, R86, R41 ;  /* 0x00000029562a7220 */ /* 0x000fe20000410000 */
[----:B------:R-:W-:Y:S01]  /*1c50*/  FMUL.FTZ R41, R111, R44 ;  /* 0x0000002c6f297220 */ /* 0x000fe20000410000 */
[----:B------:R-:W-:Y:S01]  /*1c60*/  FADD.FTZ R68, R68, R19 ;  /* 0x0000001344447221 */ /* 0x000fe20000010000 */
[----:B------:R-:W-:Y:S01]  /*1c70*/  FFMA.FTZ R73, R14, R19, R73 ;  /* 0x000000130e497223 */ /* 0x000fe20000010049 */
[----:B------:R-:W-:-:S02]  /*1c80*/  SHF.L.U32 R46, R46, 0x10, RZ ;  /* 0x000000102e2e7819 */ /* 0x000fc400000006ff */
[----:B------:R-:W-:Y:S01]  /*1c90*/  FADD.FTZ R68, R68, R41 ;  /* 0x0000002944447221 */ /* 0x000fe20000010000 */
[C---:B------:R-:W-:Y:S01]  /*1ca0*/  FFMA.FTZ R73, R42.reuse, R41, R73 ;  /* 0x000000292a497223 */ /* 0x040fe20000010049 */
[----:B------:R-:W-:Y:S01]  /*1cb0*/  FADD.FTZ R83, R83, R44 ;  /* 0x0000002c53537221 */ /* 0x000fe20000010000 */
[----:B------:R-:W-:Y:S01]  /*1cc0*/  FFMA.FTZ R77, R42, R44, R77 ;  /* 0x0000002c2a4d7223 */ /* 0x000fe2000001004d */
[----:B------:R-:W-:Y:S01]  /*1cd0*/  FMUL.FTZ R44, R86, R43 ;  /* 0x0000002b562c7220 */ /* 0x000fe20000410000 */
[-C--:B------:R-:W-:Y:S01]  /*1ce0*/  FMUL.FTZ R43, R109, R46.reuse ;  /* 0x0000002e6d2b7220 */ /* 0x080fe20000410000 */
[----:B------:R-:W-:Y:S01]  /*1cf0*/  FADD.FTZ R68, R68, R21 ;  /* 0x0000001544447221 */ /* 0x000fe20000010000 */
[----:B------:R-:W-:Y:S01]  /*1d00*/  FFMA.FTZ R73, R16, R21, R73 ;  /* 0x0000001510497223 */ /* 0x000fe20000010049 */
[----:B------:R-:W-:Y:S02]  /*1d10*/  SHF.L.U32 R48, R48, 0x10, RZ ;  /* 0x0000001030307819 */ /* 0x000fe400000006ff */
        /* <DEDUP_REMOVED lines=17> */
[----:B------:R-:W-:Y:S01]  /*1e30*/  SHF.L.U32 R52, R52, 0x10, RZ ;  /* 0x0000001034347819 */ /* 0x000fe200000006ff */
[----:B------:R-:W-:Y:S01]  /*1e40*/  FMUL.FTZ R27, R112, R125 ;  /* 0x0000007d701b7220 */ /* 0x000fe20000410000 */
        /* <DEDUP_REMOVED lines=9> */
[----:B------:R-:W-:Y:S01]  /*1ee0*/  FFMA.FTZ R77, R50, R52, R77 ;  /* 0x00000034324d7223 */ /* 0x000fe2000001004d */
[----:B------:R-:W-:Y:S01]  /*1ef0*/  SHF.L.U32 R58, R58, 0x10, RZ ;  /* 0x000000103a3a7819 */ /* 0x000fe200000006ff */
[----:B------:R-:W-:Y:S01]  /*1f00*/  FMUL.FTZ R74, R86, R53 ;  /* 0x00000035564a7220 */ /* 0x000fe20000410000 */
[----:B------:R-:W-:Y:S01]  /*1f10*/  FADD.FTZ R68, R68, R49 ;  /* 0x0000003144447221 */ /* 0x000fe20000010000 */
[----:B------:R-:W-:Y:S01]  /*1f20*/  FFMA.FTZ R53, R50, R49, R73 ;  /* 0x0000003132357223 */ /* 0x000fe20000010049 */
[----:B------:R-:W-:Y:S01]  /*1f30*/  FADD.FTZ R83, R83, R52 ;  /* 0x0000003453537221 */ /* 0x000fe20000010000 */
[----:B------:R-:W-:Y:S01]  /*1f40*/  FMUL.FTZ R52, R86, R51 ;  /* 0x0000003356347220 */ /* 0x000fe20000410000 */
[----:B------:R-:W-:Y:S01]  /*1f50*/  FFMA.FTZ R73, R74, R54, R77 ;  /* 0x000000364a497223 */ /* 0x000fe2000001004d */
[----:B------:R-:W-:Y:S01]  /*1f60*/  FMUL.FTZ R51, R109, R58 ;  /* 0x0000003a6d337220 */ /* 0x000fe20000410000 */
[----:B------:R-:W-:Y:S01]  /*1f70*/  FADD.FTZ R68, R68, R29 ;  /* 0x0000001d44447221 */ /* 0x000fe20000010000 */
[----:B------:R-:W-:Y:S01]  /*1f80*/  FFMA.FTZ R77, R24, R29, R53 ;  /* 0x0000001d184d7223 */ /* 0x000fe20000010035 */
[----:B------:R-:W-:-:S02]  /*1f90*/  FMUL.FTZ R31, R112, R85 ;  /* 0x00000055701f7220 */ /* 0x000fc40000410000 */
[----:B------:R-:W-:Y:S01]  /*1fa0*/  FADD.FTZ R68, R68, R51 ;  /* 0x0000003344447221 */ /* 0x000fe20000010000 */
[----:B------:R-:W-:Y:S01]  /*1fb0*/  FFMA.FTZ R77, R52, R51, R77 ;  /* 0x00000033344d7223 */ /* 0x000fe2000001004d */
[----:B------:R-:W-:Y:S02]  /*1fc0*/  FMUL.FTZ R53, R111, R54 ;  /* 0x000000366f357220 */ /* 0x000fe40000410000 */
[----:B------:R-:W-:Y:S01]  /*1fd0*/  FADD.FTZ R68, R68, R31 ;  /* 0x0000001f44447221 */ /* 0x000fe20000010000 */
[----:B------:R-:W-:Y:S01]  /*1fe0*/  FFMA.FTZ R77, R26, R31, R77 ;  /* 0x0000001f1a4d7223 */ /* 0x000fe2000001004d */
[----:B------:R-:W-:Y:S01]  /*1ff0*/  SHF.L.U32 R57, R57, 0x10, RZ ;  /* 0x0000001039397819 */ /* 0x000fe200000006ff */
[----:B------:R-:W-:Y:S01]  /*2000*/  FFMA.FTZ R123, R52, R58, R79 ;  /* 0x0000003a347b7223 */ /* 0x000fe2000001004f */
[----:B------:R-:W-:Y:S01]  /*2010*/  FADD.FTZ R60, R60, R75 ;  /* 0x0000004b3c3c7221 */ /* 0x000fe20000010000 */
[-C--:B------:R-:W-:Y:S01]  /*2020*/  FFMA.FTZ R117, R30, R75.reuse, R117 ;  /* 0x0000004b1e757223 */ /* 0x080fe20000010075 */
        /* <DEDUP_REMOVED lines=10> */
[----:B------:R-:W-:Y:S01]  /*20d0*/  FMUL.FTZ R78, R86, R69 ;  /* 0x00000045564e7220 */ /* 0x000fe20000410000 */
[----:B------:R-:W-:Y:S01]  /*20e0*/  FFMA.FTZ R71, R76, R77, R71 ;  /* 0x0000004d4c477223 */ /* 0x000fe20000010047 */
[----:B------:R-:W-:Y:S01]  /*20f0*/  FADD.FTZ R66, R81, R58 ;  /* 0x0000003a51427221 */ /* 0x000fe20000010000 */
[----:B------:R-:W-:Y:S01]  /*2100*/  FMUL.FTZ R81, R111, R64 ;  /* 0x000000406f517220 */ /* 0x000fe20000410000 */
[----:B------:R-:W-:Y:S01]  /*2110*/  FADD.FTZ R68, R68, R79 ;  /* 0x0000004f44447221 */ /* 0x000fe20000010000 */
[----:B------:R-:W-:Y:S01]  /*2120*/  FMUL.FTZ R80, R86, R67 ;  /* 0x0000004356507220 */ /* 0x000fe20000410000 */
[----:B------:R-:W-:Y:S01]  /*2130*/  FFMA.FTZ R71, R78, R79, R71 ;  /* 0x0000004f4e477223 */ /* 0x000fe20000010047 */
[----:B------:R-:W-:Y:S01]  /*2140*/  FADD.FTZ R58, R83, R54 ;  /* 0x00000036533a7221 */ /* 0x000fe20000010000 */
        /* <DEDUP_REMOVED lines=9> */
[----:B------:R-:W-:-:S03]  /*21e0*/  FFMA.FTZ R55, R82, R83, R71 ;  /* 0x0000005352377223 */ /* 0x000fc60000010047 */
        /* <DEDUP_REMOVED lines=13> */
[----:B------:R-:W-:Y:S01]  /*22c0*/  CS2R R72, SRZ ;  /* 0x0000000000487805 */ /* 0x000fe2000001ff00 */
[----:B------:R-:W-:Y:S06]  /*22d0*/  BAR.SYNC.DEFER_BLOCKING 0x0 ;  /* 0x0000000000007b1d */ /* 0x000fec0000010000 */
[----:B0-----:R-:W-:Y:S05]  /*22e0*/  BRA.U !UP0, `(.L_x_208) ;  /* 0x0000000108687547 */ /* 0x001fea000b800000 */
[----:B------:R-:W0:Y:S01]  /*22f0*/  S2UR UR12, SR_CgaCtaId ;  /* 0x00000000000c79c3 */ /* 0x000e220000008800 */
[----:B------:R-:W-:Y:S01]  /*2300*/  UMOV UR10, 0x400 ;  /* 0x00000400000a7882 */ /* 0x000fe20000000000 */
[----:B------:R-:W-:-:S04]  /*2310*/  SHF.L.U32 R54, R0, 0x1, RZ ;  /* 0x0000000100367819 */ /* 0x000fc800000006ff */
[----:B------:R-:W-:Y:S01]  /*2320*/  LOP3.LUT R55, R54, 0x18, RZ, 0xc0, !PT ;  /* 0x0000001836377812 */ /* 0x000fe200078ec0ff */
[----:B0-----:R-:W-:-:S06]  /*2330*/  ULEA UR10, UR12, UR10, 0x18 ;  /* 0x0000000a0c0a7291 */ /* 0x001fcc000f8ec0ff */
[----:B------:R-:W-:-:S04]  /*2340*/  LEA R70, R0, UR10, 0x5 ;  /* 0x0000000a00467c11 */ /* 0x000fc8000f8e28ff */
[----:B------:R-:W-:-:S05]  /*2350*/  IADD3 R70, PT, PT, R70, R55, RZ ;  /* 0x0000003746467210 */ /* 0x000fca0007ffe0ff */
[----:B------:R-:W-:Y:S04]  /*2360*/  STS.64 [R70], R56 ;  /* 0x0000003846007388 */ /* 0x000fe80000000a00 */
[----:B------:R-:W-:Y:S04]  /*2370*/  STS.64 [R108], R58 ;  /* 0x0000003a6c007388 */ /* 0x000fe80000000a00 */
[----:B------:R-:W-:Y:S04]  /*2380*/  STS.64 [R107], R60 ;  /* 0x0000003c6b007388 */ /* 0x000fe80000000a00 */
[----:B------:R-:W-:Y:S01]  /*2390*/  STS.64 [R106], R62 ;  /* 0x0000003e6a007388 */ /* 0x000fe20000000a00 */
[----:B------:R-:W-:Y:S06]  /*23a0*/  BAR.SYNC.DEFER_BLOCKING 0x0 ;  /* 0x0000000000007b1d */ /* 0x000fec0000010000 */
[----:B------:R-:W0:Y:S04]  /*23b0*/  LDS.64 R54, [R105] ;  /* 0x0000000069367984 */ /* 0x000e280000000a00 */
[----:B------:R-:W1:Y:S04]  /*23c0*/  LDS.64 R64, [R105+0x1e00] ;  /* 0x001e000069407984 */ /* 0x000e680000000a00 */
[----:B------:R-:W2:Y:S04]  /*23d0*/  LDS.64 R66, [R104] ;  /* 0x0000000068427984 */ /* 0x000ea80000000a00 */
[----:B------:R-:W3:Y:S01]  /*23e0*/  LDS.64 R68, [R104+0x1e00] ;  /* 0x001e000068447984 */ /* 0x000ee20000000a00 */
[----:B0-----:R-:W-:Y:S01]  /*23f0*/  FADD.FTZ R71, RZ, R54 ;  /* 0x00000036ff477221 */ /* 0x001fe20000010000 */
[----:B------:R-:W-:-:S03]  /*2400*/  FADD.FTZ R54, RZ, R55 ;  /* 0x00000037ff367221 */ /* 0x000fc60000010000 */
[----:B-1----:R-:W-:Y:S01]  /*2410*/  FADD.FTZ R64, R71, R64 ;  /* 0x0000004047407221 */ /* 0x002fe20000010000 */
[----:B------:R-:W-:Y:S01]  /*2420*/  FADD.FTZ R65, R54, R65 ;  /* 0x0000004136417221 */ /* 0x000fe20000010000 */
[----:B--2---:R-:W-:Y:S01]  /*2430*/  FADD.FTZ R55, RZ, R66 ;  /* 0x00000042ff377221 */ /* 0x004fe20000010000 */
[----:B------:R-:W-:-:S03]  /*2440*/  FADD.FTZ R54, RZ, R67 ;  /* 0x00000043ff367221 */ /* 0x000fc60000010000 */
[----:B------:R0:W-:Y:S01]  /*2450*/  STG.E.64 desc[UR16][R120.64+0x8000], R64 ;  /* 0x0080004078007986 */ /* 0x0001e2000c101b10 */
[----:B---3--:R-:W-:Y:S01]  /*2460*/  FADD.FTZ R68, R55, R68 ;  /* 0x0000004437447221 */ /* 0x008fe20000010000 */
[----:B------:R-:W-:-:S05]  /*2470*/  FADD.FTZ R69, R54, R69 ;  /* 0x0000004536457221 */ /* 0x000fca0000010000 */
[----:B------:R0:W-:Y:S02]  /*2480*/  STG.E.64 desc[UR16][R118.64+0x8000], R68 ;  /* 0x0080004476007986 */ /* 0x0001e4000c101b10 */
.L_x_208:
[----:B------:R-:W-:Y:S04]  /*2490*/  BSSY.RECONVERGENT B0, `(.L_x_209) ;  /* 0x000002f000007945 */ /* 0x000fe80003800200 */
[----:B------:R-:W-:Y:S05]  /*24a0*/  @P1 BRA `(.L_x_210) ;  /* 0x0000000000b41947 */ /* 0x000fea0003800000 */
[----:B------:R-:W1:Y:S04]  /*24b0*/  LDS.64 R66, [R103] ;  /* 0x0000000067427984 */ /* 0x000e680000000a00 */
[----:B0-----:R-:W0:Y:S04]  /*24c0*/  LDS.64 R64, [R102] ;  /* 0x0000000066407984 */ /* 0x001e280000000a00 */
[----:B------:R-:W2:Y:S04]  /*24d0*/  LDS.64 R54, [R101] ;  /* 0x0000000065367984 */ /* 0x000ea80000000a00 */
[----:B------:R-:W-:Y:S04]  /*24e0*/  LDS.64 R70, [R98] ;  /* 0x0000000062467984 */ /* 0x000fe80000000a00 */
[----:B------:R-:W-:Y:S01]  /*24f0*/  LDS.64 R72, [R97] ;  /* 0x0000000061487984 */ /* 0x000fe20000000a00 */
[----:B-1----:R-:W-:Y:S01]  /*2500*/  FADD.FTZ R69, RZ, R66 ;  /* 0x00000042ff457221 */ /* 0x002fe20000010000 */
[----:B------:R-:W-:-:S02]  /*2510*/  FADD.FTZ R68, RZ, R67 ;  /* 0x00000043ff447221 */ /* 0x000fc40000010000 */
[----:B------:R-:W1:Y:S01]  /*2520*/  LDS.64 R66, [R100] ;  /* 0x0000000064427984 */ /* 0x000e620000000a00 */
[----:B0-----:R-:W-:Y:S01]  /*2530*/  FADD.FTZ R69, R69, R64 ;  /* 0x0000004045457221 */ /* 0x001fe20000010000 */
[----:B------:R-:W-:-:S03]  /*2540*/  FADD.FTZ R64, R68, R65 ;  /* 0x0000004144407221 */ /* 0x000fc60000010000 */
[----:B--2---:R-:W-:Y:S01]  /*2550*/  FADD.FTZ R117, R69, R54 ;  /* 0x0000003645757221 */ /* 0x004fe20000010000 */
[----:B------:R-:W-:Y:S01]  /*2560*/  FADD.FTZ R122, R64, R55 ;  /* 0x00000037407a7221 */ /* 0x000fe20000010000 */
[----:B------:R-:W0:Y:S04]  /*2570*/  LDS.64 R68, [R99] ;  /* 0x0000000063447984 */ /* 0x000e280000000a00 */
[----:B------:R-:W2:Y:S04]  /*2580*/  LDS.64 R54, [R96] ;  /* 0x0000000060367984 */ /* 0x000ea80000000a00 */
[----:B------:R-:W3:Y:S01]  /*2590*/  LDS.64 R64, [R95] ;  /* 0x000000005f407984 */ /* 0x000ee20000000a00 */
[----:B-1----:R-:W-:Y:S01]  /*25a0*/  FADD.FTZ R117, R117, R66 ;  /* 0x0000004275757221 */ /* 0x002fe20000010000 */
[----:B------:R-:W-:-:S02]  /*25b0*/  FADD.FTZ R122, R122, R67 ;  /* 0x000000437a7a7221 */ /* 0x000fc40000010000 */
[----:B------:R-:W1:Y:S01]  /*25c0*/  LDS.64 R66, [R94] ;  /* 0x000000005e427984 */ /* 0x000e620000000a00 */
[----:B0-----:R-:W-:Y:S01]  /*25d0*/  FADD.FTZ R117, R117, R68 ;  /* 0x0000004475757221 */ /* 0x001fe20000010000 */
[----:B------:R-:W-:Y:S02]  /*25e0*/  FADD.FTZ R122, R122, R69 ;  /* 0x000000457a7a7221 */ /* 0x000fe40000010000 */
[----:B------:R-:W-:Y:S01]  /*25f0*/  LDS.64 R68, [R91] ;  /* 0x000000005b447984 */ /* 0x000fe20000000a00 */
[----:B------:R-:W-:Y:S01]  /*2600*/  FADD.FTZ R117, R117, R70 ;  /* 0x0000004675757221 */ /* 0x000fe20000010000 */
[----:B------:R-:W-:Y:S02]  /*2610*/  FADD.FTZ R122, R122, R71 ;  /* 0x000000477a7a7221 */ /* 0x000fe40000010000 */
[----:B------:R-:W-:Y:S01]  /*2620*/  LDS.64 R70, [R90] ;  /* 0x000000005a467984 */ /* 0x000fe20000000a00 */
[----:B------:R-:W-:Y:S01]  /*2630*/  FADD.FTZ R117, R117, R72 ;  /* 0x0000004875757221 */ /* 0x000fe20000010000 */
[----:B------:R-:W-:-:S02]  /*2640*/  FADD.FTZ R122, R122, R73 ;  /* 0x000000497a7a7221 */ /* 0x000fc40000010000 */
[----:B------:R-:W-:Y:S01]  /*2650*/  LDS.64 R72, [R89] ;  /* 0x0000000059487984 */ /* 0x000fe20000000a00 */
[----:B--2---:R-:W-:Y:S01]  /*2660*/  FADD.FTZ R117, R117, R54 ;  /* 0x0000003675757221 */ /* 0x004fe20000010000 */
[----:B------:R-:W-:Y:S02]  /*2670*/  FADD.FTZ R122, R122, R55 ;  /* 0x000000377a7a7221 */ /* 0x000fe40000010000 */
[----:B------:R-:W0:Y:S01]  /*2680*/  LDS.64 R54, [R93] ;  /* 0x000000005d367984 */ /* 0x000e220000000a00 */
[----:B---3--:R-:W-:Y:S01]  /*2690*/  FADD.FTZ R117, R117, R64 ;  /* 0x0000004075757221 */ /* 0x008fe20000010000 */
[----:B------:R-:W-:Y:S02]  /*26a0*/  FADD.FTZ R122, R122, R65 ;  /* 0x000000417a7a7221 */ /* 0x000fe40000010000 */
[----:B------:R-:W2:Y:S01]  /*26b0*/  LDS.64 R64, [R92] ;  /* 0x000000005c407984 */ /* 0x000ea20000000a00 */
[----:B-1----:R-:W-:Y:S01]  /*26c0*/  FADD.FTZ R117, R117, R66 ;  /* 0x0000004275757221 */ /* 0x002fe20000010000 */
[----:B------:R-:W-:-:S03]  /*26d0*/  FADD.FTZ R122, R122, R67 ;  /* 0x000000437a7a7221 */ /* 0x000fc60000010000 */
[----:B0-----:R-:W-:Y:S01]  /*26e0*/  FADD.FTZ R117, R117, R54 ;  /* 0x0000003675757221 */ /* 0x001fe20000010000 */
[----:B------:R-:W-:-:S03]  /*26f0*/  FADD.FTZ R122, R122, R55 ;  /* 0x000000377a7a7221 */ /* 0x000fc60000010000 */
[----:B--2---:R-:W-:Y:S01]  /*2700*/  FADD.FTZ R117, R117, R64 ;  /* 0x0000004075757221 */ /* 0x004fe20000010000 */
[----:B------:R-:W-:-:S03]  /*2710*/  FADD.FTZ R122, R122, R65 ;  /* 0x000000417a7a7221 */ /* 0x000fc60000010000 */
[----:B------:R-:W-:Y:S01]  /*2720*/  FADD.FTZ R117, R117, R68 ;  /* 0x0000004475757221 */ /* 0x000fe20000010000 */
[----:B------:R-:W-:-:S03]  /*2730*/  FADD.FTZ R122, R122, R69 ;  /* 0x000000457a7a7221 */ /* 0x000fc60000010000 */
[----:B------:R-:W-:Y:S01]  /*2740*/  FADD.FTZ R117, R117, R70 ;  /* 0x0000004675757221 */ /* 0x000fe20000010000 */
[----:B------:R-:W-:-:S03]  /*2750*/  FADD.FTZ R122, R122, R71 ;  /* 0x000000477a7a7221 */ /* 0x000fc60000010000 */
[----:B------:R-:W-:Y:S01]  /*2760*/  FADD.FTZ R72, R117, R72 ;  /* 0x0000004875487221 */ /* 0x000fe20000010000 */
[----:B------:R-:W-:-:S07]  /*2770*/  FADD.FTZ R73, R122, R73 ;  /* 0x000000497a497221 */ /* 0x000fce0000010000 */
.L_x_210:
[----:B------:R-:W-:Y:S05]  /*2780*/  BSYNC.RECONVERGENT B0 ;  /* 0x0000000000007941 */ /* 0x000fea0003800200 */
.L_x_209:
[----:B------:R-:W1:Y:S01]  /*2790*/  SHFL.BFLY PT, R55, R72, 0x1, 0x1f ;  /* 0x0c201f0048377f89 */ /* 0x000e6200000e0000 */
[----:B0-----:R-:W0:Y:S01]  /*27a0*/  @!P0 LDC.64 R64, c[0x0][0x3d0] ;  /* 0x0000f400ff408b82 */ /* 0x001e220000000a00 */
[----:B------:R-:W-:Y:S01]  /*27b0*/  MOV R54, UR19 ;  /* 0x0000001300367c02 */ /* 0x000fe20008000f00 */
[----:B------:R-:W-:Y:S01]  /*27c0*/  VOTEU.ALL UP1, P0 ;  /* 0x0000000000ff7886 */ /* 0x000fe20000020000 */
[----:B------:R-:W2:Y:S02]  /*27d0*/  SHFL.BFLY PT, R66, R73, 0x1, 0x1f ;  /* 0x0c201f0049427f89 */ /* 0x000ea400000e0000 */
[----:B------:R-:W-:Y:S02]  /*27e0*/  @!P0 SHF.L.U32 R54, R54, 0x1, RZ ;  /* 0x0000000136368819 */ /* 0x000fe400000006ff */
[----:B------:R-:W-:Y:S02]  /*27f0*/  @!UP1 UIMAD UR10, UR20, UR4, UR11 ;  /* 0x00000004140a92a4 */ /* 0x000fe4000f8e020b */
[----:B------:R-:W-:-:S04]  /*2800*/  @!P0 LOP3.LUT R67, R54, 0x1e, RZ, 0xc0, !PT ;  /* 0x0000001e36438812 */ /* 0x000fc800078ec0ff */
[----:B------:R-:W-:Y:S02]  /*2810*/  @!P0 LEA R67, R0, R67, 0x4 ;  /* 0x0000004300438211 */ /* 0x000fe400078e20ff */
[----:B------:R-:W-:-:S04]  /*2820*/  MOV R54, UR10 ;  /* 0x0000000a00367c02 */ /* 0x000fc80008000f00 */
[----:B------:R-:W-:Y:S01]  /*2830*/  @!P0 LEA R67, R54, R67, 0x9 ;  /* 0x0000004336438211 */ /* 0x000fe200078e48ff */
[----:B-1----:R-:W-:-:S04]  /*2840*/  FADD.FTZ R54, R55, R72 ;  /* 0x0000004837367221 */ /* 0x002fc80000010000 */
[----:B0-----:R-:W-:-:S04]  /*2850*/  @!P0 IMAD.WIDE.U32 R64, R67, 0x4, R64 ;  /* 0x0000000443408825 */ /* 0x001fc800078e0040 */
[----:B--2---:R-:W-:-:S05]  /*2860*/  FADD.FTZ R55, R66, R73 ;  /* 0x0000004942377221 */ /* 0x004fca0000010000 */
[----:B------:R0:W-:Y:S01]  /*2870*/  @!P0 STG.E.64 desc[UR16][R64.64], R54 ;  /* 0x0000003640008986 */ /* 0x0001e2000c101b10 */
[----:B------:R-:W-:Y:S05]  /*2880*/  BRA.U !UP0, `(.L_x_211) ;  /* 0x0000000108647547 */ /* 0x000fea000b800000 */
[----:B------:R-:W-:Y:S01]  /*2890*/  BAR.SYNC.DEFER_BLOCKING 0x0 ;  /* 0x0000000000007b1d */ /* 0x000fe20000010000 */
[----:B------:R-:W-:-:S13]  /*28a0*/  ISETP.NE.AND P0, PT, R0, RZ, PT ;  /* 0x000000ff0000720c */ /* 0x000fda0003f05270 */
[----:B------:R-:W-:Y:S05]  /*28b0*/  @P0 BRA `(.L_x_212) ;  /* 0x00000000004c0947 */ /* 0x000fea0003800000 */
[----:B------:R-:W-:Y:S01]  /*28c0*/  USHF.R.U32.HI UR10, URZ, 0x1, UR11 ;  /* 0x00000001ff0a7899 */ /* 0x000fe2000801160b */
[----:B0-----:R-:W-:Y:S02]  /*28d0*/  MOV R54, UR8 ;  /* 0x0000000800367c02 */ /* 0x001fe40008000f00 */
[----:B------:R-:W-:Y:S01]  /*28e0*/  MOV R55, UR9 ;  /* 0x0000000900377c02 */ /* 0x000fe20008000f00 */
[----:B------:R-:W-:-:S03]  /*28f0*/  ULOP3.LUT UP0, URZ, UR10, UR19, URZ, 0xfc, !UPT ;  /* 0x000000130aff7292 */ /* 0x000fc6000f80fcff */
[----:B------:R-:W-:Y:S02]  /*2900*/  UMOV UR10, 0x7fffffc1 ;  /* 0x7fffffc1000a7882 */ /* 0x000fe40000000000 */
[----:B------:R-:W-:-:S06]  /*2910*/  USEL UR10, UR10, 0x1, !UP0 ;  /* 0x000000010a0a7887 */ /* 0x000fcc000c000000 */
[----:B------:R-:W-:Y:S01]  /*2920*/  MOV R65, UR10 ;  /* 0x0000000a00417c02 */ /* 0x000fe20008000f00 */
[----:B------:R-:W-:Y:S06]  /*2930*/  MEMBAR.ALL.GPU ;  /* 0x0000000000007992 */ /* 0x000fec000000a000 */
[----:B------:R-:W-:-:S00]  /*2940*/  ERRBAR ;  /* 0x00000000000079ab */ /* 0x000fc00000000000 */
[----:B------:R-:W-:Y:S06]  /*2950*/  CGAERRBAR ;  /* 0x00000000000075ab */ /* 0x000fec0000000000 */
[----:B------:R0:W5:Y:S02]  /*2960*/  ATOM.E.ADD.STRONG.GPU PT, R64, desc[UR16][R54.64+0x20], R65 ;  /* 0x800020413640798a */ /* 0x00016400081ef110 */
.L_x_213:
[----:B0-----:R-:W-:Y:S02]  /*2970*/  MOV R55, UR9 ;  /* 0x0000000900377c02 */ /* 0x001fe40008000f00 */
[----:B------:R-:W-:-:S05]  /*2980*/  MOV R54, UR8 ;  /* 0x0000000800367c02 */ /* 0x000fca0008000f00 */
[----:B------:R-:W2:Y:S04]  /*2990*/  LD.E.STRONG.GPU R55, desc[UR16][R54.64+0x20] ;  /* 0x0000201036377980 */ /* 0x000ea8000c10f900 */
[----:B--2---:R-:W-:Y:S01]  /*29a0*/  CCTL.IVALL ;  /* 0x00000000ff00798f */ /* 0x004fe20002000000 */
[----:B------:R-:W-:Y:S05]  /*29b0*/  YIELD ;  /* 0x0000000000007946 */ /* 0x000fea0003800000 */
[----:B-----5:R-:W-:-:S04]  /*29c0*/  LOP3.LUT R65, R55, R64, RZ, 0x3c, !PT ;  /* 0x0000004037417212 */ /* 0x020fc800078e3cff */
[----:B------:R-:W-:-:S13]  /*29d0*/  ISETP.GT.AND P0, PT, R65, -0x1, PT ;  /* 0xffffffff4100780c */ /* 0x000fda0003f04270 */
[----:B------:R-:W-:Y:S05]  /*29e0*/  @P0 BRA `(.L_x_213) ;  /* 0xfffffffc00e00947 */ /* 0x000fea000383ffff */
.L_x_212:
[----:B------:R-:W-:Y:S05]  /*29f0*/  WARPSYNC.ALL ;  /* 0x0000000000007948 */ /* 0x000fea0003800000 */
[----:B------:R-:W-:Y:S06]  /*2a00*/  BAR.SYNC.DEFER_BLOCKING 0x0 ;  /* 0x0000000000007b1d */ /* 0x000fec0000010000 */
[----:B------:R-:W-:Y:S05]  /*2a10*/  BRA `(.L_x_214) ;  /* 0x0000000000587947 */ /* 0x000fea0003800000 */
.L_x_211:
[----:B------:R-:W-:Y:S01]  /*2a20*/  BAR.SYNC.DEFER_BLOCKING 0x0 ;  /* 0x0000000000007b1d */ /* 0x000fe20000010000 */
[----:B------:R-:W-:-:S13]  /*2a30*/  ISETP.NE.AND P0, PT, R0, RZ, PT ;  /* 0x000000ff0000720c */ /* 0x000fda0003f05270 */
[----:B------:R-:W-:Y:S05]  /*2a40*/  @P0 BRA `(.L_x_215) ;  /* 0x0000000000440947 */ /* 0x000fea0003800000 */
[----:B------:R-:W-:Y:S02]  /*2a50*/  ISETP.NE.AND P0, PT, RZ, UR19, PT ;  /* 0x00000013ff007c0c */ /* 0x000fe4000bf05270 */
[----:B0-----:R-:W-:Y:S02]  /*2a60*/  MOV R65, 0x7ffffff1 ;  /* 0x7ffffff100417802 */ /* 0x001fe40000000f00 */
[----:B------:R-:W-:Y:S02]  /*2a70*/  MOV R54, UR6 ;  /* 0x0000000600367c02 */ /* 0x000fe40008000f00 */
[----:B------:R-:W-:Y:S02]  /*2a80*/  SEL R65, R65, 0x1, !P0 ;  /* 0x0000000141417807 */ /* 0x000fe40004000000 */
[----:B------:R-:W-:Y:S01]  /*2a90*/  MOV R55, UR7 ;  /* 0x0000000700377c02 */ /* 0x000fe20008000f00 */
[----:B------:R-:W-:Y:S06]  /*2aa0*/  MEMBAR.ALL.GPU ;  /* 0x0000000000007992 */ /* 0x000fec000000a000 */
[----:B------:R-:W-:-:S00]  /*2ab0*/  ERRBAR ;  /* 0x00000000000079ab */ /* 0x000fc00000000000 */
[----:B------:R-:W-:Y:S06]  /*2ac0*/  CGAERRBAR ;  /* 0x00000000000075ab */ /* 0x000fec0000000000 */
[----:B------:R0:W5:Y:S02]  /*2ad0*/  ATOM.E.ADD.STRONG.GPU PT, R65, desc[UR16][R54.64], R65 ;  /* 0x800000413641798a */ /* 0x00016400081ef110 */
.L_x_216:
        /* <DEDUP_REMOVED lines=8> */
.L_x_215:
[----:B------:R-:W-:Y:S05]  /*2b60*/  WARPSYNC.ALL ;  /* 0x0000000000007948 */ /* 0x000fea0003800000 */
[----:B------:R-:W-:Y:S06]  /*2b70*/  BAR.SYNC.DEFER_BLOCKING 0x0 ;  /* 0x0000000000007b1d */ /* 0x000fec0000010000 */
.L_x_214:
[C---:B------:R-:W-:Y:S01]  /*2b80*/  ISETP.GT.U32.AND P0, PT, R0.reuse, 0xff, PT ;  /* 0x000000ff0000780c */ /* 0x040fe20003f04070 */
[----:B------:R-:W1:Y:S01]  /*2b90*/  S2UR UR12, SR_CgaCtaId ;  /* 0x00000000000c79c3 */ /* 0x000e620000008800 */
[----:B------:R-:W2:Y:S11]  /*2ba0*/  LDCU.64 UR22, c[0x0][0x380] ;  /* 0x00007000ff1677ac */ /* 0x000eb60008000a00 */
[----:B0-----:R-:W0:Y:S01]  /*2bb0*/  @!P0 LDC.64 R54, c[0x0][0x3d0] ;  /* 0x0000f400ff368b82 */ /* 0x001e220000000a00 */
[----:B------:R-:W-:Y:S01]  /*2bc0*/  VOTEU.ALL UP0, P0 ;  /* 0x0000000000ff7886 */ /* 0x000fe20000000000 */
[----:B------:R-:W-:-:S04]  /*2bd0*/  @!P0 SHF.L.U32 R64, R0, 0x1, RZ ;  /* 0x0000000100408819 */ /* 0x000fc800000006ff */
[----:B------:R-:W-:Y:S01]  /*2be0*/  @!UP0 UIMAD UR10, UR20, UR4, UR11 ;  /* 0x00000004140a82a4 */ /* 0x000fe2000f8e020b */
[----:B------:R-:W-:-:S05]  /*2bf0*/  @!P0 LOP3.LUT R64, R64, 0x1fe, RZ, 0xc0, !PT ;  /* 0x000001fe40408812 */ /* 0x000fca00078ec0ff */
[----:B------:R-:W-:-:S04]  /*2c00*/  MOV R65, UR10 ;  /* 0x0000000a00417c02 */ /* 0x000fc80008000f00 */
[----:B------:R-:W-:-:S05]  /*2c10*/  @!P0 LEA R65, R65, R64, 0x9 ;  /* 0x0000004041418211 */ /* 0x000fca00078e48ff */
[----:B0-----:R-:W-:-:S06]  /*2c20*/  @!P0 IMAD.WIDE.U32 R54, R65, 0x4, R54 ;  /* 0x0000000441368825 */ /* 0x001fcc00078e0036 */
[----:B------:R-:W3:Y:S01]  /*2c30*/  @!P0 LDG.E.64 R54, desc[UR16][R54.64] ;  /* 0x0000001036368981 */ /* 0x000ee2000c1e1b00 */
[----:B------:R-:W-:Y:S01]  /*2c40*/  CS2R R64, SRZ ;  /* 0x0000000000407805 */ /* 0x000fe2000001ff00 */
[----:B------:R-:W-:Y:S01]  /*2c50*/  UMOV UR10, 0x400 ;  /* 0x00000400000a7882 */ /* 0x000fe20000000000 */
[----:B------:R-:W-:Y:S02]  /*2c60*/  UISETP.GE.U32.AND UP0, UPT, UR13, UR21, UPT ;  /* 0x000000150d00728c */ /* 0x000fe4000bf06070 */
[----:B------:R-:W-:Y:S02]  /*2c70*/  UIADD3 UR10, UPT, UPT, UR10, 0x5280, URZ ;  /* 0x000052800a0a7890 */ /* 0x000fe4000fffe0ff */
[----:B------:R-:W-:Y:S02]  /*2c80*/  UISETP.GE.AND.EX UP0, UPT, UR5, UR14, UPT, UP0 ;  /* 0x0000000e0500728c */ /* 0x000fe4000bf06300 */
[----:B-1----:R-:W-:Y:S02]  /*2c90*/  ULEA UR10, UR12, UR10, 0x18 ;  /* 0x0000000a0c0a7291 */ /* 0x002fe4000f8ec0ff */
[----:B------:R-:W-:Y:S01]  /*2ca0*/  ULOP3.LUT UR4, UR4, 0x1, URZ, 0x3c, !UPT ;  /* 0x0000000104047892 */ /* 0x000fe2000f8e3cff */
[----:B---3--:R-:W-:Y:S01]  /*2cb0*/  @!P0 FADD.FTZ R65, RZ, R54 ;  /* 0x00000036ff418221 */ /* 0x008fe20000010000 */
[----:B------:R-:W-:Y:S01]  /*2cc0*/  @!P0 FADD.FTZ R64, RZ, R55 ;  /* 0x00000037ff408221 */ /* 0x000fe20000010000 */
[----:B------:R-:W-:-:S03]  /*2cd0*/  LOP3.LUT P0, RZ, R0, 0x30f, RZ, 0xc0, !PT ;  /* 0x0000030f00ff7812 */ /* 0x000fc6000780c0ff */
[----:B------:R-:W0:Y:S04]  /*2ce0*/  SHFL.BFLY PT, R66, R65, 0x8, 0x1f ;  /* 0x0d001f0041427f89 */ /* 0x000e2800000e0000 */
[----:B------:R-:W1:Y:S06]  /*2cf0*/  SHFL.BFLY PT, R67, R64, 0x8, 0x1f ;  /* 0x0d001f0040437f89 */ /* 0x000e6c00000e0000 */
[----:B------:R-:W3:Y:S01]  /*2d00*/  @!P0 S2R R71, SR_CgaCtaId ;  /* 0x0000000000478919 */ /* 0x000ee20000008800 */
[----:B0-----:R-:W-:Y:S01]  /*2d10*/  FADD.FTZ R66, R66, R65 ;  /* 0x0000004142427221 */ /* 0x001fe20000010000 */
[----:B-1----:R-:W-:-:S04]  /*2d20*/  FADD.FTZ R67, R67, R64 ;  /* 0x0000004043437221 */ /* 0x002fc80000010000 */
[----:B------:R-:W0:Y:S04]  /*2d30*/  SHFL.BFLY PT, R69, R66, 0x4, 0x1f ;  /* 0x0c801f0042457f89 */ /* 0x000e2800000e0000 */
[----:B------:R-:W1:Y:S01]  /*2d40*/  SHFL.BFLY PT, R68, R67, 0x4, 0x1f ;  /* 0x0c801f0043447f89 */ /* 0x000e6200000e0000 */
[----:B0-----:R-:W-:Y:S01]  /*2d50*/  FADD.FTZ R69, R66, R69 ;  /* 0x0000004542457221 */ /* 0x001fe20000010000 */
[----:B------:R-:W-:Y:S01]  /*2d60*/  @!P0 MOV R66, 0x400 ;  /* 0x0000040000428802 */ /* 0x000fe20000000f00 */
[----:B-1----:R-:W-:-:S03]  /*2d70*/  FADD.FTZ R68, R67, R68 ;  /* 0x0000004443447221 */ /* 0x002fc60000010000 */
[----:B------:R-:W0:Y:S01]  /*2d80*/  SHFL.BFLY PT, R54, R69, 0x2, 0x1f ;  /* 0x0c401f0045367f89 */ /* 0x000e2200000e0000 */
[----:B------:R-:W-:-:S03]  /*2d90*/  @!P0 IADD3 R66, PT, PT, R66, 0x5280, RZ ;  /* 0x0000528042428810 */ /* 0x000fc60007ffe0ff */
[----:B------:R-:W1:Y:S01]  /*2da0*/  SHFL.BFLY PT, R55, R68, 0x2, 0x1f ;  /* 0x0c401f0044377f89 */ /* 0x000e6200000e0000 */
[----:B---3--:R-:W-:-:S04]  /*2db0*/  @!P0 LEA R71, R71, R66, 0x18 ;  /* 0x0000004247478211 */ /* 0x008fc800078ec0ff */
[----:B------:R-:W-:Y:S01]  /*2dc0*/  @!P0 LEA.HI R66, R0, R71, RZ, 0x1f ;  /* 0x0000004700428211 */ /* 0x000fe200078ff8ff */
[----:B0-----:R-:W-:Y:S01]  /*2dd0*/  FADD.FTZ R54, R69, R54 ;  /* 0x0000003645367221 */ /* 0x001fe20000010000 */
[----:B-1----:R-:W-:-:S04]  /*2de0*/  FADD.FTZ R55, R68, R55 ;  /* 0x0000003744377221 */ /* 0x002fc80000010000 */
[----:B------:R-:W0:Y:S01]  /*2df0*/  SHFL.BFLY PT, R65, R54, 0x1, 0x1f ;  /* 0x0c201f0036417f89 */ /* 0x000e2200000e0000 */
[----:B------:R-:W-:-:S03]  /*2e00*/  MOV R68, UR15 ;  /* 0x0000000f00447c02 */ /* 0x000fc60008000f00 */
[----:B------:R-:W1:Y:S02]  /*2e10*/  SHFL.BFLY PT, R64, R55, 0x1, 0x1f ;  /* 0x0c201f0037407f89 */ /* 0x000e6400000e0000 */
[----:B------:R-:W-:Y:S02]  /*2e20*/  IMAD R67, R68, -0x10, R113 ;  /* 0xfffffff044437824 */ /* 0x000fe400078e0271 */
[----:B0-----:R-:W-:Y:S01]  /*2e30*/  FADD.FTZ R65, R54, R65 ;  /* 0x0000004136417221 */ /* 0x001fe20000010000 */
[----:B-1----:R-:W-:-:S03]  /*2e40*/  FADD.FTZ R64, R55, R64 ;  /* 0x0000004037407221 */ /* 0x002fc60000010000 */
[----:B------:R-:W-:Y:S01]  /*2e50*/  @!P0 FMUL.FTZ R54, R65, 6.5104170062113553286e-05 ;  /* 0x3888888941368820 */ /* 0x000fe20000410000 */
[----:B------:R-:W-:Y:S01]  /*2e60*/  @!P0 FMUL.FTZ R55, R64, 6.5104170062113553286e-05 ;  /* 0x3888888940378820 */ /* 0x000fe20000410000 */
[----:B------:R-:W-:-:S04]  /*2e70*/  LEA R64, R67, UR10, 0x3 ;  /* 0x0000000a43407c11 */ /* 0x000fc8000f8e18ff */
[----:B------:R-:W-:Y:S01]  /*2e80*/  @!P0 STS.64 [R66], R54 ;  /* 0x0000003642008388 */ /* 0x000fe20000000a00 */
[----:B------:R-:W-:Y:S06]  /*2e90*/  BAR.SYNC.DEFER_BLOCKING 0x0 ;  /* 0x0000000000007b1d */ /* 0x000fec0000010000 */
[----:B------:R-:W0:Y:S02]  /*2ea0*/  LDS.64 R64, [R64] ;  /* 0x0000000040407984 */ /* 0x000e240000000a00 */
[--C-:B0-----:R-:W-:Y:S01]  /*2eb0*/  FADD.FTZ R2, R2, -R64.reuse ;  /* 0x8000004002027221 */ /* 0x101fe20000010000 */
[--C-:B------:R-:W-:Y:S01]  /*2ec0*/  FADD.FTZ R28, R28, -R64.reuse ;  /* 0x800000401c1c7221 */ /* 0x100fe20000010000 */
[--C-:B------:R-:W-:Y:S01]  /*2ed0*/  FADD.FTZ R11, R11, -R64.reuse ;  /* 0x800000400b0b7221 */ /* 0x100fe20000010000 */
[--C-:B------:R-:W-:Y:S01]  /*2ee0*/  FADD.FTZ R6, R6, -R64.reuse ;  /* 0x8000004006067221 */ /* 0x100fe20000010000 */
[----:B------:R-:W-:Y:S01]  /*2ef0*/  FADD.FTZ R32, R32, -R64 ;  /* 0x8000004020207221 */ /* 0x000fe20000010000 */
[-C--:B------:R-:W-:Y:S01]  /*2f00*/  FFMA.FTZ R3, R3, -R65.reuse, R2 ;  /* 0x8000004103037223 */ /* 0x080fe20000010002 */
[-C--:B------:R-:W-:Y:S01]  /*2f10*/  FFMA.FTZ R7, R7, -R65.reuse, R28 ;  /* 0x8000004107077223 */ /* 0x080fe2000001001c */
        /* <DEDUP_REMOVED lines=9> */
[----:B------:R-:W-:Y:S01]  /*2fb0*/  FFMA.FTZ R9, R9, -R65, R32 ;  /* 0x8000004109097223 */ /* 0x000fe20000010020 */
[C---:B------:R-:W-:Y:S01]  /*2fc0*/  FMUL.FTZ R4, R86.reuse, R3 ;  /* 0x0000000356047220 */ /* 0x040fe20000410000 */
[----:B------:R-:W-:Y:S01]  /*2fd0*/  FMUL.FTZ R7, R86, R7 ;  /* 0x0000000756077220 */ /* 0x000fe20000410000 */
[--C-:B------:R-:W-:Y:S01]  /*2fe0*/  FADD.FTZ R19, R19, -R64.reuse ;  /* 0x8000004013137221 */ /* 0x100fe20000010000 */
[-C--:B------:R-:W-:Y:S01]  /*2ff0*/  FFMA.FTZ R33, R34, -R65.reuse, R33 ;  /* 0x8000004122217223 */ /* 0x080fe20000010021 */
[-C--:B------:R-:W-:Y:S01]  /*3000*/  FFMA.FTZ R13, R8, -R65.reuse, R13 ;  /* 0x80000041080d7223 */ /* 0x080fe2000001000d */
[-C--:B------:R-:W-:Y:S01]  /*3010*/  FFMA.FTZ R35, R36, -R65.reuse, R35 ;  /* 0x8000004124237223 */ /* 0x080fe20000010023 */
[-C--:B------:R-:W-:Y:S01]  /*3020*/  FFMA.FTZ R15, R10, -R65.reuse, R15 ;  /* 0x800000410a0f7223 */ /* 0x080fe2000001000f */
[-C--:B------:R-:W-:Y:S01]  /*3030*/  FFMA.FTZ R37, R38, -R65.reuse, R37 ;  /* 0x8000004126257223 */ /* 0x080fe20000010025 */
[-C--:B------:R-:W-:Y:S01]  /*3040*/  FFMA.FTZ R17, R12, -R65.reuse, R17 ;  /* 0x800000410c117223 */ /* 0x080fe20000010011 */
[----:B------:R-:W-:Y:S01]  /*3050*/  FFMA.FTZ R39, R40, -R65, R39 ;  /* 0x8000004128277223 */ /* 0x000fe20000010027 */
        /* <DEDUP_REMOVED lines=18> */
[C---:B------:R-:W-:Y:S01]  /*3180*/  FMUL.FTZ R5, R86.reuse, R5 ;  /* 0x0000000556057220 */ /* 0x040fe20000410000 */
[----:B------:R-:W-:Y:S01]  /*3190*/  FMUL.FTZ R6, R86, R9 ;  /* 0x0000000956067220 */ /* 0x000fe20000410000 */
[----:B------:R-:W-:Y:S01]  /*31a0*/  FADD.FTZ R85, R85, -R64 ;  /* 0x8000004055557221 */ /* 0x000fe20000010000 */
[----:B------:R-:W-:Y:S01]  /*31b0*/  FFMA.FTZ R19, R14, -R65, R19 ;  /* 0x800000410e137223 */ /* 0x000fe20000010013 */
[----:B------:R-:W-:Y:S01]  /*31c0*/  F2FP.BF16.F32.PACK_AB R4, R7, R4 ;  /* 0x000000040704723e */ /* 0x000fe200000010ff */
        /* <DEDUP_REMOVED lines=27> */
[----:B------:R-:W-:Y:S01]  /*3380*/  F2FP.BF16.F32.PACK_AB R5, R6, R5 ;  /* 0x000000050605723e */ /* 0x000fe200000010ff */
[----:B------:R-:W-:Y:S01]  /*3390*/  FMUL.FTZ R19, R86, R19 ;  /* 0x0000001356137220 */ /* 0x000fe20000410000 */
[----:B------:R-:W-:Y:S01]  /*33a0*/  F2FP.BF16.F32.PACK_AB R6, R8, R11 ;  /* 0x0000000b0806723e */ /* 0x000fe200000010ff */
[----:B------:R-:W-:Y:S01]  /*33b0*/  FMUL.FTZ R21, R86, R21 ;  /* 0x0000001556157220 */ /* 0x000fe20000410000 */
[----:B------:R-:W-:Y:S01]  /*33c0*/  F2FP.BF16.F32.PACK_AB R7, R10, R7 ;  /* 0x000000070a07723e */ /* 0x000fe200000010ff */
[----:B------:R-:W-:Y:S01]  /*33d0*/  FMUL.FTZ R10, R86, R41 ;  /* 0x00000029560a7220 */ /* 0x000fe20000410000 */
[----:B------:R-:W-:Y:S01]  /*33e0*/  F2FP.BF16.F32.PACK_AB R8, R12, R15 ;  /* 0x0000000f0c08723e */ /* 0x000fe200000010ff */
[----:B------:R-:W-:Y:S01]  /*33f0*/  FMUL.FTZ R12, R86, R43 ;  /* 0x0000002b560c7220 */ /* 0x000fe20000410000 */
        /* <DEDUP_REMOVED lines=17> */
[----:B--2---:R-:W-:-:S02]  /*3510*/  IADD3 R2, P0, PT, R87, UR22, RZ ;  /* 0x0000001657027c10 */ /* 0x004fc4000ff1e0ff */
[----:B------:R-:W-:Y:S02]  /*3520*/  F2FP.BF16.F32.PACK_AB R10, R10, R19 ;  /* 0x000000130a0a723e */ /* 0x000fe400000010ff */
[----:B------:R-:W-:Y:S02]  /*3530*/  F2FP.BF16.F32.PACK_AB R14, R14, R23 ;  /* 0x000000170e0e723e */ /* 0x000fe400000010ff */
[----:B------:R-:W-:Y:S02]  /*3540*/  F2FP.BF16.F32.PACK_AB R18, R18, R27 ;  /* 0x0000001b1212723e */ /* 0x000fe400000010ff */
[----:B------:R-:W-:Y:S02]  /*3550*/  IADD3.X R3, PT, PT, R88, UR23, RZ, P0, !PT ;  /* 0x0000001758037c10 */ /* 0x000fe400087fe4ff */
[----:B------:R-:W-:Y:S02]  /*3560*/  F2FP.BF16.F32.PACK_AB R11, R12, R21 ;  /* 0x000000150c0b723e */ /* 0x000fe400000010ff */
[----:B------:R-:W-:Y:S01]  /*3570*/  F2FP.BF16.F32.PACK_AB R15, R16, R25 ;  /* 0x00000019100f723e */ /* 0x000fe200000010ff */
[----:B------:R0:W-:Y:S01]  /*3580*/  STG.E.64 desc[UR16][R2.64], R4 ;  /* 0x0000000402007986 */ /* 0x0001e2000c101b10 */
[----:B------:R-:W-:-:S02]  /*3590*/  F2FP.BF16.F32.PACK_AB R19, R20, R29 ;  /* 0x0000001d1413723e */ /* 0x000fc400000010ff */
[----:B------:R-:W-:Y:S01]  /*35a0*/  F2FP.BF16.F32.PACK_AB R22, R22, R31 ;  /* 0x0000001f1616723e */ /* 0x000fe200000010ff */
[----:B------:R0:W-:Y:S01]  /*35b0*/  STG.E.64 desc[UR16][R2.64+0x1e00], R6 ;  /* 0x001e000602007986 */ /* 0x0001e2000c101b10 */
[----:B------:R-:W-:Y:S02]  /*35c0*/  F2FP.BF16.F32.PACK_AB R23, R24, R75 ;  /* 0x0000004b1817723e */ /* 0x000fe400000010ff */
[----:B------:R-:W-:Y:S01]  /*35d0*/  F2FP.BF16.F32.PACK_AB R26, R26, R79 ;  /* 0x0000004f1a1a723e */ /* 0x000fe200000010ff */
[----:B------:R0:W-:Y:S01]  /*35e0*/  STG.E.64 desc[UR16][R2.64+0x3c00], R8 ;  /* 0x003c000802007986 */ /* 0x0001e2000c101b10 */
[----:B------:R-:W-:-:S03]  /*35f0*/  F2FP.BF16.F32.PACK_AB R27, R86, R83 ;  /* 0x00000053561b723e */ /* 0x000fc600000010ff */
[----:B------:R0:W-:Y:S04]  /*3600*/  STG.E.64 desc[UR16][R2.64+0x5a00], R10 ;  /* 0x005a000a02007986 */ /* 0x0001e8000c101b10 */
[----:B------:R0:W-:Y:S04]  /*3610*/  STG.E.64 desc[UR16][R2.64+0x7800], R14 ;  /* 0x0078000e02007986 */ /* 0x0001e8000c101b10 */
[----:B------:R0:W-:Y:S04]  /*3620*/  STG.E.64 desc[UR16][R2.64+0x9600], R18 ;  /* 0x0096001202007986 */ /* 0x0001e8000c101b10 */
[----:B------:R0:W-:Y:S04]  /*3630*/  STG.E.64 desc[UR16][R2.64+0xb400], R22 ;  /* 0x00b4001602007986 */ /* 0x0001e8000c101b10 */
[----:B------:R0:W-:Y:S01]  /*3640*/  STG.E.64 desc[UR16][R2.64+0xd200], R26 ;  /* 0x00d2001a02007986 */ /* 0x0001e2000c101b10 */
[----:B------:R-:W-:Y:S05]  /*3650*/  BRA.U !UP0, `(.L_x_217) ;  /* 0xffffffd508387547 */ /* 0x000fea000b83ffff */
.L_x_207:
        /* <DEDUP_REMOVED lines=9> */
[----:B------:R-:W1:Y:S01]  /*36f0*/  S2R R17, SR_TID.X ;  /* 0x0000000000117919 */ /* 0x000e620000002100 */
[----:B0-----:R-:W0:Y:S01]  /*3700*/  LDC.64 R8, c[0x0][0x3c8] ;  /* 0x0000f200ff087b82 */ /* 0x001e220000000a00 */
[----:B------:R-:W-:Y:S01]  /*3710*/  UMOV UR6, 0x400 ;  /* 0x0000040000067882 */ /* 0x000fe20000000000 */
[----:B------:R-:W2:Y:S01]  /*3720*/  LDCU.64 UR4, c[0x0][0x3d0] ;  /* 0x00007a00ff0477ac */ /* 0x000ea20008000a00 */
[----:B------:R-:W-:-:S05]  /*3730*/  MOV R12, UR10 ;  /* 0x0000000a000c7c02 */ /* 0x000fca0008000f00 */
[----:B------:R-:W3:Y:S01]  /*3740*/  S2UR UR7, SR_CgaCtaId ;  /* 0x00000000000779c3 */ /* 0x000ee20000008800 */
[----:B--2---:R-:W-:Y:S01]  /*3750*/  UIADD3 UR4, UP0, UPT, UR4, 0xe9000, URZ ;  /* 0x000e900004047890 */ /* 0x004fe2000ff1e0ff */
[----:B0-----:R-:W-:-:S03]  /*3760*/  ISETP.LT.U32.AND P0, PT, R8, 0x4, PT ;  /* 0x000000040800780c */ /* 0x001fc60003f01070 */
[----:B------:R-:W-:Y:S01]  /*3770*/  UIADD3.X UR5, UPT, UPT, URZ, UR5, URZ, UP0, !UPT ;  /* 0x00000005ff057290 */ /* 0x000fe200087fe4ff */
[C---:B------:R-:W-:Y:S02]  /*3780*/  ISETP.LT.AND.EX P0, PT, R9.reuse, RZ, PT, P0 ;  /* 0x000000ff0900720c */ /* 0x040fe40003f01300 */
[----:B-1----:R-:W-:Y:S01]  /*3790*/  SHF.R.U32.HI R7, RZ, 0x5, R17 ;  /* 0x00000005ff077819 */ /* 0x002fe20000011611 */
[----:B---3--:R-:W-:Y:S01]  /*37a0*/  ULEA UR6, UR7, UR6, 0x18 ;  /* 0x0000000607067291 */ /* 0x008fe2000f8ec0ff */
[----:B------:R-:W-:Y:S02]  /*37b0*/  SEL R5, R8, 0x4, P0 ;  /* 0x0000000408057807 */ /* 0x000fe40000000000 */
[----:B------:R-:W-:Y:S02]  /*37c0*/  LOP3.LUT R3, RZ, R7, RZ, 0x33, !PT ;  /* 0x00000007ff037212 */ /* 0x000fe400078e33ff */
[----:B------:R-:W-:Y:S02]  /*37d0*/  SEL R0, R9, RZ, P0 ;  /* 0x000000ff09007207 */ /* 0x000fe40000000000 */
[----:B------:R-:W-:-:S02]  /*37e0*/  SHF.L.U32 R6, R5, 0x4, RZ ;  /* 0x0000000405067819 */ /* 0x000fc400000006ff */
[----:B------:R-:W-:Y:S02]  /*37f0*/  SHF.L.U64.HI R5, R5, 0x4, R0 ;  /* 0x0000000405057819 */ /* 0x000fe40000010200 */
[----:B------:R-:W-:Y:S02]  /*3800*/  IADD3 R4, P0, PT, R3, R6, RZ ;  /* 0x0000000603047210 */ /* 0x000fe40007f1e0ff */
[----:B------:R-:W-:Y:S02]  /*3810*/  LOP3.LUT R13, R17, 0x1f, RZ, 0xc0, !PT ;  /* 0x0000001f110d7812 */ /* 0x000fe400078ec0ff */
[----:B------:R-:W-:Y:S02]  /*3820*/  IADD3.X R0, PT, PT, R5, -0x1, RZ, P0, !PT ;  /* 0xffffffff05007810 */ /* 0x000fe400007fe4ff */
[C---:B------:R-:W-:Y:S02]  /*3830*/  LOP3.LUT R44, R17.reuse, 0xf, RZ, 0xc0, !PT ;  /* 0x0000000f112c7812 */ /* 0x040fe400078ec0ff */
[----:B------:R-:W-:Y:S01]  /*3840*/  SHF.L.U32 R14, R17, 0x1, RZ ;  /* 0x00000001110e7819 */ /* 0x000fe200000006ff */
[----:B------:R-:W-:-:S04]  /*3850*/  IMAD.WIDE.U32 R2, R0, -0x77777777, RZ ;  /* 0x8888888900027825 */ /* 0x000fc800078e00ff */
[----:B------:R-:W-:-:S04]  /*3860*/  IMAD.WIDE.U32 R8, P0, R4, -0x77777778, R2 ;  /* 0x8888888804087825 */ /* 0x000fc80007800002 */
[----:B------:R-:W-:Y:S01]  /*3870*/  IMAD.WIDE.U32 R2, R4, -0x77777777, RZ ;  /* 0x8888888904027825 */ /* 0x000fe200078e00ff */
[----:B------:R-:W-:Y:S02]  /*3880*/  IADD3.X R11, PT, PT, RZ, RZ, RZ, P0, !PT ;  /* 0x000000ffff0b7210 */ /* 0x000fe400007fe4ff */
[----:B------:R-:W-:Y:S02]  /*3890*/  MOV R10, R9 ;  /* 0x00000009000a7202 */ /* 0x000fe40000000f00 */
[----:B------:R-:W-:Y:S02]  /*38a0*/  IADD3 RZ, P0, PT, R3, R8, RZ ;  /* 0x0000000803ff7210 */ /* 0x000fe40007f1e0ff */
[----:B------:R-:W-:Y:S02]  /*38b0*/  SHF.R.U32.HI R8, RZ, 0x4, R17 ;  /* 0x00000004ff087819 */ /* 0x000fe40000011611 */
[----:B------:R-:W-:Y:S01]  /*38c0*/  LEA R9, R7, UR6, 0x7 ;  /* 0x0000000607097c11 */ /* 0x000fe2000f8e38ff */
[----:B------:R-:W-:-:S05]  /*38d0*/  IMAD.WIDE.U32.X R2, R0, -0x77777778, R10, P0 ;  /* 0x8888888800027825 */ /* 0x000fca00000e040a */
[----:B------:R-:W-:Y:S02]  /*38e0*/  SHF.R.U64 R40, R2, 0x3, R3 ;  /* 0x0000000302287819 */ /* 0x000fe40000001203 */
[----:B------:R-:W-:Y:S02]  /*38f0*/  LOP3.LUT R2, R8, 0x1e, RZ, 0xc0, !PT ;  /* 0x0000001e08027812 */ /* 0x000fe400078ec0ff */
[----:B------:R-:W-:Y:S02]  /*3900*/  IADD3 R41, P1, PT, R40, 0x1, RZ ;  /* 0x0000000128297810 */ /* 0x000fe40007f3e0ff */
[----:B------:R-:W-:Y:S02]  /*3910*/  LOP3.LUT R2, R2, 0x1f, R17, 0x78, !PT ;  /* 0x0000001f02027812 */ /* 0x000fe400078e7811 */
[----:B------:R-:W-:Y:S02]  /*3920*/  LOP3.LUT R42, R41, 0x7, RZ, 0xc0, !PT ;  /* 0x00000007292a7812 */ /* 0x000fe400078ec0ff */
[----:B------:R-:W-:-:S02]  /*3930*/  LEA R9, R2, R9, 0x2 ;  /* 0x0000000902097211 */ /* 0x000fc400078e10ff */
[----:B------:R-:W-:Y:S02]  /*3940*/  SHF.L.U32 R2, R17, 0x7, RZ ;  /* 0x0000000711027819 */ /* 0x000fe400000006ff */
[----:B------:R-:W-:Y:S02]  /*3950*/  IADD3 R10, P2, PT, R42, -0x1, RZ ;  /* 0xffffffff2a0a7810 */ /* 0x000fe40007f5e0ff */
[----:B------:R-:W-:Y:S02]  /*3960*/  LEA.HI.X R18, R3, RZ, RZ, 0x1d, P1 ;  /* 0x000000ff03127211 */ /* 0x000fe400008fecff */
[----:B------:R-:W-:Y:S01]  /*3970*/  LOP3.LUT R15, R2, 0x780, RZ, 0xc0, !PT ;  /* 0x00000780020f7812 */ /* 0x000fe200078ec0ff */
[----:B------:R-:W-:Y:S01]  /*3980*/  IMAD.WIDE.U32 R2, R7, 0x780, RZ ;  /* 0x0000078007027825 */ /* 0x000fe200078e00ff */
[----:B------:R-:W-:Y:S02]  /*3990*/  ISETP.GE.U32.AND P0, PT, R10, 0x3, PT ;  /* 0x000000030a00780c */ /* 0x000fe40003f06070 */
[----:B------:R-:W-:-:S02]  /*39a0*/  IADD3.X R10, PT, PT, RZ, -0x1, RZ, P2, !PT ;  /* 0xffffffffff0a7810 */ /* 0x000fc400017fe4ff */
[----:B------:R-:W-:Y:S02]  /*39b0*/  IADD3 R15, PT, PT, R15, UR6, RZ ;  /* 0x000000060f0f7c10 */ /* 0x000fe4000fffe0ff */
[----:B------:R-:W-:Y:S02]  /*39c0*/  ISETP.GE.U32.AND.EX P0, PT, R10, RZ, PT, P0 ;  /* 0x000000ff0a00720c */ /* 0x000fe40003f06100 */
[----:B------:R-:W-:Y:S02]  /*39d0*/  LOP3.LUT R17, R2, 0x1f, R17, 0xf8, !PT ;  /* 0x0000001f02117812 */ /* 0x000fe400078ef811 */
[----:B------:R-:W-:Y:S02]  /*39e0*/  LOP3.LUT R16, R41, 0xfffffff8, RZ, 0xc0, !PT ;  /* 0xfffffff829107812 */ /* 0x000fe400078ec0ff */
[----:B------:R-:W-:-:S07]  /*39f0*/  LOP3.LUT R18, R18, 0x3fffffff, RZ, 0xc0, !PT ;  /* 0x3fffffff12127812 */ /* 0x000fce00078ec0ff */
.L_x_229:
[----:B------:R-:W-:Y:S01]  /*3a00*/  ISETP.GT.U32.AND P1, PT, R6, R7, PT ;  /* 0x000000070600720c */ /* 0x000fe20003f24070 */
[----:B------:R-:W-:Y:S01]  /*3a10*/  BSSY.RECONVERGENT B0, `(.L_x_218) ;  /* 0x0000070000007945 */ /* 0x000fe20003800200 */
[----:B0-----:R-:W-:Y:S01]  /*3a20*/  HFMA2 R19, -RZ, RZ, 0, 0 ;  /* 0x00000000ff137431 */ /* 0x001fe200000001ff */
[----:B------:R-:W-:Y:S02]  /*3a30*/  MOV R26, RZ ;  /* 0x000000ff001a7202 */ /* 0x000fe40000000f00 */
[----:B------:R-:W-:-:S13]  /*3a40*/  ISETP.GT.AND.EX P1, PT, R5, RZ, PT, P1 ;  /* 0x000000ff0500720c */ /* 0x000fda0003f24310 */
[----:B-12---:R-:W-:Y:S05]  /*3a50*/  @!P1 BRA `(.L_x_219) ;  /* 0x0000000400ac9947 */ /* 0x006fea0003800000 */
[----:B------:R-:W-:Y:S01]  /*3a60*/  ISETP.GE.U32.AND P2, PT, R4, 0x69, PT ;  /* 0x000000690400780c */ /* 0x000fe20003f46070 */
[----:B------:R-:W-:Y:S01]  /*3a70*/  BSSY.RECONVERGENT B1, `(.L_x_220) ;  /* 0x0000035000017945 */ /* 0x000fe20003800200 */
[----:B------:R-:W-:Y:S02]  /*3a80*/  ISETP.NE.U32.AND P1, PT, R42, RZ, PT ;  /* 0x000000ff2a00720c */ /* 0x000fe40003f25070 */
[----:B------:R-:W-:Y:S02]  /*3a90*/  ISETP.GE.U32.AND.EX P2, PT, R0, RZ, PT, P2 ;  /* 0x000000ff0000720c */ /* 0x000fe40003f46120 */
[----:B------:R-:W-:Y:S02]  /*3aa0*/  IADD3 R10, P3, PT, R13, R12, RZ ;  /* 0x0000000c0d0a7210 */ /* 0x000fe40007f7e0ff */
[----:B------:R-:W-:Y:S02]  /*3ab0*/  ISETP.NE.AND.EX P1, PT, RZ, RZ, PT, P1 ;  /* 0x000000ffff00720c */ /* 0x000fe40003f25310 */
[----:B------:R-:W-:-:S02]  /*3ac0*/  SHF.R.S32.HI R47, RZ, 0x1f, R12 ;  /* 0x0000001fff2f7819 */ /* 0x000fc4000001140c */
[----:B------:R-:W-:Y:S02]  /*3ad0*/  MOV R26, RZ ;  /* 0x000000ff001a7202 */ /* 0x000fe40000000f00 */
[----:B------:R-:W-:Y:S02]  /*3ae0*/  MOV R45, R7 ;  /* 0x00000007002d7202 */ /* 0x000fe40000000f00 */
[----:B------:R-:W-:Y:S02]  /*3af0*/  MOV R46, RZ ;  /* 0x000000ff002e7202 */ /* 0x000fe40000000f00 */
[----:B------:R-:W-:Y:S01]  /*3b00*/  MOV R19, RZ ;  /* 0x000000ff00137202 */ /* 0x000fe20000000f00 */
[----:B------:R-:W-:Y:S06]  /*3b10*/  @!P2 BRA `(.L_x_221) ;  /* 0x0000000000a8a947 */ /* 0x000fec0003800000 */
[----:B------:R-:W-:Y:S01]  /*3b20*/  IADD3 R21, P2, PT, R12, R17, RZ ;  /* 0x000000110c157210 */ /* 0x000fe20007f5e0ff */
[----:B------:R-:W-:Y:S01]  /*3b30*/  HFMA2 R26, -RZ, RZ, 0, 0 ;  /* 0x00000000ff1a7431 */ /* 0x000fe200000001ff */
[----:B------:R-:W-:Y:S01]  /*3b40*/  MOV R27, R16 ;  /* 0x00000010001b7202 */ /* 0x000fe20000000f00 */
[----:B------:R-:W-:Y:S01]  /*3b50*/  HFMA2 R46, -RZ, RZ, 0, 0 ;  /* 0x00000000ff2e7431 */ /* 0x000fe200000001ff */
[----:B------:R-:W-:Y:S02]  /*3b60*/  IADD3.X R22, PT, PT, R3, R47, RZ, P2, !PT ;  /* 0x0000002f03167210 */ /* 0x000fe400017fe4ff */
[C---:B------:R-:W-:Y:S02]  /*3b70*/  LEA R20, P2, R21.reuse, UR4, 0x3 ;  /* 0x0000000415147c11 */ /* 0x040fe4000f8418ff */
[----:B------:R-:W-:Y:S02]  /*3b80*/  MOV R43, R18 ;  /* 0x00000012002b7202 */ /* 0x000fe40000000f00 */
[----:B------:R-:W-:-:S02]  /*3b90*/  LEA.HI.X R21, R21, UR5, R22, 0x3, P2 ;  /* 0x0000000515157c11 */ /* 0x000fc400090f1c16 */
[----:B------:R-:W-:-:S07]  /*3ba0*/  MOV R45, R7 ;  /* 0x00000007002d7202 */ /* 0x000fce0000000f00 */
.L_x_222:
        /* <DEDUP_REMOVED lines=33> */
.L_x_221:
[----:B------:R-:W-:Y:S05]  /*3dc0*/  BSYNC.RECONVERGENT B1 ;  /* 0x0000000000017941 */ /* 0x000fea0003800200 */
.L_x_220:
        /* <DEDUP_REMOVED lines=25> */
.L_x_224:
[----:B------:R-:W-:Y:S05]  /*3f60*/  BSYNC.RECONVERGENT B1 ;  /* 0x0000000000017941 */ /* 0x000fea0003800200 */
.L_x_223:
        /* <DEDUP_REMOVED lines=26> */
.L_x_219:
[----:B------:R-:W-:Y:S05]  /*4110*/  BSYNC.RECONVERGENT B0 ;  /* 0x0000000000007941 */ /* 0x000fea0003800200 */
.L_x_218:
[----:B------:R0:W-:Y:S01]  /*4120*/  STS [R9], R19 ;  /* 0x0000001309007388 */ /* 0x0001e20000000800 */
[----:B------:R-:W1:Y:S01]  /*4130*/  LDC.64 R22, c[0x0][0x388] ;  /* 0x0000e200ff167b82 */ /* 0x000e620000000a00 */
[----:B------:R-:W-:Y:S02]  /*4140*/  ISETP.NE.AND P1, PT, R44, 0xf, PT ;  /* 0x0000000f2c00780c */ /* 0x000fe40003f25270 */
[----:B------:R0:W-:Y:S01]  /*4150*/  STS [R9+0x780], R26 ;  /* 0x0007801a09007388 */ /* 0x0001e20000000800 */
[----:B------:R-:W-:-:S04]  /*4160*/  MOV R27, R8 ;  /* 0x00000008001b7202 */ /* 0x000fc80000000f00 */
[----:B------:R-:W2:Y:S08]  /*4170*/  LDC.64 R24, c[0x0][0x390] ;  /* 0x0000e400ff187b82 */ /* 0x000eb00000000a00 */
[----:B0-----:R-:W-:Y:S06]  /*4180*/  BAR.SYNC.DEFER_BLOCKING 0x0 ;  /* 0x0000000000007b1d */ /* 0x001fec0000010000 */
.L_x_228:
        /* <DEDUP_REMOVED lines=8> */
[----:B------:R-:W-:Y:S02]  /*4210*/  MOV R29, 0xffff ;  /* 0x0000ffff001d7802 */ /* 0x000fe40000000f00 */
[----:B------:R-:W-:Y:S02]  /*4220*/  MOV R28, 0xffff ;  /* 0x0000ffff001c7802 */ /* 0x000fe40000000f00 */
[----:B------:R-:W-:Y:S01]  /*4230*/  MOV R30, 0xffff ;  /* 0x0000ffff001e7802 */ /* 0x000fe20000000f00 */
[----:B---3--:R-:W3:Y:S01]  /*4240*/  SHFL.BFLY PT, R19, R10, 0x8, 0x101f ;  /* 0x0d101f000a137f89 */ /* 0x008ee200000e0000 */
[----:B------:R-:W-:Y:S02]  /*4250*/  MOV R31, 0xffff ;  /* 0x0000ffff001f7802 */ /* 0x000fe40000000f00 */
[----:B------:R-:W-:Y:S01]  /*4260*/  MOV R33, 0xffff ;  /* 0x0000ffff00217802 */ /* 0x000fe20000000f00 */
[----:B0---4-:R-:W0:Y:S01]  /*4270*/  SHFL.BFLY PT, R20, R11, 0x8, 0x101f ;  /* 0x0d101f000b147f89 */ /* 0x011e2200000e0000 */
[----:B------:R-:W-:-:S02]  /*4280*/  MOV R32, 0xffff ;  /* 0x0000ffff00207802 */ /* 0x000fc40000000f00 */
        /* <DEDUP_REMOVED lines=15> */
.L_x_239:
[----:B------:R-:W-:Y:S01]  /*4380*/  BSSY.RECONVERGENT B0, `(.L_x_226) ;  /* 0x000000b000007945 */ /* 0x000fe20003800200 */
[----:B----4-:R-:W-:-:S03]  /*4390*/  FADD.FTZ R11, R10, R11 ;  /* 0x0000000b0a0b7221 */ /* 0x010fc60000010000 */
[----:B------:R-:W-:Y:S05]  /*43a0*/  @P2 BRA `(.L_x_227) ;  /* 0x0000000000202947 */ /* 0x000fea0003800000 */
[----:B------:R-:W-:Y:S02]  /*43b0*/  F2FP.BF16.F32.PACK_AB R10, R11, R28 ;  /* 0x0000001c0b0a723e */ /* 0x000fe400000010ff */
[----:B------:R-:W-:Y:S02]  /*43c0*/  IADD3 R21, PT, PT, R27, R12, RZ ;  /* 0x0000000c1b157210 */ /* 0x000fe40007ffe0ff */
[C---:B------:R-:W-:Y:S02]  /*43d0*/  PRMT R19, R10.reuse, 0x7610, R19 ;  /* 0x000076100a137816 */ /* 0x040fe40000000013 */
[----:B------:R-:W-:Y:S01]  /*43e0*/  PRMT R26, R10, 0x7632, R26 ;  /* 0x000076320a1a7816 */ /* 0x000fe2000000001a */
[----:B-1----:R-:W-:-:S04]  /*43f0*/  IMAD.WIDE R10, R21, 0x2, R22 ;  /* 0x00000002150a7825 */ /* 0x002fc800078e0216 */
[----:B--2---:R-:W-:Y:S01]  /*4400*/  IMAD.WIDE R20, R21, 0x2, R24 ;  /* 0x0000000215147825 */ /* 0x004fe200078e0218 */
[----:B------:R0:W-:Y:S04]  /*4410*/  STG.E.U16 desc[UR16][R10.64], R19 ;  /* 0x000000130a007986 */ /* 0x0001e8000c101510 */
[----:B------:R0:W-:Y:S02]  /*4420*/  STG.E.U16 desc[UR16][R20.64], R26 ;  /* 0x0000001a14007986 */ /* 0x0001e4000c101510 */
.L_x_227:
[----:B------:R-:W-:Y:S05]  /*4430*/  BSYNC.RECONVERGENT B0 ;  /* 0x0000000000007941 */ /* 0x000fea0003800200 */
.L_x_226:
        /* <DEDUP_REMOVED lines=9> */
.L_x_225:
        /* <DEDUP_REMOVED lines=8> */
.L_x_231:
[----:B------:R-:W-:Y:S05]  /*4550*/  BSYNC B0 ;  /* 0x0000000000007941 */ /* 0x000fea0003800000 */
.L_x_230:
        /* <DEDUP_REMOVED lines=8> */
.L_x_232:
[----:B------:R-:W-:Y:S01]  /*45e0*/  FADD.FTZ R19, R19, R10 ;  /* 0x0000000a13137221 */ /* 0x000fe20000010000 */
[----:B------:R-:W-:-:S04]  /*45f0*/  HFMA2 R32, -RZ, RZ, 0, 2.384185791015625e-07 ;  /* 0x00000004ff207431 */ /* 0x000fc800000001ff */
[----:B------:R-:W-:Y:S02]  /*4600*/  MOV R33, R19 ;  /* 0x0000001300217202 */ /* 0x000fe40000000f00 */
[----:B------:R-:W-:-:S07]  /*4610*/  MOV R20, R31 ;  /* 0x0000001f00147202 */ /* 0x000fce0000000f00 */
[----:B------:R-:W-:Y:S05]  /*4620*/  WARPSYNC.COLLECTIVE R30, `(.L_x_233) ;  /* 0x000000001e087348 */ /* 0x000fea0003c00000 */
[----:B------:R0:W1:Y:S02]  /*4630*/  SHFL.BFLY P3, R31, R33, R32, R35 ;  /* 0x0c000020211f7389 */ /* 0x0000640000060023 */
[----:B01----:R-:W-:Y:S05]  /*4640*/  ENDCOLLECTIVE ;  /* 0x000000000000791b */ /* 0x003fea0003800000 */
.L_x_233:
[----:B------:R-:W-:-:S05]  /*4650*/  FADD.FTZ R20, R20, R11 ;  /* 0x0000000b14147221 */ /* 0x000fca0000010000 */
[----:B------:R-:W-:Y:S02]  /*4660*/  MOV R33, R20 ;  /* 0x0000001400217202 */ /* 0x000fe40000000f00 */
[----:B------:R-:W-:-:S07]  /*4670*/  MOV R26, R31 ;  /* 0x0000001f001a7202 */ /* 0x000fce0000000f00 */
[----:B------:R-:W-:Y:S05]  /*4680*/  WARPSYNC.COLLECTIVE R30, `(.L_x_234) ;  /* 0x000000001e087348 */ /* 0x000fea0003c00000 */
[----:B------:R0:W1:Y:S02]  /*4690*/  SHFL.BFLY P3, R31, R33, R32, R35 ;  /* 0x0c000020211f7389 */ /* 0x0000640000060023 */
[----:B01----:R-:W-:Y:S05]  /*46a0*/  ENDCOLLECTIVE ;  /* 0x000000000000791b */ /* 0x003fea0003800000 */
.L_x_234:
[----:B------:R-:W-:Y:S01]  /*46b0*/  FADD.FTZ R26, R19, R26 ;  /* 0x0000001a131a7221 */ /* 0x000fe20000010000 */
[----:B------:R-:W-:-:S04]  /*46c0*/  HFMA2 R32, -RZ, RZ, 0, 1.1920928955078125e-07 ;  /* 0x00000002ff207431 */ /* 0x000fc800000001ff */
[----:B------:R-:W-:Y:S02]  /*46d0*/  MOV R33, R26 ;  /* 0x0000001a00217202 */ /* 0x000fe40000000f00 */
[----:B------:R-:W-:-:S07]  /*46e0*/  MOV R21, R31 ;  /* 0x0000001f00157202 */ /* 0x000fce0000000f00 */
[----:B------:R-:W-:Y:S05]  /*46f0*/  WARPSYNC.COLLECTIVE R30, `(.L_x_235) ;  /* 0x000000001e087348 */ /* 0x000fea0003c00000 */
[----:B------:R0:W1:Y:S02]  /*4700*/  SHFL.BFLY P3, R31, R33, R32, R35 ;  /* 0x0c000020211f7389 */ /* 0x0000640000060023 */
[----:B01----:R-:W-:Y:S05]  /*4710*/  ENDCOLLECTIVE ;  /* 0x000000000000791b */ /* 0x003fea0003800000 */
.L_x_235:
[----:B------:R-:W-:-:S05]  /*4720*/  FADD.FTZ R21, R20, R21 ;  /* 0x0000001514157221 */ /* 0x000fca0000010000 */
[----:B------:R-:W-:Y:S02]  /*4730*/  MOV R33, R21 ;  /* 0x0000001500217202 */ /* 0x000fe40000000f00 */
[----:B------:R-:W-:-:S07]  /*4740*/  MOV R29, R31 ;  /* 0x0000001f001d7202 */ /* 0x000fce0000000f00 */
[----:B------:R-:W-:Y:S05]  /*4750*/  WARPSYNC.COLLECTIVE R30, `(.L_x_236) ;  /* 0x000000001e087348 */ /* 0x000fea0003c00000 */
[----:B------:R0:W1:Y:S02]  /*4760*/  SHFL.BFLY P3, R31, R33, R32, R35 ;  /* 0x0c000020211f7389 */ /* 0x0000640000060023 */
[----:B01----:R-:W-:Y:S05]  /*4770*/  ENDCOLLECTIVE ;  /* 0x000000000000791b */ /* 0x003fea0003800000 */
.L_x_236:
[----:B------:R-:W-:Y:S01]  /*4780*/  FADD.FTZ R29, R26, R29 ;  /* 0x0000001d1a1d7221 */ /* 0x000fe20000010000 */
[----:B------:R-:W-:-:S04]  /*4790*/  HFMA2 R32, -RZ, RZ, 0, 5.9604644775390625e-08 ;  /* 0x00000001ff207431 */ /* 0x000fc800000001ff */
[----:B------:R-:W-:Y:S02]  /*47a0*/  MOV R33, R29 ;  /* 0x0000001d00217202 */ /* 0x000fe40000000f00 */
[----:B------:R-:W-:-:S07]  /*47b0*/  MOV R10, R31 ;  /* 0x0000001f000a7202 */ /* 0x000fce0000000f00 */
[----:B------:R-:W-:Y:S05]  /*47c0*/  WARPSYNC.COLLECTIVE R30, `(.L_x_237) ;  /* 0x000000001e087348 */ /* 0x000fea0003c00000 */
[----:B------:R0:W1:Y:S02]  /*47d0*/  SHFL.BFLY P3, R31, R33, R32, R35 ;  /* 0x0c000020211f7389 */ /* 0x0000640000060023 */
[----:B01----:R-:W-:Y:S05]  /*47e0*/  ENDCOLLECTIVE ;  /* 0x000000000000791b */ /* 0x003fea0003800000 */
.L_x_237:
[----:B------:R-:W-:-:S05]  /*47f0*/  FADD.FTZ R10, R21, R10 ;  /* 0x0000000a150a7221 */ /* 0x000fca0000010000 */
[----:B------:R-:W-:Y:S02]  /*4800*/  MOV R33, R10 ;  /* 0x0000000a00217202 */ /* 0x000fe40000000f00 */
[----:B------:R-:W-:-:S07]  /*4810*/  MOV R28, R31 ;  /* 0x0000001f001c7202 */ /* 0x000fce0000000f00 */
[----:B------:R-:W-:Y:S05]  /*4820*/  WARPSYNC.COLLECTIVE R30, `(.L_x_238) ;  /* 0x000000001e087348 */ /* 0x000fea0003c00000 */
[----:B------:R0:W1:Y:S02]  /*4830*/  SHFL.BFLY P3, R31, R33, R32, R35 ;  /* 0x0c000020211f7389 */ /* 0x0000640000060023 */
[----:B01----:R-:W-:Y:S05]  /*4840*/  ENDCOLLECTIVE ;  /* 0x000000000000791b */ /* 0x003fea0003800000 */
.L_x_238:
[----:B------:R-:W-:Y:S01]  /*4850*/  FADD.FTZ R28, R29, R28 ;  /* 0x0000001c1d1c7221 */ /* 0x000fe20000010000 */
[----:B------:R-:W-:Y:S01]  /*4860*/  MOV R11, R31 ;  /* 0x0000001f000b7202 */ /* 0x000fe20000000f00 */
[----:B------:R-:W-:Y:S06]  /*4870*/  BRA `(.L_x_239) ;  /* 0xfffffff800c07947 */ /* 0x000fec000383ffff */
.L_x_240:
        /* <DEDUP_REMOVED lines=16> */
.L_x_1834:


//--------------------- .text._ZN13group_norm_v218gn_bwd_cuda_kernelI13__nv_bfloat16Li480ELi1ELi32ELi60ELi256ELb0ELb1ELi32ELi960ELi960ELi4ELb1ELi18ELb0ELb0ELNS_15WgradSyncMethodE3ENS_16CompileConditionILi1000EEEEEvPT_S6_S6_PKS5_S8_S8_S8_PKfflPfPj --------------------------
	.section	.text._ZN13group_norm_v218gn_bwd_cuda_kernelI13__nv_bfloat16Li480ELi1ELi32ELi60ELi256ELb0ELb1ELi32ELi960ELi960ELi4ELb1ELi18ELb0ELb0ELNS_15WgradSyncMethodE3ENS_16CompileConditionILi1000EEEEEvPT_S6_S6_PKS5_S8_S8_S8_PKfflPfPj,"ax",@progbits
	.align	128
        .global         _ZN13group_norm_v218gn_bwd_cuda_kernelI13__nv_bfloat16Li480ELi1ELi32ELi60ELi256ELb0ELb1ELi32ELi960ELi960ELi4ELb1ELi18ELb0ELb0ELNS_15WgradSyncMethodE3ENS_16CompileConditionILi1000EEEEEvPT_S6_S6_PKS5_S8_S8_S8_PKfflPfPj
        .type           _ZN13group_norm_v218gn_bwd_cuda_kernelI13__nv_bfloat16Li480ELi1ELi32ELi60ELi256ELb0ELb1ELi32ELi960ELi960ELi4ELb1ELi18ELb0ELb0ELNS_15WgradSyncMethodE3ENS_16CompileConditionILi1000EEEEEvPT_S6_S6_PKS5_S8_S8_S8_PKfflPfPj,@function
        .size           _ZN13group_norm_v218gn_bwd_cuda_kernelI13__nv_bfloat16Li480ELi1ELi32ELi60ELi256ELb0ELb1ELi32ELi960ELi960ELi4ELb1ELi18ELb0ELb0ELNS_15WgradSyncMethodE3ENS_16CompileConditionILi1000EEEEEvPT_S6_S6_PKS5_S8_S8_S8_PKfflPfPj,(.L_x_1835 - _ZN13group_norm_v218gn_bwd_cuda_kernelI13__nv_bfloat16Li480ELi1ELi32ELi60ELi256ELb0ELb1ELi32ELi960ELi960ELi4ELb1ELi18ELb0ELb0ELNS_15WgradSyncMethodE3ENS_16CompileConditionILi1000EEEEEvPT_S6_S6_PKS5_S8_S8_S8_PKfflPfPj)
        .other          _ZN13group_norm_v218gn_bwd_cuda_kernelI13__nv_bfloat16Li480ELi1ELi32ELi60ELi256ELb0ELb1ELi32ELi960ELi960ELi4ELb1ELi18ELb0ELb0ELNS_15WgradSyncMethodE3ENS_16CompileConditionILi1000EEEEEvPT_S6_S6_PKS5_S8_S8_S8_PKfflPfPj,@"STO_CUDA_ENTRY STV_DEFAULT"
_ZN13group_norm_v218gn_bwd_cuda_kernelI13__nv_bfloat16Li480ELi1ELi32ELi60ELi256ELb0ELb1ELi32ELi960ELi960ELi4ELb1ELi18ELb0ELb0ELNS_15WgradSyncMethodE3ENS_16CompileConditionILi1000EEEEEvPT_S6_S6_PKS5_S8_S8_S8_PKfflPfPj:
.text._ZN13group_norm_v218gn_bwd_cuda_kernelI13__nv_bfloat16Li480ELi1ELi32ELi60ELi256ELb0ELb1ELi32ELi960ELi960ELi4ELb1ELi18ELb0ELb0ELNS_15WgradSyncMethodE3ENS_16CompileConditionILi1000EEEEEvPT_S6_S6_PKS5_S8_S8_S8_PKfflPfPj:
        /* <DEDUP_REMOVED lines=30> */
.L_x_243:
[----:B0-----:R-:W2:Y:S04]  /*01e0*/  LD.E.STRONG.GPU R5, desc[UR14][R2.64+0x48] ;  /* 0x0000480e02057980 */ /* 0x001ea8000c10f900 */
[----:B--2---:R-:W-:Y:S01]  /*01f0*/  CCTL.IVALL ;  /* 0x00000000ff00798f */ /* 0x004fe20002000000 */
[----:B------:R-:W-:Y:S05]  /*0200*/  YIELD ;  /* 0x0000000000007946 */ /* 0x000fea0003800000 */
[----:B-----5:R-:W-:-:S04]  /*0210*/  LOP3.LUT R5, R5, R0, RZ, 0x3c, !PT ;  /* 0x0000000005057212 */ /* 0x020fc800078e3cff */
[----:B------:R-:W-:-:S13]  /*0220*/  ISETP.GT.AND P0, PT, R5, -0x1, PT ;  /* 0xffffffff0500780c */ /* 0x000fda0003f04270 */
[----:B------:R-:W-:Y:S05]  /*0230*/  @P0 BRA `(.L_x_243) ;  /* 0xfffffffc00e80947 */ /* 0x000fea000383ffff */
.L_x_242:
[----:B------:R-:W-:Y:S05]  /*0240*/  WARPSYNC.ALL ;  /* 0x0000000000007948 */ /* 0x000fea0003800000 */
[----:B------:R-:W-:Y:S06]  /*0250*/  BAR.SYNC.DEFER_BLOCKING 0x0 ;  /* 0x0000000000007b1d */ /* 0x000fec0000010000 */
[----:B------:R-:W-:Y:S05]  /*0260*/  BRA `(.L_x_244) ;  /* 0x0000006000147947 */ /* 0x000fea0003800000 */
.L_x_241:
        /* <DEDUP_REMOVED lines=25> */
[----:B------:R-:W-:Y:S02]  /*0400*/  SHF.R.U32.HI R2, RZ, 0x11, R5 ;  /* 0x00000011ff027819 */ /* 0x000fe40000011605 */
[C---:B------:R-:W-:Y:S02]  /*0410*/  PRMT R4, R3.reuse, 0x7632, R4 ;  /* 0x0000763203047816 */ /* 0x040fe40000000004 */
[----:B------:R-:W-:Y:S01]  /*0420*/  SHF.L.U32 R6, R3, 0x10, RZ ;  /* 0x0000001003067819 */ /* 0x000fe200000006ff */
[----:B------:R0:W-:Y:S01]  /*0430*/  STL [R1+0xb8], R2 ;  /* 0x0000b80201007387 */ /* 0x0001e20000100800 */
[----:B------:R-:W-:Y:S02]  /*0440*/  SHF.L.U32 R5, R0, 0x10, RZ ;  /* 0x0000001000057819 */ /* 0x000fe400000006ff */
[----:B------:R-:W-:-:S07]  /*0450*/  SHF.L.U32 R4, R4, 0x10, RZ ;  /* 0x0000001004047819 */ /* 0x000fce00000006ff */
.L_x_256:
[----:B-1----:R-:W2:Y:S01]  /*0460*/  LDL R28, [R1+0xb8] ;  /* 0x0000b800011c7983 */ /* 0x002ea20000100800 */
[----:B------:R-:W1:Y:S01]  /*0470*/  S2UR UR8, SR_CTAID.Y ;  /* 0x00000000000879c3 */ /* 0x000e620000002600 */
[----:B------:R-:W-:Y:S01]  /*0480*/  USHF.R.U64 UR6, UR10, 0x1, UR5 ;  /* 0x000000010a067899 */ /* 0x000fe20008001205 */
[----:B------:R-:W0:Y:S01]  /*0490*/  S2R R0, SR_TID.X ;  /* 0x0000000000007919 */ /* 0x000e220000002100 */
[----:B------:R-:W3:Y:S04]  /*04a0*/  LDCU.64 UR12, c[0x0][0x3a0] ;  /* 0x00007400ff0c77ac */ /* 0x000ee80008000a00 */
[----:B------:R-:W-:Y:S01]  /*04b0*/  MOV R9, UR6 ;  /* 0x0000000600097c02 */ /* 0x000fe20008000f00 */
[----:B------:R-:W4:Y:S01]  /*04c0*/  S2UR UR18, SR_CTAID.X ;  /* 0x00000000001279c3 */ /* 0x000f220000002500 */
[----:B------:R-:W2:Y:S01]  /*04d0*/  LDCU.64 UR16, c[0x0][0x3c8] ;  /* 0x00007900ff1077ac */ /* 0x000ea20008000a00 */
[----:B-1----:R-:W-:-:S02]  /*04e0*/  ULOP3.LUT UR11, UR8, 0x1, URZ, 0xc0, !UPT ;  /* 0x00000001080b7892 */ /* 0x002fc4000f8ec0ff */
[----:B----4-:R-:W-:Y:S01]  /*04f0*/  USHF.L.U32 UR7, UR18, 0x5, URZ ;  /* 0x0000000512077899 */ /* 0x010fe200080006ff */
        /* <DEDUP_REMOVED lines=10> */
[----:B------:R-:W-:Y:S01]  /*05a0*/  IMAD R0, R3, 0xf0, R0 ;  /* 0x000000f003007824 */ /* 0x000fe200078e0200 */
[----:B------:R-:W-:Y:S01]  /*05b0*/  MOV R3, UR7 ;  /* 0x0000000700037c02 */ /* 0x000fe20008000f00 */
[----:B------:R-:W-:-:S03]  /*05c0*/  USHF.R.U32.HI UR7, URZ, 0x1, UR5 ;  /* 0x00000001ff077899 */ /* 0x000fc60008011605 */
[----:B------:R-:W-:Y:S01]  /*05d0*/  SHF.L.U32 R2, R0, 0x2, RZ ;  /* 0x0000000200027819 */ /* 0x000fe200000006ff */
[----:B------:R-:W-:Y:S01]  /*05e0*/  UIMAD UR9, UR7, 0x78000, URZ ;  /* 0x00078000070978a4 */ /* 0x000fe2000f8e02ff */
[----:B------:R-:W-:Y:S01]  /*05f0*/  LOP3.LUT R0, R16, 0xe0, R3, 0xf8, !PT ;  /* 0x000000e010007812 */ /* 0x000fe200078ef803 */
[----:B------:R-:W-:-:S03]  /*0600*/  HFMA2 R3, -RZ, RZ, 0, 0 ;  /* 0x00000000ff037431 */ /* 0x000fc600000001ff */
[----:B------:R-:W-:-:S04]  /*0610*/  IMAD.WIDE.U32 R2, R9, 0x78000, R2 ;  /* 0x0007800009027825 */ /* 0x000fc800078e0002 */
[----:B------:R-:W-:-:S05]  /*0620*/  IMAD R9, R0, 0x780, RZ ;  /* 0x0000078000097824 */ /* 0x000fca00078e02ff */
[----:B------:R-:W-:-:S04]  /*0630*/  IADD3 R0, P0, PT, R9, R2, RZ ;  /* 0x0000000209007210 */ /* 0x000fc80007f1e0ff */
[----:B------:R-:W-:Y:S02]  /*0640*/  IADD3.X R3, PT, PT, R3, UR9, RZ, P0, !PT ;  /* 0x0000000903037c10 */ /* 0x000fe400087fe4ff */
[C---:B------:R-:W-:Y:S01]  /*0650*/  SHF.L.U32 R22, R0.reuse, 0x1, RZ ;  /* 0x0000000100167819 */ /* 0x040fe200000006ff */
[----:B------:R-:W-:Y:S01]  /*0660*/  USHF.L.U32 UR9, UR6, 0x6, URZ ;  /* 0x0000000606097899 */ /* 0x000fe200080006ff */
[----:B------:R-:W-:Y:S01]  /*0670*/  SHF.L.U64.HI R21, R0, 0x1, R3 ;  /* 0x0000000100157819 */ /* 0x000fe20000010203 */
[----:B------:R-:W-:Y:S01]  /*0680*/  USHF.L.U64.HI UR6, UR6, 0x6, UR7 ;  /* 0x0000000606067899 */ /* 0x000fe20008010207 */
[----:B---3--:R-:W-:Y:S01]  /*0690*/  IADD3 R14, P0, PT, R22, UR12, RZ ;  /* 0x0000000c160e7c10 */ /* 0x008fe2000ff1e0ff */
[----:B------:R-:W-:Y:S03]  /*06a0*/  STL [R1+0x58], R22 ;  /* 0x0000581601007387 */ /* 0x000fe60000100800 */
[----:B------:R-:W-:Y:S01]  /*06b0*/  IADD3.X R15, PT, PT, R21, UR13, RZ, P0, !PT ;  /* 0x0000000d150f7c10 */ /* 0x000fe200087fe4ff */
[----:B------:R-:W0:Y:S01]  /*06c0*/  LDCU.64 UR12, c[0x0][0x3b8] ;  /* 0x00007700ff0c77ac */ /* 0x000e220008000a00 */
[----:B------:R-:W-:Y:S01]  /*06d0*/  MOV R11, UR6 ;  /* 0x00000006000b7c02 */ /* 0x000fe20008000f00 */
[----:B------:R1:W-:Y:S03]  /*06e0*/  STL [R1+0x5c], R21 ;  /* 0x00005c1501007387 */ /* 0x0003e60000100800 */
[----:B------:R-:W3:Y:S01]  /*06f0*/  LDCU.64 UR6, c[0x0][0x398] ;  /* 0x00007300ff0677ac */ /* 0x000ee20008000a00 */
[----:B------:R-:W-:Y:S01]  /*0700*/  MOV R10, UR9 ;  /* 0x00000009000a7c02 */ /* 0x000fe20008000f00 */
[----:B------:R-:W4:Y:S04]  /*0710*/  LDG.E.64.CONSTANT R94, desc[UR14][R14.64+0xb400] ;  /* 0x00b4000e0e5e7981 */ /* 0x000f28000c1e9b00 */
        /* <DEDUP_REMOVED lines=14> */
[----:B------:R1:W4:Y:S01]  /*0800*/  LDG.E.64.CONSTANT R82, desc[UR14][R14.64+0x16800] ;  /* 0x0168000e0e527981 */ /* 0x000322000c1e9b00 */
[----:B--2---:R-:W-:-:S03]  /*0810*/  IMAD.WIDE.U32 R10, R28, 0x2, R10 ;  /* 0x000000021c0a7825 */ /* 0x004fc600078e000a */
[----:B0-----:R-:W-:-:S04]  /*0820*/  LEA R74, P0, R10, UR12, 0x2 ;  /* 0x0000000c0a4a7c11 */ /* 0x001fc8000f8010ff */
[----:B------:R-:W-:Y:S02]  /*0830*/  LEA.HI.X R75, R10, UR13, R11, 0x2, P0 ;  /* 0x0000000d0a4b7c11 */ /* 0x000fe400080f140b */
[----:B---3--:R-:W-:Y:S01]  /*0840*/  IADD3 R56, P0, PT, R22, UR6, RZ ;  /* 0x0000000616387c10 */ /* 0x008fe2000ff1e0ff */
[----:B------:R-:W0:Y:S01]  /*0850*/  S2R R11, SR_CgaCtaId ;  /* 0x00000000000b7919 */ /* 0x000e220000008800 */
[----:B------:R-:W-:Y:S01]  /*0860*/  MOV R0, 0x400 ;  /* 0x0000040000007802 */ /* 0x000fe20000000f00 */
[----:B------:R-:W2:Y:S01]  /*0870*/  LDCU UR6, c[0x0][0x3c0] ;  /* 0x00007800ff0677ac */ /* 0x000ea20008000800 */
[----:B------:R-:W-:Y:S01]  /*0880*/  IADD3.X R57, PT, PT, R21, UR7, RZ, P0, !PT ;  /* 0x0000000715397c10 */ /* 0x000fe200087fe4ff */
[----:B------:R-:W3:Y:S04]  /*0890*/  LDG.E.64.CONSTANT R74, desc[UR14][R74.64] ;  /* 0x0000000e4a4a7981 */ /* 0x000ee8000c1e9b00 */
[----:B------:R-:W2:Y:S04]  /*08a0*/  LDG.E.64.CONSTANT R48, desc[UR14][R56.64+0x1a400] ;  /* 0x01a4000e38307981 */ /* 0x000ea8000c1e9b00 */
[----:B------:R-:W3:Y:S04]  /*08b0*/  LDG.E.64.CONSTANT R34, desc[UR14][R56.64] ;  /* 0x0000000e38227981 */ /* 0x000ee8000c1e9b00 */
        /* <DEDUP_REMOVED lines=12> */
[----:B------:R-:W3:Y:S01]  /*0980*/  LDG.E.64.CONSTANT R70, desc[UR14][R56.64+0x16800] ;  /* 0x0168000e38467981 */ /* 0x000ee2000c1e9b00 */
[----:B------:R-:W-:-:S02]  /*0990*/  IADD3 R0, PT, PT, R0, 0x3c00, RZ ;  /* 0x00003c0000007810 */ /* 0x000fc40007ffe0ff */
[----:B------:R-:W-:Y:S02]  /*09a0*/  LOP3.LUT R17, R17, 0xffff, RZ, 0xc0, !PT ;  /* 0x0000ffff11117812 */ /* 0x000fe400078ec0ff */
[----:B0-----:R-:W-:-:S05]  /*09b0*/  LEA R0, R11, R0, 0x18 ;  /* 0x000000000b007211 */ /* 0x001fca00078ec0ff */
[----:B------:R-:W-:Y:S01]  /*09c0*/  IMAD R17, R17, 0x18, R0 ;  /* 0x0000001811117824 */ /* 0x000fe200078e0200 */
[----:B------:R-:W3:Y:S04]  /*09d0*/  LDG.E.64.CONSTANT R56, desc[UR14][R56.64+0x1c200] ;  /* 0x01c2000e38387981 */ /* 0x000ee8000c1e9b00 */
[----:B------:R-:W-:Y:S02]  /*09e0*/  LEA R11, R16, R17, 0x3 ;  /* 0x00000011100b7211 */ /* 0x000fe400078e18ff */
[C---:B----4-:R-:W-:Y:S02]  /*09f0*/  PRMT R25, R94.reuse, 0x7632, R25 ;  /* 0x000076325e197816 */ /* 0x050fe40000000019 */
[----:B-1----:R-:W-:Y:S02]  /*0a00*/  SHF.L.U32 R21, R94, 0x10, RZ ;  /* 0x000000105e157819 */ /* 0x002fe400000006ff */
[----:B------:R-:W-:-:S02]  /*0a10*/  PRMT R10, R95, 0x7632, R10 ;  /* 0x000076325f0a7816 */ /* 0x000fc4000000000a */
[----:B------:R-:W-:Y:S02]  /*0a20*/  SHF.L.U32 R22, R95, 0x10, RZ ;  /* 0x000000105f167819 */ /* 0x000fe400000006ff */
[C---:B------:R-:W-:Y:S02]  /*0a30*/  PRMT R110, R92.reuse, 0x7632, R110 ;  /* 0x000076325c6e7816 */ /* 0x040fe4000000006e */
[----:B------:R-:W-:Y:S02]  /*0a40*/  SHF.L.U32 R94, R92, 0x10, RZ ;  /* 0x000000105c5e7819 */ /* 0x000fe400000006ff */
[C---:B------:R-:W-:Y:S02]  /*0a50*/  PRMT R105, R80.reuse, 0x7632, R105 ;  /* 0x0000763250697816 */ /* 0x040fe40000000069 */
[----:B------:R-:W-:Y:S02]  /*0a60*/  SHF.L.U32 R106, R80, 0x10, RZ ;  /* 0x00000010506a7819 */ /* 0x000fe400000006ff */
[----:B------:R-:W-:-:S02]  /*0a70*/  PRMT R92, R93, 0x7632, R92 ;  /* 0x000076325d5c7816 */ /* 0x000fc4000000005c */
[----:B------:R-:W-:Y:S02]  /*0a80*/  SHF.L.U32 R95, R93, 0x10, RZ ;  /* 0x000000105d5f7819 */ /* 0x000fe400000006ff */
[----:B------:R-:W-:Y:S02]  /*0a90*/  PRMT R80, R81, 0x7632, R80 ;  /* 0x0000763251507816 */ /* 0x000fe40000000050 */
[----:B------:R-:W-:Y:S02]  /*0aa0*/  PRMT R24, R18, 0x7632, R24 ;  /* 0x0000763212187816 */ /* 0x000fe40000000018 */
[C---:B------:R-:W-:Y:S02]  /*0ab0*/  PRMT R93, R76.reuse, 0x7632, R93 ;  /* 0x000076324c5d7816 */ /* 0x040fe4000000005d */
[----:B------:R-:W-:Y:S02]  /*0ac0*/  SHF.L.U32 R96, R76, 0x10, RZ ;  /* 0x000000104c607819 */ /* 0x000fe400000006ff */
[----:B------:R-:W-:-:S02]  /*0ad0*/  SHF.L.U32 R98, R88, 0x10, RZ ;  /* 0x0000001058627819 */ /* 0x000fc400000006ff */
[----:B------:R-:W-:Y:S02]  /*0ae0*/  SHF.L.U32 R81, R81, 0x10, RZ ;  /* 0x0000001051517819 */ /* 0x000fe400000006ff */
[----:B------:R-:W-:Y:S02]  /*0af0*/  PRMT R107, R86, 0x7632, R107 ;  /* 0x00007632566b7816 */ /* 0x000fe4000000006b */
[----:B------:R-:W-:Y:S02]  /*0b00*/  PRMT R17, R12, 0x7632, R17 ;  /* 0x000076320c117816 */ /* 0x000fe40000000011 */
[C---:B------:R-:W-:Y:S02]  /*0b10*/  PRMT R76, R77.reuse, 0x7632, R76 ;  /* 0x000076324d4c7816 */ /* 0x040fe4000000004c */
[----:B------:R-:W-:Y:S02]  /*0b20*/  SHF.L.U32 R97, R77, 0x10, RZ ;  /* 0x000000104d617819 */ /* 0x000fe400000006ff */
[----:B------:R-:W-:-:S02]  /*0b30*/  SHF.L.U32 R86, R86, 0x10, RZ ;  /* 0x0000001056567819 */ /* 0x000fc400000006ff */
[----:B------:R-:W-:Y:S02]  /*0b40*/  PRMT R108, R87, 0x7632, R108 ;  /* 0x00007632576c7816 */ /* 0x000fe4000000006c */
[----:B------:R-:W-:Y:S02]  /*0b50*/  PRMT R0, R13, 0x7632, R0 ;  /* 0x000076320d007816 */ /* 0x000fe40000000000 */
[----:B------:R-:W-:Y:S02]  /*0b60*/  PRMT R77, R88, 0x7632, R77 ;  /* 0x00007632584d7816 */ /* 0x000fe4000000004d */
[----:B------:R-:W-:Y:S02]  /*0b70*/  SHF.L.U32 R87, R87, 0x10, RZ ;  /* 0x0000001057577819 */ /* 0x000fe400000006ff */
[----:B------:R-:W-:Y:S02]  /*0b80*/  PRMT R20, R2, 0x7632, R20 ;  /* 0x0000763202147816 */ /* 0x000fe40000000014 */
[----:B------:R-:W-:-:S02]  /*0b90*/  SHF.L.U32 R14, R3, 0x10, RZ ;  /* 0x00000010030e7819 */ /* 0x000fc400000006ff */
[----:B------:R-:W-:Y:S02]  /*0ba0*/  SHF.L.U32 R113, R24, 0x10, RZ ;  /* 0x0000001018717819 */ /* 0x000fe400000006ff */
[C---:B------:R-:W-:Y:S02]  /*0bb0*/  PRMT R109, R85.reuse, 0x7632, R109 ;  /* 0x00007632556d7816 */ /* 0x040fe4000000006d */
[----:B------:R-:W-:Y:S02]  /*0bc0*/  SHF.L.U32 R85, R85, 0x10, RZ ;  /* 0x0000001055557819 */ /* 0x000fe400000006ff */
[C---:B------:R-:W-:Y:S02]  /*0bd0*/  PRMT R33, R26.reuse, 0x7632, R33 ;  /* 0x000076321a217816 */ /* 0x040fe40000000021 */
[----:B------:R-:W-:Y:S02]  /*0be0*/  SHF.L.U32 R28, R26, 0x10, RZ ;  /* 0x000000101a1c7819 */ /* 0x000fe400000006ff */
[----:B------:R-:W-:-:S02]  /*0bf0*/  PRMT R26, R31, 0x7632, R26 ;  /* 0x000076321f1a7816 */ /* 0x000fc4000000001a */
[C---:B------:R-:W-:Y:S02]  /*0c00*/  PRMT R23, R8.reuse, 0x7632, R23 ;  /* 0x0000763208177816 */ /* 0x040fe40000000017 */
[----:B------:R-:W-:Y:S02]  /*0c10*/  SHF.L.U32 R15, R8, 0x10, RZ ;  /* 0x00000010080f7819 */ /* 0x000fe400000006ff */
[----:B------:R-:W-:Y:S02]  /*0c20*/  SHF.L.U32 R99, R89, 0x10, RZ ;  /* 0x0000001059637819 */ /* 0x000fe400000006ff */
[----:B------:R-:W-:Y:S02]  /*0c30*/  PRMT R8, R9, 0x7632, R8 ;  /* 0x0000763209087816 */ /* 0x000fe40000000008 */
[----:B------:R-:W-:Y:S02]  /*0c40*/  PRMT R88, R89, 0x7632, R88 ;  /* 0x0000763259587816 */ /* 0x000fe40000000058 */
[----:B------:R-:W-:-:S02]  /*0c50*/  SHF.L.U32 R111, R26, 0x10, RZ ;  /* 0x000000101a6f7819 */ /* 0x000fc400000006ff */
[----:B------:R-:W-:Y:S02]  /*0c60*/  PRMT R89, R78, 0x7632, R89 ;  /* 0x000076324e597816 */ /* 0x000fe40000000059 */
[----:B------:R-:W-:Y:S02]  /*0c70*/  SHF.L.U32 R20, R20, 0x10, RZ ;  /* 0x0000001014147819 */ /* 0x000fe400000006ff */
[----:B------:R-:W-:Y:S02]  /*0c80*/  SHF.L.U32 R100, R78, 0x10, RZ ;  /* 0x000000104e647819 */ /* 0x000fe400000006ff */
[C---:B------:R-:W-:Y:S02]  /*0c90*/  PRMT R78, R79.reuse, 0x7632, R78 ;  /* 0x000076324f4e7816 */ /* 0x040fe4000000004e */
[----:B------:R-:W-:Y:S02]  /*0ca0*/  SHF.L.U32 R112, R8, 0x10, RZ ;  /* 0x0000001008707819 */ /* 0x000fe400000006ff */
[----:B------:R-:W-:-:S02]  /*0cb0*/  SHF.L.U32 R79, R79, 0x10, RZ ;  /* 0x000000104f4f7819 */ /* 0x000fc400000006ff */
[----:B------:R-:W-:Y:S02]  /*0cc0*/  PRMT R101, R90, 0x7632, R101 ;  /* 0x000076325a657816 */ /* 0x000fe40000000065 */
[----:B------:R-:W-:Y:S02]  /*0cd0*/  SHF.L.U32 R23, R23, 0x10, RZ ;  /* 0x0000001017177819 */ /* 0x000fe400000006ff */
[----:B------:R-:W-:Y:S02]  /*0ce0*/  SHF.L.U32 R10, R10, 0x10, RZ ;  /* 0x000000100a0a7819 */ /* 0x000fe400000006ff */
[----:B------:R-:W-:Y:S02]  /*0cf0*/  SHF.L.U32 R0, R0, 0x10, RZ ;  /* 0x0000001000007819 */ /* 0x000fe400000006ff */
[----:B------:R-:W-:Y:S02]  /*0d00*/  SHF.L.U32 R92, R92, 0x10, RZ ;  /* 0x000000105c5c7819 */ /* 0x000fe400000006ff */
[----:B------:R-:W-:-:S02]  /*0d10*/  SHF.L.U32 R76, R76, 0x10, RZ ;  /* 0x000000104c4c7819 */ /* 0x000fc400000006ff */
[----:B------:R-:W-:Y:S02]  /*0d20*/  SHF.L.U32 R88, R88, 0x10, RZ ;  /* 0x0000001058587819 */ /* 0x000fe400000006ff */
[----:B------:R-:W-:Y:S02]  /*0d30*/  SHF.L.U32 R102, R90, 0x10, RZ ;  /* 0x000000105a667819 */ /* 0x000fe400000006ff */
[C---:B------:R-:W-:Y:S02]  /*0d40*/  PRMT R90, R91.reuse, 0x7632, R90 ;  /* 0x000076325b5a7816 */ /* 0x040fe4000000005a */
[----:B------:R-:W-:Y:S02]  /*0d50*/  SHF.L.U32 R78, R78, 0x10, RZ ;  /* 0x000000104e4e7819 */ /* 0x000fe400000006ff */
[----:B------:R-:W-:Y:S02]  /*0d60*/  SHF.L.U32 R103, R91, 0x10, RZ ;  /* 0x000000105b677819 */ /* 0x000fe400000006ff */
[----:B------:R-:W-:-:S02]  /*0d70*/  PRMT R91, R82, 0x7632, R91 ;  /* 0x00007632525b7816 */ /* 0x000fc4000000005b */
[----:B------:R-:W-:Y:S02]  /*0d80*/  PRMT R104, R83, 0x7632, R104 ;  /* 0x0000763253687816 */ /* 0x000fe40000000068 */
[----:B------:R-:W-:Y:S02]  /*0d90*/  SHF.L.U32 R90, R90, 0x10, RZ ;  /* 0x000000105a5a7819 */ /* 0x000fe400000006ff */
[----:B------:R-:W-:Y:S02]  /*0da0*/  SHF.L.U32 R91, R91, 0x10, RZ ;  /* 0x000000105b5b7819 */ /* 0x000fe400000006ff */
[----:B------:R-:W-:Y:S02]  /*0db0*/  SHF.L.U32 R82, R82, 0x10, RZ ;  /* 0x0000001052527819 */ /* 0x000fe400000006ff */
[----:B------:R-:W-:Y:S02]  /*0dc0*/  SHF.L.U32 R104, R104, 0x10, RZ ;  /* 0x0000001068687819 */ /* 0x000fe400000006ff */
[----:B------:R-:W-:-:S02]  /*0dd0*/  SHF.L.U32 R105, R105, 0x10, RZ ;  /* 0x0000001069697819 */ /* 0x000fc400000006ff */
[----:B------:R-:W-:Y:S02]  /*0de0*/  SHF.L.U32 R108, R108, 0x10, RZ ;  /* 0x000000106c6c7819 */ /* 0x000fe400000006ff */
[----:B------:R-:W-:-:S04]  /*0df0*/  PRMT R32, R27, 0x7632, R32 ;  /* 0x000076321b207816 */ /* 0x000fc80000000020 */
[----:B------:R-:W-:Y:S02]  /*0e00*/  SHF.L.U32 R32, R32, 0x10, RZ ;  /* 0x0000001020207819 */ /* 0x000fe400000006ff */
[----:B------:R-:W-:Y:S01]  /*0e10*/  SHF.L.U32 R109, R109, 0x10, RZ ;  /* 0x000000106d6d7819 */ /* 0x000fe200000006ff */
[----:B--2---:R0:W-:Y:S04]  /*0e20*/  STL [R1+0xd0], R49 ;  /* 0x0000d03101007387 */ /* 0x0041e80000100800 */
[----:B------:R1:W-:Y:S01]  /*0e30*/  STL [R1+0x70], R11 ;  /* 0x0000700b01007387 */ /* 0x0003e20000100800 */
[C---:B---3--:R-:W-:Y:S01]  /*0e40*/  FADD.FTZ R24, -R74.reuse, R98 ;  /* 0x000000624a187221 */ /* 0x048fe20000010100 */
[----:B------:R-:W-:Y:S01]  /*0e50*/  SHF.L.U32 R98, R77, 0x10, RZ ;  /* 0x000000104d627819 */ /* 0x000fe200000006ff */
[C---:B------:R-:W-:Y:S01]  /*0e60*/  FADD.FTZ R77, -R74.reuse, R87 ;  /* 0x000000574a4d7221 */ /* 0x040fe20000010100 */
[----:B0-----:R-:W-:Y:S01]  /*0e70*/  FADD.FTZ R49, -R74, R81 ;  /* 0x000000514a317221 */ /* 0x001fe20000010100 */
[----:B-1----:R-:W-:-:S02]  /*0e80*/  SHF.L.U32 R11, R12, 0x10, RZ ;  /* 0x000000100c0b7819 */ /* 0x002fc400000006ff */
[----:B------:R-:W-:Y:S02]  /*0e90*/  SHF.L.U32 R12, R13, 0x10, RZ ;  /* 0x000000100d0c7819 */ /* 0x000fe400000006ff */
[----:B------:R-:W-:Y:S02]  /*0ea0*/  SHF.L.U32 R13, R2, 0x10, RZ ;  /* 0x00000010020d7819 */ /* 0x000fe400000006ff */
[----:B------:R-:W-:Y:S01]  /*0eb0*/  PRMT R2, R3, 0x7632, R2 ;  /* 0x0000763203027816 */ /* 0x000fe20000000002 */
[----:B------:R-:W-:Y:S01]  /*0ec0*/  FADD.FTZ R3, R75, UR6 ;  /* 0x000000064b037e21 */ /* 0x000fe20008010000 */
[----:B------:R-:W-:Y:S01]  /*0ed0*/  PRMT R75, R84, 0x7632, R75 ;  /* 0x00007632544b7816 */ /* 0x000fe2000000004b */
[----:B------:R-:W-:Y:S01]  /*0ee0*/  FADD.FTZ R81, -R74, R86 ;  /* 0x000000564a517221 */ /* 0x000fe20000010100 */
[----:B------:R-:W-:-:S04]  /*0ef0*/  SHF.L.U32 R84, R84, 0x10, RZ ;  /* 0x0000001054547819 */ /* 0x000fc800000006ff */
[----:B------:R0:W-:Y:S04]  /*0f00*/  STL [R1+0xa8], R81 ;  /* 0x0000a85101007387 */ /* 0x0001e80000100800 */
[----:B------:R1:W-:Y:S01]  /*0f10*/  STL [R1+0xac], R77 ;  /* 0x0000ac4d01007387 */ /* 0x0003e20000100800 */
[----:B------:R-:W-:Y:S01]  /*0f20*/  SHF.L.U32 R2, R2, 0x10, RZ ;  /* 0x0000001002027819 */ /* 0x000fe200000006ff */
[C---:B0-----:R-:W-:Y:S01]  /*0f30*/  FADD.FTZ R81, -R74.reuse, R84 ;  /* 0x000000544a517221 */ /* 0x041fe20000010100 */
[----:B-1----:R-:W-:-:S04]  /*0f40*/  FADD.FTZ R77, -R74, R85 ;  /* 0x000000554a4d7221 */ /* 0x002fc80000010100 */
[----:B------:R-:W-:Y:S01]  /*0f50*/  STL [R1+0xb0], R81 ;  /* 0x0000b05101007387 */ /* 0x000fe20000100800 */
[C---:B------:R-:W-:Y:S01]  /*0f60*/  FADD.FTZ R123, -R74.reuse, R99 ;  /* 0x000000634a7b7221 */ /* 0x040fe20000010100 */
[C---:B------:R-:W-:Y:S01]  /*0f70*/  FADD.FTZ R8, -R74.reuse, R95 ;  /* 0x0000005f4a087221 */ /* 0x040fe20000010100 */
[----:B------:R-:W-:Y:S01]  /*0f80*/  SHF.L.U32 R99, R89, 0x10, RZ ;  /* 0x0000001059637819 */ /* 0x000fe200000006ff */
[----:B------:R0:W-:Y:S01]  /*0f90*/  STL [R1+0xb4], R77 ;  /* 0x0000b44d01007387 */ /* 0x0001e20000100800 */
[----:B------:R-:W-:Y:S01]  /*0fa0*/  SHF.L.U32 R95, R93, 0x10, RZ ;  /* 0x000000105d5f7819 */ /* 0x000fe200000006ff */
[C---:B------:R-:W-:Y:S01]  /*0fb0*/  FADD.FTZ R89, -R74.reuse, R20 ;  /* 0x000000144a597221 */ /* 0x040fe20000010100 */
[C---:B------:R-:W-:Y:S01]  /*0fc0*/  FADD.FTZ R93, -R74.reuse, R2 ;  /* 0x000000024a5d7221 */ /* 0x040fe20000010100 */
[C---:B------:R-:W-:Y:S01]  /*0fd0*/  FADD.FTZ R125, -R74.reuse, R79 ;  /* 0x0000004f4a7d7221 */ /* 0x040fe20000010100 */
[C---:B0-----:R-:W-:Y:S01]  /*0fe0*/  FADD.FTZ R77, -R74.reuse, R111 ;  /* 0x0000006f4a4d7221 */ /* 0x041fe20000010100 */
[----:B------:R-:W-:Y:S01]  /*0ff0*/  SHF.L.U32 R79, R101, 0x10, RZ ;  /* 0x00000010654f7819 */ /* 0x000fe200000006ff */
[----:B------:R-:W-:-:S03]  /*1000*/  FADD.FTZ R101, -R74, R23 ;  /* 0x000000174a657221 */ /* 0x000fc60000010100 */
[----:B------:R-:W-:Y:S01]  /*1010*/  STL [R1+0xe4], R77 ;  /* 0x0000e44d01007387 */ /* 0x000fe20000100800 */
[----:B------:R-:W-:-:S03]  /*1020*/  FADD.FTZ R111, -R74, R112 ;  /* 0x000000704a6f7221 */ /* 0x000fc60000010100 */
[----:B------:R-:W-:Y:S01]  /*1030*/  STL [R1+0xe0], R89 ;  /* 0x0000e05901007387 */ /* 0x000fe20000100800 */
[----:B------:R-:W-:-:S03]  /*1040*/  FADD.FTZ R85, -R74, R0 ;  /* 0x000000004a557221 */ /* 0x000fc60000010100 */
[----:B------:R0:W-:Y:S01]  /*1050*/  STL [R1+0xdc], R93 ;  /* 0x0000dc5d01007387 */ /* 0x0001e20000100800 */
[C---:B------:R-:W-:Y:S01]  /*1060*/  FADD.FTZ R0, -R74.reuse, R95 ;  /* 0x0000005f4a007221 */ /* 0x040fe20000010100 */
[C---:B------:R-:W-:Y:S02]  /*1070*/  FADD.FTZ R2, -R74.reuse, R76 ;  /* 0x0000004c4a027221 */ /* 0x040fe40000010100 */
[----:B------:R-:W-:Y:S01]  /*1080*/  STL [R1+0xd8], R101 ;  /* 0x0000d86501007387 */ /* 0x000fe20000100800 */
[C---:B0-----:R-:W-:Y:S01]  /*1090*/  FADD.FTZ R93, -R74.reuse, R10 ;  /* 0x0000000a4a5d7221 */ /* 0x041fe20000010100 */
[C---:B------:R-:W-:Y:S02]  /*10a0*/  FADD.FTZ R10, -R74.reuse, R92 ;  /* 0x0000005c4a0a7221 */ /* 0x040fe40000010100 */
[----:B------:R-:W-:Y:S04]  /*10b0*/  STL [R1+0xd4], R111 ;  /* 0x0000d46f01007387 */ /* 0x000fe80000100800 */
[----:B------:R0:W-:Y:S04]  /*10c0*/  STL [R1+0x60], R10 ;  /* 0x0000600a01007387 */ /* 0x0001e80000100800 */
[----:B------:R1:W-:Y:S04]  /*10d0*/  STL [R1+0x64], R0 ;  /* 0x0000640001007387 */ /* 0x0003e80000100800 */
[----:B------:R2:W-:Y:S01]  /*10e0*/  STL [R1+0x68], R2 ;  /* 0x0000680201007387 */ /* 0x0005e20000100800 */
[C---:B0-----:R-:W-:Y:S01]  /*10f0*/  FADD.FTZ R10, -R74.reuse, R98 ;  /* 0x000000624a0a7221 */ /* 0x041fe20000010100 */
[----:B-1----:R-:W-:-:S04]  /*1100*/  FADD.FTZ R0, -R74, R88 ;  /* 0x000000584a007221 */ /* 0x002fc80000010100 */
[----:B------:R0:W-:Y:S01]  /*1110*/  STL [R1+0x6c], R10 ;  /* 0x00006c0a01007387 */ /* 0x0001e20000100800 */
[----:B--2---:R-:W-:-:S03]  /*1120*/  FADD.FTZ R2, -R74, R99 ;  /* 0x000000634a027221 */ /* 0x004fc60000010100 */
[----:B------:R1:W-:Y:S04]  /*1130*/  STL [R1+0x74], R0 ;  /* 0x0000740001007387 */ /* 0x0003e80000100800 */
[----:B------:R2:W-:Y:S01]  /*1140*/  STL [R1+0x78], R2 ;  /* 0x0000780201007387 */ /* 0x0005e20000100800 */
[C---:B0-----:R-:W-:Y:S01]  /*1150*/  FADD.FTZ R10, -R74.reuse, R78 ;  /* 0x0000004e4a0a7221 */ /* 0x041fe20000010100 */
[----:B-1----:R-:W-:-:S04]  /*1160*/  FADD.FTZ R0, -R74, R79 ;  /* 0x0000004f4a007221 */ /* 0x002fc80000010100 */
[----:B------:R0:W-:Y:S01]  /*1170*/  STL [R1+0x7c], R10 ;  /* 0x00007c0a01007387 */ /* 0x0001e20000100800 */
[C---:B--2---:R-:W-:Y:S01]  /*1180*/  FADD.FTZ R2, -R74.reuse, R90 ;  /* 0x0000005a4a027221 */ /* 0x044fe20000010100 */
[----:B------:R-:W1:Y:S02]  /*1190*/  MUFU.RSQ R3, R3 ;  /* 0x0000000300037308 */ /* 0x000e640000001400 */
[----:B------:R2:W-:Y:S01]  /*11a0*/  STL [R1+0x80], R0 ;  /* 0x0000800001007387 */ /* 0x0005e20000100800 */
[C---:B------:R-:W-:Y:S01]  /*11b0*/  FADD.FTZ R117, -R74.reuse, R82 ;  /* 0x000000524a757221 */ /* 0x040fe20000010100 */
[----:B------:R-:W-:Y:S01]  /*11c0*/  SHF.L.U32 R82, R107, 0x10, RZ ;  /* 0x000000106b527819 */ /* 0x000fe200000006ff */
[C---:B0-----:R-:W-:Y:S01]  /*11d0*/  FADD.FTZ R10, -R74.reuse, R91 ;  /* 0x0000005b4a0a7221 */ /* 0x041fe20000010100 */
[----:B------:R0:W-:Y:S01]  /*11e0*/  STL [R1+0x84], R2 ;  /* 0x0000840201007387 */ /* 0x0001e20000100800 */
[----:B------:R-:W-:Y:S01]  /*11f0*/  SHF.L.U32 R75, R75, 0x10, RZ ;  /* 0x000000104b4b7819 */ /* 0x000fe200000006ff */
[----:B--2---:R-:W-:-:S02]  /*1200*/  FADD.FTZ R0, -R74, R104 ;  /* 0x000000684a007221 */ /* 0x004fc40000010100 */
[----:B------:R2:W-:Y:S01]  /*1210*/  STL [R1+0x8c], R10 ;  /* 0x00008c0a01007387 */ /* 0x0005e20000100800 */
[----:B0-----:R-:W-:-:S03]  /*1220*/  FADD.FTZ R2, -R74, R105 ;  /* 0x000000694a027221 */ /* 0x001fc60000010100 */
[----:B------:R0:W-:Y:S04]  /*1230*/  STL [R1+0x90], R0 ;  /* 0x0000900001007387 */ /* 0x0001e80000100800 */
[----:B------:R3:W-:Y:S01]  /*1240*/  STL [R1+0x94], R2 ;  /* 0x0000940201007387 */ /* 0x0007e20000100800 */
[C---:B--2---:R-:W-:Y:S01]  /*1250*/  FADD.FTZ R10, -R74.reuse, R108 ;  /* 0x0000006c4a0a7221 */ /* 0x044fe20000010100 */
[C---:B0-----:R-:W-:Y:S01]  /*1260*/  FADD.FTZ R0, -R74.reuse, R82 ;  /* 0x000000524a007221 */ /* 0x041fe20000010100 */
[----:B------:R-:W-:Y:S01]  /*1270*/  SHF.L.U32 R27, R27, 0x10, RZ ;  /* 0x000000101b1b7819 */ /* 0x000fe200000006ff */
[----:B---3--:R-:W-:-:S03]  /*1280*/  FADD.FTZ R2, -R74, R75 ;  /* 0x0000004b4a027221 */ /* 0x008fc60000010100 */
[----:B------:R0:W-:Y:S01]  /*1290*/  STL [R1+0x98], R0 ;  /* 0x0000980001007387 */ /* 0x0001e20000100800 */
[----:B------:R-:W-:Y:S01]  /*12a0*/  SHF.L.U32 R33, R33, 0x10, RZ ;  /* 0x0000001021217819 */ /* 0x000fe200000006ff */
[----:B------:R-:W-:Y:S02]  /*12b0*/  FADD.FTZ R32, -R74, R32 ;  /* 0x000000204a207221 */ /* 0x000fe40000010100 */
[----:B------:R-:W-:Y:S01]  /*12c0*/  STL [R1+0x9c], R10 ;  /* 0x00009c0a01007387 */ /* 0x000fe20000100800 */
[----:B------:R-:W-:-:S03]  /*12d0*/  PRMT R29, R30, 0x7632, R29 ;  /* 0x000076321e1d7816 */ /* 0x000fc6000000001d */
[----:B------:R2:W-:Y:S01]  /*12e0*/  STL [R1+0xa0], R2 ;  /* 0x0000a00201007387 */ /* 0x0005e20000100800 */
[----:B------:R-:W-:Y:S01]  /*12f0*/  SHF.L.U32 R25, R25, 0x10, RZ ;  /* 0x0000001019197819 */ /* 0x000fe200000006ff */
[----:B0-----:R-:W-:Y:S01]  /*1300*/  FADD.FTZ R0, -R74, R109 ;  /* 0x0000006d4a007221 */ /* 0x001fe20000010100 */
[----:B------:R-:W-:Y:S01]  /*1310*/  SHF.L.U32 R30, R30, 0x10, RZ ;  /* 0x000000101e1e7819 */ /* 0x000fe200000006ff */
[C---:B------:R-:W-:Y:S01]  /*1320*/  FADD.FTZ R27, -R74.reuse, R27 ;  /* 0x0000001b4a1b7221 */ /* 0x040fe20000010100 */
[----:B-1----:R-:W-:Y:S01]  /*1330*/  FMUL.FTZ R78, R3, R32 ;  /* 0x00000020034e7220 */ /* 0x002fe20000410000 */
[C---:B------:R-:W-:Y:S01]  /*1340*/  FADD.FTZ R28, -R74.reuse, R28 ;  /* 0x0000001c4a1c7221 */ /* 0x040fe20000010100 */
[----:B------:R-:W-:Y:S01]  /*1350*/  FADD.FTZ R33, -R74, R33 ;  /* 0x000000214a217221 */ /* 0x000fe20000010100 */
[----:B--2---:R-:W-:Y:S02]  /*1360*/  SHF.L.U32 R2, R34, 0x10, RZ ;  /* 0x0000001022027819 */ /* 0x004fe400000006ff */
[----:B------:R-:W-:Y:S01]  /*1370*/  PRMT R32, R36, 0x7632, R32 ;  /* 0x0000763224207816 */ /* 0x000fe20000000020 */
[----:B------:R-:W-:Y:S01]  /*1380*/  FADD.FTZ R107, -R74, R113 ;  /* 0x000000714a6b7221 */ /* 0x000fe20000010100 */
[----:B------:R-:W-:Y:S01]  /*1390*/  SHF.L.U32 R36, R36, 0x10, RZ ;  /* 0x0000001024247819 */ /* 0x000fe200000006ff */
[----:B-----5:R-:W-:Y:S01]  /*13a0*/  FADD.FTZ R59, R2, R59 ;  /* 0x0000003b023b7221 */ /* 0x020fe20000010000 */
[----:B------:R-:W-:Y:S01]  /*13b0*/  SHF.L.U32 R16, R9, 0x10, RZ ;  /* 0x0000001009107819 */ /* 0x000fe200000006ff */
[C---:B------:R-:W-:Y:S01]  /*13c0*/  FADD.FTZ R113, -R74.reuse, R25 ;  /* 0x000000194a717221 */ /* 0x040fe20000010100 */
[----:B------:R-:W-:Y:S01]  /*13d0*/  PRMT R9, R19, 0x7632, R9 ;  /* 0x0000763213097816 */ /* 0x000fe20000000009 */
[----:B------:R0:W-:Y:S01]  /*13e0*/  STL [R1+0xa4], R0 ;  /* 0x0000a40001007387 */ /* 0x0001e20000100800 */
[----:B------:R-:W-:Y:S01]  /*13f0*/  FMUL.FTZ R75, R3, R27 ;  /* 0x0000001b034b7220 */ /* 0x000fe20000410000 */
[----:B------:R-:W-:Y:S01]  /*1400*/  SHF.L.U32 R31, R31, 0x10, RZ ;  /* 0x000000101f1f7819 */ /* 0x000fe200000006ff */
[----:B------:R-:W-:Y:S01]  /*1410*/  FADD.FTZ R30, -R74, R30 ;  /* 0x0000001e4a1e7221 */ /* 0x000fe20000010100 */
[----:B------:R-:W-:Y:S01]  /*1420*/  PRMT R25, R34, 0x7632, R25 ;  /* 0x0000763222197816 */ /* 0x000fe20000000019 */
[----:B------:R-:W-:Y:S01]  /*1430*/  FMUL.FTZ R77, R3, R33 ;  /* 0x00000021034d7220 */ /* 0x000fe20000410000 */
[C---:B------:R-:W-:Y:S01]  /*1440*/  PRMT R122, R38.reuse, 0x7632, R122 ;  /* 0x00007632267a7816 */ /* 0x040fe2000000007a */
[----:B------:R-:W-:Y:S01]  /*1450*/  FADD.FTZ R59, R59, R36 ;  /* 0x000000243b3b7221 */ /* 0x000fe20000010000 */
[----:B------:R-:W-:Y:S01]  /*1460*/  SHF.L.U32 R83, R83, 0x10, RZ ;  /* 0x0000001053537819 */ /* 0x000fe200000006ff */
[----:B0-----:R-:W-:Y:S01]  /*1470*/  FMUL.FTZ R0, R3, R28 ;  /* 0x0000001c03007220 */ /* 0x001fe20000410000 */
[----:B------:R-:W-:-:S02]  /*1480*/  SHF.L.U32 R38, R38, 0x10, RZ ;  /* 0x0000001026267819 */ /* 0x000fc400000006ff */
[----:B------:R-:W-:Y:S01]  /*1490*/  PRMT R34, R48, 0x7632, R34 ;  /* 0x0000763230227816 */ /* 0x000fe20000000022 */
[----:B------:R-:W-:Y:S01]  /*14a0*/  FADD.FTZ R119, -R74, R103 ;  /* 0x000000674a777221 */ /* 0x000fe20000010100 */
[----:B------:R-:W-:Y:S01]  /*14b0*/  SHF.L.U32 R48, R48, 0x10, RZ ;  /* 0x0000001030307819 */ /* 0x000fe200000006ff */
[----:B------:R-:W-:Y:S01]  /*14c0*/  FADD.FTZ R26, -R74, R106 ;  /* 0x0000006a4a1a7221 */ /* 0x000fe20000010100 */
[----:B------:R-:W-:Y:S01]  /*14d0*/  SHF.L.U32 R9, R9, 0x10, RZ ;  /* 0x0000001009097819 */ /* 0x000fe200000006ff */
[----:B------:R-:W-:Y:S01]  /*14e0*/  FFMA.FTZ R58, R0, R2, R58 ;  /* 0x00000002003a7223 */ /* 0x000fe2000001003a */
[----:B------:R-:W-:Y:S01]  /*14f0*/  SHF.L.U32 R110, R110, 0x10, RZ ;  /* 0x000000106e6e7819 */ /* 0x000fe200000006ff */
[----:B------:R-:W-:Y:S01]  /*1500*/  STL [R1+0x50], R75 ;  /* 0x0000504b01007387 */ /* 0x000fe20000100800 */
[----:B------:R-:W-:Y:S01]  /*1510*/  SHF.L.U32 R20, R35, 0x10, RZ ;  /* 0x0000001023147819 */ /* 0x000fe200000006ff */
[----:B------:R-:W-:Y:S01]  /*1520*/  FMUL.FTZ R30, R3, R30 ;  /* 0x0000001e031e7220 */ /* 0x000fe20000410000 */
[----:B------:R-:W-:Y:S01]  /*1530*/  PRMT R118, R40, 0x7632, R118 ;  /* 0x0000763228767816 */ /* 0x000fe20000000076 */
[----:B------:R-:W-:Y:S01]  /*1540*/  FADD.FTZ R31, -R74, R31 ;  /* 0x0000001f4a1f7221 */ /* 0x000fe20000010100 */
[----:B------:R-:W-:Y:S01]  /*1550*/  STL [R1+0x4c], R77 ;  /* 0x00004c4d01007387 */ /* 0x000fe20000100800 */
[----:B------:R-:W-:Y:S01]  /*1560*/  SHF.L.U32 R40, R40, 0x10, RZ ;  /* 0x0000001028287819 */ /* 0x000fe200000006ff */
[C---:B------:R-:W-:Y:S01]  /*1570*/  FADD.FTZ R121, -R74.reuse, R83 ;  /* 0x000000534a797221 */ /* 0x040fe20000010100 */
[----:B------:R-:W-:Y:S01]  /*1580*/  MOV R89, R125 ;  /* 0x0000007d00597202 */ /* 0x000fe20000000f00 */
[----:B------:R-:W-:Y:S01]  /*1590*/  STL [R1+0x54], R78 ;  /* 0x0000544e01007387 */ /* 0x000fe20000100800 */
[----:B------:R-:W-:Y:S01]  /*15a0*/  FADD.FTZ R59, R59, R38 ;  /* 0x000000263b3b7221 */ /* 0x000fe20000010000 */
[C---:B------:R-:W-:Y:S01]  /*15b0*/  FADD.FTZ R11, -R74.reuse, R11 ;  /* 0x0000000b4a0b7221 */ /* 0x040fe20000010100 */
[----:B------:R-:W-:Y:S01]  /*15c0*/  MOV R86, R26 ;  /* 0x0000001a00567202 */ /* 0x000fe20000000f00 */
[----:B------:R0:W-:Y:S01]  /*15d0*/  STL [R1+0x88], R48 ;  /* 0x0000883001007387 */ /* 0x0001e20000100800 */
[----:B------:R-:W-:Y:S01]  /*15e0*/  MOV R83, R119 ;  /* 0x0000007700537202 */ /* 0x000fe20000000f00 */
[--C-:B------:R-:W-:Y:S01]  /*15f0*/  FADD.FTZ R103, -R74, R9.reuse ;  /* 0x000000094a677221 */ /* 0x100fe20000010100 */
[----:B------:R-:W-:Y:S01]  /*1600*/  MOV R87, R49 ;  /* 0x0000003100577202 */ /* 0x000fe20000000f00 */
[-C--:B------:R-:W-:Y:S01]  /*1610*/  FFMA.FTZ R58, R30, R36.reuse, R58 ;  /* 0x000000241e3a7223 */ /* 0x080fe2000001003a */
[----:B------:R-:W-:Y:S01]  /*1620*/  SHF.L.U32 R125, R37, 0x10, RZ ;  /* 0x00000010257d7819 */ /* 0x000fe200000006ff */
[----:B------:R-:W-:Y:S01]  /*1630*/  FADD.FTZ R12, -R74, R12 ;  /* 0x0000000c4a0c7221 */ /* 0x000fe20000010100 */
[----:B------:R-:W-:Y:S01]  /*1640*/  PRMT R114, R42, 0x7632, R114 ;  /* 0x000076322a727816 */ /* 0x000fe20000000072 */
[----:B------:R-:W-:Y:S01]  /*1650*/  FADD.FTZ R119, -R74, R110 ;  /* 0x0000006e4a777221 */ /* 0x000fe20000010100 */
[----:B------:R-:W-:Y:S01]  /*1660*/  PRMT R9, R35, 0x7632, R9 ;  /* 0x0000763223097816 */ /* 0x000fe20000000009 */
[----:B0-----:R-:W-:Y:S01]  /*1670*/  FMUL.FTZ R48, R7, R36 ;  /* 0x0000002407307220 */ /* 0x001fe20000410000 */
[----:B------:R-:W-:Y:S01]  /*1680*/  FADD.FTZ R63, R20, R63 ;  /* 0x0000003f143f7221 */ /* 0x000fe20000010000 */
[----:B------:R-:W-:Y:S01]  /*1690*/  FFMA.FTZ R62, R75, R20, R62 ;  /* 0x000000144b3e7223 */ /* 0x000fe2000001003e */
[----:B------:R-:W-:Y:S01]  /*16a0*/  SHF.L.U32 R42, R42, 0x10, RZ ;  /* 0x000000102a2a7819 */ /* 0x000fe200000006ff */
[----:B------:R-:W-:Y:S01]  /*16b0*/  FMUL.FTZ R36, R3, R31 ;  /* 0x0000001f03247220 */ /* 0x000fe20000410000 */
[----:B------:R-:W-:Y:S01]  /*16c0*/  PRMT R110, R43, 0x7632, R110 ;  /* 0x000076322b6e7816 */ /* 0x000fe2000000006e */
[----:B------:R-:W-:Y:S01]  /*16d0*/  FADD.FTZ R59, R59, R40 ;  /* 0x000000283b3b7221 */ /* 0x000fe20000010000 */
[----:B------:R-:W-:-:S02]  /*16e0*/  SHF.L.U32 R112, R43, 0x10, RZ ;  /* 0x000000102b707819 */ /* 0x000fc400000006ff */
[----:B------:R-:W-:Y:S01]  /*16f0*/  MOV R98, R89 ;  /* 0x0000005900627202 */ /* 0x000fe20000000f00 */
[----:B------:R-:W-:Y:S01]  /*1700*/  FMUL.FTZ R89, R3, R11 ;  /* 0x0000000b03597220 */ /* 0x000fe20000410000 */
[----:B------:R-:W-:Y:S02]  /*1710*/  MOV R111, R121 ;  /* 0x00000079006f7202 */ /* 0x000fe40000000f00 */
[C---:B------:R-:W-:Y:S02]  /*1720*/  PRMT R43, R72.reuse, 0x7632, R43 ;  /* 0x00007632482b7816 */ /* 0x040fe4000000002b */
[----:B------:R-:W-:Y:S01]  /*1730*/  SHF.L.U32 R23, R72, 0x10, RZ ;  /* 0x0000001048177819 */ /* 0x000fe200000006ff */
[C---:B------:R-:W-:Y:S01]  /*1740*/  FADD.FTZ R13, -R74.reuse, R13 ;  /* 0x0000000d4a0d7221 */ /* 0x040fe20000010100 */
[----:B------:R-:W-:Y:S01]  /*1750*/  MOV R101, R87 ;  /* 0x0000005700657202 */ /* 0x000fe20000000f00 */
[----:B------:R-:W-:Y:S01]  /*1760*/  FADD.FTZ R14, -R74, R14 ;  /* 0x0000000e4a0e7221 */ /* 0x000fe20000010100 */
[----:B------:R-:W-:Y:S01]  /*1770*/  SHF.L.U32 R121, R39, 0x10, RZ ;  /* 0x0000001027797819 */ /* 0x000fe200000006ff */
[----:B------:R-:W-:Y:S01]  /*1780*/  FADD.FTZ R63, R63, R125 ;  /* 0x0000007d3f3f7221 */ /* 0x000fe20000010000 */
[----:B------:R-:W-:Y:S01]  /*1790*/  PRMT R106, R44, 0x7632, R106 ;  /* 0x000076322c6a7816 */ /* 0x000fe2000000006a */
[----:B------:R-:W-:Y:S01]  /*17a0*/  FFMA.FTZ R62, R36, R125, R62 ;  /* 0x0000007d243e7223 */ /* 0x000fe2000001003e */
[----:B------:R-:W-:-:S02]  /*17b0*/  MOV R99, R86 ;  /* 0x0000005600637202 */ /* 0x000fc40000000f00 */
[----:B------:R-:W-:Y:S01]  /*17c0*/  MOV R72, R93 ;  /* 0x0000005d00487202 */ /* 0x000fe20000000f00 */
[----:B------:R-:W-:Y:S01]  /*17d0*/  FMUL.FTZ R93, R3, R12 ;  /* 0x0000000c035d7220 */ /* 0x000fe20000410000 */
[----:B------:R-:W-:Y:S01]  /*17e0*/  SHF.L.U32 R27, R9, 0x10, RZ ;  /* 0x00000010091b7819 */ /* 0x000fe200000006ff */
[----:B------:R-:W-:Y:S01]  /*17f0*/  FADD.FTZ R59, R59, R42 ;  /* 0x0000002a3b3b7221 */ /* 0x000fe20000010000 */
[----:B------:R-:W-:Y:S02]  /*1800*/  SHF.L.U32 R44, R44, 0x10, RZ ;  /* 0x000000102c2c7819 */ /* 0x000fe400000006ff */
[----:B------:R-:W-:Y:S01]  /*1810*/  MOV R86, R83 ;  /* 0x0000005300567202 */ /* 0x000fe20000000f00 */
[-C--:B------:R-:W-:Y:S01]  /*1820*/  FFMA.FTZ R58, R89, R38.reuse, R58 ;  /* 0x00000026593a7223 */ /* 0x080fe2000001003a */
[----:B------:R-:W-:Y:S01]  /*1830*/  MOV R83, R123 ;  /* 0x0000007b00537202 */ /* 0x000fe20000000f00 */
[----:B------:R-:W-:Y:S01]  /*1840*/  FMUL.FTZ R123, R7, R38 ;  /* 0x00000026077b7220 */ /* 0x000fe20000410000 */
[----:B------:R-:W-:Y:S01]  /*1850*/  MOV R87, R117 ;  /* 0x0000007500577202 */ /* 0x000fe20000000f00 */
[----:B------:R-:W-:Y:S01]  /*1860*/  FADD.FTZ R16, -R74, R16 ;  /* 0x000000104a107221 */ /* 0x000fe20000010100 */
[----:B------:R-:W-:Y:S01]  /*1870*/  SHF.L.U32 R19, R19, 0x10, RZ ;  /* 0x0000001013137819 */ /* 0x000fe200000006ff */
[----:B------:R-:W-:Y:S01]  /*1880*/  FADD.FTZ R63, R63, R121 ;  /* 0x000000793f3f7221 */ /* 0x000fe20000010000 */
[----:B------:R-:W-:Y:S01]  /*1890*/  SHF.L.U32 R117, R41, 0x10, RZ ;  /* 0x0000001029757819 */ /* 0x000fe200000006ff */
[----:B------:R-:W-:Y:S01]  /*18a0*/  FFMA.FTZ R62, R93, R121, R62 ;  /* 0x000000795d3e7223 */ /* 0x000fe2000001003e */
[----:B------:R-:W-:-:S02]  /*18b0*/  PRMT R9, R46, 0x7632, R9 ;  /* 0x000076322e097816 */ /* 0x000fc40000000009 */
[----:B------:R-:W-:Y:S01]  /*18c0*/  MOV R95, R111 ;  /* 0x0000006f005f7202 */ /* 0x000fe20000000f00 */
[C---:B------:R-:W-:Y:S01]  /*18d0*/  FMUL.FTZ R111, R3.reuse, R14 ;  /* 0x0000000e036f7220 */ /* 0x040fe20000410000 */
[----:B------:R-:W-:Y:S01]  /*18e0*/  MOV R38, R101 ;  /* 0x0000006500267202 */ /* 0x000fe20000000f00 */
[----:B------:R-:W-:Y:S01]  /*18f0*/  FMUL.FTZ R101, R3, R13 ;  /* 0x0000000d03657220 */ /* 0x000fe20000410000 */
[----:B------:R-:W-:Y:S01]  /*1900*/  SHF.L.U32 R46, R46, 0x10, RZ ;  /* 0x000000102e2e7819 */ /* 0x000fe200000006ff */
[----:B------:R-:W-:Y:S01]  /*1910*/  FFMA.FTZ R64, R78, R27, R64 ;  /* 0x0000001b4e407223 */ /* 0x000fe20000010040 */
[----:B------:R-:W-:Y:S01]  /*1920*/  SHF.L.U32 R80, R80, 0x10, RZ ;  /* 0x0000001050507819 */ /* 0x000fe200000006ff */
[----:B------:R-:W-:Y:S01]  /*1930*/  FADD.FTZ R59, R59, R44 ;  /* 0x0000002c3b3b7221 */ /* 0x000fe20000010000 */
[----:B------:R-:W-:Y:S02]  /*1940*/  MOV R13, R78 ;  /* 0x0000004e000d7202 */ /* 0x000fe40000000f00 */
[----:B------:R-:W-:Y:S01]  /*1950*/  MOV R78, R98 ;  /* 0x00000062004e7202 */ /* 0x000fe20000000f00 */
[----:B------:R-:W-:Y:S01]  /*1960*/  FADD.FTZ R19, -R74, R19 ;  /* 0x000000134a137221 */ /* 0x000fe20000010100 */
[C---:B------:R-:W-:Y:S01]  /*1970*/  PRMT R88, R50.reuse, 0x7632, R88 ;  /* 0x0000763232587816 */ /* 0x040fe20000000058 */
[----:B------:R-:W-:Y:S01]  /*1980*/  FADD.FTZ R63, R63, R117 ;  /* 0x000000753f3f7221 */ /* 0x000fe20000010000 */
[----:B------:R-:W-:Y:S01]  /*1990*/  MOV R98, R113 ;  /* 0x0000007100627202 */ /* 0x000fe20000000f00 */
[----:B------:R-:W-:Y:S01]  /*19a0*/  FFMA.FTZ R62, R111, R117, R62 ;  /* 0x000000756f3e7223 */ /* 0x000fe2000001003e */
[----:B------:R-:W-:Y:S01]  /*19b0*/  SHF.L.U32 R50, R50, 0x10, RZ ;  /* 0x0000001032327819 */ /* 0x000fe200000006ff */
[----:B------:R-:W-:Y:S01]  /*19c0*/  FMUL.FTZ R113, R3, R16 ;  /* 0x0000001003717220 */ /* 0x000fe20000410000 */
[----:B------:R-:W-:Y:S01]  /*19d0*/  MOV R79, R99 ;  /* 0x00000063004f7202 */ /* 0x000fe20000000f00 */
[----:B------:R-:W-:Y:S01]  /*19e0*/  FADD.FTZ R59, R59, R46 ;  /* 0x0000002e3b3b7221 */ /* 0x000fe20000010000 */
[----:B------:R-:W-:Y:S01]  /*19f0*/  SHF.L.U32 R29, R29, 0x10, RZ ;  /* 0x000000101d1d7819 */ /* 0x000fe200000006ff */
[C---:B------:R-:W-:Y:S01]  /*1a00*/  FADD.FTZ R115, -R74.reuse, R100 ;  /* 0x000000644a737221 */ /* 0x040fe20000010100 */
[C---:B------:R-:W-:Y:S01]  /*1a10*/  FADD.FTZ R49, -R74.reuse, R80 ;  /* 0x000000504a317221 */ /* 0x040fe20000010100 */
[----:B------:R-:W-:Y:S01]  /*1a20*/  MOV R99, R95 ;  /* 0x0000005f00637202 */ /* 0x000fe20000000f00 */
[----:B------:R-:W-:Y:S01]  /*1a30*/  FADD.FTZ R22, -R74, R22 ;  /* 0x000000164a167221 */ /* 0x000fe20000010100 */
[----:B------:R-:W-:Y:S01]  /*1a40*/  SHF.L.U32 R104, R45, 0x10, RZ ;  /* 0x000000102d687819 */ /* 0x000fe200000006ff */
[----:B------:R-:W-:Y:S01]  /*1a50*/  FADD.FTZ R63, R63, R112 ;  /* 0x000000703f3f7221 */ /* 0x000fe20000010000 */
[C---:B------:R-:W-:Y:S01]  /*1a60*/  PRMT R80, R52.reuse, 0x7632, R80 ;  /* 0x0000763234507816 */ /* 0x040fe20000000050 */
[----:B------:R-:W-:Y:S01]  /*1a70*/  FFMA.FTZ R62, R113, R112, R62 ;  /* 0x00000070713e7223 */ /* 0x000fe2000001003e */
[----:B------:R-:W-:Y:S01]  /*1a80*/  MOV R95, R87 ;  /* 0x00000057005f7202 */ /* 0x000fe20000000f00 */
[----:B------:R-:W-:Y:S01]  /*1a90*/  FMUL.FTZ R105, R3, R19 ;  /* 0x0000001303697220 */ /* 0x000fe20000410000 */
[----:B------:R-:W-:Y:S01]  /*1aa0*/  SHF.L.U32 R52, R52, 0x10, RZ ;  /* 0x0000001034347819 */ /* 0x000fe200000006ff */
[----:B------:R-:W-:Y:S01]  /*1ab0*/  FADD.FTZ R59, R59, R50 ;  /* 0x000000323b3b7221 */ /* 0x000fe20000010000 */
[----:B------:R-:W-:-:S02]  /*1ac0*/  SHF.L.U32 R18, R18, 0x10, RZ ;  /* 0x0000001012127819 */ /* 0x000fc400000006ff */
[----:B------:R-:W-:Y:S01]  /*1ad0*/  SHF.L.U32 R17, R17, 0x10, RZ ;  /* 0x0000001011117819 */ /* 0x000fe200000006ff */
[C---:B------:R-:W-:Y:S01]  /*1ae0*/  FADD.FTZ R15, -R74.reuse, R15 ;  /* 0x0000000f4a0f7221 */ /* 0x040fe20000010100 */
[C---:B------:R-:W-:Y:S01]  /*1af0*/  PRMT R92, R47.reuse, 0x7632, R92 ;  /* 0x000076322f5c7816 */ /* 0x040fe2000000005c */
[--C-:B------:R-:W-:Y:S01]  /*1b00*/  FADD.FTZ R26, -R74, R29.reuse ;  /* 0x0000001d4a1a7221 */ /* 0x100fe20000010100 */
[----:B------:R-:W-:Y:S01]  /*1b10*/  SHF.L.U32 R47, R47, 0x10, RZ ;  /* 0x000000102f2f7819 */ /* 0x000fe200000006ff */
[----:B------:R-:W-:Y:S01]  /*1b20*/  FADD.FTZ R63, R63, R104 ;  /* 0x000000683f3f7221 */ /* 0x000fe20000010000 */
[C---:B------:R-:W-:Y:S01]  /*1b30*/  PRMT R28, R54.reuse, 0x7632, R28 ;  /* 0x00007632361c7816 */ /* 0x040fe2000000001c */
[----:B------:R-:W-:Y:S01]  /*1b40*/  FFMA.FTZ R62, R105, R104, R62 ;  /* 0x00000068693e7223 */ /* 0x000fe2000001003e */
[----:B------:R-:W-:Y:S02]  /*1b50*/  MOV R87, R115 ;  /* 0x0000007300577202 */ /* 0x000fe40000000f00 */
[----:B------:R-:W-:Y:S01]  /*1b60*/  MOV R31, R95 ;  /* 0x0000005f001f7202 */ /* 0x000fe20000000f00 */
[----:B------:R-:W-:Y:S01]  /*1b70*/  FMUL.FTZ R95, R3, R22 ;  /* 0x00000016035f7220 */ /* 0x000fe20000410000 */
[----:B------:R-:W-:Y:S01]  /*1b80*/  SHF.L.U32 R54, R54, 0x10, RZ ;  /* 0x0000001036367819 */ /* 0x000fe200000006ff */
[----:B------:R-:W-:Y:S01]  /*1b90*/  FADD.FTZ R59, R59, R52 ;  /* 0x000000343b3b7221 */ /* 0x000fe20000010000 */
[----:B------:R-:W-:-:S02]  /*1ba0*/  PRMT R29, R55, 0x7632, R29 ;  /* 0x00007632371d7816 */ /* 0x000fc4000000001d */
[----:B------:R-:W-:Y:S01]  /*1bb0*/  SHF.L.U32 R10, R55, 0x10, RZ ;  /* 0x00000010370a7819 */ /* 0x000fe200000006ff */
[C---:B------:R-:W-:Y:S01]  /*1bc0*/  FADD.FTZ R18, -R74.reuse, R18 ;  /* 0x000000124a127221 */ /* 0x040fe20000010100 */
[----:B------:R-:W-:Y:S01]  /*1bd0*/  MOV R55, R119 ;  /* 0x0000007700377202 */ /* 0x000fe20000000f00 */
[--C-:B------:R-:W-:Y:S01]  /*1be0*/  FADD.FTZ R81, -R74, R17.reuse ;  /* 0x000000114a517221 */ /* 0x100fe20000010100 */
[----:B------:R-:W-:Y:S01]  /*1bf0*/  PRMT R84, R51, 0x7632, R84 ;  /* 0x0000763233547816 */ /* 0x000fe20000000054 */
[-C--:B------:R-:W-:Y:S01]  /*1c00*/  FFMA.FTZ R58, R101, R40.reuse, R58 ;  /* 0x00000028653a7223 */ /* 0x080fe2000001003a */
[----:B------:R-:W-:Y:S01]  /*1c10*/  FMUL.FTZ R119, R7, R40 ;  /* 0x0000002807777220 */ /* 0x000fe20000410000 */
[----:B------:R-:W-:Y:S01]  /*1c20*/  SHF.L.U32 R51, R51, 0x10, RZ ;  /* 0x0000001033337819 */ /* 0x000fe200000006ff */
[----:B------:R-:W-:Y:S01]  /*1c30*/  FMUL.FTZ R40, R3, R15 ;  /* 0x0000000f03287220 */ /* 0x000fe20000410000 */
[----:B------:R-:W-:Y:S01]  /*1c40*/  PRMT R17, R66, 0x7632, R17 ;  /* 0x0000763242117816 */ /* 0x000fe20000000011 */
[----:B------:R-:W-:Y:S01]  /*1c50*/  FADD.FTZ R97, -R74, R97 ;  /* 0x000000614a617221 */ /* 0x000fe20000010100 */
[----:B------:R-:W-:Y:S01]  /*1c60*/  MOV R11, R87 ;  /* 0x00000057000b7202 */ /* 0x000fe20000000f00 */
[----:B------:R-:W-:Y:S01]  /*1c70*/  FADD.FTZ R63, R63, R47 ;  /* 0x0000002f3f3f7221 */ /* 0x000fe20000010000 */
[----:B------:R-:W-:Y:S01]  /*1c80*/  SHF.L.U32 R66, R66, 0x10, RZ ;  /* 0x0000001042427819 */ /* 0x000fe200000006ff */
[----:B------:R-:W-:Y:S01]  /*1c90*/  FFMA.FTZ R62, R95, R47, R62 ;  /* 0x0000002f5f3e7223 */ /* 0x000fe2000001003e */
[----:B------:R-:W-:Y:S01]  /*1ca0*/  FMUL.FTZ R87, R3, R8 ;  /* 0x0000000803577220 */ /* 0x000fe20000410000 */
[----:B------:R-:W-:Y:S01]  /*1cb0*/  FADD.FTZ R59, R59, R54 ;  /* 0x000000363b3b7221 */ /* 0x000fe20000010000 */
[----:B------:R-:W-:Y:S01]  /*1cc0*/  PRMT R76, R53, 0x7632, R76 ;  /* 0x00007632354c7816 */ /* 0x000fe2000000004c */
[----:B------:R-:W-:Y:S01]  /*1cd0*/  FMUL.FTZ R109, R3, R18 ;  /* 0x00000012036d7220 */ /* 0x000fe20000410000 */
[----:B------:R-:W-:Y:S01]  /*1ce0*/  SHF.L.U32 R53, R53, 0x10, RZ ;  /* 0x0000001035357819 */ /* 0x000fe200000006ff */
[----:B------:R-:W-:Y:S01]  /*1cf0*/  FMUL.FTZ R20, R6, R20 ;  /* 0x0000001406147220 */ /* 0x000fe20000410000 */
[----:B------:R-:W-:Y:S01]  /*1d00*/  PRMT R35, R68, 0x7632, R35 ;  /* 0x0000763244237816 */ /* 0x000fe20000000023 */
[----:B------:R-:W-:Y:S01]  /*1d10*/  FFMA.FTZ R58, R40, R42, R58 ;  /* 0x0000002a283a7223 */ /* 0x000fe2000001003a */
[----:B------:R-:W-:Y:S01]  /*1d20*/  MOV R19, R79 ;  /* 0x0000004f00137202 */ /* 0x000fe20000000f00 */
[----:B------:R-:W-:Y:S01]  /*1d30*/  FADD.FTZ R63, R63, R51 ;  /* 0x000000333f3f7221 */ /* 0x000fe20000010000 */
[----:B------:R-:W-:Y:S01]  /*1d40*/  MOV R18, R83 ;  /* 0x0000005300127202 */ /* 0x000fe20000000f00 */
[----:B------:R-:W-:Y:S01]  /*1d50*/  FFMA.FTZ R62, R87, R51, R62 ;  /* 0x00000033573e7223 */ /* 0x000fe2000001003e */
[----:B------:R-:W-:Y:S01]  /*1d60*/  SHF.L.U32 R68, R68, 0x10, RZ ;  /* 0x0000001044447819 */ /* 0x000fe200000006ff */
[----:B------:R-:W-:Y:S01]  /*1d70*/  FMUL.FTZ R79, R3, R97 ;  /* 0x00000061034f7220 */ /* 0x000fe20000410000 */
[----:B------:R-:W-:Y:S01]  /*1d80*/  FADD.FTZ R59, R59, R66 ;  /* 0x000000423b3b7221 */ /* 0x000fe20000010000 */
[----:B------:R-:W-:Y:S01]  /*1d90*/  FADD.FTZ R21, -R74, R21 ;  /* 0x000000154a157221 */ /* 0x000fe20000010100 */
[----:B------:R-:W-:Y:S01]  /*1da0*/  PRMT R120, R39, 0x7632, R120 ;  /* 0x0000763227787816 */ /* 0x000fe20000000078 */
[----:B------:R-:W-:Y:S01]  /*1db0*/  STL [R1+0x18], R30 ;  /* 0x0000181e01007387 */ /* 0x000fe20000100800 */
[----:B------:R-:W-:Y:S01]  /*1dc0*/  PRMT R39, R70, 0x7632, R39 ;  /* 0x0000763246277816 */ /* 0x000fe20000000027 */
[-C--:B------:R-:W-:Y:S01]  /*1dd0*/  FFMA.FTZ R58, R109, R44.reuse, R58 ;  /* 0x0000002c6d3a7223 */ /* 0x080fe2000001003a */
[----:B------:R-:W-:Y:S01]  /*1de0*/  FMUL.FTZ R108, R7, R44 ;  /* 0x0000002c076c7220 */ /* 0x000fe20000410000 */
[----:B------:R-:W-:Y:S01]  /*1df0*/  MOV R12, R78 ;  /* 0x0000004e000c7202 */ /* 0x000fe20000000f00 */
[----:B------:R-:W-:Y:S01]  /*1e00*/  FADD.FTZ R94, -R74, R94 ;  /* 0x0000005e4a5e7221 */ /* 0x000fe20000010100 */
[----:B------:R-:W-:Y:S01]  /*1e10*/  SHF.L.U32 R70, R70, 0x10, RZ ;  /* 0x0000001046467819 */ /* 0x000fe200000006ff */
[----:B------:R0:W-:Y:S01]  /*1e20*/  STL [R1+0xc], R20 ;  /* 0x00000c1401007387 */ /* 0x0001e20000100800 */
[----:B------:R-:W-:Y:S01]  /*1e30*/  MOV R44, R20 ;  /* 0x00000014002c7202 */ /* 0x000fe20000000f00 */
[----:B------:R-:W-:Y:S01]  /*1e40*/  FADD.FTZ R63, R63, R53 ;  /* 0x000000353f3f7221 */ /* 0x000fe20000010000 */
[----:B------:R-:W-:Y:S01]  /*1e50*/  FFMA.FTZ R62, R79, R53, R62 ;  /* 0x000000354f3e7223 */ /* 0x000fe2000001003e */
[----:B------:R-:W-:Y:S01]  /*1e60*/  FMUL.FTZ R8, R3, R18 ;  /* 0x0000001203087220 */ /* 0x000fe20000410000 */
[----:B------:R-:W-:Y:S01]  /*1e70*/  FMUL.FTZ R115, R7, R42 ;  /* 0x0000002a07737220 */ /* 0x000fe20000410000 */
[----:B------:R-:W-:Y:S01]  /*1e80*/  FADD.FTZ R59, R59, R68 ;  /* 0x000000443b3b7221 */ /* 0x000fe20000010000 */
[----:B------:R-:W-:-:S02]  /*1e90*/  PRMT R33, R67, 0x7632, R33 ;  /* 0x0000763243217816 */ /* 0x000fc40000000021 */
[----:B------:R-:W-:Y:S02]  /*1ea0*/  MOV R42, R75 ;  /* 0x0000004b002a7202 */ /* 0x000fe40000000f00 */
[----:B0-----:R-:W-:Y:S01]  /*1eb0*/  MOV R20, R99 ;  /* 0x0000006300147202 */ /* 0x001fe20000000f00 */
[----:B------:R-:W-:Y:S01]  /*1ec0*/  FMUL.FTZ R99, R3, R21 ;  /* 0x0000001503637220 */ /* 0x000fe20000410000 */
[----:B------:R-:W-:Y:S01]  /*1ed0*/  SHF.L.U32 R67, R67, 0x10, RZ ;  /* 0x0000001043437819 */ /* 0x000fe200000006ff */
[----:B------:R0:W-:Y:S01]  /*1ee0*/  STL [R1+0x4], R48 ;  /* 0x0000043001007387 */ /* 0x0001e20000100800 */
[----:B------:R-:W-:Y:S01]  /*1ef0*/  MOV R14, R48 ;  /* 0x00000030000e7202 */ /* 0x000fe20000000f00 */
[----:B------:R-:W-:Y:S01]  /*1f00*/  FMUL.FTZ R91, R3, R94 ;  /* 0x0000005e035b7220 */ /* 0x000fe20000410000 */
[----:B------:R-:W-:Y:S01]  /*1f10*/  FADD.FTZ R63, R63, R10 ;  /* 0x0000000a3f3f7221 */ /* 0x000fe20000010000 */
[----:B------:R-:W-:Y:S01]  /*1f20*/  FFMA.FTZ R62, R8, R10, R62 ;  /* 0x0000000a083e7223 */ /* 0x000fe2000001003e */
[----:B------:R-:W-:Y:S01]  /*1f30*/  FMUL.FTZ R12, R3, R12 ;  /* 0x0000000c030c7220 */ /* 0x000fe20000410000 */
[----:B------:R-:W-:Y:S01]  /*1f40*/  FADD.FTZ R96, -R74, R96 ;  /* 0x000000604a607221 */ /* 0x000fe20000010100 */
[----:B------:R-:W-:Y:S01]  /*1f50*/  FMUL.FTZ R94, R6, R47 ;  /* 0x0000002f065e7220 */ /* 0x000fe20000410000 */
[----:B------:R-:W-:Y:S01]  /*1f60*/  FADD.FTZ R59, R59, R70 ;  /* 0x000000463b3b7221 */ /* 0x000fe20000010000 */
[----:B------:R-:W-:Y:S01]  /*1f70*/  SHF.L.U32 R25, R25, 0x10, RZ ;  /* 0x0000001019197819 */ /* 0x000fe200000006ff */
[----:B------:R-:W-:Y:S01]  /*1f80*/  FFMA.FTZ R58, R99, R46, R58 ;  /* 0x0000002e633a7223 */ /* 0x000fe2000001003a */
[----:B0-----:R-:W-:Y:S01]  /*1f90*/  MOV R48, R98 ;  /* 0x0000006200307202 */ /* 0x001fe20000000f00 */
[----:B------:R-:W-:Y:S01]  /*1fa0*/  FMUL.FTZ R98, R7, R46 ;  /* 0x0000002e07627220 */ /* 0x000fe20000410000 */
[----:B------:R-:W-:-:S02]  /*1fb0*/  MOV R47, R44 ;  /* 0x0000002c002f7202 */ /* 0x000fc40000000f00 */
[----:B------:R-:W-:Y:S01]  /*1fc0*/  MOV R22, R42 ;  /* 0x0000002a00167202 */ /* 0x000fe20000000f00 */
[----:B------:R0:W-:Y:S01]  /*1fd0*/  STL [R1+0x20], R36 ;  /* 0x0000202401007387 */ /* 0x0001e20000100800 */
[----:B------:R-:W-:Y:S01]  /*1fe0*/  MOV R46, R14 ;  /* 0x0000000e002e7202 */ /* 0x000fe20000000f00 */
[----:B------:R-:W-:Y:S01]  /*1ff0*/  FADD.FTZ R63, R63, R67 ;  /* 0x000000433f3f7221 */ /* 0x000fe20000010000 */
[----:B------:R-:W-:Y:S01]  /*2000*/  MOV R42, R13 ;  /* 0x0000000d002a7202 */ /* 0x000fe20000000f00 */
[-C--:B------:R-:W-:Y:S01]  /*2010*/  FFMA.FTZ R62, R12, R67.reuse, R62 ;  /* 0x000000430c3e7223 */ /* 0x080fe2000001003e */
[C---:B------:R-:W-:Y:S01]  /*2020*/  FMUL.FTZ R14, R6.reuse, R67 ;  /* 0x00000043060e7220 */ /* 0x040fe20000410000 */
[----:B------:R-:W-:Y:S01]  /*2030*/  FMUL.FTZ R2, R7, R2 ;  /* 0x0000000207027220 */ /* 0x000fe20000410000 */
[----:B------:R-:W-:Y:S01]  /*2040*/  STL [R1+0x28], R89 ;  /* 0x0000285901007387 */ /* 0x000fe20000100800 */
[----:B------:R-:W-:Y:S01]  /*2050*/  MOV R16, R86 ;  /* 0x0000005600107202 */ /* 0x000fe20000000f00 */
[----:B------:R-:W-:Y:S01]  /*2060*/  FMUL.FTZ R83, R3, R96 ;  /* 0x0000006003537220 */ /* 0x000fe20000410000 */
[----:B------:R-:W-:Y:S01]  /*2070*/  FADD.FTZ R67, R59, R23 ;  /* 0x000000173b437221 */ /* 0x000fe20000010000 */
[----:B------:R-:W-:Y:S01]  /*2080*/  STL [R1+0x30], R93 ;  /* 0x0000305d01007387 */ /* 0x000fe20000100800 */
[----:B------:R-:W-:Y:S01]  /*2090*/  FMUL.FTZ R86, R6, R51 ;  /* 0x0000003306567220 */ /* 0x000fe20000410000 */
[----:B------:R-:W-:Y:S01]  /*20a0*/  MOV R96, R47 ;  /* 0x0000002f00607202 */ /* 0x000fe20000000f00 */
[----:B------:R-:W-:Y:S01]  /*20b0*/  FMUL.FTZ R51, R5, R25 ;  /* 0x0000001905337220 */ /* 0x000fe20000410000 */
[----:B------:R-:W-:Y:S01]  /*20c0*/  STL [R1+0x38], R101 ;  /* 0x0000386501007387 */ /* 0x000fe20000100800 */
[----:B------:R-:W-:-:S02]  /*20d0*/  MOV R47, R42 ;  /* 0x0000002a002f7202 */ /* 0x000fc40000000f00 */
[----:B------:R-:W-:Y:S01]  /*20e0*/  MOV R42, R36 ;  /* 0x00000024002a7202 */ /* 0x000fe20000000f00 */
[----:B------:R-:W-:Y:S01]  /*20f0*/  STL [R1+0x40], R111 ;  /* 0x0000406f01007387 */ /* 0x000fe20000100800 */
[----:B0-----:R-:W-:-:S03]  /*2100*/  FFMA.FTZ R36, R0, R2, RZ ;  /* 0x0000000200247223 */ /* 0x001fc600000100ff */
[----:B------:R-:W-:Y:S01]  /*2110*/  STL [R1+0x48], R40 ;  /* 0x0000482801007387 */ /* 0x000fe20000100800 */
[----:B------:R-:W-:-:S03]  /*2120*/  FFMA.FTZ R60, R77, R25, R60 ;  /* 0x000000194d3c7223 */ /* 0x000fc6000001003c */
[----:B------:R-:W-:Y:S01]  /*2130*/  STL [R1+0xcc], R67 ;  /* 0x0000cc4301007387 */ /* 0x000fe20000100800 */
[----:B------:R-:W-:-:S03]  /*2140*/  FFMA.FTZ R36, R77, R51, R36 ;  /* 0x000000334d247223 */ /* 0x000fc60000010024 */
[----:B------:R-:W-:Y:S04]  /*2150*/  STL [R1+0xc0], R0 ;  /* 0x0000c00001007387 */ /* 0x000fe80000100800 */
[----:B------:R-:W-:Y:S04]  /*2160*/  STL [R1+0x10], R51 ;  /* 0x0000103301007387 */ /* 0x000fe80000100800 */
[----:B------:R0:W-:Y:S04]  /*2170*/  STL [R1+0xbc], R2 ;  /* 0x0000bc0201007387 */ /* 0x0001e80000100800 */
[----:B------:R-:W2:Y:S01]  /*2180*/  LDL.LU R77, [R1+0xe4] ;  /* 0x0000e400014d7983 */ /* 0x000ea20000300800 */
[----:B------:R-:W-:Y:S01]  /*2190*/  FMUL.FTZ R75, R3, R24 ;  /* 0x00000018034b7220 */ /* 0x000fe20000410000 */
[-C--:B------:R-:W-:Y:S01]  /*21a0*/  FFMA.FTZ R58, R91, R50.reuse, R58 ;  /* 0x000000325b3a7223 */ /* 0x080fe2000001003a */
[----:B------:R-:W-:Y:S01]  /*21b0*/  FMUL.FTZ R90, R7, R50 ;  /* 0x00000032075a7220 */ /* 0x000fe20000410000 */
[----:B------:R-:W-:Y:S01]  /*21c0*/  FMUL.FTZ R24, R3, R38 ;  /* 0x0000002603187220 */ /* 0x000fe20000410000 */
[----:B------:R-:W-:Y:S01]  /*21d0*/  MOV R50, R22 ;  /* 0x0000001600327202 */ /* 0x000fe20000000f00 */
[----:B------:R-:W-:Y:S01]  /*21e0*/  FADD.FTZ R38, RZ, R2 ;  /* 0x00000002ff267221 */ /* 0x000fe20000010000 */
[----:B------:R-:W-:Y:S01]  /*21f0*/  FADD.FTZ R65, R27, R65 ;  /* 0x000000411b417221 */ /* 0x000fe20000010000 */
[----:B------:R-:W-:Y:S01]  /*2200*/  MOV R15, R30 ;  /* 0x0000001e000f7202 */ /* 0x000fe20000000f00 */
[----:B------:R-:W-:Y:S01]  /*2210*/  FMUL.FTZ R27, R4, R27 ;  /* 0x0000001b041b7220 */ /* 0x000fe20000410000 */
[----:B------:R-:W-:Y:S01]  /*2220*/  FADD.FTZ R38, R38, R51 ;  /* 0x0000003326267221 */ /* 0x000fe20000010000 */
[----:B------:R-:W-:Y:S01]  /*2230*/  FFMA.FTZ R36, R50, R96, R36 ;  /* 0x0000006032247223 */ /* 0x000fe20000010024 */
[----:B------:R-:W-:-:S02]  /*2240*/  SHF.L.U32 R32, R32, 0x10, RZ ;  /* 0x0000001020207819 */ /* 0x000fc400000006ff */
[----:B------:R-:W-:Y:S01]  /*2250*/  MOV R44, R15 ;  /* 0x0000000f002c7202 */ /* 0x000fe20000000f00 */
[----:B------:R-:W-:Y:S01]  /*2260*/  FADD.FTZ R38, R38, R96 ;  /* 0x0000006026267221 */ /* 0x000fe20000010000 */
[----:B------:R-:W-:Y:S01]  /*2270*/  FFMA.FTZ R36, R47, R27, R36 ;  /* 0x0000001b2f247223 */ /* 0x000fe20000010024 */
[----:B------:R-:W-:Y:S01]  /*2280*/  PRMT R124, R37, 0x7632, R124 ;  /* 0x00007632257c7816 */ /* 0x000fe2000000007c */
[----:B------:R1:W-:Y:S01]  /*2290*/  STL [R1+0x8], R27 ;  /* 0x0000081b01007387 */ /* 0x0003e20000100800 */
[----:B------:R-:W-:Y:S01]  /*22a0*/  FADD.FTZ R38, R38, R27 ;  /* 0x0000001b26267221 */ /* 0x000fe20000010000 */
[----:B0-----:R-:W-:Y:S01]  /*22b0*/  FMUL.FTZ R2, R3, R26 ;  /* 0x0000001a03027220 */ /* 0x001fe20000410000 */
[----:B------:R-:W-:Y:S01]  /*22c0*/  FFMA.FTZ R36, R44, R46, R36 ;  /* 0x0000002e2c247223 */ /* 0x000fe20000010024 */
[----:B------:R-:W-:Y:S01]  /*22d0*/  SHF.L.U32 R124, R124, 0x10, RZ ;  /* 0x000000107c7c7819 */ /* 0x000fe200000006ff */
[----:B------:R-:W-:Y:S01]  /*22e0*/  FMUL.FTZ R125, R6, R125 ;  /* 0x0000007d067d7220 */ /* 0x000fe20000410000 */
[----:B-1----:R-:W-:-:S03]  /*22f0*/  FMUL.FTZ R27, R5, R32 ;  /* 0x00000020051b7220 */ /* 0x002fc60000410000 */
[----:B------:R-:W-:Y:S01]  /*2300*/  FADD.FTZ R65, R65, R124 ;  /* 0x0000007c41417221 */ /* 0x000fe20000010000 */
[C---:B------:R-:W-:Y:S01]  /*2310*/  FFMA.FTZ R36, R2.reuse, R27, R36 ;  /* 0x0000001b02247223 */ /* 0x040fe20000010024 */
[----:B------:R0:W-:Y:S01]  /*2320*/  STL [R1+0x1c], R2 ;  /* 0x00001c0201007387 */ /* 0x0001e20000100800 */
[----:B------:R-:W-:Y:S02]  /*2330*/  FFMA.FTZ R60, R2, R32, R60 ;  /* 0x00000020023c7223 */ /* 0x000fe4000001003c */
[----:B------:R-:W-:Y:S01]  /*2340*/  FFMA.FTZ R36, R42, R125, R36 ;  /* 0x0000007d2a247223 */ /* 0x000fe20000010024 */
[----:B------:R-:W-:Y:S01]  /*2350*/  STL [R1], R27 ;  /* 0x0000001b01007387 */ /* 0x000fe20000100800 */
[C---:B0-----:R-:W-:Y:S01]  /*2360*/  FMUL.FTZ R2, R3.reuse, R81 ;  /* 0x0000005103027220 */ /* 0x041fe20000410000 */
[----:B--2---:R-:W-:-:S04]  /*2370*/  FMUL.FTZ R26, R3, R77 ;  /* 0x0000004d031a7220 */ /* 0x004fc80000410000 */
[-C--:B------:R-:W-:Y:S01]  /*2380*/  FFMA.FTZ R64, R26, R124.reuse, R64 ;  /* 0x0000007c1a407223 */ /* 0x080fe20000010040 */
[----:B------:R-:W-:Y:S01]  /*2390*/  FMUL.FTZ R124, R4, R124 ;  /* 0x0000007c047c7220 */ /* 0x000fe20000410000 */
[----:B------:R0:W-:Y:S03]  /*23a0*/  STL [R1+0x24], R26 ;  /* 0x0000241a01007387 */ /* 0x0001e60000100800 */
[----:B------:R-:W-:Y:S01]  /*23b0*/  FFMA.FTZ R36, R26, R124, R36 ;  /* 0x0000007c1a247223 */ /* 0x000fe20000010024 */
[----:B------:R-:W-:Y:S03]  /*23c0*/  STL [R1+0xc4], R125 ;  /* 0x0000c47d01007387 */ /* 0x000fe60000100800 */
[----:B------:R-:W-:Y:S01]  /*23d0*/  FFMA.FTZ R36, R89, R123, R36 ;  /* 0x0000007b59247223 */ /* 0x000fe20000010024 */
[----:B------:R1:W-:Y:S04]  /*23e0*/  STL [R1+0x2c], R2 ;  /* 0x00002c0201007387 */ /* 0x0003e80000100800 */
[----:B------:R-:W-:Y:S04]  /*23f0*/  STL [R1+0xc8], R124 ;  /* 0x0000c87c01007387 */ /* 0x000fe80000100800 */
[----:B------:R-:W1:Y:S01]  /*2400*/  LDL.LU R89, [R1+0xe0] ;  /* 0x0000e00001597983 */ /* 0x000e620000300800 */
[----:B------:R-:W-:Y:S01]  /*2410*/  FADD.FTZ R61, R25, R61 ;  /* 0x0000003d193d7221 */ /* 0x000fe20000010000 */
[----:B------:R-:W-:-:S03]  /*2420*/  SHF.L.U32 R122, R122, 0x10, RZ ;  /* 0x000000107a7a7819 */ /* 0x000fc600000006ff */
[----:B------:R-:W-:Y:S02]  /*2430*/  FADD.FTZ R61, R61, R32 ;  /* 0x000000203d3d7221 */ /* 0x000fe40000010000 */
[-C--:B------:R-:W-:Y:S02]  /*2440*/  FFMA.FTZ R60, R2, R122.reuse, R60 ;  /* 0x0000007a023c7223 */ /* 0x080fe4000001003c */
[----:B------:R-:W-:Y:S01]  /*2450*/  FADD.FTZ R61, R61, R122 ;  /* 0x0000007a3d3d7221 */ /* 0x000fe20000010000 */
[----:B------:R-:W-:Y:S01]  /*2460*/  FMUL.FTZ R122, R5, R122 ;  /* 0x0000007a057a7220 */ /* 0x000fe20000410000 */
[----:B------:R-:W-:Y:S01]  /*2470*/  SHF.L.U32 R120, R120, 0x10, RZ ;  /* 0x0000001078787819 */ /* 0x000fe200000006ff */
[----:B0-----:R-:W-:Y:S01]  /*2480*/  FMUL.FTZ R26, R3, R85 ;  /* 0x00000055031a7220 */ /* 0x001fe20000410000 */
[----:B------:R-:W-:Y:S01]  /*2490*/  FMUL.FTZ R121, R6, R121 ;  /* 0x0000007906797220 */ /* 0x000fe20000410000 */
[----:B------:R-:W-:Y:S02]  /*24a0*/  FFMA.FTZ R36, R2, R122, R36 ;  /* 0x0000007a02247223 */ /* 0x000fe40000010024 */
[----:B------:R-:W-:Y:S01]  /*24b0*/  FADD.FTZ R65, R65, R120 ;  /* 0x0000007841417221 */ /* 0x000fe20000010000 */
[-C--:B------:R-:W-:Y:S01]  /*24c0*/  FFMA.FTZ R64, R26, R120.reuse, R64 ;  /* 0x000000781a407223 */ /* 0x080fe20000010040 */
[----:B------:R0:W-:Y:S01]  /*24d0*/  STL [R1+0x34], R26 ;  /* 0x0000341a01007387 */ /* 0x0001e20000100800 */
[----:B------:R-:W-:Y:S01]  /*24e0*/  FMUL.FTZ R120, R4, R120 ;  /* 0x0000007804787220 */ /* 0x000fe20000410000 */
[----:B------:R-:W-:-:S02]  /*24f0*/  FFMA.FTZ R36, R93, R121, R36 ;  /* 0x000000795d247223 */ /* 0x000fc40000010024 */
[----:B------:R-:W0:Y:S02]  /*2500*/  LDL.LU R93, [R1+0xdc] ;  /* 0x0000dc00015d7983 */ /* 0x000e240000300800 */
[----:B------:R-:W-:-:S04]  /*2510*/  FFMA.FTZ R36, R26, R120, R36 ;  /* 0x000000781a247223 */ /* 0x000fc80000010024 */
[----:B------:R-:W-:Y:S01]  /*2520*/  FFMA.FTZ R36, R101, R119, R36 ;  /* 0x0000007765247223 */ /* 0x000fe20000010024 */
[----:B-1----:R-:W-:-:S05]  /*2530*/  FMUL.FTZ R2, R3, R89 ;  /* 0x0000005903027220 */ /* 0x002fca0000410000 */
[----:B------:R1:W-:Y:S04]  /*2540*/  STL [R1+0x3c], R2 ;  /* 0x00003c0201007387 */ /* 0x0003e80000100800 */
[----:B------:R-:W1:Y:S01]  /*2550*/  LDL.LU R101, [R1+0xd8] ;  /* 0x0000d80001657983 */ /* 0x000e620000300800 */
[----:B------:R-:W-:Y:S02]  /*2560*/  SHF.L.U32 R118, R118, 0x10, RZ ;  /* 0x0000001076767819 */ /* 0x000fe400000006ff */
[----:B------:R-:W-:-:S03]  /*2570*/  PRMT R116, R41, 0x7632, R116 ;  /* 0x0000763229747816 */ /* 0x000fc60000000074 */
[----:B------:R-:W-:Y:S01]  /*2580*/  FADD.FTZ R61, R61, R118 ;  /* 0x000000763d3d7221 */ /* 0x000fe20000010000 */
[-C--:B------:R-:W-:Y:S01]  /*2590*/  FFMA.FTZ R60, R2, R118.reuse, R60 ;  /* 0x00000076023c7223 */ /* 0x080fe2000001003c */
[----:B------:R-:W-:Y:S01]  /*25a0*/  FMUL.FTZ R118, R5, R118 ;  /* 0x0000007605767220 */ /* 0x000fe20000410000 */
[----:B------:R-:W-:Y:S01]  /*25b0*/  SHF.L.U32 R116, R116, 0x10, RZ ;  /* 0x0000001074747819 */ /* 0x000fe200000006ff */
[----:B------:R-:W-:Y:S02]  /*25c0*/  FMUL.FTZ R117, R6, R117 ;  /* 0x0000007506757220 */ /* 0x000fe40000410000 */
[----:B------:R-:W-:Y:S01]  /*25d0*/  FFMA.FTZ R36, R2, R118, R36 ;  /* 0x0000007602247223 */ /* 0x000fe20000010024 */
[----:B0-----:R-:W-:Y:S01]  /*25e0*/  FMUL.FTZ R26, R3, R93 ;  /* 0x0000005d031a7220 */ /* 0x001fe20000410000 */
[----:B------:R-:W-:Y:S02]  /*25f0*/  FADD.FTZ R65, R65, R116 ;  /* 0x0000007441417221 */ /* 0x000fe40000010000 */
[----:B------:R-:W-:Y:S01]  /*2600*/  FFMA.FTZ R36, R111, R117, R36 ;  /* 0x000000756f247223 */ /* 0x000fe20000010024 */
[-C--:B------:R-:W-:Y:S01]  /*2610*/  FFMA.FTZ R64, R26, R116.reuse, R64 ;  /* 0x000000741a407223 */ /* 0x080fe20000010040 */
[----:B------:R-:W-:Y:S01]  /*2620*/  FMUL.FTZ R116, R4, R116 ;  /* 0x0000007404747220 */ /* 0x000fe20000410000 */
[----:B------:R0:W-:Y:S03]  /*2630*/  STL [R1+0x44], R26 ;  /* 0x0000441a01007387 */ /* 0x0001e60000100800 */
[----:B------:R-:W-:Y:S01]  /*2640*/  FFMA.FTZ R36, R26, R116, R36 ;  /* 0x000000741a247223 */ /* 0x000fe20000010024 */
[----:B------:R-:W2:Y:S01]  /*2650*/  LDL.LU R111, [R1+0xd4] ;  /* 0x0000d400016f7983 */ /* 0x000ea20000300800 */
[----:B------:R-:W-:-:S02]  /*2660*/  FMUL.FTZ R97, R3, R48 ;  /* 0x0000003003617220 */ /* 0x000fc40000410000 */
[----:B------:R-:W-:Y:S01]  /*2670*/  FFMA.FTZ R36, R40, R115, R36 ;  /* 0x0000007328247223 */ /* 0x000fe20000010024 */
[C---:B------:R-:W-:Y:S01]  /*2680*/  FMUL.FTZ R93, R3.reuse, R72 ;  /* 0x00000048035d7220 */ /* 0x040fe20000410000 */
[----:B-1----:R-:W-:-:S05]  /*2690*/  FMUL.FTZ R2, R3, R101 ;  /* 0x0000006503027220 */ /* 0x002fca0000410000 */
[----:B------:R1:W-:Y:S04]  /*26a0*/  STL [R1+0x14], R2 ;  /* 0x0000140201007387 */ /* 0x0003e80000100800 */
[----:B------:R-:W3:Y:S04]  /*26b0*/  LDL.LU R40, [R1+0x60] ;  /* 0x0000600001287983 */ /* 0x000ee80000300800 */
[----:B------:R-:W4:Y:S04]  /*26c0*/  LDL.LU R48, [R1+0x64] ;  /* 0x0000640001307983 */ /* 0x000f280000300800 */
[----:B------:R-:W2:Y:S01]  /*26d0*/  LDL.LU R72, [R1+0x68] ;  /* 0x0000680001487983 */ /* 0x000ea20000300800 */
[----:B------:R-:W-:-:S03]  /*26e0*/  FMUL.FTZ R89, R3, R55 ;  /* 0x0000003703597220 */ /* 0x000fc60000410000 */
[----:B------:R-:W0:Y:S01]  /*26f0*/  LDL.LU R55, [R1+0x6c] ;  /* 0x00006c0001377983 */ /* 0x000e220000300800 */
[----:B------:R-:W-:Y:S01]  /*2700*/  SHF.L.U32 R114, R114, 0x10, RZ ;  /* 0x0000001072727819 */ /* 0x000fe200000006ff */
[----:B------:R-:W-:Y:S01]  /*2710*/  FMUL.FTZ R107, R3, R107 ;  /* 0x0000006b036b7220 */ /* 0x000fe20000410000 */
[----:B------:R-:W-:-:S03]  /*2720*/  SHF.L.U32 R106, R106, 0x10, RZ ;  /* 0x000000106a6a7819 */ /* 0x000fc600000006ff */
[----:B------:R-:W-:Y:S01]  /*2730*/  FADD.FTZ R61, R61, R114 ;  /* 0x000000723d3d7221 */ /* 0x000fe20000010000 */
[----:B------:R-:W-:Y:S01]  /*2740*/  FFMA.FTZ R60, R2, R114, R60 ;  /* 0x00000072023c7223 */ /* 0x000fe2000001003c */
[C---:B---3--:R-:W-:Y:S02]  /*2750*/  FMUL.FTZ R85, R3.reuse, R40 ;  /* 0x0000002803557220 */ /* 0x048fe40000410000 */
[----:B------:R-:W3:Y:S01]  /*2760*/  LDL.LU R40, [R1+0x74] ;  /* 0x0000740001287983 */ /* 0x000ee20000300800 */
[----:B----4-:R-:W-:-:S03]  /*2770*/  FMUL.FTZ R81, R3, R48 ;  /* 0x0000003003517220 */ /* 0x010fc60000410000 */
[----:B------:R-:W4:Y:S01]  /*2780*/  LDL.LU R48, [R1+0x78] ;  /* 0x0000780001307983 */ /* 0x000f220000300800 */
[----:B--2---:R-:W-:-:S03]  /*2790*/  FMUL.FTZ R77, R3, R72 ;  /* 0x00000048034d7220 */ /* 0x004fc60000410000 */
[----:B------:R-:W2:Y:S01]  /*27a0*/  LDL.LU R72, [R1+0x7c] ;  /* 0x00007c0001487983 */ /* 0x000ea20000300800 */
[----:B------:R-:W-:Y:S01]  /*27b0*/  SHF.L.U32 R30, R9, 0x10, RZ ;  /* 0x00000010091e7819 */ /* 0x000fe200000006ff */
[----:B------:R-:W-:Y:S01]  /*27c0*/  FADD.FTZ R61, R61, R106 ;  /* 0x0000006a3d3d7221 */ /* 0x000fe20000010000 */
[----:B------:R-:W-:Y:S01]  /*27d0*/  FFMA.FTZ R60, R107, R106, R60 ;  /* 0x0000006a6b3c7223 */ /* 0x000fe2000001003c */
[----:B------:R-:W-:Y:S02]  /*27e0*/  SHF.L.U32 R88, R88, 0x10, RZ ;  /* 0x0000001058587819 */ /* 0x000fe400000006ff */
[----:B------:R-:W-:Y:S01]  /*27f0*/  FADD.FTZ R61, R61, R30 ;  /* 0x0000001e3d3d7221 */ /* 0x000fe20000010000 */
[----:B------:R-:W-:Y:S01]  /*2800*/  FFMA.FTZ R60, R97, R30, R60 ;  /* 0x0000001e613c7223 */ /* 0x000fe2000001003c */
[----:B------:R-:W-:Y:S01]  /*2810*/  SHF.L.U32 R80, R80, 0x10, RZ ;  /* 0x0000001050507819 */ /* 0x000fe200000006ff */
[----:B0-----:R-:W-:Y:S01]  /*2820*/  FMUL.FTZ R26, R3, R55 ;  /* 0x00000037031a7220 */ /* 0x001fe20000410000 */
[----:B------:R-:W-:Y:S01]  /*2830*/  FADD.FTZ R61, R61, R88 ;  /* 0x000000583d3d7221 */ /* 0x000fe20000010000 */
[----:B------:R-:W-:Y:S01]  /*2840*/  FFMA.FTZ R60, R89, R88, R60 ;  /* 0x00000058593c7223 */ /* 0x000fe2000001003c */
[----:B------:R-:W2:Y:S01]  /*2850*/  LDL.LU R55, [R1+0x80] ;  /* 0x0000800001377983 */ /* 0x000ea20000300800 */
[----:B------:R-:W-:Y:S01]  /*2860*/  SHF.L.U32 R28, R28, 0x10, RZ ;  /* 0x000000101c1c7819 */ /* 0x000fe200000006ff */
[----:B------:R-:W-:Y:S01]  /*2870*/  FADD.FTZ R38, R38, R46 ;  /* 0x0000002e26267221 */ /* 0x000fe20000010000 */
[----:B------:R-:W-:Y:S01]  /*2880*/  FADD.FTZ R61, R61, R80 ;  /* 0x000000503d3d7221 */ /* 0x000fe20000010000 */
[----:B------:R-:W-:-:S02]  /*2890*/  FFMA.FTZ R60, R81, R80, R60 ;  /* 0x00000050513c7223 */ /* 0x000fc4000001003c */
[----:B------:R-:W-:Y:S01]  /*28a0*/  FADD.FTZ R38, R38, R27 ;  /* 0x0000001b26267221 */ /* 0x000fe20000010000 */
[----:B------:R-:W-:Y:S01]  /*28b0*/  FADD.FTZ R61, R61, R28 ;  /* 0x0000001c3d3d7221 */ /* 0x000fe20000010000 */
[-C--:B------:R-:W-:Y:S01]  /*28c0*/  FFMA.FTZ R60, R26, R28.reuse, R60 ;  /* 0x0000001c1a3c7223 */ /* 0x080fe2000001003c */
[C---:B------:R-:W-:Y:S01]  /*28d0*/  FMUL.FTZ R27, R5.reuse, R28 ;  /* 0x0000001c051b7220 */ /* 0x040fe20000410000 */
[----:B------:R-:W-:Y:S01]  /*28e0*/  FMUL.FTZ R96, R5, R30 ;  /* 0x0000001e05607220 */ /* 0x000fe20000410000 */
[----:B------:R-:W-:-:S04]  /*28f0*/  FADD.FTZ R38, R38, R125 ;  /* 0x0000007d26267221 */ /* 0x000fc80000010000 */
        /* <DEDUP_REMOVED lines=8> */
[----:B------:R-:W-:Y:S01]  /*2980*/  FADD.FTZ R38, R38, R116 ;  /* 0x0000007426267221 */ /* 0x000fe20000010000 */
[C---:B---3--:R-:W-:Y:S02]  /*2990*/  FMUL.FTZ R28, R3.reuse, R40 ;  /* 0x00000028031c7220 */ /* 0x048fe40000410000 */
[----:B------:R-:W3:Y:S01]  /*29a0*/  LDL.LU R40, [R1+0x84] ;  /* 0x0000840001287983 */ /* 0x000ee20000300800 */
[----:B----4-:R-:W-:-:S03]  /*29b0*/  FMUL.FTZ R30, R3, R48 ;  /* 0x00000030031e7220 */ /* 0x010fc60000410000 */
[----:B------:R-:W4:Y:S01]  /*29c0*/  LDL.LU R48, [R1+0x8c] ;  /* 0x00008c0001307983 */ /* 0x000f220000300800 */
[----:B--2---:R-:W-:-:S03]  /*29d0*/  FMUL.FTZ R32, R3, R72 ;  /* 0x0000004803207220 */ /* 0x004fc60000410000 */
[----:B------:R-:W2:Y:S01]  /*29e0*/  LDL.LU R72, [R1+0x90] ;  /* 0x0000900001487983 */ /* 0x000ea20000300800 */
[----:B------:R-:W-:Y:S01]  /*29f0*/  FMUL.FTZ R114, R5, R114 ;  /* 0x0000007205727220 */ /* 0x000fe20000410000 */
[----:B------:R-:W-:Y:S01]  /*2a00*/  FADD.FTZ R38, R38, R115 ;  /* 0x0000007326267221 */ /* 0x000fe20000010000 */
[----:B------:R-:W-:Y:S01]  /*2a10*/  SHF.L.U32 R110, R110, 0x10, RZ ;  /* 0x000000106e6e7819 */ /* 0x000fe200000006ff */
[----:B------:R-:W-:Y:S01]  /*2a20*/  FMUL.FTZ R111, R3, R111 ;  /* 0x0000006f036f7220 */ /* 0x000fe20000410000 */
[----:B------:R-:W-:Y:S01]  /*2a30*/  FMUL.FTZ R112, R6, R112 ;  /* 0x0000007006707220 */ /* 0x000fe20000410000 */
[----:B------:R-:W-:Y:S01]  /*2a40*/  FADD.FTZ R38, R38, R114 ;  /* 0x0000007226267221 */ /* 0x000fe20000010000 */
[----:B------:R-:W-:Y:S01]  /*2a50*/  FFMA.FTZ R36, R2, R114, R36 ;  /* 0x0000007202247223 */ /* 0x000fe20000010024 */
[----:B------:R-:W-:Y:S01]  /*2a60*/  FADD.FTZ R65, R65, R110 ;  /* 0x0000006e41417221 */ /* 0x000fe20000010000 */
[-C--:B------:R-:W-:Y:S01]  /*2a70*/  FFMA.FTZ R64, R111, R110.reuse, R64 ;  /* 0x0000006e6f407223 */ /* 0x080fe20000010040 */
[----:B------:R-:W-:Y:S01]  /*2a80*/  FMUL.FTZ R110, R4, R110 ;  /* 0x0000006e046e7220 */ /* 0x000fe20000410000 */
[----:B------:R-:W-:Y:S01]  /*2a90*/  FADD.FTZ R38, R38, R112 ;  /* 0x0000007026267221 */ /* 0x000fe20000010000 */
[----:B------:R-:W-:Y:S01]  /*2aa0*/  FFMA.FTZ R36, R113, R112, R36 ;  /* 0x0000007071247223 */ /* 0x000fe20000010024 */
[----:B------:R-:W-:-:S02]  /*2ab0*/  PRMT R100, R45, 0x7632, R100 ;  /* 0x000076322d647816 */ /* 0x000fc40000000064 */
[----:B------:R-:W-:Y:S01]  /*2ac0*/  FADD.FTZ R38, R38, R110 ;  /* 0x0000006e26267221 */ /* 0x000fe20000010000 */
[----:B------:R-:W-:Y:S01]  /*2ad0*/  FFMA.FTZ R36, R111, R110, R36 ;  /* 0x0000006e6f247223 */ /* 0x000fe20000010024 */
[----:B------:R-:W-:Y:S02]  /*2ae0*/  FMUL.FTZ R106, R5, R106 ;  /* 0x0000006a056a7220 */ /* 0x000fe40000410000 */
[----:B------:R-:W-:Y:S01]  /*2af0*/  FADD.FTZ R38, R38, R108 ;  /* 0x0000006c26267221 */ /* 0x000fe20000010000 */
[----:B------:R-:W-:Y:S01]  /*2b00*/  FFMA.FTZ R36, R109, R108, R36 ;  /* 0x0000006c6d247223 */ /* 0x000fe20000010024 */
        /* <DEDUP_REMOVED lines=9> */
[----:B------:R-:W-:-:S03]  /*2ba0*/  FFMA.FTZ R36, R105, R104, R36 ;  /* 0x0000006869247223 */ /* 0x000fc60000010024 */
[----:B------:R-:W-:Y:S01]  /*2bb0*/  FADD.FTZ R38, R38, R100 ;  /* 0x0000006426267221 */ /* 0x000fe20000010000 */
[----:B------:R-:W-:Y:S01]  /*2bc0*/  FFMA.FTZ R36, R101, R100, R36 ;  /* 0x0000006465247223 */ /* 0x000fe20000010024 */
[----:B------:R-:W-:Y:S02]  /*2bd0*/  SHF.L.U32 R92, R92, 0x10, RZ ;  /* 0x000000105c5c7819 */ /* 0x000fe400000006ff */
[----:B------:R-:W-:Y:S01]  /*2be0*/  FADD.FTZ R38, R38, R98 ;  /* 0x0000006226267221 */ /* 0x000fe20000010000 */
[----:B------:R-:W-:-:S03]  /*2bf0*/  FFMA.FTZ R36, R99, R98, R36 ;  /* 0x0000006263247223 */ /* 0x000fc60000010024 */
        /* <DEDUP_REMOVED lines=9> */
[----:B------:R-:W-:Y:S01]  /*2c90*/  FFMA.FTZ R58, R83, R52, R58 ;  /* 0x00000034533a7223 */ /* 0x000fe2000001003a */
[----:B------:R-:W-:Y:S01]  /*2ca0*/  FMUL.FTZ R88, R5, R88 ;  /* 0x0000005805587220 */ /* 0x000fe20000410000 */
[----:B------:R-:W-:Y:S01]  /*2cb0*/  FADD.FTZ R38, R38, R90 ;  /* 0x0000005a26267221 */ /* 0x000fe20000010000 */
[----:B------:R-:W-:Y:S01]  /*2cc0*/  FFMA.FTZ R36, R91, R90, R36 ;  /* 0x0000005a5b247223 */ /* 0x000fe20000010024 */
[----:B------:R-:W-:Y:S01]  /*2cd0*/  SHF.L.U32 R84, R84, 0x10, RZ ;  /* 0x0000001054547819 */ /* 0x000fe200000006ff */
[----:B------:R-:W-:Y:S01]  /*2ce0*/  FADD.FTZ R102, -R74, R102 ;  /* 0x000000664a667221 */ /* 0x000fe20000010100 */
[----:B------:R-:W-:Y:S01]  /*2cf0*/  FFMA.FTZ R58, R75, R54, R58 ;  /* 0x000000364b3a7223 */ /* 0x000fe2000001003a */
[----:B------:R-:W-:Y:S01]  /*2d00*/  FMUL.FTZ R9, R3, R11 ;  /* 0x0000000b03097220 */ /* 0x000fe20000410000 */
[----:B------:R-:W-:Y:S01]  /*2d10*/  FADD.FTZ R38, R38, R88 ;  /* 0x0000005826267221 */ /* 0x000fe20000010000 */
[----:B------:R-:W-:Y:S01]  /*2d20*/  FFMA.FTZ R36, R89, R88, R36 ;  /* 0x0000005859247223 */ /* 0x000fe20000010024 */
[----:B------:R-:W-:Y:S01]  /*2d30*/  MOV R18, R31 ;  /* 0x0000001f00127202 */ /* 0x000fe20000000f00 */
[----:B------:R-:W-:Y:S01]  /*2d40*/  FFMA.FTZ R58, R9, R66, R58 ;  /* 0x00000042093a7223 */ /* 0x000fe2000001003a */
[----:B------:R-:W-:Y:S01]  /*2d50*/  FMUL.FTZ R13, R3, R102 ;  /* 0x00000066030d7220 */ /* 0x000fe20000410000 */
[----:B------:R-:W-:Y:S01]  /*2d60*/  FADD.FTZ R65, R65, R84 ;  /* 0x0000005441417221 */ /* 0x000fe20000010000 */
[-C--:B------:R-:W-:Y:S01]  /*2d70*/  FFMA.FTZ R64, R85, R84.reuse, R64 ;  /* 0x0000005455407223 */ /* 0x080fe20000010040 */
[----:B------:R-:W-:Y:S01]  /*2d80*/  FMUL.FTZ R84, R4, R84 ;  /* 0x0000005404547220 */ /* 0x000fe20000410000 */
[----:B------:R-:W-:Y:S01]  /*2d90*/  FADD.FTZ R38, R38, R86 ;  /* 0x0000005626267221 */ /* 0x000fe20000010000 */
[----:B------:R-:W-:Y:S01]  /*2da0*/  SHF.L.U32 R0, R34, 0x10, RZ ;  /* 0x0000001022007819 */ /* 0x000fe200000006ff */
[----:B------:R-:W-:Y:S01]  /*2db0*/  FFMA.FTZ R36, R87, R86, R36 ;  /* 0x0000005657247223 */ /* 0x000fe20000010024 */
[----:B------:R-:W-:Y:S01]  /*2dc0*/  SHF.L.U32 R31, R17, 0x10, RZ ;  /* 0x00000010111f7819 */ /* 0x000fe200000006ff */
[----:B------:R-:W-:Y:S01]  /*2dd0*/  FMUL.FTZ R34, R3, R55 ;  /* 0x0000003703227220 */ /* 0x000fe20000410000 */
[----:B------:R-:W-:Y:S01]  /*2de0*/  MOV R21, R19 ;  /* 0x0000001300157202 */ /* 0x000fe20000000f00 */
[----:B------:R-:W-:Y:S01]  /*2df0*/  FFMA.FTZ R58, R13, R68, R58 ;  /* 0x000000440d3a7223 */ /* 0x000fe2000001003a */
[----:B------:R-:W-:Y:S01]  /*2e00*/  FMUL.FTZ R17, R3, R18 ;  /* 0x0000001203117220 */ /* 0x000fe20000410000 */
[----:B------:R-:W2:Y:S01]  /*2e10*/  LDL.LU R55, [R1+0x94] ;  /* 0x0000940001377983 */ /* 0x000ea20000300800 */
        /* <DEDUP_REMOVED lines=8> */
[----:B------:R-:W-:Y:S01]  /*2ea0*/  FMUL.FTZ R11, R7, R66 ;  /* 0x00000042070b7220 */ /* 0x000fe20000410000 */
[----:B------:R-:W-:Y:S01]  /*2eb0*/  FFMA.FTZ R66, R21, R23, R58 ;  /* 0x0000001715427223 */ /* 0x000fe2000001003a */
[----:B------:R-:W-:Y:S01]  /*2ec0*/  FADD.FTZ R58, R38, R80 ;  /* 0x00000050263a7221 */ /* 0x000fe20000010000 */
[----:B------:R-:W-:Y:S01]  /*2ed0*/  FFMA.FTZ R59, R81, R80, R36 ;  /* 0x00000050513b7223 */ /* 0x000fe20000010024 */
[C---:B---3--:R-:W-:Y:S01]  /*2ee0*/  FMUL.FTZ R36, R3.reuse, R40 ;  /* 0x0000002803247220 */ /* 0x048fe20000410000 */
[----:B----4-:R-:W-:-:S02]  /*2ef0*/  FMUL.FTZ R38, R3, R48 ;  /* 0x0000003003267220 */ /* 0x010fc40000410000 */
[----:B------:R-:W3:Y:S01]  /*2f00*/  LDL.LU R48, [R1+0xa8] ;  /* 0x0000a80001307983 */ /* 0x000ee20000300800 */
[----:B--2---:R-:W-:-:S03]  /*2f10*/  FMUL.FTZ R40, R3, R72 ;  /* 0x0000004803287220 */ /* 0x004fc60000410000 */
[----:B------:R-:W2:Y:S04]  /*2f20*/  LDL.LU R124, [R1+0x88] ;  /* 0x00008800017c7983 */ /* 0x000ea80000300800 */
[----:B------:R-:W4:Y:S01]  /*2f30*/  LDL.LU R72, [R1+0x98] ;  /* 0x0000980001487983 */ /* 0x000f220000300800 */
[----:B------:R-:W-:-:S03]  /*2f40*/  FMUL.FTZ R44, R3, R49 ;  /* 0x00000031032c7220 */ /* 0x000fc60000410000 */
[----:B------:R-:W2:Y:S04]  /*2f50*/  LDL.LU R50, [R1+0xac] ;  /* 0x0000ac0001327983 */ /* 0x000ea80000300800 */
[----:B------:R-:W2:Y:S04]  /*2f60*/  LDL.LU R52, [R1+0x9c] ;  /* 0x00009c0001347983 */ /* 0x000ea80000300800 */
[----:B------:R-:W2:Y:S01]  /*2f70*/  LDL.LU R49, [R1+0xd0] ;  /* 0x0000d00001317983 */ /* 0x000ea20000300800 */
[----:B------:R-:W-:Y:S01]  /*2f80*/  PRMT R37, R69, 0x7632, R37 ;  /* 0x0000763245257816 */ /* 0x000fe20000000025 */
[----:B------:R-:W-:Y:S01]  /*2f90*/  FMUL.FTZ R16, R3, R16 ;  /* 0x0000001003107220 */ /* 0x000fe20000410000 */
[----:B------:R-:W-:-:S02]  /*2fa0*/  SHF.L.U32 R69, R69, 0x10, RZ ;  /* 0x0000001045457819 */ /* 0x000fc400000006ff */
[----:B------:R-:W-:Y:S01]  /*2fb0*/  PRMT R41, R71, 0x7632, R41 ;  /* 0x0000763247297816 */ /* 0x000fe20000000029 */
[----:B------:R-:W-:Y:S01]  /*2fc0*/  FMUL.FTZ R20, R3, R20 ;  /* 0x0000001403147220 */ /* 0x000fe20000410000 */
[----:B------:R-:W-:Y:S01]  /*2fd0*/  SHF.L.U32 R71, R71, 0x10, RZ ;  /* 0x0000001047477819 */ /* 0x000fe200000006ff */
[----:B------:R-:W-:Y:S01]  /*2fe0*/  FADD.FTZ R63, R63, R69 ;  /* 0x000000453f3f7221 */ /* 0x000fe20000010000 */
[----:B------:R-:W-:-:S03]  /*2ff0*/  FFMA.FTZ R62, R16, R69, R62 ;  /* 0x00000045103e7223 */ /* 0x000fc6000001003e */
[----:B------:R-:W-:Y:S01]  /*3000*/  FADD.FTZ R63, R63, R71 ;  /* 0x000000473f3f7221 */ /* 0x000fe20000010000 */
[-C--:B------:R-:W-:Y:S01]  /*3010*/  FFMA.FTZ R62, R20, R71.reuse, R62 ;  /* 0x00000047143e7223 */ /* 0x080fe2000001003e */
[----:B------:R-:W-:Y:S01]  /*3020*/  FMUL.FTZ R22, R6, R71 ;  /* 0x0000004706167220 */ /* 0x000fe20000410000 */
[----:B------:R-:W-:Y:S01]  /*3030*/  FMUL.FTZ R19, R7, R70 ;  /* 0x0000004607137220 */ /* 0x000fe20000410000 */
[----:B------:R-:W-:Y:S02]  /*3040*/  FMUL.FTZ R42, R3, R55 ;  /* 0x00000037032a7220 */ /* 0x000fe40000410000 */
[----:B------:R-:W2:Y:S04]  /*3050*/  LDL.LU R55, [R1+0xb0] ;  /* 0x0000b00001377983 */ /* 0x000ea80000300800 */
[----:B------:R-:W2:Y:S04]  /*3060*/  LDL.LU R71, [R1+0xa0] ;  /* 0x0000a00001477983 */ /* 0x000ea80000300800 */
[----:B------:R-:W2:Y:S01]  /*3070*/  LDL.LU R70, [R1+0xb4] ;  /* 0x0000b40001467983 */ /* 0x000ea20000300800 */
[----:B------:R-:W-:Y:S01]  /*3080*/  SHF.L.U32 R76, R76, 0x10, RZ ;  /* 0x000000104c4c7819 */ /* 0x000fe200000006ff */
[----:B------:R-:W-:-:S04]  /*3090*/  FMUL.FTZ R78, R6, R53 ;  /* 0x00000035064e7220 */ /* 0x000fc80000410000 */
[----:B------:R-:W-:Y:S01]  /*30a0*/  FADD.FTZ R65, R65, R76 ;  /* 0x0000004c41417221 */ /* 0x000fe20000010000 */
[-C--:B------:R-:W-:Y:S01]  /*30b0*/  FFMA.FTZ R64, R77, R76.reuse, R64 ;  /* 0x0000004c4d407223 */ /* 0x080fe20000010040 */
[----:B------:R-:W-:Y:S01]  /*30c0*/  FMUL.FTZ R76, R4, R76 ;  /* 0x0000004c044c7220 */ /* 0x000fe20000410000 */
[----:B------:R-:W-:Y:S01]  /*30d0*/  FADD.FTZ R58, R58, R78 ;  /* 0x0000004e3a3a7221 */ /* 0x000fe20000010000 */
[----:B------:R-:W-:Y:S01]  /*30e0*/  FFMA.FTZ R59, R79, R78, R59 ;  /* 0x0000004e4f3b7223 */ /* 0x000fe2000001003b */
[----:B------:R-:W-:Y:S02]  /*30f0*/  FMUL.FTZ R74, R7, R54 ;  /* 0x00000036074a7220 */ /* 0x000fe40000410000 */
[----:B------:R-:W-:Y:S01]  /*3100*/  FADD.FTZ R58, R58, R76 ;  /* 0x0000004c3a3a7221 */ /* 0x000fe20000010000 */
[----:B------:R-:W-:Y:S01]  /*3110*/  FFMA.FTZ R59, R77, R76, R59 ;  /* 0x0000004c4d3b7223 */ /* 0x000fe2000001003b */
[C---:B---3--:R-:W-:Y:S01]  /*3120*/  FMUL.FTZ R47, R3.reuse, R48 ;  /* 0x00000030032f7220 */ /* 0x048fe20000410000 */
[----:B----4-:R-:W-:-:S02]  /*3130*/  FMUL.FTZ R48, R3, R72 ;  /* 0x0000004803307220 */ /* 0x010fc40000410000 */
[----:B------:R-:W3:Y:S04]  /*3140*/  LDL.LU R72, [R1+0xa4] ;  /* 0x0000a40001487983 */ /* 0x000ee80000300800 */
[----:B------:R-:W4:Y:S01]  /*3150*/  LDL.LU R67, [R1+0x70] ;  /* 0x0000700001437983 */ /* 0x000f220000300800 */
[----:B------:R-:W-:Y:S01]  /*3160*/  FADD.FTZ R58, R58, R74 ;  /* 0x0000004a3a3a7221 */ /* 0x000fe20000010000 */
[----:B------:R-:W-:Y:S01]  /*3170*/  FFMA.FTZ R59, R75, R74, R59 ;  /* 0x0000004a4b3b7223 */ /* 0x000fe2000001003b */
[----:B------:R-:W-:Y:S01]  /*3180*/  SHF.L.U32 R29, R29, 0x10, RZ ;  /* 0x000000101d1d7819 */ /* 0x000fe200000006ff */
[----:B------:R-:W-:Y:S01]  /*3190*/  FMUL.FTZ R10, R6, R10 ;  /* 0x0000000a060a7220 */ /* 0x000fe20000410000 */
[----:B------:R-:W-:Y:S01]  /*31a0*/  FADD.FTZ R58, R58, R27 ;  /* 0x0000001b3a3a7221 */ /* 0x000fe20000010000 */
[----:B------:R-:W-:-:S02]  /*31b0*/  FFMA.FTZ R59, R26, R27, R59 ;  /* 0x0000001b1a3b7223 */ /* 0x000fc4000001003b */
[----:B------:R-:W-:Y:S01]  /*31c0*/  FADD.FTZ R65, R65, R29 ;  /* 0x0000001d41417221 */ /* 0x000fe20000010000 */
[-C--:B------:R-:W-:Y:S01]  /*31d0*/  FFMA.FTZ R64, R28, R29.reuse, R64 ;  /* 0x0000001d1c407223 */ /* 0x080fe20000010040 */
[----:B------:R-:W-:Y:S01]  /*31e0*/  FMUL.FTZ R29, R4, R29 ;  /* 0x0000001d041d7220 */ /* 0x000fe20000410000 */
        /* <DEDUP_REMOVED lines=8> */
[----:B------:R-:W-:Y:S01]  /*3270*/  FFMA.FTZ R59, R9, R11, R59 ;  /* 0x0000000b093b7223 */ /* 0x000fe2000001003b */
[----:B------:R-:W-:Y:S02]  /*3280*/  SHF.L.U32 R33, R33, 0x10, RZ ;  /* 0x0000001021217819 */ /* 0x000fe400000006ff */
[----:B------:R-:W-:Y:S01]  /*3290*/  FADD.FTZ R58, R58, R31 ;  /* 0x0000001f3a3a7221 */ /* 0x000fe20000010000 */
[----:B------:R-:W-:-:S02]  /*32a0*/  FFMA.FTZ R59, R30, R31, R59 ;  /* 0x0000001f1e3b7223 */ /* 0x000fc4000001003b */
[----:B------:R-:W-:Y:S01]  /*32b0*/  FADD.FTZ R65, R65, R33 ;  /* 0x0000002141417221 */ /* 0x000fe20000010000 */
[-C--:B------:R-:W-:Y:S01]  /*32c0*/  FFMA.FTZ R64, R32, R33.reuse, R64 ;  /* 0x0000002120407223 */ /* 0x080fe20000010040 */
[----:B------:R-:W-:Y:S01]  /*32d0*/  FMUL.FTZ R33, R4, R33 ;  /* 0x0000002104217220 */ /* 0x000fe20000410000 */
[----:B------:R-:W-:Y:S01]  /*32e0*/  FADD.FTZ R58, R58, R14 ;  /* 0x0000000e3a3a7221 */ /* 0x000fe20000010000 */
[----:B------:R-:W-:Y:S01]  /*32f0*/  FFMA.FTZ R59, R12, R14, R59 ;  /* 0x0000000e0c3b7223 */ /* 0x000fe2000001003b */
[----:B------:R-:W-:Y:S01]  /*3300*/  SHF.L.U32 R35, R35, 0x10, RZ ;  /* 0x0000001023237819 */ /* 0x000fe200000006ff */
[----:B------:R-:W-:Y:S01]  /*3310*/  FMUL.FTZ R15, R7, R68 ;  /* 0x00000044070f7220 */ /* 0x000fe20000410000 */
[----:B------:R-:W-:Y:S01]  /*3320*/  FADD.FTZ R58, R58, R33 ;  /* 0x000000213a3a7221 */ /* 0x000fe20000010000 */
[----:B------:R-:W-:Y:S02]  /*3330*/  FFMA.FTZ R59, R32, R33, R59 ;  /* 0x00000021203b7223 */ /* 0x000fe4000001003b */
        /* <DEDUP_REMOVED lines=13> */
[----:B------:R-:W-:Y:S01]  /*3410*/  FFMA.FTZ R59, R16, R18, R59 ;  /* 0x00000012103b7223 */ /* 0x000fe2000001003b */
[----:B------:R-:W-:Y:S02]  /*3420*/  SHF.L.U32 R39, R39, 0x10, RZ ;  /* 0x0000001027277819 */ /* 0x000fe400000006ff */
[----:B------:R-:W-:Y:S01]  /*3430*/  FADD.FTZ R58, R58, R37 ;  /* 0x000000253a3a7221 */ /* 0x000fe20000010000 */
[----:B------:R-:W-:Y:S02]  /*3440*/  FFMA.FTZ R59, R36, R37, R59 ;  /* 0x00000025243b7223 */ /* 0x000fe4000001003b */
[----:B------:R-:W-:Y:S01]  /*3450*/  FADD.FTZ R61, R61, R39 ;  /* 0x000000273d3d7221 */ /* 0x000fe20000010000 */
[-C--:B------:R-:W-:Y:S01]  /*3460*/  FFMA.FTZ R60, R38, R39.reuse, R60 ;  /* 0x00000027263c7223 */ /* 0x080fe2000001003c */
[----:B------:R-:W-:Y:S01]  /*3470*/  FMUL.FTZ R39, R5, R39 ;  /* 0x0000002705277220 */ /* 0x000fe20000410000 */
[----:B------:R-:W-:Y:S01]  /*3480*/  FADD.FTZ R58, R58, R19 ;  /* 0x000000133a3a7221 */ /* 0x000fe20000010000 */
[----:B------:R-:W-:Y:S01]  /*3490*/  FFMA.FTZ R59, R17, R19, R59 ;  /* 0x00000013113b7223 */ /* 0x000fe2000001003b */
[----:B------:R-:W-:-:S02]  /*34a0*/  SHF.L.U32 R41, R41, 0x10, RZ ;  /* 0x0000001029297819 */ /* 0x000fc400000006ff */
        /* <DEDUP_REMOVED lines=10> */
[----:B------:R-:W-:Y:S01]  /*3550*/  FFMA.FTZ R59, R40, R41, R59 ;  /* 0x00000029283b7223 */ /* 0x000fe2000001003b */
[----:B------:R-:W-:Y:S01]  /*3560*/  PRMT R45, R73, 0x7632, R45 ;  /* 0x00007632492d7816 */ /* 0x000fe2000000002d */
[----:B------:R-:W-:Y:S01]  /*3570*/  FADD.FTZ R61, R61, R43 ;  /* 0x0000002b3d3d7221 */ /* 0x000fe20000010000 */
[----:B------:R-:W-:Y:S01]  /*3580*/  SHF.L.U32 R73, R73, 0x10, RZ ;  /* 0x0000001049497819 */ /* 0x000fe200000006ff */
        /* <DEDUP_REMOVED lines=13> */
[----:B--2---:R-:W-:Y:S02]  /*3660*/  FMUL.FTZ R46, R7, R124 ;  /* 0x0000007c072e7220 */ /* 0x004fe40000410000 */
[----:B------:R-:W-:Y:S01]  /*3670*/  FADD.FTZ R58, R58, R45 ;  /* 0x0000002d3a3a7221 */ /* 0x000fe20000010000 */
[----:B------:R-:W-:Y:S01]  /*3680*/  FFMA.FTZ R59, R44, R45, R59 ;  /* 0x0000002d2c3b7223 */ /* 0x000fe2000001003b */
[C---:B------:R-:W-:Y:S02]  /*3690*/  PRMT R68, R49.reuse, 0x7632, R68 ;  /* 0x0000763231447816 */ /* 0x040fe40000000044 */
[----:B------:R-:W-:Y:S01]  /*36a0*/  SHF.L.U32 R125, R49, 0x10, RZ ;  /* 0x00000010317d7819 */ /* 0x000fe200000006ff */
[----:B------:R-:W-:Y:S01]  /*36b0*/  FADD.FTZ R58, R58, R46 ;  /* 0x0000002e3a3a7221 */ /* 0x000fe20000010000 */
[----:B------:R-:W-:Y:S01]  /*36c0*/  FFMA.FTZ R59, R47, R46, R59 ;  /* 0x0000002e2f3b7223 */ /* 0x000fe2000001003b */
[----:B------:R-:W-:Y:S01]  /*36d0*/  FMUL.FTZ R49, R5, R0 ;  /* 0x0000000005317220 */ /* 0x000fe20000410000 */
[----:B------:R-:W-:Y:S01]  /*36e0*/  SHF.L.U32 R68, R68, 0x10, RZ ;  /* 0x0000001044447819 */ /* 0x000fe200000006ff */
[C---:B------:R-:W-:Y:S01]  /*36f0*/  FMUL.FTZ R50, R3.reuse, R50 ;  /* 0x0000003203327220 */ /* 0x040fe20000410000 */
[----:B------:R-:W-:Y:S01]  /*3700*/  FMUL.FTZ R51, R6, R125 ;  /* 0x0000007d06337220 */ /* 0x000fe20000410000 */
[----:B------:R-:W-:Y:S01]  /*3710*/  FADD.FTZ R58, R58, R49 ;  /* 0x000000313a3a7221 */ /* 0x000fe20000010000 */
[----:B------:R-:W-:Y:S01]  /*3720*/  FFMA.FTZ R59, R48, R49, R59 ;  /* 0x00000031303b7223 */ /* 0x000fe2000001003b */
[C---:B------:R-:W-:Y:S01]  /*3730*/  PRMT R69, R56.reuse, 0x7632, R69 ;  /* 0x0000763238457816 */ /* 0x040fe20000000045 */
[----:B------:R-:W-:Y:S01]  /*3740*/  FMUL.FTZ R52, R3, R52 ;  /* 0x0000003403347220 */ /* 0x000fe20000410000 */
[----:B-1----:R-:W-:Y:S01]  /*3750*/  SHF.L.U32 R2, R56, 0x10, RZ ;  /* 0x0000001038027819 */ /* 0x002fe200000006ff */
[----:B------:R-:W-:Y:S01]  /*3760*/  FADD.FTZ R58, R58, R51 ;  /* 0x000000333a3a7221 */ /* 0x000fe20000010000 */
[----:B------:R-:W-:Y:S01]  /*3770*/  FFMA.FTZ R59, R50, R51, R59 ;  /* 0x00000033323b7223 */ /* 0x000fe2000001003b */
[----:B------:R-:W-:Y:S01]  /*3780*/  FMUL.FTZ R53, R4, R68 ;  /* 0x0000004404357220 */ /* 0x000fe20000410000 */
[----:B------:R-:W-:Y:S01]  /*3790*/  SHF.L.U32 R69, R69, 0x10, RZ ;  /* 0x0000001045457819 */ /* 0x000fe200000006ff */
[----:B------:R-:W-:Y:S01]  /*37a0*/  FMUL.FTZ R54, R3, R55 ;  /* 0x0000003703367220 */ /* 0x000fe20000410000 */
[----:B------:R-:W-:Y:S01]  /*37b0*/  FMUL.FTZ R55, R7, R2 ;  /* 0x0000000207377220 */ /* 0x000fe20000410000 */
[----:B------:R-:W-:Y:S01]  /*37c0*/  FADD.FTZ R58, R58, R53 ;  /* 0x000000353a3a7221 */ /* 0x000fe20000010000 */
[----:B------:R-:W-:Y:S01]  /*37d0*/  FFMA.FTZ R59, R52, R53, R59 ;  /* 0x00000035343b7223 */ /* 0x000fe2000001003b */
[----:B------:R-:W-:Y:S01]  /*37e0*/  PRMT R102, R57, 0x7632, R102 ;  /* 0x0000763239667816 */ /* 0x000fe20000000066 */
[----:B------:R-:W-:Y:S01]  /*37f0*/  FMUL.FTZ R56, R3, R71 ;  /* 0x0000004703387220 */ /* 0x000fe20000410000 */
[----:B------:R-:W-:Y:S01]  /*3800*/  SHF.L.U32 R103, R57, 0x10, RZ ;  /* 0x0000001039677819 */ /* 0x000fe200000006ff */
        /* <DEDUP_REMOVED lines=12> */
[----:B------:R-:W-:-:S04]  /*38d0*/  FMUL.FTZ R73, R4, R102 ;  /* 0x0000006604497220 */ /* 0x000fc80000410000 */
[----:B------:R-:W-:Y:S01]  /*38e0*/  FADD.FTZ R58, R58, R73 ;  /* 0x000000493a3a7221 */ /* 0x000fe20000010000 */
[----:B---3--:R-:W-:-:S04]  /*38f0*/  FMUL.FTZ R72, R3, R72 ;  /* 0x0000004803487220 */ /* 0x008fc80000410000 */
[----:B------:R-:W-:-:S05]  /*3900*/  FFMA.FTZ R59, R72, R73, R59 ;  /* 0x00000049483b7223 */ /* 0x000fca000001003b */
[----:B----4-:R0:W-:Y:S04]  /*3910*/  STS.64 [R67], R58 ;  /* 0x0000003a43007388 */ /* 0x0101e80000000a00 */
[----:B0-----:R-:W2:Y:S01]  /*3920*/  LDL.LU R67, [R1+0xcc] ;  /* 0x0000cc0001437983 */ /* 0x001ea20000300800 */
[----:B------:R-:W-:Y:S01]  /*3930*/  FFMA.FTZ R58, R47, R124, R66 ;  /* 0x0000007c2f3a7223 */ /* 0x000fe20000010042 */
[----:B------:R-:W-:Y:S01]  /*3940*/  FADD.FTZ R63, R63, R125 ;  /* 0x0000007d3f3f7221 */ /* 0x000fe20000010000 */
[----:B------:R-:W-:Y:S01]  /*3950*/  FFMA.FTZ R62, R50, R125, R62 ;  /* 0x0000007d323e7223 */ /* 0x000fe2000001003e */
[----:B------:R-:W-:Y:S01]  /*3960*/  FADD.FTZ R61, R61, R0 ;  /* 0x000000003d3d7221 */ /* 0x000fe20000010000 */
[----:B------:R-:W-:Y:S01]  /*3970*/  FFMA.FTZ R60, R48, R0, R60 ;  /* 0x00000000303c7223 */ /* 0x000fe2000001003c */
[----:B------:R-:W-:Y:S01]  /*3980*/  FFMA.FTZ R58, R54, R2, R58 ;  /* 0x00000002363a7223 */ /* 0x000fe2000001003a */
[----:B------:R-:W-:-:S02]  /*3990*/  UIADD3 UR10, UP0, UPT, UR10, 0x12, URZ ;  /* 0x000000120a0a7890 */ /* 0x000fc4000ff1e0ff */
[----:B------:R-:W-:Y:S02]  /*39a0*/  USHF.L.U32 UR13, UR16, 0x1, URZ ;  /* 0x00000001100d7899 */ /* 0x000fe400080006ff */
[----:B------:R-:W-:Y:S02]  /*39b0*/  UIADD3.X UR5, UPT, UPT, URZ, UR5, URZ, UP0, !UPT ;  /* 0x00000005ff057290 */ /* 0x000fe400087fe4ff */
[----:B------:R-:W-:Y:S01]  /*39c0*/  USHF.L.U64.HI UR12, UR16, 0x1, UR17 ;  /* 0x00000001100c7899 */ /* 0x000fe20008010211 */
[----:B------:R-:W-:Y:S01]  /*39d0*/  FADD.FTZ R65, R65, R68 ;  /* 0x0000004441417221 */ /* 0x000fe20000010000 */
[----:B------:R-:W-:Y:S01]  /*39e0*/  FFMA.FTZ R64, R52, R68, R64 ;  /* 0x0000004434407223 */ /* 0x000fe20000010040 */
[----:B------:R-:W-:Y:S01]  /*39f0*/  BAR.SYNC.DEFER_BLOCKING 0x0 ;  /* 0x0000000000007b1d */ /* 0x000fe20000010000 */
[----:B--2---:R-:W-:-:S05]  /*3a00*/  FADD.FTZ R59, R67, R124 ;  /* 0x0000007c433b7221 */ /* 0x004fca0000010000 */
[----:B------:R0:W5:Y:S01]  /*3a10*/  LDL.LU R124, [R1+0xc8] ;  /* 0x0000c800017c7983 */ /* 0x0001620000300800 */
[----:B------:R-:W-:-:S03]  /*3a20*/  FADD.FTZ R59, R59, R2 ;  /* 0x000000023b3b7221 */ /* 0x000fc60000010000 */
[----:B------:R0:W5:Y:S04]  /*3a30*/  LDL.LU R125, [R1+0xc4] ;  /* 0x0000c400017d7983 */ /* 0x0001680000300800 */
[----:B------:R0:W5:Y:S04]  /*3a40*/  LDL.LU R0, [R1+0xc0] ;  /* 0x0000c00001007983 */ /* 0x0001680000300800 */
[----:B------:R0:W5:Y:S01]  /*3a50*/  LDL.LU R2, [R1+0xbc] ;  /* 0x0000bc0001027983 */ /* 0x0001620000300800 */
[----:B------:R-:W-:-:S04]  /*3a60*/  UISETP.GE.U32.AND UP0, UPT, UR10, UR13, UPT ;  /* 0x0000000d0a00728c */ /* 0x000fc8000bf06070 */
[----:B------:R-:W-:Y:S01]  /*3a70*/  UISETP.GE.AND.EX UP0, UPT, UR5, UR12, UPT, UP0 ;  /* 0x0000000c0500728c */ /* 0x000fe2000bf06300 */
[----:B------:R-:W-:Y:S01]  /*3a80*/  FADD.FTZ R63, R63, R103 ;  /* 0x000000673f3f7221 */ /* 0x000fe20000010000 */
[----:B------:R-:W-:Y:S01]  /*3a90*/  FFMA.FTZ R62, R70, R103, R62 ;  /* 0x00000067463e7223 */ /* 0x000fe2000001003e */
[----:B------:R-:W-:Y:S01]  /*3aa0*/  FADD.FTZ R61, R61, R69 ;  /* 0x000000453d3d7221 */ /* 0x000fe20000010000 */
[----:B------:R-:W-:Y:S01]  /*3ab0*/  FFMA.FTZ R60, R56, R69, R60 ;  /* 0x00000045383c7223 */ /* 0x000fe2000001003c */
[----:B------:R-:W-:Y:S01]  /*3ac0*/  FADD.FTZ R65, R65, R102 ;  /* 0x0000006641417221 */ /* 0x000fe20000010000 */
        /* <DEDUP_REMOVED lines=16> */
[----:B------:R-:W-:-:S05]  /*3bd0*/  IADD3 R68, PT, PT, R69, R68, RZ ;  /* 0x0000004445447210 */ /* 0x000fca0007ffe0ff */
[----:B------:R1:W-:Y:S01]  /*3be0*/  STS.64 [R68], R60 ;  /* 0x0000003c44007388 */ /* 0x0003e20000000a00 */
[C---:B0-----:R-:W-:Y:S02]  /*3bf0*/  LOP3.LUT R66, R67.reuse, 0x10, RZ, 0x3c, !PT ;  /* 0x0000001043427812 */ /* 0x041fe400078e3cff */
[----:B------:R-:W-:Y:S02]  /*3c00*/  LOP3.LUT R67, R67, 0x18, RZ, 0x3c, !PT ;  /* 0x0000001843437812 */ /* 0x000fe400078e3cff */
[C---:B------:R-:W-:Y:S02]  /*3c10*/  IADD3 R66, PT, PT, R69.reuse, R66, RZ ;  /* 0x0000004245427210 */ /* 0x040fe40007ffe0ff */
[----:B------:R-:W-:Y:S02]  /*3c20*/  IADD3 R67, PT, PT, R69, R67, RZ ;  /* 0x0000004345437210 */ /* 0x000fe40007ffe0ff */
[----:B------:R-:W-:Y:S01]  /*3c30*/  SHF.R.U32.HI R69, RZ, 0x4, R102 ;  /* 0x00000004ff457819 */ /* 0x000fe20000011666 */
[----:B------:R-:W-:Y:S03]  /*3c40*/  STS.64 [R66], R62 ;  /* 0x0000003e42007388 */ /* 0x000fe60000000a00 */
[----:B------:R-:W-:Y:S01]  /*3c50*/  LOP3.LUT R69, R69, R102, RZ, 0x3c, !PT ;  /* 0x0000006645457212 */ /* 0x000fe200078e3cff */
[----:B------:R-:W-:Y:S03]  /*3c60*/  STS.64 [R67], R64 ;  /* 0x0000004043007388 */ /* 0x000fe60000000a00 */
[----:B-1----:R-:W-:-:S02]  /*3c70*/  SHF.L.U32 R68, R69, 0x3, RZ ;  /* 0x0000000345447819 */ /* 0x002fc400000006ff */
[----:B------:R-:W-:Y:S02]  /*3c80*/  SHF.L.U32 R69, R102, 0x3, RZ ;  /* 0x0000000366457819 */ /* 0x000fe400000006ff */
[----:B------:R-:W-:Y:S02]  /*3c90*/  LOP3.LUT R68, R68, 0x18, RZ, 0xc0, !PT ;  /* 0x0000001844447812 */ /* 0x000fe400078ec0ff */
        /* <DEDUP_REMOVED lines=13> */
[C---:B0-----:R-:W-:Y:S01]  /*3d70*/  IMAD.WIDE.U32 R66, R102.reuse, 0x4, R66 ;  /* 0x0000000466427825 */ /* 0x041fe200078e0042 */
[----:B------:R-:W-:-:S04]  /*3d80*/  IADD3 R102, PT, PT, R102, 0x3c0, RZ ;  /* 0x000003c066667810 */ /* 0x000fc80007ffe0ff */
[----:B------:R0:W-:Y:S02]  /*3d90*/  STG.E.64 desc[UR14][R66.64+0x9000], R68 ;  /* 0x0090004442007986 */ /* 0x0001e4000c101b0e */
[----:B0-----:R-:W0:Y:S01]  /*3da0*/  S2R R69, SR_TID.X ;  /* 0x0000000000457919 */ /* 0x001e220000002100 */
[----:B------:R-:W1:Y:S02]  /*3db0*/  LDC.64 R66, c[0x0][0x3d0] ;  /* 0x0000f400ff427b82 */ /* 0x000e640000000a00 */
[----:B-1----:R-:W-:Y:S01]  /*3dc0*/  IMAD.WIDE.U32 R102, R102, 0x4, R66 ;  /* 0x0000000466667825 */ /* 0x002fe200078e0042 */
[----:B0-----:R-:W-:-:S04]  /*3dd0*/  IADD3 R67, PT, PT, R69, 0x1e0, RZ ;  /* 0x000001e045437810 */ /* 0x001fc80007ffe0ff */
        /* <DEDUP_REMOVED lines=14> */
.L_x_245:
[----:B0-----:R-:W0:Y:S01]  /*3ec0*/  S2R R69, SR_TID.X ;  /* 0x0000000000457919 */ /* 0x001e220000002100 */
[----:B------:R-:W-:Y:S01]  /*3ed0*/  BSSY.RECONVERGENT B0, `(.L_x_246) ;  /* 0x000009e000007945 */ /* 0x000fe20003800200 */
[----:B------:R-:W-:Y:S02]  /*3ee0*/  CS2R R66, SRZ ;  /* 0x0000000000427805 */ /* 0x000fe4000001ff00 */
[----:B0-----:R-:W-:-:S13]  /*3ef0*/  ISETP.GT.U32.AND P0, PT, R69, 0x1f, PT ;  /* 0x0000001f4500780c */ /* 0x001fda0003f04070 */
[----:B------:R-:W-:Y:S05]  /*3f00*/  @P0 BRA `(.L_x_247) ;  /* 0x0000000800680947 */ /* 0x000fea0003800000 */
[----:B------:R-:W0:Y:S01]  /*3f10*/  S2R R68, SR_CgaCtaId ;  /* 0x0000000000447919 */ /* 0x000e220000008800 */
[----:B------:R-:W-:Y:S01]  /*3f20*/  USHF.L.U32 UR6, UR8, 0x4, URZ ;  /* 0x0000000408067899 */ /* 0x000fe200080006ff */
[----:B------:R-:W-:Y:S01]  /*3f30*/  HFMA2 R66, -RZ, RZ, 0, 3.5762786865234375e-06 ;  /* 0x0000003cff427431 */ /* 0x000fe200000001ff */
[----:B------:R-:W-:Y:S01]  /*3f40*/  UIMAD UR7, UR11, 0x3c0, URZ ;  /* 0x000003c00b0778a4 */ /* 0x000fe2000f8e02ff */
[----:B------:R-:W-:Y:S01]  /*3f50*/  MOV R103, 0x400 ;  /* 0x0000040000677802 */ /* 0x000fe20000000f00 */
[----:B------:R-:W-:Y:S01]  /*3f60*/  ULOP3.LUT UR6, UR6, 0x10, URZ, 0xc0, !UPT ;  /* 0x0000001006067892 */ /* 0x000fe2000f8ec0ff */
[----:B------:R-:W-:Y:S01]  /*3f70*/  SHF.L.U32 R67, R69, 0x3, RZ ;  /* 0x0000000345437819 */ /* 0x000fe200000006ff */
[----:B-----5:R1:W-:Y:S01]  /*3f80*/  STL [R1+0xbc], R0 ;  /* 0x0000bc0001007387 */ /* 0x0203e20000100800 */
[----:B------:R-:W-:-:S03]  /*3f90*/  IADD3 R103, PT, PT, R103, 0x3c00, RZ ;  /* 0x00003c0067677810 */ /* 0x000fc60007ffe0ff */
[----:B------:R-:W-:-:S05]  /*3fa0*/  LEA.HI R102, R69, UR6, RZ, 0x1f ;  /* 0x0000000645667c11 */ /* 0x000fca000f8ff8ff */
[----:B------:R-:W-:Y:S01]  /*3fb0*/  IMAD R102, R102, R66, -UR7 ;  /* 0x8000000766667e24 */ /* 0x000fe2000f8e0242 */
[----:B-1----:R-:W-:-:S04]  /*3fc0*/  LOP3.LUT R0, R67, 0x8, RZ, 0xc0, !PT ;  /* 0x0000000843007812 */ /* 0x002fc800078ec0ff */
[----:B------:R-:W-:Y:S02]  /*3fd0*/  SHF.R.U32.HI R66, RZ, 0x2, R102 ;  /* 0x00000002ff427819 */ /* 0x000fe40000011666 */
[----:B0-----:R-:W-:Y:S02]  /*3fe0*/  LEA R103, R68, R103, 0x18 ;  /* 0x0000006744677211 */ /* 0x001fe400078ec0ff */
[----:B------:R-:W-:-:S03]  /*3ff0*/  IADD3 R68, PT, PT, R102, 0x4, RZ ;  /* 0x0000000466447810 */ /* 0x000fc60007ffe0ff */
[----:B------:R-:W-:Y:S01]  /*4000*/  IMAD R66, R66, 0x18, R103 ;  /* 0x0000001842427824 */ /* 0x000fe200078e0267 */
[----:B------:R-:W-:-:S04]  /*4010*/  SHF.R.U32.HI R68, RZ, 0x2, R68 ;  /* 0x00000002ff447819 */ /* 0x000fc80000011644 */
[----:B------:R-:W-:Y:S01]  /*4020*/  IADD3 R66, PT, PT, R66, R0, RZ ;  /* 0x0000000042427210 */ /* 0x000fe20007ffe0ff */
[----:B------:R-:W-:-:S05]  /*4030*/  IMAD R68, R68, 0x18, R103 ;  /* 0x0000001844447824 */ /* 0x000fca00078e0267 */
[----:B------:R-:W-:Y:S01]  /*4040*/  IADD3 R68, PT, PT, R0, R68, RZ ;  /* 0x0000004400447210 */ /* 0x000fe20007ffe0ff */
[----:B------:R-:W0:Y:S05]  /*4050*/  LDS.64 R66, [R66] ;  /* 0x0000000042427984 */ /* 0x000e2a0000000a00 */
[----:B------:R-:W1:Y:S01]  /*4060*/  LDS.64 R68, [R68] ;  /* 0x0000000044447984 */ /* 0x000e620000000a00 */
[----:B0-----:R-:W-:Y:S01]  /*4070*/  FADD.FTZ R66, RZ, R66 ;  /* 0x00000042ff427221 */ /* 0x001fe20000010000 */
[----:B------:R-:W-:-:S03]  /*4080*/  FADD.FTZ R67, RZ, R67 ;  /* 0x00000043ff437221 */ /* 0x000fc60000010000 */
[----:B-1----:R-:W-:Y:S01]  /*4090*/  FADD.FTZ R0, R66, R68 ;  /* 0x0000004442007221 */ /* 0x002fe20000010000 */
[----:B------:R-:W-:Y:S01]  /*40a0*/  FADD.FTZ R68, R67, R69 ;  /* 0x0000004543447221 */ /* 0x000fe20000010000 */
[----:B------:R-:W0:Y:S02]  /*40b0*/  S2R R66, SR_TID.X ;  /* 0x0000000000427919 */ /* 0x000e240000002100 */
[----:B0-----:R-:W-:Y:S02]  /*40c0*/  SHF.L.U32 R69, R66, 0x3, RZ ;  /* 0x0000000342457819 */ /* 0x001fe400000006ff */
[----:B------:R-:W-:Y:S02]  /*40d0*/  IADD3 R66, PT, PT, R102, 0x8, RZ ;  /* 0x0000000866427810 */ /* 0x000fe40007ffe0ff */
[----:B------:R-:W-:Y:S02]  /*40e0*/  LOP3.LUT R69, R69, 0x8, RZ, 0xc0, !PT ;  /* 0x0000000845457812 */ /* 0x000fe400078ec0ff */
[----:B------:R-:W-:-:S05]  /*40f0*/  SHF.R.U32.HI R66, RZ, 0x2, R66 ;  /* 0x00000002ff427819 */ /* 0x000fca0000011642 */
[----:B------:R-:W-:-:S05]  /*4100*/  IMAD R66, R66, 0x18, R103 ;  /* 0x0000001842427824 */ /* 0x000fca00078e0267 */
[----:B------:R-:W-:-:S06]  /*4110*/  IADD3 R66, PT, PT, R69, R66, RZ ;  /* 0x0000004245427210 */ /* 0x000fcc0007ffe0ff */
[----:B------:R-:W0:Y:S02]  /*4120*/  LDS.64 R66, [R66] ;  /* 0x0000000042427984 */ /* 0x000e240000000a00 */
[----:B0-----:R-:W-:Y:S02]  /*4130*/  FADD.FTZ R69, R0, R66 ;  /* 0x0000004200457221 */ /* 0x001fe40000010000 */
[----:B------:R-:W0:Y:S01]  /*4140*/  S2R R66, SR_TID.X ;  /* 0x0000000000427919 */ /* 0x000e220000002100 */
[----:B------:R-:W-:Y:S01]  /*4150*/  FADD.FTZ R68, R68, R67 ;  /* 0x0000004344447221 */ /* 0x000fe20000010000 */
[----:B------:R1:W5:Y:S01]  /*4160*/  LDL.LU R0, [R1+0xbc] ;  /* 0x0000bc0001007983 */ /* 0x0003620000300800 */
[----:B0-----:R-:W-:Y:S02]  /*4170*/  SHF.L.U32 R67, R66, 0x3, RZ ;  /* 0x0000000342437819 */ /* 0x001fe400000006ff */
[----:B------:R-:W-:Y:S02]  /*4180*/  IADD3 R66, PT, PT, R102, 0xc, RZ ;  /* 0x0000000c66427810 */ /* 0x000fe40007ffe0ff */
[----:B------:R-:W-:-:S02]  /*4190*/  LOP3.LUT R67, R67, 0x8, RZ, 0xc0, !PT ;  /* 0x0000000843437812 */ /* 0x000fc400078ec0ff */
[----:B------:R-:W-:-:S05]  /*41a0*/  SHF.R.U32.HI R66, RZ, 0x2, R66 ;  /* 0x00000002ff427819 */ /* 0x000fca0000011642 */
[----:B------:R-:W-:-:S05]  /*41b0*/  IMAD R66, R66, 0x18, R103 ;  /* 0x0000001842427824 */ /* 0x000fca00078e0267 */
[----:B------:R-:W-:-:S06]  /*41c0*/  IADD3 R66, PT, PT, R67, R66, RZ ;  /* 0x0000004243427210 */ /* 0x000fcc0007ffe0ff */
[----:B------:R-:W0:Y:S02]  /*41d0*/  LDS.64 R66, [R66] ;  /* 0x0000000042427984 */ /* 0x000e240000000a00 */
[----:B0-----:R-:W-:Y:S01]  /*41e0*/  FADD.FTZ R69, R69, R66 ;  /* 0x0000004245457221 */ /* 0x001fe20000010000 */
[----:B------:R-:W-:Y:S01]  /*41f0*/  FADD.FTZ R68, R68, R67 ;  /* 0x0000004344447221 */ /* 0x000fe20000010000 */
[----:B------:R-:W0:Y:S02]  /*4200*/  S2R R66, SR_TID.X ;  /* 0x0000000000427919 */ /* 0x000e240000002100 */
        /* <DEDUP_REMOVED lines=89> */
[----:B------:R-:W0:Y:S01]  /*47a0*/  S2R R67, SR_TID.X ;  /* 0x0000000000437919 */ /* 0x000e220000002100 */
[C---:B------:R-:W-:Y:S02]  /*47b0*/  IADD3 R66, PT, PT, R102.reuse, 0x34, RZ ;  /* 0x0000003466427810 */ /* 0x040fe40007ffe0ff */
[----:B------:R-:W-:Y:S02]  /*47c0*/  IADD3 R102, PT, PT, R102, 0x38, RZ ;  /* 0x0000003866667810 */ /* 0x000fe40007ffe0ff */
[----:B------:R-:W-:Y:S02]  /*47d0*/  SHF.R.U32.HI R66, RZ, 0x2, R66 ;  /* 0x00000002ff427819 */ /* 0x000fe40000011642 */
[----:B------:R-:W-:-:S03]  /*47e0*/  SHF.R.U32.HI R102, RZ, 0x2, R102 ;  /* 0x00000002ff667819 */ /* 0x000fc60000011666 */
[--C-:B------:R-:W-:Y:S02]  /*47f0*/  IMAD R66, R66, 0x18, R103.reuse ;  /* 0x0000001842427824 */ /* 0x100fe400078e0267 */
[----:B------:R-:W-:Y:S01]  /*4800*/  IMAD R102, R102, 0x18, R103 ;  /* 0x0000001866667824 */ /* 0x000fe200078e0267 */
[----:B0-----:R-:W-:-:S04]  /*4810*/  SHF.L.U32 R67, R67, 0x3, RZ ;  /* 0x0000000343437819 */ /* 0x001fc800000006ff */
[----:B------:R-:W-:-:S04]  /*4820*/  LOP3.LUT R67, R67, 0x8, RZ, 0xc0, !PT ;  /* 0x0000000843437812 */ /* 0x000fc800078ec0ff */
[C---:B------:R-:W-:Y:S02]  /*4830*/  IADD3 R66, PT, PT, R67.reuse, R66, RZ ;  /* 0x0000004243427210 */ /* 0x040fe40007ffe0ff */
[----:B------:R-:W-:-:S04]  /*4840*/  IADD3 R102, PT, PT, R67, R102, RZ ;  /* 0x0000006643667210 */ /* 0x000fc80007ffe0ff */
[----:B------:R-:W0:Y:S02]  /*4850*/  LDS.64 R66, [R66] ;  /* 0x0000000042427984 */ /* 0x000e240000000a00 */
[----:B0-----:R-:W-:Y:S01]  /*4860*/  FADD.FTZ R69, R69, R66 ;  /* 0x0000004245457221 */ /* 0x001fe20000010000 */
[----:B------:R-:W-:Y:S02]  /*4870*/  FADD.FTZ R68, R68, R67 ;  /* 0x0000004344447221 */ /* 0x000fe40000010000 */
[----:B------:R-:W0:Y:S02]  /*4880*/  LDS.64 R66, [R102] ;  /* 0x0000000066427984 */ /* 0x000e240000000a00 */
[----:B0-----:R-:W-:Y:S01]  /*4890*/  FADD.FTZ R66, R69, R66 ;  /* 0x0000004245427221 */ /* 0x001fe20000010000 */
[----:B-1----:R-:W-:-:S07]  /*48a0*/  FADD.FTZ R67, R68, R67 ;  /* 0x0000004344437221 */ /* 0x002fce0000010000 */
.L_x_247:
[----:B------:R-:W-:Y:S05]  /*48b0*/  BSYNC.RECONVERGENT B0 ;  /* 0x0000000000007941 */ /* 0x000fea0003800200 */
.L_x_246:
        /* <DEDUP_REMOVED lines=8> */
[----:B------:R-:W-:Y:S01]  /*4940*/  USHF.L.U32 UR6, UR18, 0x1, URZ ;  /* 0x0000000112067899 */ /* 0x000fe200080006ff */
[----:B------:R-:W0:Y:S03]  /*4950*/  LDCU UR9, c[0x0][0x374] ;  /* 0x00006e80ff0977ac */ /* 0x000e260008000800 */
[----:B------:R-:W-:-:S06]  /*4960*/  ULOP3.LUT UR7, UR6, 0xe, URZ, 0xc0, !UPT ;  /* 0x0000000e06077892 */ /* 0x000fcc000f8ec0ff */
[----:B------:R-:W-:Y:S02]  /*4970*/  LEA R68, R102, UR7, 0x3 ;  /* 0x0000000766447c11 */ /* 0x000fe4000f8e18ff */
[----:B------:R-:W1:Y:S01]  /*4980*/  LDC.64 R102, c[0x0][0x3d0] ;  /* 0x0000f400ff667b82 */ /* 0x000e620000000a00 */
[----:B0-----:R-:W-:-:S06]  /*4990*/  UIMAD UR6, UR9, UR4, UR8 ;  /* 0x00000004090672a4 */ /* 0x001fcc000f8e0208 */
[----:B------:R-:W-:-:S04]  /*49a0*/  MOV R69, UR6 ;  /* 0x0000000600457c02 */ /* 0x000fc80008000f00 */
[----:B------:R-:W-:-:S05]  /*49b0*/  LEA R68, R69, R68, 0x8 ;  /* 0x0000004445447211 */ /* 0x000fca00078e40ff */
[----:B-1----:R-:W-:-:S05]  /*49c0*/  IMAD.WIDE.U32 R68, R68, 0x4, R102 ;  /* 0x0000000444447825 */ /* 0x002fca00078e0066 */
[----:B------:R0:W-:Y:S02]  /*49d0*/  STG.E.64 desc[UR14][R68.64], R66 ;  /* 0x0000004244007986 */ /* 0x0001e4000c101b0e */
.L_x_249:
[----:B------:R-:W-:Y:S05]  /*49e0*/  BSYNC.RECONVERGENT B0 ;  /* 0x0000000000007941 */ /* 0x000fea0003800200 */
.L_x_248:
[----:B------:R-:W-:-:S04]  /*49f0*/  UISETP.GE.U32.AND UP0, UPT, UR10, UR13, UPT ;  /* 0x0000000d0a00728c */ /* 0x000fc8000bf06070 */
[----:B------:R-:W-:-:S09]  /*4a00*/  UISETP.GE.AND.EX UP0, UPT, UR5, UR12, UPT, UP0 ;  /* 0x0000000c0500728c */ /* 0x000fd2000bf06300 */
[----:B------:R-:W-:Y:S05]  /*4a10*/  BRA.U !UP0, `(.L_x_250) ;  /* 0x0000000108747547 */ /* 0x000fea000b800000 */
[----:B0-----:R-:W0:Y:S01]  /*4a20*/  S2R R66, SR_TID.X ;  /* 0x0000000000427919 */ /* 0x001e220000002100 */
[----:B------:R-:W-:Y:S01]  /*4a30*/  BAR.SYNC.DEFER_BLOCKING 0x0 ;  /* 0x0000000000007b1d */ /* 0x000fe20000010000 */
[----:B0-----:R-:W-:-:S13]  /*4a40*/  ISETP.NE.AND P0, PT, R66, RZ, PT ;  /* 0x000000ff4200720c */ /* 0x001fda0003f05270 */
[----:B------:R-:W-:Y:S05]  /*4a50*/  @P0 BRA `(.L_x_251) ;  /* 0x0000000000580947 */ /* 0x000fea0003800000 */
[----:B------:R-:W0:Y:S01]  /*4a60*/  LDCU.64 UR12, c[0x0][0x3d8] ;  /* 0x00007b00ff0c77ac */ /* 0x000e220008000a00 */
[----:B------:R-:W-:Y:S02]  /*4a70*/  USHF.L.U32 UR7, UR8, 0x2, URZ ;  /* 0x0000000208077899 */ /* 0x000fe400080006ff */
[----:B------:R-:W-:Y:S02]  /*4a80*/  USHF.R.U32.HI UR6, URZ, 0x1, UR8 ;  /* 0x00000001ff067899 */ /* 0x000fe40008011608 */
[----:B------:R-:W-:Y:S02]  /*4a90*/  ULOP3.LUT UR7, UR7, 0x4, URZ, 0xc0, !UPT ;  /* 0x0000000407077892 */ /* 0x000fe4000f8ec0ff */
[----:B------:R-:W-:-:S03]  /*4aa0*/  ULOP3.LUT UP1, URZ, UR6, UR18, URZ, 0xfc, !UPT ;  /* 0x0000001206ff7292 */ /* 0x000fc6000f82fcff */
[----:B------:R-:W-:Y:S02]  /*4ab0*/  UMOV UR6, 0x7fffffb9 ;  /* 0x7fffffb900067882 */ /* 0x000fe40000000000 */
[----:B------:R-:W-:Y:S02]  /*4ac0*/  USEL UR6, UR6, 0x1, !UP1 ;  /* 0x0000000106067887 */ /* 0x000fe4000c800000 */
[----:B0-----:R-:W-:-:S04]  /*4ad0*/  UIADD3 UR7, UP2, UPT, UR7, UR12, URZ ;  /* 0x0000000c07077290 */ /* 0x001fc8000ff5e0ff */
[----:B------:R-:W-:Y:S01]  /*4ae0*/  MOV R68, UR6 ;  /* 0x0000000600447c02 */ /* 0x000fe20008000f00 */
[----:B------:R-:W-:Y:S01]  /*4af0*/  UIADD3.X UR9, UPT, UPT, URZ, UR13, URZ, UP2, !UPT ;  /* 0x0000000dff097290 */ /* 0x000fe200097fe4ff */
[----:B------:R-:W-:-:S05]  /*4b00*/  MOV R66, UR7 ;  /* 0x0000000700427c02 */ /* 0x000fca0008000f00 */
[----:B------:R-:W-:Y:S01]  /*4b10*/  MOV R67, UR9 ;  /* 0x0000000900437c02 */ /* 0x000fe20008000f00 */
[----:B------:R-:W-:Y:S06]  /*4b20*/  MEMBAR.ALL.GPU ;  /* 0x0000000000007992 */ /* 0x000fec000000a000 */
[----:B------:R-:W-:-:S00]  /*4b30*/  ERRBAR ;  /* 0x00000000000079ab */ /* 0x000fc00000000000 */
[----:B------:R-:W-:Y:S06]  /*4b40*/  CGAERRBAR ;  /* 0x00000000000075ab */ /* 0x000fec0000000000 */
[----:B------:R0:W5:Y:S02]  /*4b50*/  ATOM.E.ADD.STRONG.GPU PT, R68, desc[UR14][R66.64+0x48], R68 ;  /* 0x800048444244798a */ /* 0x00016400081ef10e */
.L_x_252:
[----:B------:R-:W2:Y:S04]  /*4b60*/  LD.E.STRONG.GPU R69, desc[UR14][R66.64+0x48] ;  /* 0x0000480e42457980 */ /* 0x000ea8000c10f900 */
[----:B--2---:R-:W-:Y:S01]  /*4b70*/  CCTL.IVALL ;  /* 0x00000000ff00798f */ /* 0x004fe20002000000 */
[----:B------:R-:W-:Y:S05]  /*4b80*/  YIELD ;  /* 0x0000000000007946 */ /* 0x000fea0003800000 */
[----:B-----5:R-:W-:-:S04]  /*4b90*/  LOP3.LUT R69, R69, R68, RZ, 0x3c, !PT ;  /* 0x0000004445457212 */ /* 0x020fc800078e3cff */
[----:B------:R-:W-:-:S13]  /*4ba0*/  ISETP.GT.AND P0, PT, R69, -0x1, PT ;  /* 0xffffffff4500780c */ /* 0x000fda0003f04270 */
[----:B------:R-:W-:Y:S05]  /*4bb0*/  @P0 BRA `(.L_x_252) ;  /* 0xfffffffc00e80947 */ /* 0x000fea000383ffff */
.L_x_251:
[----:B------:R-:W-:Y:S05]  /*4bc0*/  WARPSYNC.ALL ;  /* 0x0000000000007948 */ /* 0x000fea0003800000 */
[----:B------:R-:W-:Y:S06]  /*4bd0*/  BAR.SYNC.DEFER_BLOCKING 0x0 ;  /* 0x0000000000007b1d */ /* 0x000fec0000010000 */
[----:B------:R-:W-:Y:S05]  /*4be0*/  BRA `(.L_x_253) ;  /* 0x0000000000587947 */ /* 0x000fea0003800000 */
.L_x_250:
        /* <DEDUP_REMOVED lines=14> */
.L_x_255:
[----:B------:R-:W2:Y:S04]  /*4cd0*/  LD.E.STRONG.GPU R69, desc[UR14][R66.64] ;  /* 0x0000000e42457980 */ /* 0x000ea8000c10f900 */
[----:B--2---:R-:W-:Y:S01]  /*4ce0*/  CCTL.IVALL ;  /* 0x00000000ff00798f */ /* 0x004fe20002000000 */
[----:B------:R-:W-:Y:S05]  /*4cf0*/  YIELD ;  /* 0x0000000000007946 */ /* 0x000fea0003800000 */
[----:B-----5:R-:W-:-:S04]  /*4d00*/  LOP3.LUT R69, R69, R68, RZ, 0x3c, !PT ;  /* 0x0000004445457212 */ /* 0x020fc800078e3cff */
[----:B------:R-:W-:-:S13]  /*4d10*/  ISETP.GT.AND P0, PT, R69, -0x1, PT ;  /* 0xffffffff4500780c */ /* 0x000fda0003f04270 */
[----:B------:R-:W-:Y:S05]  /*4d20*/  @P0 BRA `(.L_x_255) ;  /* 0xfffffffc00e80947 */ /* 0x000fea000383ffff */
.L_x_254:
[----:B------:R-:W-:Y:S05]  /*4d30*/  WARPSYNC.ALL ;  /* 0x0000000000007948 */ /* 0x000fea0003800000 */
[----:B------:R-:W-:Y:S06]  /*4d40*/  BAR.SYNC.DEFER_BLOCKING 0x0 ;  /* 0x0000000000007b1d */ /* 0x000fec0000010000 */
.L_x_253:
[----:B------:R-:W2:Y:S04]  /*4d50*/  LDL.LU R102, [R1+0x4] ;  /* 0x0000040001667983 */ /* 0x000ea80000300800 */
[----:B------:R-:W3:Y:S04]  /*4d60*/  LDL.LU R103, [R1] ;  /* 0x0000000001677983 */ /* 0x000ee80000300800 */
[----:B------:R1:W-:Y:S04]  /*4d70*/  STL [R1+0xf8], R56 ;  /* 0x0000f83801007387 */ /* 0x0003e80000100800 */
[----:B-1----:R-:W4:Y:S04]  /*4d80*/  LDL.LU R56, [R1+0x8] ;  /* 0x0000080001387983 */ /* 0x002f280000300800 */
[----:B------:R1:W-:Y:S04]  /*4d90*/  STL [R1+0xf4], R3 ;  /* 0x0000f40301007387 */ /* 0x0003e80000100800 */
[----:B-1----:R-:W2:Y:S04]  /*4da0*/  LDL.LU R3, [R1+0xc] ;  /* 0x00000c0001037983 */ /* 0x002ea80000300800 */
[----:B------:R1:W-:Y:S04]  /*4db0*/  STL [R1+0xf0], R70 ;  /* 0x0000f04601007387 */ /* 0x0003e80000100800 */
[----:B-1----:R-:W3:Y:S04]  /*4dc0*/  LDL.LU R70, [R1+0x10] ;  /* 0x0000100001467983 */ /* 0x002ee80000300800 */
[----:B------:R1:W-:Y:S04]  /*4dd0*/  STL [R1+0xec], R72 ;  /* 0x0000ec4801007387 */ /* 0x0003e80000100800 */
[----:B-1----:R-:W4:Y:S01]  /*4de0*/  LDL R72, [R1+0xb8] ;  /* 0x0000b80001487983 */ /* 0x002f220000100800 */
[----:B0-----:R-:W-:-:S03]  /*4df0*/  MOV R67, UR4 ;  /* 0x0000000400437c02 */ /* 0x001fc60008000f00 */
[----:B------:R0:W-:Y:S01]  /*4e00*/  STL [R1+0xe8], R65 ;  /* 0x0000e84101007387 */ /* 0x0001e20000100800 */
[----:B------:R-:W1:Y:S01]  /*4e10*/  S2UR UR7, SR_CgaCtaId ;  /* 0x00000000000779c3 */ /* 0x000e620000008800 */
[----:B------:R-:W-:Y:S01]  /*4e20*/  UMOV UR6, 0x400 ;  /* 0x0000040000067882 */ /* 0x000fe20000000000 */
[----:B0-----:R-:W0:Y:S01]  /*4e30*/  S2R R65, SR_TID.X ;  /* 0x0000000000417919 */ /* 0x001e220000002100 */
[----:B------:R-:W-:Y:S01]  /*4e40*/  USHF.L.U32 UR9, UR8, 0x4, URZ ;  /* 0x0000000408097899 */ /* 0x000fe200080006ff */
[----:B------:R-:W-:Y:S01]  /*4e50*/  STL [R1+0xe4], R64 ;  /* 0x0000e44001007387 */ /* 0x000fe20000100800 */
[----:B0-----:R-:W-:Y:S01]  /*4e60*/  ISETP.GT.U32.AND P0, PT, R65, 0x7f, PT ;  /* 0x0000007f4100780c */ /* 0x001fe20003f04070 */
[----:B------:R-:W-:Y:S02]  /*4e70*/  UIADD3 UR6, UPT, UPT, UR6, 0x5280, URZ ;  /* 0x0000528006067890 */ /* 0x000fe4000fffe0ff */
[----:B------:R-:W-:Y:S10]  /*4e80*/  STL [R1+0xe0], R63 ;  /* 0x0000e03f01007387 */ /* 0x000ff40000100800 */
[----:B------:R-:W0:Y:S08]  /*4e90*/  @!P0 LDC R66, c[0x0][0x374] ;  /* 0x0000dd00ff428b82 */ /* 0x000e300000000800 */
[----:B------:R-:W0:Y:S01]  /*4ea0*/  @!P0 LDC.64 R68, c[0x0][0x3d0] ;  /* 0x0000f400ff448b82 */ /* 0x000e220000000a00 */
[----:B-1----:R-:W-:Y:S01]  /*4eb0*/  ULEA UR6, UR7, UR6, 0x18 ;  /* 0x0000000607067291 */ /* 0x002fe2000f8ec0ff */
[----:B------:R-:W-:Y:S01]  /*4ec0*/  STL [R1+0xdc], R62 ;  /* 0x0000dc3e01007387 */ /* 0x000fe20000100800 */
[----:B------:R-:W-:-:S03]  /*4ed0*/  ULOP3.LUT UR9, UR9, 0x10, URZ, 0xc0, !UPT ;  /* 0x0000001009097892 */ /* 0x000fc6000f8ec0ff */
[----:B------:R-:W-:Y:S04]  /*4ee0*/  STL [R1+0xd8], R61 ;  /* 0x0000d83d01007387 */ /* 0x000fe80000100800 */
[----:B------:R-:W-:Y:S04]  /*4ef0*/  STL [R1+0xd4], R60 ;  /* 0x0000d43c01007387 */ /* 0x000fe80000100800 */
[----:B------:R-:W-:Y:S01]  /*4f00*/  STL [R1+0xd0], R59 ;  /* 0x0000d03b01007387 */ /* 0x000fe20000100800 */
[----:B0-----:R-:W-:Y:S01]  /*4f10*/  @!P0 IMAD R66, R66, R67, UR8 ;  /* 0x0000000842428e24 */ /* 0x001fe2000f8e0243 */
[----:B------:R-:W-:-:S02]  /*4f20*/  @!P0 SHF.L.U32 R67, R65, 0x1, RZ ;  /* 0x0000000141438819 */ /* 0x000fc400000006ff */
[----:B------:R-:W-:Y:S02]  /*4f30*/  STL [R1+0xcc], R58 ;  /* 0x0000cc3a01007387 */ /* 0x000fe40000100800 */
[----:B------:R-:W-:Y:S02]  /*4f40*/  @!P0 LOP3.LUT R67, R67, 0xfe, RZ, 0xc0, !PT ;  /* 0x000000fe43438812 */ /* 0x000fe400078ec0ff */
[----:B------:R-:W-:Y:S02]  /*4f50*/  STL [R1+0xc8], R7 ;  /* 0x0000c80701007387 */ /* 0x000fe40000100800 */
[----:B------:R-:W-:Y:S02]  /*4f60*/  @!P0 LEA R66, R66, R67, 0x8 ;  /* 0x0000004342428211 */ /* 0x000fe400078e40ff */
[----:B------:R-:W-:Y:S03]  /*4f70*/  STL [R1+0xc4], R6 ;  /* 0x0000c40601007387 */ /* 0x000fe60000100800 */
[----:B------:R-:W-:Y:S01]  /*4f80*/  @!P0 IMAD.WIDE.U32 R66, R66, 0x4, R68 ;  /* 0x0000000442428825 */ /* 0x000fe200078e0044 */
[----:B------:R-:W-:Y:S03]  /*4f90*/  STL [R1+0xc0], R5 ;  /* 0x0000c00501007387 */ /* 0x000fe60000100800 */
[----:B------:R-:W-:Y:S01]  /*4fa0*/  HFMA2 R68, -RZ, RZ, 0, 0 ;  /* 0x00000000ff447431 */ /* 0x000fe200000001ff */
[----:B------:R-:W-:Y:S04]  /*4fb0*/  STL [R1+0xbc], R4 ;  /* 0x0000bc0401007387 */ /* 0x000fe80000100800 */
[----:B------:R-:W2:Y:S02]  /*4fc0*/  @!P0 LDG.E.64 R66, desc[UR14][R66.64] ;  /* 0x0000000e42428981 */ /* 0x000ea4000c1e1b00 */
[----:B--2---:R-:W-:Y:S01]  /*4fd0*/  @!P0 FADD.FTZ R68, RZ, R66 ;  /* 0x00000042ff448221 */ /* 0x004fe20000010000 */
[----:B------:R-:W-:Y:S01]  /*4fe0*/  MOV R66, RZ ;  /* 0x000000ff00427202 */ /* 0x000fe20000000f00 */
[----:B------:R-:W-:Y:S01]  /*4ff0*/  @!P0 FADD.FTZ R66, RZ, R67 ;  /* 0x00000043ff428221 */ /* 0x000fe20000010000 */
[----:B------:R-:W-:-:S02]  /*5000*/  LOP3.LUT P0, RZ, R65, 0x387, RZ, 0xc0, !PT ;  /* 0x0000038741ff7812 */ /* 0x000fc4000780c0ff */
[----:B------:R-:W0:Y:S02]  /*5010*/  SHFL.BFLY PT, R67, R68, 0x4, 0x1f ;  /* 0x0c801f0044437f89 */ /* 0x000e2400000e0000 */
[----:B0-----:R-:W-:Y:S02]  /*5020*/  FADD.FTZ R67, R67, R68 ;  /* 0x0000004443437221 */ /* 0x001fe40000010000 */
[----:B------:R-:W0:Y:S02]  /*5030*/  SHFL.BFLY PT, R68, R66, 0x4, 0x1f ;  /* 0x0c801f0042447f89 */ /* 0x000e2400000e0000 */
[----:B0-----:R-:W-:Y:S02]  /*5040*/  FADD.FTZ R68, R68, R66 ;  /* 0x0000004244447221 */ /* 0x001fe40000010000 */
[----:B------:R-:W0:Y:S02]  /*5050*/  SHFL.BFLY PT, R66, R67, 0x2, 0x1f ;  /* 0x0c401f0043427f89 */ /* 0x000e2400000e0000 */
[----:B0-----:R-:W-:-:S02]  /*5060*/  FADD.FTZ R66, R67, R66 ;  /* 0x0000004243427221 */ /* 0x001fc40000010000 */
[----:B------:R-:W0:Y:S02]  /*5070*/  SHFL.BFLY PT, R67, R68, 0x2, 0x1f ;  /* 0x0c401f0044437f89 */ /* 0x000e2400000e0000 */
[----:B0-----:R-:W-:Y:S02]  /*5080*/  FADD.FTZ R67, R68, R67 ;  /* 0x0000004344437221 */ /* 0x001fe40000010000 */
[----:B------:R-:W0:Y:S02]  /*5090*/  SHFL.BFLY PT, R68, R66, 0x1, 0x1f ;  /* 0x0c201f0042447f89 */ /* 0x000e2400000e0000 */
[----:B0-----:R-:W-:Y:S02]  /*50a0*/  FADD.FTZ R66, R66, R68 ;  /* 0x0000004442427221 */ /* 0x001fe40000010000 */
[----:B------:R-:W0:Y:S02]  /*50b0*/  SHFL.BFLY PT, R68, R67, 0x1, 0x1f ;  /* 0x0c201f0043447f89 */ /* 0x000e2400000e0000 */
[----:B------:R-:W-:Y:S01]  /*50c0*/  @!P0 FMUL.FTZ R66, R66, 6.5104170062113553286e-05 ;  /* 0x3888888942428820 */ /* 0x000fe20000410000 */
[----:B0-----:R-:W-:-:S04]  /*50d0*/  FADD.FTZ R67, R67, R68 ;  /* 0x0000004443437221 */ /* 0x001fc80000010000 */
[----:B------:R-:W-:-:S05]  /*50e0*/  @!P0 FMUL.FTZ R67, R67, 6.5104170062113553286e-05 ;  /* 0x3888888943438820 */ /* 0x000fca0000410000 */
[----:B------:R4:W-:Y:S02]  /*50f0*/  @!P0 STS.64 [R65+UR6], R66 ;  /* 0x0000004241008988 */ /* 0x0009e40008000a06 */
[----:B----4-:R-:W-:-:S04]  /*5100*/  IADD3 R66, PT, PT, R72, -UR9, RZ ;  /* 0x8000000948427c10 */ /* 0x010fc8000fffe0ff */
[----:B------:R-:W-:Y:S01]  /*5110*/  LEA R66, R66, UR6, 0x3 ;  /* 0x0000000642427c11 */ /* 0x000fe2000f8e18ff */
[----:B------:R-:W-:Y:S06]  /*5120*/  BAR.SYNC.DEFER_BLOCKING 0x0 ;  /* 0x0000000000007b1d */ /* 0x000fec0000010000 */
[----:B------:R-:W0:Y:S01]  /*5130*/  LDCU.64 UR6, c[0x0][0x380] ;  /* 0x00007000ff0677ac */ /* 0x000e220008000a00 */
[----:B------:R-:W1:Y:S02]  /*5140*/  LDS.64 R66, [R66] ;  /* 0x0000000042427984 */ /* 0x000e640000000a00 */
[--C-:B-1---5:R-:W-:Y:S01]  /*5150*/  FADD.FTZ R2, R2, -R66.reuse ;  /* 0x8000004202027221 */ /* 0x122fe20000010000 */
[--C-:B------:R-:W-:Y:S01]  /*5160*/  FADD.FTZ R69, R56, -R66.reuse ;  /* 0x8000004238457221 */ /* 0x100fe20000010000 */
[----:B------:R-:W-:Y:S01]  /*5170*/  FADD.FTZ R68, R3, -R66 ;  /* 0x8000004203447221 */ /* 0x000fe20000010000 */
[----:B------:R-:W2:Y:S01]  /*5180*/  LDL.LU R56, [R1+0x4c] ;  /* 0x00004c0001387983 */ /* 0x000ea20000300800 */
[----:B------:R-:W-:Y:S01]  /*5190*/  FFMA.FTZ R2, R0, -R67, R2 ;  /* 0x8000004300027223 */ /* 0x000fe20000010002 */
[--C-:B---3--:R-:W-:Y:S01]  /*51a0*/  FADD.FTZ R0, R70, -R66.reuse ;  /* 0x8000004246007221 */ /* 0x108fe20000010000 */
[--C-:B------:R-:W-:Y:S01]  /*51b0*/  FADD.FTZ R102, R102, -R66.reuse ;  /* 0x8000004266667221 */ /* 0x100fe20000010000 */
[----:B------:R-:W3:Y:S01]  /*51c0*/  LDL.LU R3, [R1+0x50] ;  /* 0x0000500001037983 */ /* 0x000ee20000300800 */
[----:B------:R-:W-:-:S03]  /*51d0*/  FADD.FTZ R103, R103, -R66 ;  /* 0x8000004267677221 */ /* 0x000fc60000010000 */
[----:B------:R-:W4:Y:S04]  /*51e0*/  LDL.LU R70, [R1+0x54] ;  /* 0x0000540001467983 */ /* 0x000f280000300800 */
[----:B------:R-:W4:Y:S04]  /*51f0*/  LDL.LU R72, [R1+0x18] ;  /* 0x0000180001487983 */ /* 0x000f280000300800 */
[----:B------:R-:W4:Y:S04]  /*5200*/  LDL.LU R65, [R1+0x1c] ;  /* 0x00001c0001417983 */ /* 0x000f280000300800 */
[----:B------:R-:W4:Y:S04]  /*5210*/  LDL.LU R64, [R1+0x20] ;  /* 0x0000200001407983 */ /* 0x000f280000300800 */
[----:B------:R-:W4:Y:S04]  /*5220*/  LDL.LU R63, [R1+0x24] ;  /* 0x00002400013f7983 */ /* 0x000f280000300800 */
[----:B------:R-:W4:Y:S04]  /*5230*/  LDL.LU R62, [R1+0x28] ;  /* 0x00002800013e7983 */ /* 0x000f280000300800 */
[----:B------:R-:W4:Y:S04]  /*5240*/  LDL.LU R61, [R1+0x2c] ;  /* 0x00002c00013d7983 */ /* 0x000f280000300800 */
[----:B------:R-:W4:Y:S04]  /*5250*/  LDL.LU R60, [R1+0x30] ;  /* 0x00003000013c7983 */ /* 0x000f280000300800 */
[----:B------:R-:W4:Y:S01]  /*5260*/  LDL.LU R59, [R1+0x34] ;  /* 0x00003400013b7983 */ /* 0x000f220000300800 */
[----:B------:R-:W-:-:S03]  /*5270*/  FADD.FTZ R125, R125, -R66 ;  /* 0x800000427d7d7221 */ /* 0x000fc60000010000 */
[----:B------:R-:W4:Y:S01]  /*5280*/  LDL.LU R58, [R1+0x38] ;  /* 0x00003800013a7983 */ /* 0x000f220000300800 */
[--C-:B------:R-:W-:Y:S01]  /*5290*/  FADD.FTZ R124, R124, -R66.reuse ;  /* 0x800000427c7c7221 */ /* 0x100fe20000010000 */
[--C-:B------:R-:W-:Y:S02]  /*52a0*/  FADD.FTZ R123, R123, -R66.reuse ;  /* 0x800000427b7b7221 */ /* 0x100fe40000010000 */
[----:B------:R-:W4:Y:S01]  /*52b0*/  LDL.LU R7, [R1+0x3c] ;  /* 0x00003c0001077983 */ /* 0x000f220000300800 */
[--C-:B------:R-:W-:Y:S01]  /*52c0*/  FADD.FTZ R122, R122, -R66.reuse ;  /* 0x800000427a7a7221 */ /* 0x100fe20000010000 */
[--C-:B------:R-:W-:Y:S01]  /*52d0*/  FADD.FTZ R121, R121, -R66.reuse ;  /* 0x8000004279797221 */ /* 0x100fe20000010000 */
[--C-:B------:R-:W-:Y:S01]  /*52e0*/  FADD.FTZ R120, R120, -R66.reuse ;  /* 0x8000004278787221 */ /* 0x100fe20000010000 */
        /* <DEDUP_REMOVED lines=53> */
[----:B------:R-:W4:Y:S01]  /*5640*/  LDL.LU R4, [R1+0x48] ;  /* 0x0000480001047983 */ /* 0x000f220000300800 */
[----:B------:R-:W-:-:S03]  /*5650*/  FADD.FTZ R66, R73, -R66 ;  /* 0x8000004249427221 */ /* 0x000fc60000010000 */
[----:B------:R-:W4:Y:S01]  /*5660*/  LDL.LU R73, [R1+0x14] ;  /* 0x0000140001497983 */ /* 0x000f220000300800 */
[-C--:B------:R-:W-:Y:S01]  /*5670*/  FFMA.FTZ R112, R113, -R67.reuse, R112 ;  /* 0x8000004371707223 */ /* 0x080fe20000010070 */
[-C--:B--2---:R-:W-:Y:S02]  /*5680*/  FFMA.FTZ R0, R56, -R67.reuse, R0 ;  /* 0x8000004338007223 */ /* 0x084fe40000010000 */
[----:B------:R-:W2:Y:S01]  /*5690*/  LDL.LU R56, [R1+0xf8] ;  /* 0x0000f80001387983 */ /* 0x000ea20000300800 */
[----:B---3--:R-:W-:-:S03]  /*56a0*/  FFMA.FTZ R68, R3, -R67, R68 ;  /* 0x8000004303447223 */ /* 0x008fc60000010044 */
[----:B------:R-:W3:Y:S01]  /*56b0*/  LDL.LU R3, [R1+0xf4] ;  /* 0x0000f40001037983 */ /* 0x000ee20000300800 */
[----:B----4-:R-:W-:-:S03]  /*56c0*/  FFMA.FTZ R69, R70, -R67, R69 ;  /* 0x8000004346457223 */ /* 0x010fc60000010045 */
[----:B------:R-:W4:Y:S01]  /*56d0*/  LDL.LU R70, [R1+0xf0] ;  /* 0x0000f00001467983 */ /* 0x000f220000300800 */
[----:B------:R-:W-:-:S03]  /*56e0*/  FFMA.FTZ R102, R72, -R67, R102 ;  /* 0x8000004348667223 */ /* 0x000fc60000010066 */
[----:B------:R-:W4:Y:S01]  /*56f0*/  LDL.LU R72, [R1+0xec] ;  /* 0x0000ec0001487983 */ /* 0x000f220000300800 */
[----:B------:R-:W-:-:S03]  /*5700*/  FFMA.FTZ R103, R65, -R67, R103 ;  /* 0x8000004341677223 */ /* 0x000fc60000010067 */
[----:B------:R1:W5:Y:S01]  /*5710*/  LDL.LU R65, [R1+0xe8] ;  /* 0x0000e80001417983 */ /* 0x0003620000300800 */
        /* <DEDUP_REMOVED lines=23> */
[----:B------:R-:W4:Y:S04]  /*5890*/  LDL.LU R73, [R1+0x5c] ;  /* 0x00005c0001497983 */ /* 0x000f280000300800 */
[----:B------:R-:W0:Y:S01]  /*58a0*/  LDL.LU R113, [R1+0x58] ;  /* 0x0000580001717983 */ /* 0x000e220000300800 */
        /* <DEDUP_REMOVED lines=42> */
[----:B------:R-:W-:Y:S01]  /*5b50*/  ULOP3.LUT UR4, UR4, 0x1, URZ, 0x3c, !UPT ;  /* 0x0000000104047892 */ /* 0x000fe2000f8e3cff */
[----:B--2---:R-:W-:Y:S01]  /*5b60*/  FFMA.FTZ R56, R56, -R67, R57 ;  /* 0x8000004338387223 */ /* 0x004fe20000010039 */
[C---:B---3--:R-:W-:Y:S01]  /*5b70*/  FMUL.FTZ R115, R3.reuse, R115 ;  /* 0x0000007303737220 */ /* 0x048fe20000410000 */
[C---:B------:R-:W-:Y:S01]  /*5b80*/  FMUL.FTZ R114, R3.reuse, R114 ;  /* 0x0000007203727220 */ /* 0x040fe20000410000 */
[-C--:B----4-:R-:W-:Y:S01]  /*5b90*/  FFMA.FTZ R70, R70, -R67.reuse, R71 ;  /* 0x8000004346467223 */ /* 0x090fe20000010047 */
[C---:B------:R-:W-:Y:S01]  /*5ba0*/  FMUL.FTZ R2, R3.reuse, R2 ;  /* 0x0000000203027220 */ /* 0x040fe20000410000 */
        /* <DEDUP_REMOVED lines=80> */
[----:B0-----:R-:W-:-:S02]  /*60b0*/  IADD3 R8, P0, PT, R113, UR6, RZ ;  /* 0x0000000671087c10 */ /* 0x001fc4000ff1e0ff */
[----:B------:R-:W-:Y:S02]  /*60c0*/  F2FP.BF16.F32.PACK_AB R29, R29, R86 ;  /* 0x000000561d1d723e */ /* 0x000fe400000010ff */
[----:B------:R-:W-:Y:S02]  /*60d0*/  IADD3.X R9, PT, PT, R73, UR7, RZ, P0, !PT ;  /* 0x0000000749097c10 */ /* 0x000fe400087fe4ff */
        /* <DEDUP_REMOVED lines=12> */
[----:B------:R-:W-:Y:S01]  /*61a0*/  F2FP.BF16.F32.PACK_AB R3, R3, R70 ;  /* 0x000000460303723e */ /* 0x000fe200000010ff */
[----:B------:R1:W-:Y:S04]  /*61b0*/  STG.E.64 desc[UR14][R8.64], R12 ;  /* 0x0000000c08007986 */ /* 0x0003e8000c101b0e */
        /* <DEDUP_REMOVED lines=14> */
[----:B------:R1:W-:Y:S01]  /*62a0*/  STG.E.64 desc[UR14][R8.64+0x1c200], R2 ;  /* 0x01c2000208007986 */ /* 0x0003e2000c101b0e */
[----:B------:R-:W-:Y:S05]  /*62b0*/  BRA.U !UP0, `(.L_x_256) ;  /* 0xffffffa108687547 */ /* 0x000fea000b83ffff */
.L_x_244:
        /* <DEDUP_REMOVED lines=9> */
[----:B------:R-:W0:Y:S01]  /*6350*/  S2R R10, SR_TID.X ;  /* 0x00000000000a7919 */ /* 0x000e220000002100 */
[----:B------:R-:W-:Y:S01]  /*6360*/  UISETP.LT.U32.AND UP0, UPT, UR16, 0x9, UPT ;  /* 0x000000091000788c */ /* 0x000fe2000bf01070 */
[----:B------:R-:W2:Y:S01]  /*6370*/  S2UR UR9, SR_CgaCtaId ;  /* 0x00000000000979c3 */ /* 0x000ea20000008800 */
[----:B------:R-:W-:Y:S01]  /*6380*/  UMOV UR8, 0x400 ;  /* 0x0000040000087882 */ /* 0x000fe20000000000 */
[----:B-1----:R-:W-:Y:S01]  /*6390*/  MOV R13, UR6 ;  /* 0x00000006000d7c02 */ /* 0x002fe20008000f00 */
[----:B------:R-:W-:-:S04]  /*63a0*/  UISETP.LT.AND.EX UP0, UPT, UR17, URZ, UPT, UP0 ;  /* 0x000000ff1100728c */ /* 0x000fc8000bf01300 */
[----:B------:R-:W-:Y:S02]  /*63b0*/  USEL UR7, UR16, 0x9, UP0 ;  /* 0x0000000910077887 */ /* 0x000fe40008000000 */
[----:B------:R-:W-:Y:S02]  /*63c0*/  USEL UR4, UR17, URZ, UP0 ;  /* 0x000000ff11047287 */ /* 0x000fe40008000000 */
[----:B------:R-:W-:Y:S02]  /*63d0*/  USHF.L.U32 UR10, UR7, 0x3, URZ ;  /* 0x00000003070a7899 */ /* 0x000fe400080006ff */
[----:B------:R-:W-:-:S06]  /*63e0*/  USHF.L.U64.HI UR7, UR7, 0x3, UR4 ;  /* 0x0000000307077899 */ /* 0x000fcc0008010204 */
[----:B-----5:R-:W-:Y:S01]  /*63f0*/  MOV R5, UR7 ;  /* 0x0000000700057c02 */ /* 0x020fe20008000f00 */
[----:B------:R-:W1:Y:S01]  /*6400*/  LDCU.64 UR4, c[0x0][0x3d0] ;  /* 0x00007a00ff0477ac */ /* 0x000e620008000a00 */
[----:B--2---:R-:W-:Y:S01]  /*6410*/  ULEA UR8, UR9, UR8, 0x18 ;  /* 0x0000000809087291 */ /* 0x004fe2000f8ec0ff */
[----:B0-----:R-:W-:Y:S02]  /*6420*/  SHF.R.U32.HI R0, RZ, 0x5, R10 ;  /* 0x00000005ff007819 */ /* 0x001fe4000001160a */
[----:B------:R-:W-:Y:S02]  /*6430*/  LOP3.LUT R42, R10, 0xf, RZ, 0xc0, !PT ;  /* 0x0000000f0a2a7812 */ /* 0x000fe400078ec0ff */
[----:B------:R-:W-:-:S04]  /*6440*/  LOP3.LUT R4, RZ, R0, RZ, 0x33, !PT ;  /* 0x00000000ff047212 */ /* 0x000fc800078e33ff */
[----:B------:R-:W-:Y:S01]  /*6450*/  IADD3 R4, P0, PT, R4, UR10, RZ ;  /* 0x0000000a04047c10 */ /* 0x000fe2000ff1e0ff */
[----:B-1----:R-:W-:-:S03]  /*6460*/  UIADD3 UR4, UP0, UPT, UR4, 0xea000, URZ ;  /* 0x000ea00004047890 */ /* 0x002fc6000ff1e0ff */
[----:B------:R-:W-:Y:S01]  /*6470*/  IADD3.X R5, PT, PT, R5, -0x1, RZ, P0, !PT ;  /* 0xffffffff05057810 */ /* 0x000fe200007fe4ff */
[----:B------:R-:W-:-:S04]  /*6480*/  UIADD3.X UR5, UPT, UPT, URZ, UR5, URZ, UP0, !UPT ;  /* 0x00000005ff057290 */ /* 0x000fc800087fe4ff */
        /* <DEDUP_REMOVED lines=8> */
[----:B------:R-:W-:Y:S01]  /*6510*/  IMAD.WIDE.U32.X R2, R5, -0x77777778, R8, P0 ;  /* 0x8888888805027825 */ /* 0x000fe200000e0408 */
[----:B------:R-:W-:-:S04]  /*6520*/  SHF.L.U32 R9, R10, 0x1, RZ ;  /* 0x000000010a097819 */ /* 0x000fc800000006ff */
[----:B------:R-:W-:Y:S02]  /*6530*/  SHF.R.U64 R40, R2, 0x3, R3 ;  /* 0x0000000302287819 */ /* 0x000fe40000001203 */
[----:B------:R-:W-:Y:S02]  /*6540*/  LOP3.LUT R2, R6, 0x1e, RZ, 0xc0, !PT ;  /* 0x0000001e06027812 */ /* 0x000fe400078ec0ff */
[----:B------:R-:W-:Y:S02]  /*6550*/  IADD3 R39, P1, PT, R40, 0x1, RZ ;  /* 0x0000000128277810 */ /* 0x000fe40007f3e0ff */
[----:B------:R-:W-:Y:S02]  /*6560*/  LOP3.LUT R2, R2, 0x1f, R10, 0x78, !PT ;  /* 0x0000001f02027812 */ /* 0x000fe400078e780a */
[----:B------:R-:W-:Y:S02]  /*6570*/  LOP3.LUT R38, R39, 0x7, RZ, 0xc0, !PT ;  /* 0x0000000727267812 */ /* 0x000fe400078ec0ff */
[----:B------:R-:W-:-:S02]  /*6580*/  LEA R7, R2, R7, 0x2 ;  /* 0x0000000702077211 */ /* 0x000fc400078e10ff */
[----:B------:R-:W-:Y:S02]  /*6590*/  IADD3 R8, P2, PT, R38, -0x1, RZ ;  /* 0xffffffff26087810 */ /* 0x000fe40007f5e0ff */
[----:B------:R-:W-:Y:S02]  /*65a0*/  SHF.L.U32 R2, R10, 0x7, RZ ;  /* 0x000000070a027819 */ /* 0x000fe400000006ff */
[----:B------:R-:W-:Y:S02]  /*65b0*/  ISETP.GE.U32.AND P0, PT, R8, 0x3, PT ;  /* 0x000000030800780c */ /* 0x000fe40003f06070 */
[----:B------:R-:W-:Y:S02]  /*65c0*/  LEA.HI.X R14, R3, RZ, RZ, 0x1d, P1 ;  /* 0x000000ff030e7211 */ /* 0x000fe400008fecff */
[----:B------:R-:W-:Y:S01]  /*65d0*/  LOP3.LUT R12, R2, 0x780, RZ, 0xc0, !PT ;  /* 0x00000780020c7812 */ /* 0x000fe200078ec0ff */
[----:B------:R-:W-:Y:S01]  /*65e0*/  IMAD.WIDE.U32 R2, R0, 0x780, RZ ;  /* 0x0000078000027825 */ /* 0x000fe200078e00ff */
[----:B------:R-:W-:-:S02]  /*65f0*/  IADD3.X R8, PT, PT, RZ, -0x1, RZ, P2, !PT ;  /* 0xffffffffff087810 */ /* 0x000fc400017fe4ff */
[----:B------:R-:W-:Y:S02]  /*6600*/  IADD3 R12, PT, PT, R12, UR8, RZ ;  /* 0x000000080c0c7c10 */ /* 0x000fe4000fffe0ff */
[----:B------:R-:W-:Y:S02]  /*6610*/  ISETP.GE.U32.AND.EX P0, PT, R8, RZ, PT, P0 ;  /* 0x000000ff0800720c */ /* 0x000fe40003f06100 */
[----:B------:R-:W-:Y:S02]  /*6620*/  LOP3.LUT R8, R10, 0x1f, RZ, 0xc0, !PT ;  /* 0x0000001f0a087812 */ /* 0x000fe400078ec0ff */
[----:B------:R-:W-:Y:S02]  /*6630*/  LOP3.LUT R16, R2, 0x1f, R10, 0xf8, !PT ;  /* 0x0000001f02107812 */ /* 0x000fe400078ef80a */
[----:B------:R-:W-:Y:S02]  /*6640*/  LOP3.LUT R15, R39, 0xfffffff8, RZ, 0xc0, !PT ;  /* 0xfffffff8270f7812 */ /* 0x000fe400078ec0ff */
[----:B------:R-:W-:-:S07]  /*6650*/  LOP3.LUT R14, R14, 0x3fffffff, RZ, 0xc0, !PT ;  /* 0x3fffffff0e0e7812 */ /* 0x000fce00078ec0ff */
.L_x_268:
[----:B------:R-:W-:Y:S01]  /*6660*/  ISETP.LT.U32.AND P1, PT, R0, UR10, PT ;  /* 0x0000000a00007c0c */ /* 0x000fe2000bf21070 */
[----:B------:R-:W-:Y:S01]  /*6670*/  BSSY.RECONVERGENT B0, `(.L_x_257) ;  /* 0x0000071000007945 */ /* 0x000fe20003800200 */
[----:B0-----:R-:W-:Y:S01]  /*6680*/  MOV R10, UR7 ;  /* 0x00000007000a7c02 */ /* 0x001fe20008000f00 */
[----:B------:R-:W-:Y:S01]  /*6690*/  HFMA2 R17, -RZ, RZ, 0, 0 ;  /* 0x00000000ff117431 */ /* 0x000fe200000001ff */
        /* <DEDUP_REMOVED lines=24> */
.L_x_261:
        /* <DEDUP_REMOVED lines=33> */
.L_x_260:
[----:B------:R-:W-:Y:S05]  /*6a30*/  BSYNC.RECONVERGENT B1 ;  /* 0x0000000000017941 */ /* 0x000fea0003800200 */
.L_x_259:
        /* <DEDUP_REMOVED lines=25> */
.L_x_263:
[----:B------:R-:W-:Y:S05]  /*6bd0*/  BSYNC.RECONVERGENT B1 ;  /* 0x0000000000017941 */ /* 0x000fea0003800200 */
.L_x_262:
        /* <DEDUP_REMOVED lines=26> */
.L_x_258:
[----:B------:R-:W-:Y:S05]  /*6d80*/  BSYNC.RECONVERGENT B0 ;  /* 0x0000000000007941 */ /* 0x000fea0003800200 */
.L_x_257:
[----:B------:R0:W-:Y:S01]  /*6d90*/  STS [R7], R17 ;  /* 0x0000001107007388 */ /* 0x0001e20000000800 */
[----:B------:R-:W1:Y:S01]  /*6da0*/  LDC.64 R20, c[0x0][0x388] ;  /* 0x0000e200ff147b82 */ /* 0x000e620000000a00 */
[----:B------:R-:W-:Y:S02]  /*6db0*/  ISETP.NE.AND P1, PT, R42, 0xf, PT ;  /* 0x0000000f2a00780c */ /* 0x000fe40003f25270 */
[----:B------:R0:W-:Y:S01]  /*6dc0*/  STS [R7+0x780], R24 ;  /* 0x0007801807007388 */ /* 0x0001e20000000800 */
[----:B------:R-:W-:-:S04]  /*6dd0*/  MOV R26, R6 ;  /* 0x00000006001a7202 */ /* 0x000fc80000000f00 */
[----:B------:R-:W2:Y:S08]  /*6de0*/  LDC.64 R22, c[0x0][0x390] ;  /* 0x0000e400ff167b82 */ /* 0x000eb00000000a00 */
[----:B0-----:R-:W-:Y:S06]  /*6df0*/  BAR.SYNC.DEFER_BLOCKING 0x0 ;  /* 0x0000000000007b1d */ /* 0x001fec0000010000 */
.L_x_267:
[----:B0-----:R-:W-:Y:S01]  /*6e00*/  @P1 LOP3.LUT R11, R26, 0x1e, R9, 0x78, !PT ;  /* 0x0000001e1a0b1812 */ /* 0x001fe200078e7809 */
[----:B------:R-:W-:Y:S01]  /*6e10*/  UMOV UR6, 0xffff ;  /* 0x0000ffff00067882 */ /* 0x000fe20000000000 */
[----:B------:R-:W-:Y:S02]  /*6e20*/  ISETP.NE.AND P2, PT, R42, RZ, PT ;  /* 0x000000ff2a00720c */ /* 0x000fe40003f45270 */
[----:B------:R-:W-:Y:S02]  /*6e30*/  @P1 LEA R17, R11, R12, 0x2 ;  /* 0x0000000c0b111211 */ /* 0x000fe400078e10ff */
[----:B------:R-:W-:-:S06]  /*6e40*/  CS2R R10, SRZ ;  /* 0x00000000000a7805 */ /* 0x000fcc000001ff00 */
[----:B------:R0:W3:Y:S04]  /*6e50*/  @P1 LDS R10, [R17] ;  /* 0x00000000110a1984 */ /* 0x0000e80000000800 */
[----:B------:R0:W4:Y:S01]  /*6e60*/  @P1 LDS R11, [R17+0x780] ;  /* 0x00078000110b1984 */ /* 0x0001220000000800 */
[----:B------:R-:W-:Y:S05]  /*6e70*/  BRA.DIV UR6, `(.L_x_264) ;  /* 0x0000000206b07947 */ /* 0x000fea000b800000 */
[----:B------:R-:W-:Y:S02]  /*6e80*/  MOV R25, 0xffff ;  /* 0x0000ffff00197802 */ /* 0x000fe40000000f00 */
[----:B------:R-:W-:Y:S02]  /*6e90*/  MOV R28, 0xffff ;  /* 0x0000ffff001c7802 */ /* 0x000fe40000000f00 */
[----:B------:R-:W-:Y:S01]  /*6ea0*/  MOV R30, 0xffff ;  /* 0x0000ffff001e7802 */ /* 0x000fe20000000f00 */
[----:B0--3--:R-:W0:Y:S01]  /*6eb0*/  SHFL.BFLY PT, R17, R10, 0x8, 0x101f ;  /* 0x0d101f000a117f89 */ /* 0x009e2200000e0000 */
[----:B------:R-:W-:Y:S02]  /*6ec0*/  MOV R27, 0xffff ;  /* 0x0000ffff001b7802 */ /* 0x000fe40000000f00 */
[----:B------:R-:W-:Y:S01]  /*6ed0*/  MOV R29, 0xffff ;  /* 0x0000ffff001d7802 */ /* 0x000fe20000000f00 */
[----:B----4-:R-:W3:Y:S01]  /*6ee0*/  SHFL.BFLY PT, R18, R11, 0x8, 0x101f ;  /* 0x0d101f000b127f89 */ /* 0x010ee200000e0000 */
[----:B------:R-:W-:-:S02]  /*6ef0*/  MOV R32, 0xffff ;  /* 0x0000ffff00207802 */ /* 0x000fc40000000f00 */
        /* <DEDUP_REMOVED lines=15> */
.L_x_278:
        /* <DEDUP_REMOVED lines=11> */
.L_x_266:
[----:B------:R-:W-:Y:S05]  /*70a0*/  BSYNC.RECONVERGENT B0 ;  /* 0x0000000000007941 */ /* 0x000fea0003800200 */
.L_x_265:
        /* <DEDUP_REMOVED lines=9> */
.L_x_264:
        /* <DEDUP_REMOVED lines=8> */
.L_x_270:
[----:B------:R-:W-:Y:S05]  /*71c0*/  BSYNC B0 ;  /* 0x0000000000007941 */ /* 0x000fea0003800000 */
.L_x_269:
        /* <DEDUP_REMOVED lines=8> */
.L_x_271:
[----:B------:R-:W-:Y:S01]  /*7250*/  FADD.FTZ R17, R17, R10 ;  /* 0x0000000a11117221 */ /* 0x000fe20000010000 */
[----:B------:R-:W-:-:S04]  /*7260*/  HFMA2 R31, -RZ, RZ, 0, 2.384185791015625e-07 ;  /* 0x00000004ff1f7431 */ /* 0x000fc800000001ff */
[----:B------:R-:W-:Y:S02]  /*7270*/  MOV R30, R17 ;  /* 0x00000011001e7202 */ /* 0x000fe40000000f00 */
[----:B------:R-:W-:-:S07]  /*7280*/  MOV R18, R29 ;  /* 0x0000001d00127202 */ /* 0x000fce0000000f00 */
[----:B------:R-:W-:Y:S05]  /*7290*/  WARPSYNC.COLLECTIVE R27, `(.L_x_272) ;  /* 0x000000001b087348 */ /* 0x000fea0003c00000 */
[----:B------:R0:W1:Y:S02]  /*72a0*/  SHFL.BFLY P3, R29, R30, R31, R32 ;  /* 0x0c00001f1e1d7389 */ /* 0x0000640000060020 */
[----:B01----:R-:W-:Y:S05]  /*72b0*/  ENDCOLLECTIVE ;  /* 0x000000000000791b */ /* 0x003fea0003800000 */
.L_x_272:
[----:B------:R-:W-:-:S05]  /*72c0*/  FADD.FTZ R18, R18, R11 ;  /* 0x0000000b12127221 */ /* 0x000fca0000010000 */
[----:B------:R-:W-:Y:S02]  /*72d0*/  MOV R30, R18 ;  /* 0x00000012001e7202 */ /* 0x000fe40000000f00 */
[----:B------:R-:W-:-:S07]  /*72e0*/  MOV R24, R29 ;  /* 0x0000001d00187202 */ /* 0x000fce0000000f00 */
[----:B------:R-:W-:Y:S05]  /*72f0*/  WARPSYNC.COLLECTIVE R27, `(.L_x_273) ;  /* 0x000000001b087348 */ /* 0x000fea0003c00000 */
[----:B------:R0:W1:Y:S02]  /*7300*/  SHFL.BFLY P3, R29, R30, R31, R32 ;  /* 0x0c00001f1e1d7389 */ /* 0x0000640000060020 */
[----:B01----:R-:W-:Y:S05]  /*7310*/  ENDCOLLECTIVE ;  /* 0x000000000000791b */ /* 0x003fea0003800000 */
.L_x_273:
[----:B------:R-:W-:Y:S01]  /*7320*/  FADD.FTZ R24, R17, R24 ;  /* 0x0000001811187221 */ /* 0x000fe20000010000 */
[----:B------:R-:W-:-:S04]  /*7330*/  HFMA2 R31, -RZ, RZ, 0, 1.1920928955078125e-07 ;  /* 0x00000002ff1f7431 */ /* 0x000fc800000001ff */
[----:B------:R-:W-:Y:S02]  /*7340*/  MOV R30, R24 ;  /* 0x00000018001e7202 */ /* 0x000fe40000000f00 */
[----:B------:R-:W-:-:S07]  /*7350*/  MOV R19, R29 ;  /* 0x0000001d00137202 */ /* 0x000fce0000000f00 */
[----:B------:R-:W-:Y:S05]  /*7360*/  WARPSYNC.COLLECTIVE R27, `(.L_x_274) ;  /* 0x000000001b087348 */ /* 0x000fea0003c00000 */
[----:B------:R0:W1:Y:S02]  /*7370*/  SHFL.BFLY P3, R29, R30, R31, R32 ;  /* 0x0c00001f1e1d7389 */ /* 0x0000640000060020 */
[----:B01----:R-:W-:Y:S05]  /*7380*/  ENDCOLLECTIVE ;  /* 0x000000000000791b */ /* 0x003fea0003800000 */
.L_x_274:
[----:B------:R-:W-:-:S05]  /*7390*/  FADD.FTZ R19, R18, R19 ;  /* 0x0000001312137221 */ /* 0x000fca0000010000 */
[----:B------:R-:W-:Y:S02]  /*73a0*/  MOV R30, R19 ;  /* 0x00000013001e7202 */ /* 0x000fe40000000f00 */
[----:B------:R-:W-:-:S07]  /*73b0*/  MOV R25, R29 ;  /* 0x0000001d00197202 */ /* 0x000fce0000000f00 */
[----:B------:R-:W-:Y:S05]  /*73c0*/  WARPSYNC.COLLECTIVE R27, `(.L_x_275) ;  /* 0x000000001b087348 */ /* 0x000fea0003c00000 */
[----:B------:R0:W1:Y:S02]  /*73d0*/  SHFL.BFLY P3, R29, R30, R31, R32 ;  /* 0x0c00001f1e1d7389 */ /* 0x0000640000060020 */
[----:B01----:R-:W-:Y:S05]  /*73e0*/  ENDCOLLECTIVE ;  /* 0x000000000000791b */ /* 0x003fea0003800000 */
.L_x_275:
[----:B------:R-:W-:Y:S01]  /*73f0*/  FADD.FTZ R25, R24, R25 ;  /* 0x0000001918197221 */ /* 0x000fe20000010000 */
[----:B------:R-:W-:-:S04]  /*7400*/  HFMA2 R31, -RZ, RZ, 0, 5.9604644775390625e-08 ;  /* 0x00000001ff1f7431 */ /* 0x000fc800000001ff */
[----:B------:R-:W-:Y:S02]  /*7410*/  MOV R30, R25 ;  /* 0x00000019001e7202 */ /* 0x000fe40000000f00 */
[----:B------:R-:W-:-:S07]  /*7420*/  MOV R10, R29 ;  /* 0x0000001d000a7202 */ /* 0x000fce0000000f00 */
[----:B------:R-:W-:Y:S05]  /*7430*/  WARPSYNC.COLLECTIVE R27, `(.L_x_276) ;  /* 0x000000001b087348 */ /* 0x000fea0003c00000 */
[----:B------:R0:W1:Y:S02]  /*7440*/  SHFL.BFLY P3, R29, R30, R31, R32 ;  /* 0x0c00001f1e1d7389 */ /* 0x0000640000060020 */
[----:B01----:R-:W-:Y:S05]  /*7450*/  ENDCOLLECTIVE ;  /* 0x000000000000791b */ /* 0x003fea0003800000 */
.L_x_276:
[----:B------:R-:W-:-:S05]  /*7460*/  FADD.FTZ R10, R19, R10 ;  /* 0x0000000a130a7221 */ /* 0x000fca0000010000 */
[----:B------:R-:W-:Y:S02]  /*7470*/  MOV R30, R10 ;  /* 0x0000000a001e7202 */ /* 0x000fe40000000f00 */
[----:B------:R-:W-:-:S07]  /*7480*/  MOV R28, R29 ;  /* 0x0000001d001c7202 */ /* 0x000fce0000000f00 */
[----:B------:R-:W-:Y:S05]  /*7490*/  WARPSYNC.COLLECTIVE R27, `(.L_x_277) ;  /* 0x000000001b087348 */ /* 0x000fea0003c00000 */
[----:B------:R0:W1:Y:S02]  /*74a0*/  SHFL.BFLY P3, R29, R30, R31, R32 ;  /* 0x0c00001f1e1d7389 */ /* 0x0000640000060020 */
[----:B01----:R-:W-:Y:S05]  /*74b0*/  ENDCOLLECTIVE ;  /* 0x000000000000791b */ /* 0x003fea0003800000 */
.L_x_277:
[----:B------:R-:W-:Y:S01]  /*74c0*/  FADD.FTZ R28, R25, R28 ;  /* 0x0000001c191c7221 */ /* 0x000fe20000010000 */
[----:B------:R-:W-:Y:S01]  /*74d0*/  MOV R11, R29 ;  /* 0x0000001d000b7202 */ /* 0x000fe20000000f00 */
[----:B------:R-:W-:Y:S06]  /*74e0*/  BRA `(.L_x_278) ;  /* 0xfffffff800c07947 */ /* 0x000fec000383ffff */
.L_x_279:
        /* <DEDUP_REMOVED lines=9> */
.L_x_1835:


//--------------------- .text._ZN13group_norm_v218gn_bwd_cuda_kernelI13__nv_bfloat16Li480ELi2ELi32ELi60ELi256ELb0ELb1ELi16ELi960ELi960ELi4ELb1ELi14ELb0ELb0ELNS_15WgradSyncMethodE3ENS_16CompileConditionILi1000EEEEEvPT_S6_S6_PKS5_S8_S8_S8_PKfflPfPj --------------------------
	.section	.text._ZN13group_norm_v218gn_bwd_cuda_kernelI13__nv_bfloat16Li480ELi2ELi32ELi60ELi256ELb0ELb1ELi16ELi960ELi960ELi4ELb1ELi14ELb0ELb0ELNS_15WgradSyncMethodE3ENS_16CompileConditionILi1000EEEEEvPT_S6_S6_PKS5_S8_S8_S8_PKfflPfPj,"ax",@progbits
	.align	128
        .global         _ZN13group_norm_v218gn_bwd_cuda_kernelI13__nv_bfloat16Li480ELi2ELi32ELi60ELi256ELb0ELb1ELi16ELi960ELi960ELi4ELb1ELi14ELb0ELb0ELNS_15WgradSyncMethodE3ENS_16CompileConditionILi1000EEEEEvPT_S6_S6_PKS5_S8_S8_S8_PKfflPfPj
        .type           _ZN13group_norm_v218gn_bwd_cuda_kernelI13__nv_bfloat16Li480ELi2ELi32ELi60ELi256ELb0ELb1ELi16ELi960ELi960ELi4ELb1ELi14ELb0ELb0ELNS_15WgradSyncMethodE3ENS_16CompileConditionILi1000EEEEEvPT_S6_S6_PKS5_S8_S8_S8_PKfflPfPj,@function
        .size           _ZN13group_norm_v218gn_bwd_cuda_kernelI13__nv_bfloat16Li480ELi2ELi32ELi60ELi256ELb0ELb1ELi16ELi960ELi960ELi4ELb1ELi14ELb0ELb0ELNS_15WgradSyncMethodE3ENS_16CompileConditionILi1000EEEEEvPT_S6_S6_PKS5_S8_S8_S8_PKfflPfPj,(.L_x_1836 - _ZN13group_norm_v218gn_bwd_cuda_kernelI13__nv_bfloat16Li480ELi2ELi32ELi60ELi256ELb0ELb1ELi16ELi960ELi960ELi4ELb1ELi14ELb0ELb0ELNS_15WgradSyncMethodE3ENS_16CompileConditionILi1000EEEEEvPT_S6_S6_PKS5_S8_S8_S8_PKfflPfPj)
        .other          _ZN13group_norm_v218gn_bwd_cuda_kernelI13__nv_bfloat16Li480ELi2ELi32ELi60ELi256ELb0ELb1ELi16ELi960ELi960ELi4ELb1ELi14ELb0ELb0ELNS_15WgradSyncMethodE3ENS_16CompileConditionILi1000EEEEEvPT_S6_S6_PKS5_S8_S8_S8_PKfflPfPj,@"STO_CUDA_ENTRY STV_DEFAULT"
_ZN13group_norm_v218gn_bwd_cuda_kernelI13__nv_bfloat16Li480ELi2ELi32ELi60ELi256ELb0ELb1ELi16ELi960ELi960ELi4ELb1ELi14ELb0ELb0ELNS_15WgradSyncMethodE3ENS_16CompileConditionILi1000EEEEEvPT_S6_S6_PKS5_S8_S8_S8_PKfflPfPj:
.text._ZN13group_norm_v218gn_bwd_cuda_kernelI13__nv_bfloat16Li480ELi2ELi32ELi60ELi256ELb0ELb1ELi16ELi960ELi960ELi4ELb1ELi14ELb0ELb0ELNS_15WgradSyncMethodE3ENS_16CompileConditionILi1000EEEEEvPT_S6_S6_PKS5_S8_S8_S8_PKfflPfPj:
        /* <DEDUP_REMOVED lines=30> */
.L_x_282:
[----:B0-----:R-:W2:Y:S04]  /*01e0*/  LD.E.STRONG.GPU R5, desc[UR14][R2.64+0x38] ;  /* 0x0000380e02057980 */ /* 0x001ea8000c10f900 */
[----:B--2---:R-:W-:Y:S01]  /*01f0*/  CCTL.IVALL ;  /* 0x00000000ff00798f */ /* 0x004fe20002000000 */
[----:B------:R-:W-:Y:S05]  /*0200*/  YIELD ;  /* 0x0000000000007946 */ /* 0x000fea0003800000 */
[----:B-----5:R-:W-:-:S04]  /*0210*/  LOP3.LUT R5, R5, R0, RZ, 0x3c, !PT ;  /* 0x0000000005057212 */ /* 0x020fc800078e3cff */
[----:B------:R-:W-:-:S13]  /*0220*/  ISETP.GT.AND P0, PT, R5, -0x1, PT ;  /* 0xffffffff0500780c */ /* 0x000fda0003f04270 */
[----:B------:R-:W-:Y:S05]  /*0230*/  @P0 BRA `(.L_x_282) ;  /* 0xfffffffc00e80947 */ /* 0x000fea000383ffff */
.L_x_281:
[----:B------:R-:W-:Y:S05]  /*0240*/  WARPSYNC.ALL ;  /* 0x0000000000007948 */ /* 0x000fea0003800000 */
[----:B------:R-:W-:Y:S06]  /*0250*/  BAR.SYNC.DEFER_BLOCKING 0x0 ;  /* 0x0000000000007b1d */ /* 0x000fec0000010000 */
[----:B------:R-:W-:Y:S05]  /*0260*/  BRA `(.L_x_283) ;  /* 0x0000004000307947 */ /* 0x000fea0003800000 */
.L_x_280:
        /* <DEDUP_REMOVED lines=31> */
.L_x_295:
[----:B------:R-:W2:Y:S01]  /*0460*/  LDL R12, [R1+0x9c] ;  /* 0x00009c00010c7983 */ /* 0x000ea20000100800 */
[----:B-1----:R-:W1:Y:S01]  /*0470*/  S2UR UR8, SR_CTAID.Y ;  /* 0x00000000000879c3 */ /* 0x002e620000002600 */
[----:B------:R-:W-:Y:S01]  /*0480*/  USHF.R.U64 UR6, UR10, 0x1, UR5 ;  /* 0x000000010a067899 */ /* 0x000fe20008001205 */
[----:B0-----:R-:W0:Y:S01]  /*0490*/  S2R R5, SR_TID.X ;  /* 0x0000000000057919 */ /* 0x001e220000002100 */
[----:B------:R-:W3:Y:S04]  /*04a0*/  LDCU.64 UR12, c[0x0][0x3a0] ;  /* 0x00007400ff0c77ac */ /* 0x000ee80008000a00 */
[----:B------:R-:W-:Y:S01]  /*04b0*/  MOV R11, UR6 ;  /* 0x00000006000b7c02 */ /* 0x000fe20008000f00 */
[----:B------:R-:W4:Y:S01]  /*04c0*/  S2UR UR18, SR_CTAID.X ;  /* 0x00000000001279c3 */ /* 0x000f220000002500 */
[----:B-----5:R-:W-:Y:S01]  /*04d0*/  STL [R1+0xdc], R3 ;  /* 0x0000dc0301007387 */ /* 0x020fe20000100800 */
[----:B------:R-:W2:Y:S03]  /*04e0*/  LDCU.64 UR16, c[0x0][0x3c8] ;  /* 0x00007900ff1077ac */ /* 0x000ea60008000a00 */
[----:B------:R-:W-:Y:S01]  /*04f0*/  STL [R1+0xd8], R4 ;  /* 0x0000d80401007387 */ /* 0x000fe20000100800 */
[----:B-1----:R-:W-:-:S06]  /*0500*/  ULOP3.LUT UR11, UR8, 0x1, URZ, 0xc0, !UPT ;  /* 0x00000001080b7892 */ /* 0x002fcc000f8ec0ff */
[----:B------:R-:W-:Y:S01]  /*0510*/  MOV R7, UR11 ;  /* 0x0000000b00077c02 */ /* 0x000fe20008000f00 */
[----:B----4-:R-:W-:Y:S01]  /*0520*/  USHF.L.U32 UR7, UR18, 0x4, URZ ;  /* 0x0000000412077899 */ /* 0x010fe200080006ff */
[----:B0-----:R-:W-:-:S05]  /*0530*/  LOP3.LUT R6, R5, 0xffff, RZ, 0xc0, !PT ;  /* 0x0000ffff05067812 */ /* 0x001fca00078ec0ff */
[----:B------:R-:W-:Y:S01]  /*0540*/  MOV R9, UR7 ;  /* 0x0000000700097c02 */ /* 0x000fe20008000f00 */
[----:B------:R-:W-:Y:S01]  /*0550*/  USHF.R.U32.HI UR7, URZ, 0x1, UR5 ;  /* 0x00000001ff077899 */ /* 0x000fe20008011605 */
[----:B------:R-:W-:-:S03]  /*0560*/  IMAD R6, R6, 0x445, RZ ;  /* 0x0000044506067824 */ /* 0x000fc600078e02ff */
[----:B------:R-:W-:Y:S02]  /*0570*/  UIMAD UR9, UR7, 0x78000, URZ ;  /* 0x00078000070978a4 */ /* 0x000fe4000f8e02ff */
[----:B------:R-:W-:-:S04]  /*0580*/  SHF.R.U32.HI R8, RZ, 0x12, R6 ;  /* 0x00000012ff087819 */ /* 0x000fc80000011606 */
[C---:B------:R-:W-:Y:S02]  /*0590*/  PRMT R6, R8.reuse, 0x9910, RZ ;  /* 0x0000991008067816 */ /* 0x040fe400000000ff */
[----:B------:R-:W-:-:S03]  /*05a0*/  LOP3.LUT R9, R8, 0xf0, R9, 0xf8, !PT ;  /* 0x000000f008097812 */ /* 0x000fc600078ef809 */
[----:B------:R-:W-:Y:S02]  /*05b0*/  IMAD R6, R6, 0xf0, RZ ;  /* 0x000000f006067824 */ /* 0x000fe400078e02ff */
[----:B------:R-:W-:-:S03]  /*05c0*/  IMAD R9, R9, 0x780, RZ ;  /* 0x0000078009097824 */ /* 0x000fc600078e02ff */
[----:B------:R-:W-:-:S04]  /*05d0*/  IADD3 R6, PT, PT, RZ, -R6, RZ ;  /* 0x80000006ff067210 */ /* 0x000fc80007ffe0ff */
[----:B------:R-:W-:-:S04]  /*05e0*/  PRMT R6, R6, 0x7710, RZ ;  /* 0x0000771006067816 */ /* 0x000fc800000000ff */
[----:B------:R-:W-:-:S04]  /*05f0*/  IADD3 R5, PT, PT, R6, R5, RZ ;  /* 0x0000000506057210 */ /* 0x000fc80007ffe0ff */
[----:B------:R-:W-:-:S05]  /*0600*/  LOP3.LUT R6, R5, 0xffff, RZ, 0xc0, !PT ;  /* 0x0000ffff05067812 */ /* 0x000fca00078ec0ff */
[----:B------:R-:W-:Y:S02]  /*0610*/  IMAD R6, R7, 0xf0, R6 ;  /* 0x000000f007067824 */ /* 0x000fe400078e0206 */
[----:B------:R-:W-:-:S03]  /*0620*/  HFMA2 R7, -RZ, RZ, 0, 0 ;  /* 0x00000000ff077431 */ /* 0x000fc600000001ff */
[----:B------:R-:W-:-:S05]  /*0630*/  SHF.L.U32 R6, R6, 0x2, RZ ;  /* 0x0000000206067819 */ /* 0x000fca00000006ff */
[----:B------:R-:W-:-:S03]  /*0640*/  IMAD.WIDE.U32 R6, R11, 0x78000, R6 ;  /* 0x000780000b067825 */ /* 0x000fc600078e0006 */
[----:B------:R-:W-:-:S04]  /*0650*/  IADD3 R6, P0, PT, R9, R6, RZ ;  /* 0x0000000609067210 */ /* 0x000fc80007f1e0ff */
[----:B------:R-:W-:Y:S01]  /*0660*/  IADD3.X R7, PT, PT, R7, UR9, RZ, P0, !PT ;  /* 0x0000000907077c10 */ /* 0x000fe200087fe4ff */
[----:B------:R-:W-:Y:S01]  /*0670*/  USHF.L.U32 UR9, UR6, 0x6, URZ ;  /* 0x0000000606097899 */ /* 0x000fe200080006ff */
[C---:B------:R-:W-:Y:S01]  /*0680*/  SHF.L.U32 R15, R6.reuse, 0x1, RZ ;  /* 0x00000001060f7819 */ /* 0x040fe200000006ff */
[----:B------:R-:W-:Y:S01]  /*0690*/  USHF.L.U64.HI UR6, UR6, 0x6, UR7 ;  /* 0x0000000606067899 */ /* 0x000fe20008010207 */
[----:B------:R-:W-:Y:S02]  /*06a0*/  SHF.L.U64.HI R14, R6, 0x1, R7 ;  /* 0x00000001060e7819 */ /* 0x000fe40000010207 */
[----:B---3--:R-:W-:Y:S01]  /*06b0*/  IADD3 R20, P0, PT, R15, UR12, RZ ;  /* 0x0000000c0f147c10 */ /* 0x008fe2000ff1e0ff */
[----:B------:R-:W-:Y:S03]  /*06c0*/  STL [R1+0x60], R15 ;  /* 0x0000600f01007387 */ /* 0x000fe60000100800 */
[----:B------:R-:W-:Y:S01]  /*06d0*/  IADD3.X R21, PT, PT, R14, UR13, RZ, P0, !PT ;  /* 0x0000000d0e157c10 */ /* 0x000fe200087fe4ff */
[----:B------:R-:W0:Y:S01]  /*06e0*/  LDCU.64 UR12, c[0x0][0x3b8] ;  /* 0x00007700ff0c77ac */ /* 0x000e220008000a00 */
[----:B------:R-:W-:Y:S01]  /*06f0*/  MOV R11, UR6 ;  /* 0x00000006000b7c02 */ /* 0x000fe20008000f00 */
[----:B------:R1:W-:Y:S01]  /*0700*/  STL [R1+0x64], R14 ;  /* 0x0000640e01007387 */ /* 0x0003e20000100800 */
[----:B------:R-:W3:Y:S01]  /*0710*/  LDCU.64 UR6, c[0x0][0x398] ;  /* 0x00007300ff0677ac */ /* 0x000ee20008000a00 */
[----:B------:R-:W-:-:S02]  /*0720*/  MOV R10, UR9 ;  /* 0x00000009000a7c02 */ /* 0x000fc40008000f00 */
[----:B------:R-:W4:Y:S04]  /*0730*/  LDG.E.64.CONSTANT R40, desc[UR14][R20.64+0x1e00] ;  /* 0x001e000e14287981 */ /* 0x000f28000c1e9b00 */
[----:B------:R-:W4:Y:S04]  /*0740*/  LDG.E.64.CONSTANT R6, desc[UR14][R20.64] ;  /* 0x0000000e14067981 */ /* 0x000f28000c1e9b00 */
[----:B------:R-:W4:Y:S04]  /*0750*/  LDG.E.64.CONSTANT R48, desc[UR14][R20.64+0x3c00] ;  /* 0x003c000e14307981 */ /* 0x000f28000c1e9b00 */
[----:B------:R-:W4:Y:S04]  /*0760*/  LDG.E.64.CONSTANT R50, desc[UR14][R20.64+0x5a00] ;  /* 0x005a000e14327981 */ /* 0x000f28000c1e9b00 */
[----:B------:R-:W4:Y:S04]  /*0770*/  LDG.E.64.CONSTANT R42, desc[UR14][R20.64+0x7800] ;  /* 0x0078000e142a7981 */ /* 0x000f28000c1e9b00 */
[----:B------:R-:W4:Y:S04]  /*0780*/  LDG.E.64.CONSTANT R38, desc[UR14][R20.64+0x9600] ;  /* 0x0096000e14267981 */ /* 0x000f28000c1e9b00 */
[----:B------:R-:W4:Y:S04]  /*0790*/  LDG.E.64.CONSTANT R46, desc[UR14][R20.64+0xb400] ;  /* 0x00b4000e142e7981 */ /* 0x000f28000c1e9b00 */
[----:B------:R-:W4:Y:S01]  /*07a0*/  LDG.E.64.CONSTANT R44, desc[UR14][R20.64+0xd200] ;  /* 0x00d2000e142c7981 */ /* 0x000f22000c1e9b00 */
        /* <DEDUP_REMOVED lines=10> */
[----:B-1----:R-:W3:Y:S01]  /*0850*/  LDG.E.64.CONSTANT R14, desc[UR14][R52.64] ;  /* 0x0000000e340e7981 */ /* 0x002ee2000c1e9b00 */
[----:B------:R-:W-:-:S02]  /*0860*/  IADD3 R9, PT, PT, R9, 0x3c00, RZ ;  /* 0x00003c0009097810 */ /* 0x000fc40007ffe0ff */
[----:B------:R-:W-:Y:S01]  /*0870*/  LOP3.LUT R5, R5, 0xffff, RZ, 0xc0, !PT ;  /* 0x0000ffff05057812 */ /* 0x000fe200078ec0ff */
[----:B------:R-:W3:Y:S04]  /*0880*/  LDG.E.64.CONSTANT R16, desc[UR14][R52.64+0x1e00] ;  /* 0x001e000e34107981 */ /* 0x000ee8000c1e9b00 */
[----:B------:R-:W3:Y:S04]  /*0890*/  LDG.E.64.CONSTANT R18, desc[UR14][R52.64+0x3c00] ;  /* 0x003c000e34127981 */ /* 0x000ee8000c1e9b00 */
[----:B------:R-:W3:Y:S04]  /*08a0*/  LDG.E.64.CONSTANT R22, desc[UR14][R52.64+0x5a00] ;  /* 0x005a000e34167981 */ /* 0x000ee8000c1e9b00 */
[----:B------:R-:W3:Y:S01]  /*08b0*/  LDG.E.64.CONSTANT R32, desc[UR14][R52.64+0x7800] ;  /* 0x0078000e34207981 */ /* 0x000ee2000c1e9b00 */
[----:B0-----:R-:W-:-:S03]  /*08c0*/  LEA R10, R10, R9, 0x18 ;  /* 0x000000090a0a7211 */ /* 0x001fc600078ec0ff */
[----:B------:R-:W3:Y:S02]  /*08d0*/  LDG.E.64.CONSTANT R34, desc[UR14][R52.64+0x9600] ;  /* 0x0096000e34227981 */ /* 0x000ee4000c1e9b00 */
[----:B------:R-:W-:Y:S02]  /*08e0*/  IMAD R5, R5, 0x18, R10 ;  /* 0x0000001805057824 */ /* 0x000fe400078e020a */
[----:B------:R0:W3:Y:S03]  /*08f0*/  LDG.E.64.CONSTANT R36, desc[UR14][R52.64+0xb400] ;  /* 0x00b4000e34247981 */ /* 0x0000e6000c1e9b00 */
[----:B------:R-:W-:Y:S02]  /*0900*/  LEA R3, R8, R5, 0x3 ;  /* 0x0000000508037211 */ /* 0x000fe400078e18ff */
[C---:B----4-:R-:W-:Y:S02]  /*0910*/  PRMT R11, R41.reuse, 0x7632, R11 ;  /* 0x00007632290b7816 */ /* 0x050fe4000000000b */
[----:B------:R-:W-:-:S02]  /*0920*/  SHF.L.U32 R41, R41, 0x10, RZ ;  /* 0x0000001029297819 */ /* 0x000fc400000006ff */
[C---:B0-----:R-:W-:Y:S02]  /*0930*/  PRMT R52, R48.reuse, 0x7632, R52 ;  /* 0x0000763230347816 */ /* 0x041fe40000000034 */
[----:B------:R-:W-:Y:S02]  /*0940*/  SHF.L.U32 R53, R48, 0x10, RZ ;  /* 0x0000001030357819 */ /* 0x000fe400000006ff */
[C---:B------:R-:W-:Y:S02]  /*0950*/  PRMT R48, R49.reuse, 0x7632, R48 ;  /* 0x0000763231307816 */ /* 0x040fe40000000030 */
[----:B------:R-:W-:Y:S02]  /*0960*/  SHF.L.U32 R49, R49, 0x10, RZ ;  /* 0x0000001031317819 */ /* 0x000fe400000006ff */
[----:B------:R-:W-:Y:S02]  /*0970*/  PRMT R60, R43, 0x7632, R60 ;  /* 0x000076322b3c7816 */ /* 0x000fe4000000003c */
[----:B------:R-:W-:-:S02]  /*0980*/  PRMT R54, R39, 0x7632, R54 ;  /* 0x0000763227367816 */ /* 0x000fc40000000036 */
[----:B------:R-:W-:Y:S02]  /*0990*/  SHF.L.U32 R39, R39, 0x10, RZ ;  /* 0x0000001027277819 */ /* 0x000fe400000006ff */
[----:B------:R-:W-:Y:S02]  /*09a0*/  SHF.L.U32 R43, R43, 0x10, RZ ;  /* 0x000000102b2b7819 */ /* 0x000fe400000006ff */
[----:B------:R-:W-:Y:S02]  /*09b0*/  PRMT R55, R46, 0x7632, R55 ;  /* 0x000076322e377816 */ /* 0x000fe40000000037 */
[----:B------:R-:W-:Y:S02]  /*09c0*/  PRMT R4, R38, 0x7632, R4 ;  /* 0x0000763226047816 */ /* 0x000fe40000000004 */
[----:B------:R-:W-:Y:S02]  /*09d0*/  SHF.L.U32 R46, R46, 0x10, RZ ;  /* 0x000000102e2e7819 */ /* 0x000fe400000006ff */
[----:B------:R-:W-:-:S02]  /*09e0*/  PRMT R56, R47, 0x7632, R56 ;  /* 0x000076322f387816 */ /* 0x000fc40000000038 */
[----:B------:R-:W-:Y:S02]  /*09f0*/  SHF.L.U32 R47, R47, 0x10, RZ ;  /* 0x000000102f2f7819 */ /* 0x000fe400000006ff */
[C---:B------:R-:W-:Y:S02]  /*0a00*/  PRMT R57, R45.reuse, 0x7632, R57 ;  /* 0x000076322d397816 */ /* 0x040fe40000000039 */
[----:B------:R-:W-:Y:S02]  /*0a10*/  SHF.L.U32 R45, R45, 0x10, RZ ;  /* 0x000000102d2d7819 */ /* 0x000fe400000006ff */
[----:B------:R-:W-:Y:S02]  /*0a20*/  PRMT R59, R50, 0x7632, R59 ;  /* 0x00007632323b7816 */ /* 0x000fe4000000003b */
[----:B------:R-:W-:Y:S02]  /*0a30*/  PRMT R58, R51, 0x7632, R58 ;  /* 0x00007632333a7816 */ /* 0x000fe4000000003a */
[----:B------:R-:W-:-:S02]  /*0a40*/  SHF.L.U32 R11, R11, 0x10, RZ ;  /* 0x000000100b0b7819 */ /* 0x000fc400000006ff */
[----:B------:R-:W-:Y:S02]  /*0a50*/  SHF.L.U32 R52, R52, 0x10, RZ ;  /* 0x0000001034347819 */ /* 0x000fe400000006ff */
[----:B------:R-:W-:Y:S02]  /*0a60*/  SHF.L.U32 R48, R48, 0x10, RZ ;  /* 0x0000001030307819 */ /* 0x000fe400000006ff */
[----:B------:R-:W-:Y:S02]  /*0a70*/  PRMT R10, R6, 0x7632, R10 ;  /* 0x00007632060a7816 */ /* 0x000fe4000000000a */
[----:B------:R-:W-:Y:S02]  /*0a80*/  PRMT R61, R42, 0x7632, R61 ;  /* 0x000076322a3d7816 */ /* 0x000fe4000000003d */
[----:B------:R-:W-:Y:S02]  /*0a90*/  SHF.L.U32 R58, R58, 0x10, RZ ;  /* 0x000000103a3a7819 */ /* 0x000fe400000006ff */
[----:B------:R-:W-:-:S02]  /*0aa0*/  SHF.L.U32 R10, R10, 0x10, RZ ;  /* 0x000000100a0a7819 */ /* 0x000fc400000006ff */
[----:B------:R-:W-:Y:S02]  /*0ab0*/  SHF.L.U32 R60, R60, 0x10, RZ ;  /* 0x000000103c3c7819 */ /* 0x000fe400000006ff */
[----:B------:R-:W-:Y:S02]  /*0ac0*/  SHF.L.U32 R54, R54, 0x10, RZ ;  /* 0x0000001036367819 */ /* 0x000fe400000006ff */
[----:B------:R-:W-:Y:S02]  /*0ad0*/  SHF.L.U32 R55, R55, 0x10, RZ ;  /* 0x0000001037377819 */ /* 0x000fe400000006ff */
[----:B------:R-:W-:Y:S02]  /*0ae0*/  PRMT R9, R7, 0x7632, R9 ;  /* 0x0000763207097816 */ /* 0x000fe40000000009 */
[----:B------:R-:W-:Y:S02]  /*0af0*/  SHF.L.U32 R56, R56, 0x10, RZ ;  /* 0x0000001038387819 */ /* 0x000fe400000006ff */
[----:B------:R-:W-:-:S02]  /*0b00*/  SHF.L.U32 R9, R9, 0x10, RZ ;  /* 0x0000001009097819 */ /* 0x000fc400000006ff */
[----:B------:R-:W-:Y:S02]  /*0b10*/  SHF.L.U32 R57, R57, 0x10, RZ ;  /* 0x0000001039397819 */ /* 0x000fe400000006ff */
[----:B------:R-:W-:Y:S02]  /*0b20*/  SHF.L.U32 R6, R6, 0x10, RZ ;  /* 0x0000001006067819 */ /* 0x000fe400000006ff */
[----:B------:R-:W-:Y:S01]  /*0b30*/  SHF.L.U32 R7, R7, 0x10, RZ ;  /* 0x0000001007077819 */ /* 0x000fe200000006ff */
[----:B--2---:R-:W-:Y:S04]  /*0b40*/  STL [R1+0xb4], R21 ;  /* 0x0000b41501007387 */ /* 0x004fe80000100800 */
[----:B------:R3:W-:Y:S02]  /*0b50*/  STL [R1+0x70], R3 ;  /* 0x0000700301007387 */ /* 0x0007e40000100800 */
[C---:B---3--:R-:W-:Y:S01]  /*0b60*/  FADD.FTZ R3, -R12.reuse, R41 ;  /* 0x000000290c037221 */ /* 0x048fe20000010100 */
[----:B------:R-:W-:-:S04]  /*0b70*/  FADD.FTZ R21, -R12, R39 ;  /* 0x000000270c157221 */ /* 0x000fc80000010100 */
[----:B------:R0:W-:Y:S01]  /*0b80*/  STL [R1+0x8], R3 ;  /* 0x0000080301007387 */ /* 0x0001e20000100800 */
[----:B------:R-:W-:Y:S01]  /*0b90*/  FADD.FTZ R5, R13, UR6 ;  /* 0x000000060d057e21 */ /* 0x000fe20008010000 */
[----:B0-----:R-:W-:Y:S01]  /*0ba0*/  FADD.FTZ R3, -R12, R49 ;  /* 0x000000310c037221 */ /* 0x001fe20000010100 */
[----:B------:R-:W-:-:S04]  /*0bb0*/  PRMT R13, R44, 0x7632, R13 ;  /* 0x000076322c0d7816 */ /* 0x000fc8000000000d */
[----:B------:R0:W-:Y:S01]  /*0bc0*/  STL [R1+0x4], R3 ;  /* 0x0000040301007387 */ /* 0x0001e20000100800 */
[----:B------:R-:W-:-:S03]  /*0bd0*/  SHF.L.U32 R44, R44, 0x10, RZ ;  /* 0x000000102c2c7819 */ /* 0x000fc600000006ff */
[----:B------:R1:W-:Y:S01]  /*0be0*/  STL [R1+0xc], R21 ;  /* 0x00000c1501007387 */ /* 0x0003e20000100800 */
[----:B0-----:R-:W-:Y:S01]  /*0bf0*/  FADD.FTZ R3, -R12, R43 ;  /* 0x0000002b0c037221 */ /* 0x001fe20000010100 */
[----:B------:R-:W-:Y:S01]  /*0c00*/  SHF.L.U32 R43, R4, 0x10, RZ ;  /* 0x00000010042b7819 */ /* 0x000fe200000006ff */
[C---:B------:R-:W-:Y:S01]  /*0c10*/  FADD.FTZ R4, -R12.reuse, R46 ;  /* 0x0000002e0c047221 */ /* 0x040fe20000010100 */
[----:B-1----:R-:W-:-:S04]  /*0c20*/  FADD.FTZ R21, -R12, R47 ;  /* 0x0000002f0c157221 */ /* 0x002fc80000010100 */
[----:B------:R0:W-:Y:S01]  /*0c30*/  STL [R1+0x90], R4 ;  /* 0x0000900401007387 */ /* 0x0001e20000100800 */
[----:B------:R-:W-:-:S03]  /*0c40*/  SHF.L.U32 R41, R59, 0x10, RZ ;  /* 0x000000103b297819 */ /* 0x000fc600000006ff */
[----:B------:R1:W-:Y:S01]  /*0c50*/  STL [R1+0xb8], R21 ;  /* 0x0000b81501007387 */ /* 0x0003e20000100800 */
[C---:B------:R-:W-:Y:S01]  /*0c60*/  FADD.FTZ R11, -R12.reuse, R11 ;  /* 0x0000000b0c0b7221 */ /* 0x040fe20000010100 */
[C---:B------:R-:W-:Y:S01]  /*0c70*/  FADD.FTZ R52, -R12.reuse, R52 ;  /* 0x000000340c347221 */ /* 0x040fe20000010100 */
[C---:B0-----:R-:W-:Y:S01]  /*0c80*/  FADD.FTZ R4, -R12.reuse, R45 ;  /* 0x0000002d0c047221 */ /* 0x041fe20000010100 */
[C---:B-1----:R-:W-:Y:S01]  /*0c90*/  FADD.FTZ R21, -R12.reuse, R44 ;  /* 0x0000002c0c157221 */ /* 0x042fe20000010100 */
[----:B------:R-:W-:Y:S01]  /*0ca0*/  SHF.L.U32 R49, R61, 0x10, RZ ;  /* 0x000000103d317819 */ /* 0x000fe200000006ff */
[C---:B------:R-:W-:Y:S01]  /*0cb0*/  FADD.FTZ R47, -R12.reuse, R48 ;  /* 0x000000300c2f7221 */ /* 0x040fe20000010100 */
[C---:B------:R-:W-:Y:S02]  /*0cc0*/  FADD.FTZ R41, -R12.reuse, R41 ;  /* 0x000000290c297221 */ /* 0x040fe40000010100 */
[----:B------:R-:W-:Y:S04]  /*0cd0*/  STL [R1+0x94], R21 ;  /* 0x0000941501007387 */ /* 0x000fe80000100800 */
[----:B------:R0:W-:Y:S01]  /*0ce0*/  STL [R1+0x98], R4 ;  /* 0x0000980401007387 */ /* 0x0001e20000100800 */
[----:B------:R-:W-:-:S03]  /*0cf0*/  FADD.FTZ R39, -R12, R10 ;  /* 0x0000000a0c277221 */ /* 0x000fc60000010100 */
[----:B------:R1:W-:Y:S01]  /*0d00*/  STL [R1+0xd4], R11 ;  /* 0x0000d40b01007387 */ /* 0x0003e20000100800 */
[----:B------:R-:W-:-:S03]  /*0d10*/  FADD.FTZ R10, -R12, R60 ;  /* 0x0000003c0c0a7221 */ /* 0x000fc60000010100 */
[----:B------:R-:W-:Y:S01]  /*0d20*/  STL [R1+0xcc], R52 ;  /* 0x0000cc3401007387 */ /* 0x000fe20000100800 */
[----:B0-----:R-:W-:-:S03]  /*0d30*/  FADD.FTZ R4, -R12, R58 ;  /* 0x0000003a0c047221 */ /* 0x001fc60000010100 */
[----:B------:R-:W-:Y:S01]  /*0d40*/  STL [R1+0xc4], R47 ;  /* 0x0000c42f01007387 */ /* 0x000fe20000100800 */
[C---:B-1----:R-:W-:Y:S01]  /*0d50*/  FADD.FTZ R11, -R12.reuse, R49 ;  /* 0x000000310c0b7221 */ /* 0x042fe20000010100 */
[C---:B------:R-:W-:Y:S02]  /*0d60*/  FADD.FTZ R21, -R12.reuse, R54 ;  /* 0x000000360c157221 */ /* 0x040fe40000010100 */
[----:B------:R-:W-:Y:S01]  /*0d70*/  STL [R1+0xc8], R41 ;  /* 0x0000c82901007387 */ /* 0x000fe20000100800 */
[----:B------:R-:W0:Y:S03]  /*0d80*/  MUFU.RSQ R5, R5 ;  /* 0x0000000500057308 */ /* 0x000e260000001400 */
[----:B------:R1:W-:Y:S04]  /*0d90*/  STL [R1+0x58], R4 ;  /* 0x0000580401007387 */ /* 0x0003e80000100800 */
[----:B------:R2:W-:Y:S01]  /*0da0*/  STL [R1+0x5c], R11 ;  /* 0x00005c0b01007387 */ /* 0x0005e20000100800 */
[----:B-1----:R-:W-:-:S03]  /*0db0*/  FADD.FTZ R4, -R12, R43 ;  /* 0x0000002b0c047221 */ /* 0x002fc60000010100 */
[----:B------:R1:W-:Y:S01]  /*0dc0*/  STL [R1+0x68], R10 ;  /* 0x0000680a01007387 */ /* 0x0003e20000100800 */
[----:B------:R-:W-:-:S03]  /*0dd0*/  SHF.L.U32 R13, R13, 0x10, RZ ;  /* 0x000000100d0d7819 */ /* 0x000fc600000006ff */
[----:B------:R-:W-:Y:S04]  /*0de0*/  STL [R1+0xbc], R21 ;  /* 0x0000bc1501007387 */ /* 0x000fe80000100800 */
[----:B------:R3:W-:Y:S01]  /*0df0*/  STL [R1+0x6c], R4 ;  /* 0x00006c0401007387 */ /* 0x0007e20000100800 */
[C---:B--2---:R-:W-:Y:S01]  /*0e00*/  FADD.FTZ R11, -R12.reuse, R13 ;  /* 0x0000000d0c0b7221 */ /* 0x044fe20000010100 */
[C---:B-1----:R-:W-:Y:S01]  /*0e10*/  FADD.FTZ R10, -R12.reuse, R56 ;  /* 0x000000380c0a7221 */ /* 0x042fe20000010100 */
[C---:B------:R-:W-:Y:S01]  /*0e20*/  FADD.FTZ R44, -R12.reuse, R9 ;  /* 0x000000090c2c7221 */ /* 0x040fe20000010100 */
[C---:B---3--:R-:W-:Y:S01]  /*0e30*/  FADD.FTZ R4, -R12.reuse, R55 ;  /* 0x000000370c047221 */ /* 0x048fe20000010100 */
[----:B------:R-:W-:Y:S01]  /*0e40*/  PRMT R9, R15, 0x7632, R9 ;  /* 0x000076320f097816 */ /* 0x000fe20000000009 */
[----:B------:R-:W-:-:S03]  /*0e50*/  FADD.FTZ R6, -R12, R6 ;  /* 0x000000060c067221 */ /* 0x000fc60000010100 */
[----:B------:R1:W-:Y:S01]  /*0e60*/  STL [R1+0x80], R4 ;  /* 0x0000800401007387 */ /* 0x0003e20000100800 */
[C---:B------:R-:W-:Y:S01]  /*0e70*/  FADD.FTZ R7, -R12.reuse, R7 ;  /* 0x000000070c077221 */ /* 0x040fe20000010100 */
[----:B------:R-:W-:Y:S02]  /*0e80*/  SHF.L.U32 R9, R9, 0x10, RZ ;  /* 0x0000001009097819 */ /* 0x000fe400000006ff */
[----:B------:R-:W-:Y:S01]  /*0e90*/  STL [R1+0x84], R10 ;  /* 0x0000840a01007387 */ /* 0x000fe20000100800 */
[----:B-1----:R-:W-:-:S03]  /*0ea0*/  FADD.FTZ R4, -R12, R57 ;  /* 0x000000390c047221 */ /* 0x002fc60000010100 */
[----:B------:R1:W-:Y:S01]  /*0eb0*/  STL [R1+0x88], R11 ;  /* 0x0000880b01007387 */ /* 0x0003e20000100800 */
[----:B0-----:R-:W-:-:S03]  /*0ec0*/  FMUL.FTZ R7, R5, R7 ;  /* 0x0000000705077220 */ /* 0x001fc60000410000 */
[----:B------:R0:W-:Y:S01]  /*0ed0*/  STL [R1+0x8c], R4 ;  /* 0x00008c0401007387 */ /* 0x0001e20000100800 */
[----:B------:R-:W-:Y:S01]  /*0ee0*/  FADD.FTZ R25, R9, R25 ;  /* 0x0000001909197221 */ /* 0x000fe20000010000 */
[C---:B-1----:R-:W-:Y:S01]  /*0ef0*/  FMUL.FTZ R11, R5.reuse, R39 ;  /* 0x00000027050b7220 */ /* 0x042fe20000410000 */
[C---:B0-----:R-:W-:Y:S01]  /*0f00*/  FMUL.FTZ R4, R5.reuse, R6 ;  /* 0x0000000605047220 */ /* 0x041fe20000410000 */
[----:B------:R-:W-:-:S04]  /*0f10*/  FMUL.FTZ R6, R5, R44 ;  /* 0x0000002c05067220 */ /* 0x000fc80000410000 */
[----:B------:R-:W-:Y:S04]  /*0f20*/  STL [R1+0x20], R4 ;  /* 0x0000200401007387 */ /* 0x000fe80000100800 */
[----:B------:R-:W-:Y:S04]  /*0f30*/  STL [R1+0x54], R7 ;  /* 0x0000540701007387 */ /* 0x000fe80000100800 */
[----:B------:R-:W-:Y:S04]  /*0f40*/  STL [R1+0x4c], R11 ;  /* 0x00004c0b01007387 */ /* 0x000fe80000100800 */
[----:B------:R0:W-:Y:S04]  /*0f50*/  STL [R1+0x50], R6 ;  /* 0x0000500601007387 */ /* 0x0001e80000100800 */
[----:B------:R1:W-:Y:S04]  /*0f60*/  STL [R1+0xd0], R25 ;  /* 0x0000d01901007387 */ /* 0x0003e80000100800 */
[----:B------:R-:W2:Y:S04]  /*0f70*/  LDL.LU R48, [R1+0x8] ;  /* 0x0000080001307983 */ /* 0x000ea80000300800 */
[----:B------:R-:W3:Y:S01]  /*0f80*/  LDL.LU R45, [R1+0x4] ;  /* 0x00000400012d7983 */ /* 0x000ee20000300800 */
        /* <DEDUP_REMOVED lines=15> */
[----:B------:R-:W-:Y:S01]  /*1080*/  FADD.FTZ R8, -R12, R8 ;  /* 0x000000080c087221 */ /* 0x000fe20000010100 */
[----:B------:R-:W-:Y:S01]  /*1090*/  FFMA.FTZ R12, R11, R13, R28 ;  /* 0x0000000d0b0c7223 */ /* 0x000fe2000001001c */
[----:B------:R-:W-:Y:S01]  /*10a0*/  FFMA.FTZ R24, R6, R9, R24 ;  /* 0x0000000906187223 */ /* 0x000fe20000010018 */
[----:B------:R-:W-:-:S02]  /*10b0*/  PRMT R28, R36, 0x7632, R28 ;  /* 0x00007632241c7816 */ /* 0x000fc4000000001c */
[----:B0-----:R-:W-:Y:S02]  /*10c0*/  SHF.L.U32 R6, R36, 0x10, RZ ;  /* 0x0000001024067819 */ /* 0x001fe400000006ff */
[----:B------:R-:W-:Y:S02]  /*10d0*/  PRMT R36, R37, 0x7632, R36 ;  /* 0x0000763225247816 */ /* 0x000fe40000000024 */
[----:B------:R-:W-:Y:S02]  /*10e0*/  SHF.L.U32 R10, R14, 0x10, RZ ;  /* 0x000000100e0a7819 */ /* 0x000fe400000006ff */
[----:B------:R-:W-:Y:S01]  /*10f0*/  SHF.L.U32 R14, R15, 0x10, RZ ;  /* 0x000000100f0e7819 */ /* 0x000fe200000006ff */
[----:B------:R-:W-:Y:S01]  /*1100*/  STL [R1+0xc0], R36 ;  /* 0x0000c02401007387 */ /* 0x000fe20000100800 */
[----:B------:R-:W-:-:S03]  /*1110*/  SHF.L.U32 R39, R16, 0x10, RZ ;  /* 0x0000001010277819 */ /* 0x000fc600000006ff */
[----:B------:R0:W-:Y:S01]  /*1120*/  STL [R1+0x74], R6 ;  /* 0x0000740601007387 */ /* 0x0001e20000100800 */
[----:B------:R-:W-:Y:S01]  /*1130*/  FMUL.FTZ R41, R5, R40 ;  /* 0x0000002805297220 */ /* 0x000fe20000410000 */
[-C--:B-1----:R-:W-:Y:S01]  /*1140*/  FMUL.FTZ R25, R2, R14.reuse ;  /* 0x0000000e02197220 */ /* 0x082fe20000410000 */
[----:B------:R-:W-:Y:S01]  /*1150*/  SHF.L.U32 R60, R17, 0x10, RZ ;  /* 0x00000010113c7819 */ /* 0x000fe200000006ff */
[----:B------:R-:W-:Y:S01]  /*1160*/  FMUL.FTZ R52, R0, R39 ;  /* 0x0000002700347220 */ /* 0x000fe20000410000 */
[----:B0-----:R-:W-:Y:S02]  /*1170*/  SHF.L.U32 R6, R37, 0x10, RZ ;  /* 0x0000001025067819 */ /* 0x001fe400000006ff */
[C---:B------:R-:W-:Y:S02]  /*1180*/  PRMT R37, R20.reuse, 0x7632, R37 ;  /* 0x0000763214257816 */ /* 0x040fe40000000025 */
[----:B------:R-:W-:Y:S01]  /*1190*/  SHF.L.U32 R20, R20, 0x10, RZ ;  /* 0x0000001014147819 */ /* 0x000fe200000006ff */
[----:B------:R-:W-:Y:S01]  /*11a0*/  FADD.FTZ R27, R14, R27 ;  /* 0x0000001b0e1b7221 */ /* 0x000fe20000010000 */
[----:B------:R-:W-:Y:S01]  /*11b0*/  FFMA.FTZ R26, R7, R14, R26 ;  /* 0x0000000e071a7223 */ /* 0x000fe2000001001a */
[----:B------:R-:W-:Y:S01]  /*11c0*/  PRMT R59, R17, 0x7632, R59 ;  /* 0x00007632113b7816 */ /* 0x000fe2000000003b */
[----:B------:R-:W-:Y:S01]  /*11d0*/  STL [R1+0x78], R6 ;  /* 0x0000780601007387 */ /* 0x000fe20000100800 */
[----:B------:R-:W-:Y:S01]  /*11e0*/  PRMT R17, R22, 0x7632, R17 ;  /* 0x0000763216117816 */ /* 0x000fe20000000011 */
[----:B------:R-:W-:Y:S01]  /*11f0*/  FMUL.FTZ R44, R5, R53 ;  /* 0x00000035052c7220 */ /* 0x000fe20000410000 */
[----:B------:R-:W-:Y:S01]  /*1200*/  FADD.FTZ R31, R10, R31 ;  /* 0x0000001f0a1f7221 */ /* 0x000fe20000010000 */
[----:B------:R0:W-:Y:S01]  /*1210*/  STL [R1+0x7c], R20 ;  /* 0x00007c1401007387 */ /* 0x0001e20000100800 */
[----:B------:R-:W-:Y:S01]  /*1220*/  FFMA.FTZ R30, R4, R10, R30 ;  /* 0x0000000a041e7223 */ /* 0x000fe2000001001e */
[----:B------:R-:W-:-:S02]  /*1230*/  PRMT R55, R19, 0x7632, R55 ;  /* 0x0000763213377816 */ /* 0x000fc40000000037 */
[----:B------:R-:W-:Y:S01]  /*1240*/  STL [R1+0x48], R41 ;  /* 0x0000482901007387 */ /* 0x000fe20000100800 */
[----:B------:R-:W-:Y:S01]  /*1250*/  SHF.L.U32 R19, R19, 0x10, RZ ;  /* 0x0000001013137819 */ /* 0x000fe200000006ff */
[----:B------:R-:W-:Y:S02]  /*1260*/  FADD.FTZ R27, R27, R60 ;  /* 0x0000003c1b1b7221 */ /* 0x000fe40000010000 */
[----:B------:R1:W-:Y:S01]  /*1270*/  STL [R1+0x18], R25 ;  /* 0x0000181901007387 */ /* 0x0003e20000100800 */
[C---:B------:R-:W-:Y:S01]  /*1280*/  PRMT R57, R18.reuse, 0x7632, R57 ;  /* 0x0000763212397816 */ /* 0x040fe20000000039 */
[----:B------:R-:W-:Y:S01]  /*1290*/  FMUL.FTZ R21, R5, R50 ;  /* 0x0000003205157220 */ /* 0x000fe20000410000 */
[----:B------:R-:W-:Y:S01]  /*12a0*/  SHF.L.U32 R14, R17, 0x10, RZ ;  /* 0x00000010110e7819 */ /* 0x000fe200000006ff */
[----:B------:R-:W-:Y:S01]  /*12b0*/  STL [R1], R52 ;  /* 0x0000003401007387 */ /* 0x000fe20000100800 */
[----:B------:R-:W-:Y:S01]  /*12c0*/  SHF.L.U32 R18, R18, 0x10, RZ ;  /* 0x0000001012127819 */ /* 0x000fe200000006ff */
[----:B------:R-:W-:Y:S01]  /*12d0*/  FADD.FTZ R31, R31, R39 ;  /* 0x000000271f1f7221 */ /* 0x000fe20000010000 */
[----:B------:R-:W-:Y:S01]  /*12e0*/  FFMA.FTZ R30, R41, R39, R30 ;  /* 0x00000027291e7223 */ /* 0x000fe2000001001e */
[C---:B------:R-:W-:Y:S01]  /*12f0*/  FMUL.FTZ R17, R5.reuse, R51 ;  /* 0x0000003305117220 */ /* 0x040fe20000410000 */
[----:B------:R-:W-:Y:S01]  /*1300*/  FMUL.FTZ R39, R5, R42 ;  /* 0x0000002a05277220 */ /* 0x000fe20000410000 */
[----:B------:R-:W-:Y:S01]  /*1310*/  FADD.FTZ R27, R27, R19 ;  /* 0x000000131b1b7221 */ /* 0x000fe20000010000 */
[----:B------:R-:W-:Y:S01]  /*1320*/  FMUL.FTZ R56, R2, R19 ;  /* 0x0000001302387220 */ /* 0x000fe20000410000 */
[----:B------:R-:W-:Y:S01]  /*1330*/  FADD.FTZ R31, R31, R18 ;  /* 0x000000121f1f7221 */ /* 0x000fe20000010000 */
[-C--:B------:R-:W-:Y:S01]  /*1340*/  FFMA.FTZ R30, R44, R18.reuse, R30 ;  /* 0x000000122c1e7223 */ /* 0x080fe2000001001e */
[----:B------:R-:W-:Y:S01]  /*1350*/  FMUL.FTZ R58, R0, R18 ;  /* 0x00000012003a7220 */ /* 0x000fe20000410000 */
[C---:B------:R-:W-:Y:S01]  /*1360*/  FMUL.FTZ R18, R5.reuse, R3 ;  /* 0x0000000305127220 */ /* 0x040fe20000410000 */
[C---:B--2---:R-:W-:Y:S01]  /*1370*/  FMUL.FTZ R47, R5.reuse, R48 ;  /* 0x00000030052f7220 */ /* 0x044fe20000410000 */
[----:B---3--:R-:W-:-:S03]  /*1380*/  FMUL.FTZ R36, R5, R45 ;  /* 0x0000002d05247220 */ /* 0x008fc60000410000 */
[----:B------:R-:W-:Y:S01]  /*1390*/  FFMA.FTZ R26, R47, R60, R26 ;  /* 0x0000003c2f1a7223 */ /* 0x000fe2000001001a */
[----:B------:R-:W-:Y:S04]  /*13a0*/  STL [R1+0x44], R47 ;  /* 0x0000442f01007387 */ /* 0x000fe80000100800 */
[----:B------:R-:W-:Y:S01]  /*13b0*/  STL [R1+0x40], R44 ;  /* 0x0000402c01007387 */ /* 0x000fe20000100800 */
[----:B------:R-:W-:-:S03]  /*13c0*/  FFMA.FTZ R26, R36, R19, R26 ;  /* 0x00000013241a7223 */ /* 0x000fc6000001001a */
[----:B------:R-:W2:Y:S04]  /*13d0*/  LDL R50, [R1+0x54] ;  /* 0x0000540001327983 */ /* 0x000ea80000100800 */
[----:B------:R-:W-:Y:S04]  /*13e0*/  STL [R1+0x3c], R36 ;  /* 0x00003c2401007387 */ /* 0x000fe80000100800 */
[----:B------:R-:W3:Y:S04]  /*13f0*/  LDL.LU R19, [R1+0xc] ;  /* 0x00000c0001137983 */ /* 0x000ee80000300800 */
[----:B------:R-:W-:Y:S04]  /*1400*/  STL [R1+0x38], R21 ;  /* 0x0000381501007387 */ /* 0x000fe80000100800 */
[----:B------:R-:W-:Y:S04]  /*1410*/  STL [R1+0x34], R17 ;  /* 0x0000341101007387 */ /* 0x000fe80000100800 */
[----:B------:R-:W-:Y:S04]  /*1420*/  STL [R1+0x30], R39 ;  /* 0x0000302701007387 */ /* 0x000fe80000100800 */
[----:B------:R-:W4:Y:S01]  /*1430*/  LDL.LU R3, [R1+0xdc] ;  /* 0x0000dc0001037983 */ /* 0x000f220000300800 */
[----:B------:R-:W-:-:S02]  /*1440*/  SHF.L.U32 R22, R22, 0x10, RZ ;  /* 0x0000001016167819 */ /* 0x000fc400000006ff */
[----:B------:R-:W-:Y:S02]  /*1450*/  PRMT R46, R32, 0x7632, R46 ;  /* 0x00007632202e7816 */ /* 0x000fe4000000002e */
[----:B------:R-:W-:Y:S01]  /*1460*/  PRMT R61, R16, 0x7632, R61 ;  /* 0x00007632103d7816 */ /* 0x000fe2000000003d */
[----:B------:R-:W-:Y:S01]  /*1470*/  FADD.FTZ R31, R31, R22 ;  /* 0x000000161f1f7221 */ /* 0x000fe20000010000 */
[----:B------:R-:W-:Y:S01]  /*1480*/  SHF.L.U32 R32, R32, 0x10, RZ ;  /* 0x0000001020207819 */ /* 0x000fe200000006ff */
[----:B0-----:R-:W-:Y:S01]  /*1490*/  FMUL.FTZ R20, R5, R38 ;  /* 0x0000002605147220 */ /* 0x001fe20000410000 */
[C---:B------:R-:W-:Y:S02]  /*14a0*/  PRMT R16, R34.reuse, 0x7632, R16 ;  /* 0x0000763222107816 */ /* 0x040fe40000000010 */
[----:B------:R-:W-:Y:S01]  /*14b0*/  PRMT R15, R35, 0x7632, R15 ;  /* 0x00007632230f7816 */ /* 0x000fe2000000000f */
[----:B------:R-:W-:Y:S01]  /*14c0*/  FADD.FTZ R31, R31, R32 ;  /* 0x000000201f1f7221 */ /* 0x000fe20000010000 */
[----:B------:R-:W-:-:S02]  /*14d0*/  SHF.L.U32 R34, R34, 0x10, RZ ;  /* 0x0000001022227819 */ /* 0x000fc400000006ff */
[----:B------:R-:W-:Y:S01]  /*14e0*/  SHF.L.U32 R7, R35, 0x10, RZ ;  /* 0x0000001023077819 */ /* 0x000fe200000006ff */
[----:B------:R-:W-:Y:S01]  /*14f0*/  FMUL.FTZ R6, R0, R10 ;  /* 0x0000000a00067220 */ /* 0x000fe20000410000 */
[----:B------:R-:W2:Y:S01]  /*1500*/  LDL R53, [R1+0x50] ;  /* 0x0000500001357983 */ /* 0x000ea20000100800 */
[----:B------:R-:W-:Y:S01]  /*1510*/  FADD.FTZ R35, R31, R34 ;  /* 0x000000221f237221 */ /* 0x000fe20000010000 */
[----:B------:R-:W-:Y:S01]  /*1520*/  SHF.L.U32 R40, R16, 0x10, RZ ;  /* 0x0000001010287819 */ /* 0x000fe200000006ff */
[----:B------:R-:W-:Y:S01]  /*1530*/  FADD.FTZ R29, R13, R29 ;  /* 0x0000001d0d1d7221 */ /* 0x000fe20000010000 */
[----:B------:R-:W-:Y:S01]  /*1540*/  STL [R1+0x2c], R18 ;  /* 0x00002c1201007387 */ /* 0x000fe20000100800 */
[-C--:B------:R-:W-:Y:S01]  /*1550*/  FFMA.FTZ R30, R21, R22.reuse, R30 ;  /* 0x00000016151e7223 */ /* 0x080fe2000001001e */
[----:B------:R-:W-:Y:S02]  /*1560*/  FMUL.FTZ R54, R0, R22 ;  /* 0x0000001600367220 */ /* 0x000fe40000410000 */
[----:B------:R-:W-:Y:S04]  /*1570*/  STL [R1+0x28], R20 ;  /* 0x0000281401007387 */ /* 0x000fe80000100800 */
[----:B------:R-:W-:Y:S01]  /*1580*/  STL [R1+0xb0], R35 ;  /* 0x0000b02301007387 */ /* 0x000fe20000100800 */
[----:B---3--:R-:W-:Y:S01]  /*1590*/  FMUL.FTZ R22, R5, R19 ;  /* 0x0000001305167220 */ /* 0x008fe20000410000 */
[----:B----4-:R-:W-:Y:S01]  /*15a0*/  FMUL.FTZ R16, R3, R13 ;  /* 0x0000000d03107220 */ /* 0x010fe20000410000 */
[----:B------:R-:W-:-:S02]  /*15b0*/  FFMA.FTZ R13, R4, R6, RZ ;  /* 0x00000006040d7223 */ /* 0x000fc400000100ff */
[----:B------:R-:W3:Y:S02]  /*15c0*/  LDL.LU R4, [R1+0xd8] ;  /* 0x0000d80001047983 */ /* 0x000ee40000300800 */
[----:B------:R-:W-:Y:S02]  /*15d0*/  FFMA.FTZ R13, R11, R16, R13 ;  /* 0x000000100b0d7223 */ /* 0x000fe4000001000d */
[----:B------:R-:W-:Y:S04]  /*15e0*/  STL [R1+0x24], R22 ;  /* 0x0000241601007387 */ /* 0x000fe80000100800 */
[----:B------:R-:W-:Y:S04]  /*15f0*/  STL [R1+0x8], R16 ;  /* 0x0000081001007387 */ /* 0x000fe80000100800 */
[----:B------:R3:W-:Y:S04]  /*1600*/  STL [R1+0xa0], R6 ;  /* 0x0000a00601007387 */ /* 0x0007e80000100800 */
[----:B------:R-:W4:Y:S01]  /*1610*/  LDL.LU R11, [R1+0xd4] ;  /* 0x0000d400010b7983 */ /* 0x000f220000300800 */
[----:B------:R-:W-:Y:S01]  /*1620*/  SHF.L.U32 R10, R15, 0x10, RZ ;  /* 0x000000100f0a7819 */ /* 0x000fe200000006ff */
[----:B------:R-:W-:-:S04]  /*1630*/  FADD.FTZ R15, RZ, R6 ;  /* 0x00000006ff0f7221 */ /* 0x000fc80000010000 */
[----:B------:R-:W-:Y:S01]  /*1640*/  FADD.FTZ R15, R15, R16 ;  /* 0x000000100f0f7221 */ /* 0x000fe20000010000 */
[----:B--2---:R-:W-:Y:S01]  /*1650*/  FFMA.FTZ R13, R50, R25, R13 ;  /* 0x00000019320d7223 */ /* 0x004fe2000001000d */
[----:B------:R-:W-:Y:S02]  /*1660*/  SHF.L.U32 R61, R61, 0x10, RZ ;  /* 0x000000103d3d7819 */ /* 0x000fe400000006ff */
[----:B------:R-:W-:Y:S01]  /*1670*/  FADD.FTZ R15, R15, R25 ;  /* 0x000000190f0f7221 */ /* 0x000fe20000010000 */
[----:B------:R-:W-:Y:S01]  /*1680*/  FMUL.FTZ R8, R5, R8 ;  /* 0x0000000805087220 */ /* 0x000fe20000410000 */
[----:B-1----:R-:W2:Y:S01]  /*1690*/  LDL.LU R25, [R1+0xd0] ;  /* 0x0000d00001197983 */ /* 0x002ea20000300800 */
[----:B------:R-:W-:Y:S02]  /*16a0*/  FADD.FTZ R29, R29, R61 ;  /* 0x0000003d1d1d7221 */ /* 0x000fe40000010000 */
[-C--:B------:R-:W-:Y:S01]  /*16b0*/  FFMA.FTZ R12, R8, R61.reuse, R12 ;  /* 0x0000003d080c7223 */ /* 0x080fe2000001000c */
[----:B------:R-:W-:Y:S01]  /*16c0*/  FMUL.FTZ R61, R3, R61 ;  /* 0x0000003d033d7220 */ /* 0x000fe20000410000 */
[----:B------:R-:W-:Y:S01]  /*16d0*/  FMUL.FTZ R60, R2, R60 ;  /* 0x0000003c023c7220 */ /* 0x000fe20000410000 */
[----:B---3--:R-:W-:-:S04]  /*16e0*/  FMUL.FTZ R6, R4, R9 ;  /* 0x0000000904067220 */ /* 0x008fc80000410000 */
[----:B------:R-:W-:Y:S01]  /*16f0*/  FADD.FTZ R15, R15, R6 ;  /* 0x000000060f0f7221 */ /* 0x000fe20000010000 */
[----:B------:R-:W-:Y:S01]  /*1700*/  FFMA.FTZ R13, R53, R6, R13 ;  /* 0x00000006350d7223 */ /* 0x000fe2000001000d */
[----:B------:R4:W-:Y:S02]  /*1710*/  STL [R1+0x4], R6 ;  /* 0x0000040601007387 */ /* 0x0009e40000100800 */
[----:B------:R-:W-:Y:S01]  /*1720*/  FADD.FTZ R15, R15, R52 ;  /* 0x000000340f0f7221 */ /* 0x000fe20000010000 */
[----:B------:R-:W-:Y:S01]  /*1730*/  FFMA.FTZ R13, R41, R52, R13 ;  /* 0x00000034290d7223 */ /* 0x000fe2000001000d */
[----:B------:R-:W-:Y:S04]  /*1740*/  STL [R1+0x1c], R8 ;  /* 0x00001c0801007387 */ /* 0x000fe80000100800 */
[----:B------:R-:W3:Y:S01]  /*1750*/  LDL.LU R52, [R1+0xcc] ;  /* 0x0000cc0001347983 */ /* 0x000ee20000300800 */
[----:B----4-:R-:W-:Y:S01]  /*1760*/  FMUL.FTZ R6, R5, R11 ;  /* 0x0000000b05067220 */ /* 0x010fe20000410000 */
[----:B------:R-:W-:-:S02]  /*1770*/  FFMA.FTZ R13, R8, R61, R13 ;  /* 0x0000003d080d7223 */ /* 0x000fc4000001000d */
[----:B------:R-:W4:Y:S04]  /*1780*/  LDL.LU R41, [R1+0xc8] ;  /* 0x0000c80001297983 */ /* 0x000f280000300800 */
[----:B------:R0:W-:Y:S01]  /*1790*/  STL [R1+0x10], R6 ;  /* 0x0000100601007387 */ /* 0x0001e20000100800 */
[----:B------:R-:W-:-:S03]  /*17a0*/  FFMA.FTZ R13, R47, R60, R13 ;  /* 0x0000003c2f0d7223 */ /* 0x000fc6000001000d */
[----:B------:R-:W4:Y:S04]  /*17b0*/  LDL.LU R50, [R1+0x58] ;  /* 0x0000580001327983 */ /* 0x000f280000300800 */
[----:B------:R-:W-:Y:S04]  /*17c0*/  STL [R1+0xa4], R61 ;  /* 0x0000a43d01007387 */ /* 0x000fe80000100800 */
[----:B------:R-:W0:Y:S01]  /*17d0*/  LDL.LU R47, [R1+0xc4] ;  /* 0x0000c400012f7983 */ /* 0x000e220000300800 */
[----:B------:R-:W-:Y:S02]  /*17e0*/  SHF.L.U32 R59, R59, 0x10, RZ ;  /* 0x000000103b3b7819 */ /* 0x000fe400000006ff */
[----:B------:R-:W-:-:S03]  /*17f0*/  PRMT R49, R23, 0x7632, R49 ;  /* 0x0000763217317816 */ /* 0x000fc60000000031 */
[----:B--2---:R-:W-:Y:S01]  /*1800*/  FADD.FTZ R25, R25, R59 ;  /* 0x0000003b19197221 */ /* 0x004fe20000010000 */
[-C--:B------:R-:W-:Y:S01]  /*1810*/  FFMA.FTZ R24, R6, R59.reuse, R24 ;  /* 0x0000003b06187223 */ /* 0x080fe20000010018 */
[----:B------:R-:W-:Y:S01]  /*1820*/  FMUL.FTZ R59, R4, R59 ;  /* 0x0000003b043b7220 */ /* 0x000fe20000410000 */
[----:B------:R-:W-:Y:S02]  /*1830*/  SHF.L.U32 R23, R23, 0x10, RZ ;  /* 0x0000001017177819 */ /* 0x000fe400000006ff */
[----:B------:R-:W-:Y:S01]  /*1840*/  SHF.L.U32 R57, R57, 0x10, RZ ;  /* 0x0000001039397819 */ /* 0x000fe200000006ff */
[----:B------:R-:W-:Y:S01]  /*1850*/  FFMA.FTZ R9, R6, R59, R13 ;  /* 0x0000003b06097223 */ /* 0x000fe2000001000d */
[----:B------:R-:W-:Y:S01]  /*1860*/  PRMT R43, R33, 0x7632, R43 ;  /* 0x00007632212b7816 */ /* 0x000fe2000000002b */
[----:B------:R-:W-:Y:S01]  /*1870*/  FADD.FTZ R27, R27, R23 ;  /* 0x000000171b1b7221 */ /* 0x000fe20000010000 */
[----:B------:R-:W-:Y:S01]  /*1880*/  SHF.L.U32 R33, R33, 0x10, RZ ;  /* 0x0000001021217819 */ /* 0x000fe200000006ff */
[----:B------:R-:W-:Y:S01]  /*1890*/  FADD.FTZ R29, R29, R57 ;  /* 0x000000391d1d7221 */ /* 0x000fe20000010000 */
[----:B------:R-:W-:Y:S01]  /*18a0*/  SHF.L.U32 R55, R55, 0x10, RZ ;  /* 0x0000001037377819 */ /* 0x000fe200000006ff */
[----:B------:R-:W-:-:S02]  /*18b0*/  FFMA.FTZ R9, R44, R58, R9 ;  /* 0x0000003a2c097223 */ /* 0x000fc40000010009 */
[----:B------:R-:W-:Y:S02]  /*18c0*/  FADD.FTZ R27, R27, R33 ;  /* 0x000000211b1b7221 */ /* 0x000fe40000010000 */
[----:B------:R-:W-:Y:S01]  /*18d0*/  FADD.FTZ R31, R25, R55 ;  /* 0x00000037191f7221 */ /* 0x000fe20000010000 */
[-C--:B------:R-:W-:Y:S01]  /*18e0*/  FFMA.FTZ R30, R39, R32.reuse, R30 ;  /* 0x00000020271e7223 */ /* 0x080fe2000001001e */
[----:B------:R-:W-:Y:S01]  /*18f0*/  FMUL.FTZ R48, R0, R32 ;  /* 0x0000002000307220 */ /* 0x000fe20000410000 */
[----:B------:R-:W-:Y:S01]  /*1900*/  FADD.FTZ R32, R27, R7 ;  /* 0x000000071b207221 */ /* 0x000fe20000010000 */
[-C--:B------:R-:W-:Y:S01]  /*1910*/  FFMA.FTZ R26, R17, R23.reuse, R26 ;  /* 0x00000017111a7223 */ /* 0x080fe2000001001a */
[----:B------:R-:W-:Y:S02]  /*1920*/  FMUL.FTZ R51, R2, R23 ;  /* 0x0000001702337220 */ /* 0x000fe40000410000 */
[----:B------:R-:W2:Y:S04]  /*1930*/  LDL.LU R23, [R1+0x5c] ;  /* 0x00005c0001177983 */ /* 0x000ea80000300800 */
[----:B------:R-:W-:Y:S01]  /*1940*/  STL [R1+0xa8], R60 ;  /* 0x0000a83c01007387 */ /* 0x000fe20000100800 */
[----:B---3--:R-:W-:-:S04]  /*1950*/  FMUL.FTZ R11, R5, R52 ;  /* 0x00000034050b7220 */ /* 0x008fc80000410000 */
[-C--:B------:R-:W-:Y:S01]  /*1960*/  FFMA.FTZ R12, R11, R57.reuse, R12 ;  /* 0x000000390b0c7223 */ /* 0x080fe2000001000c */
[----:B------:R-:W-:-:S04]  /*1970*/  FMUL.FTZ R57, R3, R57 ;  /* 0x0000003903397220 */ /* 0x000fc80000410000 */
[----:B------:R-:W-:Y:S01]  /*1980*/  FFMA.FTZ R25, R11, R57, R9 ;  /* 0x000000390b197223 */ /* 0x000fe20000010009 */
[----:B------:R-:W-:Y:S03]  /*1990*/  STL [R1+0x14], R11 ;  /* 0x0000140b01007387 */ /* 0x000fe60000100800 */
[----:B------:R-:W-:Y:S01]  /*19a0*/  FFMA.FTZ R25, R36, R56, R25 ;  /* 0x0000003824197223 */ /* 0x000fe20000010019 */
[----:B0-----:R-:W-:-:S04]  /*19b0*/  FMUL.FTZ R6, R5, R47 ;  /* 0x0000002f05067220 */ /* 0x001fc80000410000 */
[-C--:B------:R-:W-:Y:S01]  /*19c0*/  FFMA.FTZ R27, R6, R55.reuse, R24 ;  /* 0x00000037061b7223 */ /* 0x080fe20000010018 */
[----:B------:R-:W-:Y:S01]  /*19d0*/  FMUL.FTZ R55, R4, R55 ;  /* 0x0000003704377220 */ /* 0x000fe20000410000 */
[----:B------:R0:W-:Y:S03]  /*19e0*/  STL [R1+0xac], R59 ;  /* 0x0000ac3b01007387 */ /* 0x0001e60000100800 */
[----:B------:R-:W-:Y:S01]  /*19f0*/  FFMA.FTZ R25, R6, R55, R25 ;  /* 0x0000003706197223 */ /* 0x000fe20000010019 */
[----:B------:R-:W3:Y:S04]  /*1a00*/  LDL.LU R44, [R1+0x68] ;  /* 0x00006800012c7983 */ /* 0x000ee80000300800 */
[----:B------:R1:W-:Y:S01]  /*1a10*/  STL [R1+0xc], R6 ;  /* 0x00000c0601007387 */ /* 0x0003e20000100800 */
[----:B------:R-:W-:-:S03]  /*1a20*/  FFMA.FTZ R25, R21, R54, R25 ;  /* 0x0000003615197223 */ /* 0x000fc60000010019 */
[----:B------:R-:W3:Y:S04]  /*1a30*/  LDL.LU R36, [R1+0xc0] ;  /* 0x0000c00001247983 */ /* 0x000ee80000300800 */
[----:B------:R-:W2:Y:S04]  /*1a40*/  LDL.LU R19, [R1+0x6c] ;  /* 0x00006c0001137983 */ /* 0x000ea80000300800 */
[----:B------:R-:W3:Y:S01]  /*1a50*/  LDL.LU R21, [R1+0xbc] ;  /* 0x0000bc0001157983 */ /* 0x000ee20000300800 */
[----:B------:R-:W-:Y:S01]  /*1a60*/  FADD.FTZ R15, R15, R61 ;  /* 0x0000003d0f0f7221 */ /* 0x000fe20000010000 */
[----:B----4-:R-:W-:Y:S01]  /*1a70*/  FMUL.FTZ R53, R5, R41 ;  /* 0x0000002905357220 */ /* 0x010fe20000410000 */
[----:B------:R-:W-:Y:S01]  /*1a80*/  FMUL.FTZ R52, R3, R14 ;  /* 0x0000000e03347220 */ /* 0x000fe20000410000 */
[----:B------:R-:W-:Y:S01]  /*1a90*/  SHF.L.U32 R49, R49, 0x10, RZ ;  /* 0x0000001031317819 */ /* 0x000fe200000006ff */
[----:B------:R-:W-:Y:S01]  /*1aa0*/  FMUL.FTZ R50, R5, R50 ;  /* 0x0000003205327220 */ /* 0x000fe20000410000 */
[----:B------:R-:W-:Y:S01]  /*1ab0*/  FADD.FTZ R15, R15, R60 ;  /* 0x0000003c0f0f7221 */ /* 0x000fe20000010000 */
[----:B------:R-:W-:-:S02]  /*1ac0*/  FFMA.FTZ R25, R53, R52, R25 ;  /* 0x0000003435197223 */ /* 0x000fc40000010019 */
[----:B------:R-:W-:Y:S01]  /*1ad0*/  FADD.FTZ R31, R31, R49 ;  /* 0x000000311f1f7221 */ /* 0x000fe20000010000 */
[-C--:B------:R-:W-:Y:S01]  /*1ae0*/  FFMA.FTZ R27, R50, R49.reuse, R27 ;  /* 0x00000031321b7223 */ /* 0x080fe2000001001b */
[----:B------:R-:W-:Y:S01]  /*1af0*/  FADD.FTZ R15, R15, R59 ;  /* 0x0000003b0f0f7221 */ /* 0x000fe20000010000 */
[----:B------:R-:W-:Y:S01]  /*1b00*/  FMUL.FTZ R49, R4, R49 ;  /* 0x0000003104317220 */ /* 0x000fe20000410000 */
[----:B------:R-:W-:Y:S01]  /*1b10*/  FFMA.FTZ R25, R17, R51, R25 ;  /* 0x0000003311197223 */ /* 0x000fe20000010019 */
[----:B0-----:R-:W4:Y:S01]  /*1b20*/  LDL.LU R59, [R1+0x74] ;  /* 0x00007400013b7983 */ /* 0x001f220000300800 */
[----:B------:R-:W-:Y:S02]  /*1b30*/  FADD.FTZ R8, R15, R58 ;  /* 0x0000003a0f087221 */ /* 0x000fe40000010000 */
[----:B------:R-:W-:Y:S02]  /*1b40*/  FFMA.FTZ R25, R50, R49, R25 ;  /* 0x0000003132197223 */ /* 0x000fe40000010019 */
[----:B------:R-:W-:-:S02]  /*1b50*/  FADD.FTZ R8, R8, R57 ;  /* 0x0000003908087221 */ /* 0x000fc40000010000 */
[----:B------:R-:W-:Y:S02]  /*1b60*/  FFMA.FTZ R25, R39, R48, R25 ;  /* 0x0000003027197223 */ /* 0x000fe40000010019 */
[----:B------:R-:W4:Y:S01]  /*1b70*/  LDL.LU R39, [R1+0x90] ;  /* 0x0000900001277983 */ /* 0x000f220000300800 */
[----:B------:R-:W-:-:S03]  /*1b80*/  FADD.FTZ R24, R8, R56 ;  /* 0x0000003808187221 */ /* 0x000fc60000010000 */
[----:B------:R-:W4:Y:S04]  /*1b90*/  LDL.LU R17, [R1+0x80] ;  /* 0x0000800001117983 */ /* 0x000f280000300800 */
[----:B------:R-:W4:Y:S01]  /*1ba0*/  LDL.LU R60, [R1+0x78] ;  /* 0x00007800013c7983 */ /* 0x000f220000300800 */
[----:B--2---:R-:W-:-:S03]  /*1bb0*/  FMUL.FTZ R41, R5, R19 ;  /* 0x0000001305297220 */ /* 0x004fc60000410000 */
[----:B------:R-:W2:Y:S01]  /*1bc0*/  LDL.LU R19, [R1+0x84] ;  /* 0x0000840001137983 */ /* 0x000ea20000300800 */
[----:B---3--:R-:W-:-:S03]  /*1bd0*/  FMUL.FTZ R8, R5, R21 ;  /* 0x0000001505087220 */ /* 0x008fc60000410000 */
[----:B------:R-:W3:Y:S04]  /*1be0*/  LDL.LU R61, [R1+0x7c] ;  /* 0x00007c00013d7983 */ /* 0x000ee80000300800 */
[----:B------:R-:W2:Y:S01]  /*1bf0*/  LDL.LU R21, [R1+0xb8] ;  /* 0x0000b80001157983 */ /* 0x000ea20000300800 */
[-C--:B------:R-:W-:Y:S01]  /*1c00*/  FFMA.FTZ R26, R18, R33.reuse, R26 ;  /* 0x00000021121a7223 */ /* 0x080fe2000001001a */
[----:B------:R-:W-:Y:S01]  /*1c10*/  FMUL.FTZ R45, R2, R33 ;  /* 0x00000021022d7220 */ /* 0x000fe20000410000 */
[----:B------:R-:W-:Y:S01]  /*1c20*/  SHF.L.U32 R46, R46, 0x10, RZ ;  /* 0x000000102e2e7819 */ /* 0x000fe200000006ff */
[-C--:B------:R-:W-:Y:S01]  /*1c30*/  FFMA.FTZ R33, R20, R34.reuse, R30 ;  /* 0x0000002214217223 */ /* 0x080fe2000001001e */
[----:B------:R-:W-:Y:S01]  /*1c40*/  FMUL.FTZ R42, R0, R34 ;  /* 0x00000022002a7220 */ /* 0x000fe20000410000 */
[----:B------:R-:W-:Y:S01]  /*1c50*/  FADD.FTZ R29, R29, R14 ;  /* 0x0000000e1d1d7221 */ /* 0x000fe20000010000 */
[----:B------:R-:W-:Y:S01]  /*1c60*/  FFMA.FTZ R34, R53, R14, R12 ;  /* 0x0000000e35227223 */ /* 0x000fe2000001000c */
[----:B------:R-:W-:-:S02]  /*1c70*/  FMUL.FTZ R47, R5, R23 ;  /* 0x00000017052f7220 */ /* 0x000fc40000410000 */
[----:B------:R-:W-:Y:S02]  /*1c80*/  FADD.FTZ R29, R29, R46 ;  /* 0x0000002e1d1d7221 */ /* 0x000fe40000010000 */
[-C--:B------:R-:W-:Y:S01]  /*1c90*/  FFMA.FTZ R34, R47, R46.reuse, R34 ;  /* 0x0000002e2f227223 */ /* 0x080fe20000010022 */
[----:B------:R-:W-:Y:S01]  /*1ca0*/  FMUL.FTZ R46, R3, R46 ;  /* 0x0000002e032e7220 */ /* 0x000fe20000410000 */
[----:B------:R-:W-:Y:S01]  /*1cb0*/  SHF.L.U32 R43, R43, 0x10, RZ ;  /* 0x000000102b2b7819 */ /* 0x000fe200000006ff */
[----:B------:R-:W-:Y:S02]  /*1cc0*/  FMUL.FTZ R44, R5, R44 ;  /* 0x0000002c052c7220 */ /* 0x000fe40000410000 */
[----:B------:R-:W-:Y:S02]  /*1cd0*/  FFMA.FTZ R25, R47, R46, R25 ;  /* 0x0000002e2f197223 */ /* 0x000fe40000010019 */
[----:B------:R-:W-:Y:S01]  /*1ce0*/  FADD.FTZ R31, R31, R43 ;  /* 0x0000002b1f1f7221 */ /* 0x000fe20000010000 */
[-C--:B------:R-:W-:Y:S01]  /*1cf0*/  FFMA.FTZ R27, R44, R43.reuse, R27 ;  /* 0x0000002b2c1b7223 */ /* 0x080fe2000001001b */
[----:B------:R-:W-:Y:S01]  /*1d00*/  FMUL.FTZ R43, R4, R43 ;  /* 0x0000002b042b7220 */ /* 0x000fe20000410000 */
[----:B------:R-:W-:Y:S01]  /*1d10*/  FFMA.FTZ R25, R18, R45, R25 ;  /* 0x0000002d12197223 */ /* 0x000fe20000010019 */
[----:B------:R-:W-:Y:S01]  /*1d20*/  FADD.FTZ R29, R29, R40 ;  /* 0x000000281d1d7221 */ /* 0x000fe20000010000 */
[-C--:B------:R-:W-:Y:S01]  /*1d30*/  FFMA.FTZ R34, R41, R40.reuse, R34 ;  /* 0x0000002829227223 */ /* 0x080fe20000010022 */
[----:B------:R-:W-:Y:S01]  /*1d40*/  FFMA.FTZ R26, R22, R7, R26 ;  /* 0x00000007161a7223 */ /* 0x000fe2000001001a */
[----:B------:R-:W-:Y:S01]  /*1d50*/  FFMA.FTZ R25, R44, R43, R25 ;  /* 0x0000002b2c197223 */ /* 0x000fe20000010019 */
[----:B------:R-:W-:Y:S01]  /*1d60*/  FMUL.FTZ R40, R3, R40 ;  /* 0x0000002803287220 */ /* 0x000fe20000410000 */
[----:B------:R-:W3:Y:S02]  /*1d70*/  LDL.LU R18, [R1+0x94] ;  /* 0x0000940001127983 */ /* 0x000ee40000300800 */
[----:B------:R-:W-:Y:S01]  /*1d80*/  FFMA.FTZ R25, R20, R42, R25 ;  /* 0x0000002a14197223 */ /* 0x000fe20000010019 */
[----:B------:R-:W-:Y:S01]  /*1d90*/  FMUL.FTZ R7, R2, R7 ;  /* 0x0000000702077220 */ /* 0x000fe20000410000 */
[----:B------:R-:W3:Y:S02]  /*1da0*/  LDL.LU R20, [R1+0x88] ;  /* 0x0000880001147983 */ /* 0x000ee40000300800 */
[----:B------:R-:W-:Y:S01]  /*1db0*/  FFMA.FTZ R25, R41, R40, R25 ;  /* 0x0000002829197223 */ /* 0x000fe20000010019 */
[----:B----4-:R-:W-:-:S03]  /*1dc0*/  FMUL.FTZ R11, R5, R39 ;  /* 0x00000027050b7220 */ /* 0x010fc60000410000 */
[----:B------:R-:W-:Y:S02]  /*1dd0*/  FFMA.FTZ R25, R22, R7, R25 ;  /* 0x0000000716197223 */ /* 0x000fe40000010019 */
[----:B------:R-:W4:Y:S04]  /*1de0*/  LDL.LU R22, [R1+0x98] ;  /* 0x0000980001167983 */ /* 0x000f280000300800 */
[----:B------:R-:W4:Y:S04]  /*1df0*/  LDL.LU R39, [R1+0x8c] ;  /* 0x00008c0001277983 */ /* 0x000f280000300800 */
[----:B------:R-:W4:Y:S01]  /*1e00*/  LDL.LU R35, [R1+0x70] ;  /* 0x0000700001237983 */ /* 0x000f220000300800 */
[----:B------:R-:W-:-:S04]  /*1e10*/  FADD.FTZ R24, R24, R55 ;  /* 0x0000003718187221 */ /* 0x000fc80000010000 */
[----:B------:R-:W-:-:S04]  /*1e20*/  FADD.FTZ R24, R24, R54 ;  /* 0x0000003618187221 */ /* 0x000fc80000010000 */
[----:B------:R-:W-:Y:S01]  /*1e30*/  FADD.FTZ R24, R24, R52 ;  /* 0x0000003418187221 */ /* 0x000fe20000010000 */
[----:B--2---:R-:W-:Y:S02]  /*1e40*/  FMUL.FTZ R15, R5, R21 ;  /* 0x00000015050f7220 */ /* 0x004fe40000410000 */
[----:B------:R-:W2:Y:S01]  /*1e50*/  LDL.LU R21, [R1+0xb4] ;  /* 0x0000b40001157983 */ /* 0x000ea20000300800 */
        /* <DEDUP_REMOVED lines=8> */
[----:B------:R-:W-:-:S03]  /*1ee0*/  FMUL.FTZ R9, R4, R10 ;  /* 0x0000000a04097220 */ /* 0x000fc60000410000 */
[----:B------:R-:W-:Y:S01]  /*1ef0*/  FADD.FTZ R24, R24, R7 ;  /* 0x0000000718187221 */ /* 0x000fe20000010000 */
[----:B------:R-:W-:Y:S01]  /*1f00*/  SHF.L.U32 R28, R28, 0x10, RZ ;  /* 0x000000101c1c7819 */ /* 0x000fe200000006ff */
[----:B------:R-:W-:Y:S01]  /*1f10*/  FADD.FTZ R31, R31, R10 ;  /* 0x0000000a1f1f7221 */ /* 0x000fe20000010000 */
[----:B------:R-:W-:Y:S01]  /*1f20*/  FFMA.FTZ R27, R8, R10, R27 ;  /* 0x0000000a081b7223 */ /* 0x000fe2000001001b */
        /* <DEDUP_REMOVED lines=16> */
[C---:B---3--:R-:W-:Y:S01]  /*2030*/  FMUL.FTZ R18, R5.reuse, R18 ;  /* 0x0000001205127220 */ /* 0x048fe20000410000 */
[----:B------:R-:W-:Y:S01]  /*2040*/  FADD.FTZ R24, R24, R17 ;  /* 0x0000001118187221 */ /* 0x000fe20000010000 */
[----:B------:R-:W-:Y:S01]  /*2050*/  FFMA.FTZ R25, R16, R17, R25 ;  /* 0x0000001110197223 */ /* 0x000fe20000010019 */
[----:B------:R-:W-:Y:S01]  /*2060*/  FMUL.FTZ R19, R0, R61 ;  /* 0x0000003d00137220 */ /* 0x000fe20000410000 */
[----:B------:R-:W-:-:S03]  /*2070*/  FMUL.FTZ R20, R5, R20 ;  /* 0x0000001405147220 */ /* 0x000fc60000410000 */
[----:B------:R-:W-:Y:S01]  /*2080*/  FADD.FTZ R24, R24, R19 ;  /* 0x0000001318187221 */ /* 0x000fe20000010000 */
[----:B------:R-:W-:Y:S01]  /*2090*/  FFMA.FTZ R25, R18, R19, R25 ;  /* 0x0000001312197223 */ /* 0x000fe20000010019 */
[C---:B----4-:R-:W-:Y:S01]  /*20a0*/  FMUL.FTZ R22, R5.reuse, R22 ;  /* 0x0000001605167220 */ /* 0x050fe20000410000 */
[----:B------:R-:W-:Y:S01]  /*20b0*/  FMUL.FTZ R38, R5, R39 ;  /* 0x0000002705267220 */ /* 0x000fe20000410000 */
[C---:B--2---:R-:W-:Y:S02]  /*20c0*/  PRMT R37, R21.reuse, 0x7632, R37 ;  /* 0x0000763215257816 */ /* 0x044fe40000000025 */
[----:B-1----:R-:W-:Y:S01]  /*20d0*/  SHF.L.U32 R6, R21, 0x10, RZ ;  /* 0x0000001015067819 */ /* 0x002fe200000006ff */
[----:B------:R-:W-:Y:S01]  /*20e0*/  FMUL.FTZ R21, R3, R36 ;  /* 0x0000002403157220 */ /* 0x000fe20000410000 */
[----:B------:R-:W-:-:S03]  /*20f0*/  SHF.L.U32 R37, R37, 0x10, RZ ;  /* 0x0000001025257819 */ /* 0x000fc600000006ff */
[----:B------:R-:W-:Y:S01]  /*2100*/  FADD.FTZ R24, R24, R21 ;  /* 0x0000001518187221 */ /* 0x000fe20000010000 */
[----:B------:R-:W-:Y:S01]  /*2110*/  FFMA.FTZ R25, R20, R21, R25 ;  /* 0x0000001514197223 */ /* 0x000fe20000010019 */
[----:B------:R-:W-:Y:S01]  /*2120*/  FMUL.FTZ R23, R2, R6 ;  /* 0x0000000602177220 */ /* 0x000fe20000410000 */
[----:B------:R-:W-:-:S03]  /*2130*/  FMUL.FTZ R39, R4, R37 ;  /* 0x0000002504277220 */ /* 0x000fc60000410000 */
[----:B------:R-:W-:Y:S01]  /*2140*/  FADD.FTZ R24, R24, R23 ;  /* 0x0000001718187221 */ /* 0x000fe20000010000 */
[----:B------:R-:W-:-:S03]  /*2150*/  FFMA.FTZ R25, R22, R23, R25 ;  /* 0x0000001716197223 */ /* 0x000fc60000010019 */
[----:B------:R-:W-:Y:S01]  /*2160*/  FADD.FTZ R24, R24, R39 ;  /* 0x0000002718187221 */ /* 0x000fe20000010000 */
[----:B------:R-:W-:-:S05]  /*2170*/  FFMA.FTZ R25, R38, R39, R25 ;  /* 0x0000002726197223 */ /* 0x000fca0000010019 */
[----:B------:R0:W-:Y:S04]  /*2180*/  STS.64 [R35], R24 ;  /* 0x0000001823007388 */ /* 0x0001e80000000a00 */
[----:B0-----:R-:W2:Y:S01]  /*2190*/  LDL.LU R35, [R1+0xb0] ;  /* 0x0000b00001237983 */ /* 0x001ea20000300800 */
[----:B------:R-:W-:Y:S01]  /*21a0*/  FFMA.FTZ R33, R11, R59, R33 ;  /* 0x0000003b0b217223 */ /* 0x000fe20000010021 */
[----:B------:R-:W-:Y:S01]  /*21b0*/  FADD.FTZ R32, R32, R60 ;  /* 0x0000003c20207221 */ /* 0x000fe20000010000 */
[----:B------:R-:W-:Y:S01]  /*21c0*/  FFMA.FTZ R26, R15, R60, R26 ;  /* 0x0000003c0f1a7223 */ /* 0x000fe2000001001a */
[----:B------:R-:W-:Y:S01]  /*21d0*/  FADD.FTZ R25, R31, R30 ;  /* 0x0000001e1f197221 */ /* 0x000fe20000010000 */
[----:B------:R-:W-:Y:S01]  /*21e0*/  FFMA.FTZ R24, R16, R30, R27 ;  /* 0x0000001e10187223 */ /* 0x000fe2000001001b */
[----:B------:R-:W-:Y:S01]  /*21f0*/  FFMA.FTZ R30, R18, R61, R33 ;  /* 0x0000003d121e7223 */ /* 0x000fe20000010021 */
[----:B------:R-:W-:Y:S01]  /*2200*/  FADD.FTZ R27, R32, R6 ;  /* 0x00000006201b7221 */ /* 0x000fe20000010000 */
[----:B------:R-:W-:Y:S01]  /*2210*/  FFMA.FTZ R26, R22, R6, R26 ;  /* 0x00000006161a7223 */ /* 0x000fe2000001001a */
[----:B------:R-:W-:-:S02]  /*2220*/  UIADD3 UR10, UP0, UPT, UR10, 0xe, URZ ;  /* 0x0000000e0a0a7890 */ /* 0x000fc4000ff1e0ff */
[----:B------:R-:W-:Y:S02]  /*2230*/  USHF.L.U32 UR13, UR16, 0x1, URZ ;  /* 0x00000001100d7899 */ /* 0x000fe400080006ff */
[----:B------:R-:W-:Y:S02]  /*2240*/  UIADD3.X UR5, UPT, UPT, URZ, UR5, URZ, UP0, !UPT ;  /* 0x00000005ff057290 */ /* 0x000fe400087fe4ff */
[----:B------:R-:W-:Y:S01]  /*2250*/  USHF.L.U64.HI UR12, UR16, 0x1, UR17 ;  /* 0x00000001100c7899 */ /* 0x000fe20008010211 */
[----:B------:R-:W-:Y:S01]  /*2260*/  FADD.FTZ R29, R29, R28 ;  /* 0x0000001c1d1d7221 */ /* 0x000fe20000010000 */
        /* <DEDUP_REMOVED lines=9> */
[----:B------:R-:W-:Y:S01]  /*2300*/  FFMA.FTZ R28, R13, R28, R34 ;  /* 0x0000001c0d1c7223 */ /* 0x000fe20000010022 */
[----:B------:R-:W-:Y:S01]  /*2310*/  FADD.FTZ R29, R29, R36 ;  /* 0x000000241d1d7221 */ /* 0x000fe20000010000 */
[----:B------:R-:W-:Y:S01]  /*2320*/  FADD.FTZ R25, R25, R37 ;  /* 0x0000002519197221 */ /* 0x000fe20000010000 */
[----:B------:R-:W-:Y:S01]  /*2330*/  FFMA.FTZ R24, R38, R37, R24 ;  /* 0x0000002526187223 */ /* 0x000fe20000010018 */
[----:B------:R-:W-:-:S04]  /*2340*/  FFMA.FTZ R28, R20, R36, R28 ;  /* 0x00000024141c7223 */ /* 0x000fc8000001001c */
        /* <DEDUP_REMOVED lines=22> */
[----:B------:R-:W-:Y:S01]  /*24b0*/  STS.64 [R32], R26 ;  /* 0x0000001a20007388 */ /* 0x000fe20000000a00 */
[----:B-1----:R-:W-:-:S02]  /*24c0*/  SHF.L.U32 R35, R37, 0x3, RZ ;  /* 0x0000000325237819 */ /* 0x002fc400000006ff */
[----:B------:R-:W-:Y:S01]  /*24d0*/  LOP3.LUT R34, R34, R37, RZ, 0x3c, !PT ;  /* 0x0000002522227212 */ /* 0x000fe200078e3cff */
[----:B------:R-:W-:Y:S01]  /*24e0*/  STS.64 [R33], R24 ;  /* 0x0000001821007388 */ /* 0x000fe20000000a00 */
[----:B------:R-:W-:Y:S02]  /*24f0*/  LOP3.LUT R35, R35, 0x1fe0, RZ, 0xc0, !PT ;  /* 0x00001fe023237812 */ /* 0x000fe400078ec0ff */
[----:B------:R-:W-:-:S04]  /*2500*/  SHF.L.U32 R34, R34, 0x3, RZ ;  /* 0x0000000322227819 */ /* 0x000fc800000006ff */
        /* <DEDUP_REMOVED lines=33> */
.L_x_284:
[----:B------:R-:W1:Y:S01]  /*2720*/  S2R R35, SR_TID.X ;  /* 0x0000000000237919 */ /* 0x000e620000002100 */
[----:B------:R-:W-:Y:S01]  /*2730*/  BSSY.RECONVERGENT B0, `(.L_x_285) ;  /* 0x000009c000007945 */ /* 0x000fe20003800200 */
[----:B0-----:R-:W-:Y:S02]  /*2740*/  CS2R R32, SRZ ;  /* 0x0000000000207805 */ /* 0x001fe4000001ff00 */
[----:B-1----:R-:W-:-:S13]  /*2750*/  ISETP.GT.U32.AND P0, PT, R35, 0x1f, PT ;  /* 0x0000001f2300780c */ /* 0x002fda0003f04070 */
[----:B------:R-:W-:Y:S05]  /*2760*/  @P0 BRA `(.L_x_286) ;  /* 0x0000000800600947 */ /* 0x000fea0003800000 */
[----:B------:R-:W0:Y:S01]  /*2770*/  S2R R34, SR_CgaCtaId ;  /* 0x0000000000227919 */ /* 0x000e220000008800 */
[----:B------:R-:W-:Y:S01]  /*2780*/  USHF.L.U32 UR6, UR8, 0x4, URZ ;  /* 0x0000000408067899 */ /* 0x000fe200080006ff */
[----:B------:R-:W-:Y:S01]  /*2790*/  MOV R32, 0x3c ;  /* 0x0000003c00207802 */ /* 0x000fe20000000f00 */
[----:B------:R-:W-:Y:S01]  /*27a0*/  UIMAD UR7, UR11, 0x3c0, URZ ;  /* 0x000003c00b0778a4 */ /* 0x000fe2000f8e02ff */
[----:B------:R-:W-:Y:S01]  /*27b0*/  MOV R37, 0x400 ;  /* 0x0000040000257802 */ /* 0x000fe20000000f00 */
[----:B------:R-:W-:Y:S01]  /*27c0*/  ULOP3.LUT UR6, UR6, 0x10, URZ, 0xc0, !UPT ;  /* 0x0000001006067892 */ /* 0x000fe2000f8ec0ff */
[----:B------:R-:W-:Y:S02]  /*27d0*/  SHF.L.U32 R33, R35, 0x3, RZ ;  /* 0x0000000323217819 */ /* 0x000fe400000006ff */
[----:B------:R-:W-:-:S03]  /*27e0*/  IADD3 R37, PT, PT, R37, 0x3c00, RZ ;  /* 0x00003c0025257810 */ /* 0x000fc60007ffe0ff */
[----:B------:R-:W-:Y:S02]  /*27f0*/  LEA.HI R36, R35, UR6, RZ, 0x1f ;  /* 0x0000000623247c11 */ /* 0x000fe4000f8ff8ff */
[----:B------:R-:W-:-:S03]  /*2800*/  LOP3.LUT R35, R33, 0x8, RZ, 0xc0, !PT ;  /* 0x0000000821237812 */ /* 0x000fc600078ec0ff */
[----:B------:R-:W-:-:S05]  /*2810*/  IMAD R36, R36, R32, -UR7 ;  /* 0x8000000724247e24 */ /* 0x000fca000f8e0220 */
        /* <DEDUP_REMOVED lines=141> */
.L_x_286:
[----:B------:R-:W-:Y:S05]  /*30f0*/  BSYNC.RECONVERGENT B0 ;  /* 0x0000000000007941 */ /* 0x000fea0003800200 */
.L_x_285:
        /* <DEDUP_REMOVED lines=18> */
.L_x_288:
[----:B------:R-:W-:Y:S05]  /*3220*/  BSYNC.RECONVERGENT B0 ;  /* 0x0000000000007941 */ /* 0x000fea0003800200 */
.L_x_287:
        /* <DEDUP_REMOVED lines=11> */
[----:B------:R-:W-:Y:S02]  /*32e0*/  ULOP3.LUT UP1, URZ, UR9, UR18, URZ, 0xfc, !UPT ;  /* 0x0000001209ff7292 */ /* 0x000fe4000f82fcff */
[----:B0-----:R-:W-:-:S03]  /*32f0*/  UIADD3 UR7, UP2, UPT, UR6, UR12, URZ ;  /* 0x0000000c06077290 */ /* 0x001fc6000ff5e0ff */
[----:B------:R-:W-:Y:S01]  /*3300*/  UMOV UR6, 0x7fffff91 ;  /* 0x7fffff9100067882 */ /* 0x000fe20000000000 */
[----:B------:R-:W-:Y:S02]  /*3310*/  UIADD3.X UR9, UPT, UPT, URZ, UR13, URZ, UP2, !UPT ;  /* 0x0000000dff097290 */ /* 0x000fe400097fe4ff */
[----:B------:R-:W-:Y:S01]  /*3320*/  USEL UR6, UR6, 0x1, !UP1 ;  /* 0x0000000106067887 */ /* 0x000fe2000c800000 */
[----:B------:R-:W-:-:S03]  /*3330*/  MOV R32, UR7 ;  /* 0x0000000700207c02 */ /* 0x000fc60008000f00 */
[----:B------:R-:W-:Y:S02]  /*3340*/  MOV R33, UR9 ;  /* 0x0000000900217c02 */ /* 0x000fe40008000f00 */
[----:B------:R-:W-:Y:S01]  /*3350*/  MOV R34, UR6 ;  /* 0x0000000600227c02 */ /* 0x000fe20008000f00 */
[----:B------:R-:W-:Y:S06]  /*3360*/  MEMBAR.ALL.GPU ;  /* 0x0000000000007992 */ /* 0x000fec000000a000 */
[----:B------:R-:W-:-:S00]  /*3370*/  ERRBAR ;  /* 0x00000000000079ab */ /* 0x000fc00000000000 */
[----:B------:R-:W-:Y:S06]  /*3380*/  CGAERRBAR ;  /* 0x00000000000075ab */ /* 0x000fec0000000000 */
[----:B------:R0:W5:Y:S02]  /*3390*/  ATOM.E.ADD.STRONG.GPU PT, R34, desc[UR14][R32.64+0x38], R34 ;  /* 0x800038222022798a */ /* 0x00016400081ef10e */
.L_x_291:
[----:B------:R-:W2:Y:S04]  /*33a0*/  LD.E.STRONG.GPU R35, desc[UR14][R32.64+0x38] ;  /* 0x0000380e20237980 */ /* 0x000ea8000c10f900 */
[----:B--2---:R-:W-:Y:S01]  /*33b0*/  CCTL.IVALL ;  /* 0x00000000ff00798f */ /* 0x004fe20002000000 */
[----:B------:R-:W-:Y:S05]  /*33c0*/  YIELD ;  /* 0x0000000000007946 */ /* 0x000fea0003800000 */
[----:B-----5:R-:W-:-:S04]  /*33d0*/  LOP3.LUT R35, R35, R34, RZ, 0x3c, !PT ;  /* 0x0000002223237212 */ /* 0x020fc800078e3cff */
[----:B------:R-:W-:-:S13]  /*33e0*/  ISETP.GT.AND P0, PT, R35, -0x1, PT ;  /* 0xffffffff2300780c */ /* 0x000fda0003f04270 */
[----:B------:R-:W-:Y:S05]  /*33f0*/  @P0 BRA `(.L_x_291) ;  /* 0xfffffffc00e80947 */ /* 0x000fea000383ffff */
.L_x_290:
[----:B------:R-:W-:Y:S05]  /*3400*/  WARPSYNC.ALL ;  /* 0x0000000000007948 */ /* 0x000fea0003800000 */
[----:B------:R-:W-:Y:S06]  /*3410*/  BAR.SYNC.DEFER_BLOCKING 0x0 ;  /* 0x0000000000007b1d */ /* 0x000fec0000010000 */
[----:B------:R-:W-:Y:S05]  /*3420*/  BRA `(.L_x_292) ;  /* 0x0000000000587947 */ /* 0x000fea0003800000 */
.L_x_289:
        /* <DEDUP_REMOVED lines=14> */
.L_x_294:
[----:B------:R-:W2:Y:S04]  /*3510*/  LD.E.STRONG.GPU R35, desc[UR14][R32.64] ;  /* 0x0000000e20237980 */ /* 0x000ea8000c10f900 */
[----:B--2---:R-:W-:Y:S01]  /*3520*/  CCTL.IVALL ;  /* 0x00000000ff00798f */ /* 0x004fe20002000000 */
[----:B------:R-:W-:Y:S05]  /*3530*/  YIELD ;  /* 0x0000000000007946 */ /* 0x000fea0003800000 */
[----:B-----5:R-:W-:-:S04]  /*3540*/  LOP3.LUT R35, R35, R34, RZ, 0x3c, !PT ;  /* 0x0000002223237212 */ /* 0x020fc800078e3cff */
[----:B------:R-:W-:-:S13]  /*3550*/  ISETP.GT.AND P0, PT, R35, -0x1, PT ;  /* 0xffffffff2300780c */ /* 0x000fda0003f04270 */
[----:B------:R-:W-:Y:S05]  /*3560*/  @P0 BRA `(.L_x_294) ;  /* 0xfffffffc00e80947 */ /* 0x000fea000383ffff */
.L_x_293:
[----:B------:R-:W-:Y:S05]  /*3570*/  WARPSYNC.ALL ;  /* 0x0000000000007948 */ /* 0x000fea0003800000 */
[----:B------:R-:W-:Y:S06]  /*3580*/  BAR.SYNC.DEFER_BLOCKING 0x0 ;  /* 0x0000000000007b1d */ /* 0x000fec0000010000 */
.L_x_292:
        /* <DEDUP_REMOVED lines=15> */
[----:B------:R-:W-:Y:S01]  /*3680*/  STL [R1+0xb4], R25 ;  /* 0x0000b41901007387 */ /* 0x000fe20000100800 */
[----:B------:R-:W-:-:S03]  /*3690*/  UIADD3 UR6, UPT, UPT, UR6, 0x5280, URZ ;  /* 0x0000528006067890 */ /* 0x000fc6000fffe0ff */
[----:B------:R-:W-:Y:S04]  /*36a0*/  STL [R1+0xb0], R24 ;  /* 0x0000b01801007387 */ /* 0x000fe80000100800 */
[----:B------:R-:W-:Y:S01]  /*36b0*/  STL [R1+0xac], R4 ;  /* 0x0000ac0401007387 */ /* 0x000fe20000100800 */
[----:B0-----:R-:W-:Y:S01]  /*36c0*/  ISETP.GT.U32.AND P0, PT, R26, 0xff, PT ;  /* 0x000000ff1a00780c */ /* 0x001fe20003f04070 */
[----:B-1----:R-:W-:Y:S02]  /*36d0*/  ULEA UR6, UR7, UR6, 0x18 ;  /* 0x0000000607067291 */ /* 0x002fe4000f8ec0ff */
[----:B------:R-:W-:Y:S10]  /*36e0*/  STL [R1+0xa8], R3 ;  /* 0x0000a80301007387 */ /* 0x000ff40000100800 */
[----:B------:R-:W0:Y:S08]  /*36f0*/  @!P0 LDC R32, c[0x0][0x374] ;  /* 0x0000dd00ff208b82 */ /* 0x000e300000000800 */
[----:B------:R-:W1:Y:S01]  /*3700*/  @!P0 LDC.64 R34, c[0x0][0x3d0] ;  /* 0x0000f400ff228b82 */ /* 0x000e620000000a00 */
[----:B------:R-:W-:Y:S01]  /*3710*/  USHF.L.U32 UR7, UR8, 0x4, URZ ;  /* 0x0000000408077899 */ /* 0x000fe200080006ff */
[----:B------:R0:W-:Y:S02]  /*3720*/  STL [R1+0xa4], R2 ;  /* 0x0000a40201007387 */ /* 0x0001e40000100800 */
[----:B0-----:R-:W-:Y:S01]  /*3730*/  @!P0 IMAD R32, R32, R33, UR8 ;  /* 0x0000000820208e24 */ /* 0x001fe2000f8e0221 */
[----:B------:R-:W-:Y:S01]  /*3740*/  @!P0 SHF.L.U32 R33, R26, 0x1, RZ ;  /* 0x000000011a218819 */ /* 0x000fe200000006ff */
[----:B------:R-:W-:Y:S01]  /*3750*/  ULOP3.LUT UR7, UR7, 0x10, URZ, 0xc0, !UPT ;  /* 0x0000001007077892 */ /* 0x000fe2000f8ec0ff */
[----:B------:R-:W-:Y:S02]  /*3760*/  STL [R1+0xa0], R0 ;  /* 0x0000a00001007387 */ /* 0x000fe40000100800 */
[----:B------:R-:W-:-:S02]  /*3770*/  @!P0 LOP3.LUT R33, R33, 0x1fe, RZ, 0xc0, !PT ;  /* 0x000001fe21218812 */ /* 0x000fc400078ec0ff */
[----:B------:R-:W3:Y:S02]  /*3780*/  LDL.LU R2, [R1+0x4c] ;  /* 0x00004c0001027983 */ /* 0x000ee40000300800 */
[----:B------:R-:W-:-:S05]  /*3790*/  @!P0 LEA R32, R32, R33, 0x9 ;  /* 0x0000002120208211 */ /* 0x000fca00078e48ff */
[----:B-1----:R-:W-:-:S06]  /*37a0*/  @!P0 IMAD.WIDE.U32 R32, R32, 0x4, R34 ;  /* 0x0000000420208825 */ /* 0x002fcc00078e0022 */
[----:B------:R-:W2:Y:S01]  /*37b0*/  @!P0 LDG.E.64 R32, desc[UR14][R32.64] ;  /* 0x0000000e20208981 */ /* 0x000ea2000c1e1b00 */
[----:B------:R-:W-:Y:S02]  /*37c0*/  HFMA2 R34, -RZ, RZ, 0, 0 ;  /* 0x00000000ff227431 */ /* 0x000fe400000001ff */
[----:B--2---:R-:W-:Y:S01]  /*37d0*/  @!P0 FADD.FTZ R34, RZ, R32 ;  /* 0x00000020ff228221 */ /* 0x004fe20000010000 */
[----:B------:R-:W-:Y:S01]  /*37e0*/  MOV R32, RZ ;  /* 0x000000ff00207202 */ /* 0x000fe20000000f00 */
[----:B------:R-:W-:Y:S01]  /*37f0*/  @!P0 FADD.FTZ R32, RZ, R33 ;  /* 0x00000021ff208221 */ /* 0x000fe20000010000 */
[----:B------:R-:W-:Y:S02]  /*3800*/  LOP3.LUT P0, RZ, R26, 0x30f, RZ, 0xc0, !PT ;  /* 0x0000030f1aff7812 */ /* 0x000fe4000780c0ff */
[----:B------:R-:W0:Y:S02]  /*3810*/  SHFL.BFLY PT, R33, R34, 0x8, 0x1f ;  /* 0x0d001f0022217f89 */ /* 0x000e2400000e0000 */
[----:B0-----:R-:W-:-:S02]  /*3820*/  FADD.FTZ R33, R33, R34 ;  /* 0x0000002221217221 */ /* 0x001fc40000010000 */
        /* <DEDUP_REMOVED lines=13> */
[----:B0-----:R-:W-:Y:S01]  /*3900*/  FADD.FTZ R34, R32, R34 ;  /* 0x0000002220227221 */ /* 0x001fe20000010000 */
[----:B------:R-:W-:-:S03]  /*3910*/  @!P0 FMUL.FTZ R32, R33, 6.5104170062113553286e-05 ;  /* 0x3888888921208820 */ /* 0x000fc60000410000 */
[----:B------:R-:W-:Y:S01]  /*3920*/  @!P0 FMUL.FTZ R33, R34, 6.5104170062113553286e-05 ;  /* 0x3888888922218820 */ /* 0x000fe20000410000 */
[----:B------:R-:W-:-:S05]  /*3930*/  @!P0 LEA.HI R34, R26, UR6, RZ, 0x1f ;  /* 0x000000061a228c11 */ /* 0x000fca000f8ff8ff */
[----:B------:R4:W-:Y:S02]  /*3940*/  @!P0 STS.64 [R34], R32 ;  /* 0x0000002022008388 */ /* 0x0009e40000000a00 */
[----:B----4-:R-:W-:-:S04]  /*3950*/  IADD3 R32, PT, PT, R27, -UR7, RZ ;  /* 0x800000071b207c10 */ /* 0x010fc8000fffe0ff */
[----:B------:R-:W-:Y:S01]  /*3960*/  LEA R32, R32, UR6, 0x3 ;  /* 0x0000000620207c11 */ /* 0x000fe2000f8e18ff */
[----:B------:R-:W-:Y:S06]  /*3970*/  BAR.SYNC.DEFER_BLOCKING 0x0 ;  /* 0x0000000000007b1d */ /* 0x000fec0000010000 */
[----:B------:R-:W0:Y:S01]  /*3980*/  LDCU.64 UR6, c[0x0][0x380] ;  /* 0x00007000ff0677ac */ /* 0x000e220008000a00 */
[----:B------:R-:W1:Y:S02]  /*3990*/  LDS.64 R32, [R32] ;  /* 0x0000000020207984 */ /* 0x000e640000000a00 */
[--C-:B-1----:R-:W-:Y:S01]  /*39a0*/  FADD.FTZ R35, R30, -R32.reuse ;  /* 0x800000201e237221 */ /* 0x102fe20000010000 */
[--C-:B-----5:R-:W-:Y:S01]  /*39b0*/  FADD.FTZ R6, R6, -R32.reuse ;  /* 0x8000002006067221 */ /* 0x120fe20000010000 */
[----:B------:R-:W2:Y:S01]  /*39c0*/  LDL.LU R30, [R1+0x54] ;  /* 0x00005400011e7983 */ /* 0x000ea20000300800 */
[--C-:B------:R-:W-:Y:S01]  /*39d0*/  FADD.FTZ R34, R29, -R32.reuse ;  /* 0x800000201d227221 */ /* 0x100fe20000010000 */
[----:B------:R-:W-:Y:S01]  /*39e0*/  FADD.FTZ R36, R36, -R32 ;  /* 0x8000002024247221 */ /* 0x000fe20000010000 */
[----:B---3--:R-:W-:Y:S01]  /*39f0*/  FFMA.FTZ R6, R28, -R33, R6 ;  /* 0x800000211c067223 */ /* 0x008fe20000010006 */
[----:B------:R-:W3:Y:S01]  /*3a00*/  LDL.LU R0, [R1+0x50] ;  /* 0x0000500001007983 */ /* 0x000ee20000300800 */
[----:B------:R-:W-:-:S03]  /*3a10*/  FADD.FTZ R37, R37, -R32 ;  /* 0x8000002025257221 */ /* 0x000fc60000010000 */
        /* <DEDUP_REMOVED lines=36> */
[----:B------:R-:W-:-:S03]  /*3c60*/  FFMA.FTZ R34, R2, -R33, R34 ;  /* 0x8000002102227223 */ /* 0x000fc60000010022 */
[----:B------:R-:W4:Y:S01]  /*3c70*/  LDL.LU R2, [R1+0x34] ;  /* 0x0000340001027983 */ /* 0x000f220000300800 */
[----:B--2---:R-:W-:-:S03]  /*3c80*/  FFMA.FTZ R35, R30, -R33, R35 ;  /* 0x800000211e237223 */ /* 0x004fc60000010023 */
[----:B------:R1:W5:Y:S01]  /*3c90*/  LDL.LU R30, [R1+0xc8] ;  /* 0x0000c800011e7983 */ /* 0x0003620000300800 */
[----:B---3--:R-:W-:-:S03]  /*3ca0*/  FFMA.FTZ R36, R0, -R33, R36 ;  /* 0x8000002100247223 */ /* 0x008fc60000010024 */
[----:B------:R-:W2:Y:S01]  /*3cb0*/  LDL.LU R0, [R1+0x30] ;  /* 0x0000300001007983 */ /* 0x000ea20000300800 */
[----:B----4-:R-:W-:-:S03]  /*3cc0*/  FFMA.FTZ R37, R29, -R33, R37 ;  /* 0x800000211d257223 */ /* 0x010fc60000010025 */
[----:B------:R1:W5:Y:S01]  /*3cd0*/  LDL.LU R29, [R1+0xc4] ;  /* 0x0000c400011d7983 */ /* 0x0003620000300800 */
[----:B------:R-:W-:-:S03]  /*3ce0*/  FFMA.FTZ R61, R28, -R33, R61 ;  /* 0x800000211c3d7223 */ /* 0x000fc6000001003d */
[----:B------:R1:W5:Y:S01]  /*3cf0*/  LDL.LU R28, [R1+0xc0] ;  /* 0x0000c000011c7983 */ /* 0x0003620000300800 */
[----:B------:R-:W-:-:S03]  /*3d00*/  FFMA.FTZ R60, R27, -R33, R60 ;  /* 0x800000211b3c7223 */ /* 0x000fc6000001003c */
[----:B------:R1:W5:Y:S01]  /*3d10*/  LDL.LU R27, [R1+0xbc] ;  /* 0x0000bc00011b7983 */ /* 0x0003620000300800 */
[----:B------:R-:W-:-:S03]  /*3d20*/  FFMA.FTZ R59, R26, -R33, R59 ;  /* 0x800000211a3b7223 */ /* 0x000fc6000001003b */
[----:B------:R1:W5:Y:S01]  /*3d30*/  LDL.LU R26, [R1+0xb8] ;  /* 0x0000b800011a7983 */ /* 0x0003620000300800 */
[-C--:B------:R-:W-:Y:S01]  /*3d40*/  FFMA.FTZ R57, R25, -R33.reuse, R57 ;  /* 0x8000002119397223 */ /* 0x080fe20000010039 */
[-C--:B------:R-:W-:Y:S01]  /*3d50*/  FFMA.FTZ R52, R53, -R33.reuse, R52 ;  /* 0x8000002135347223 */ /* 0x080fe20000010034 */
[-C--:B------:R-:W-:Y:S01]  /*3d60*/  FFMA.FTZ R56, R24, -R33.reuse, R56 ;  /* 0x8000002118387223 */ /* 0x080fe20000010038 */
[-C--:B------:R-:W-:Y:S01]  /*3d70*/  FFMA.FTZ R55, R4, -R33.reuse, R55 ;  /* 0x8000002104377223 */ /* 0x080fe20000010037 */
[-C--:B------:R-:W-:Y:S01]  /*3d80*/  FFMA.FTZ R49, R50, -R33.reuse, R49 ;  /* 0x8000002132317223 */ /* 0x080fe20000010031 */
[-C--:B------:R-:W-:Y:S01]  /*3d90*/  FFMA.FTZ R46, R47, -R33.reuse, R46 ;  /* 0x800000212f2e7223 */ /* 0x080fe2000001002e */
[-C--:B------:R-:W-:Y:S01]  /*3da0*/  FFMA.FTZ R54, R3, -R33.reuse, R54 ;  /* 0x8000002103367223 */ /* 0x080fe20000010036 */
[-C--:B------:R-:W-:Y:S02]  /*3db0*/  FFMA.FTZ R58, R39, -R33.reuse, R58 ;  /* 0x80000021273a7223 */ /* 0x080fe4000001003a */
[----:B------:R-:W3:Y:S04]  /*3dc0*/  LDL.LU R39, [R1+0x24] ;  /* 0x0000240001277983 */ /* 0x000ee80000300800 */
[----:B------:R1:W5:Y:S01]  /*3dd0*/  LDL.LU R25, [R1+0xb4] ;  /* 0x0000b40001197983 */ /* 0x0003620000300800 */
[----:B------:R-:W-:-:S03]  /*3de0*/  FFMA.FTZ R51, R2, -R33, R51 ;  /* 0x8000002102337223 */ /* 0x000fc60000010033 */
[----:B------:R1:W5:Y:S04]  /*3df0*/  LDL.LU R24, [R1+0xb0] ;  /* 0x0000b00001187983 */ /* 0x0003680000300800 */
[----:B------:R1:W5:Y:S04]  /*3e00*/  LDL.LU R4, [R1+0xac] ;  /* 0x0000ac0001047983 */ /* 0x0003680000300800 */
[----:B------:R1:W5:Y:S04]  /*3e10*/  LDL.LU R3, [R1+0xa8] ;  /* 0x0000a80001037983 */ /* 0x0003680000300800 */
[----:B------:R-:W0:Y:S04]  /*3e20*/  LDL.LU R53, [R1+0x60] ;  /* 0x0000600001357983 */ /* 0x000e280000300800 */
[----:B------:R1:W5:Y:S04]  /*3e30*/  LDL.LU R2, [R1+0xa4] ;  /* 0x0000a40001027983 */ /* 0x0003680000300800 */
[----:B------:R-:W4:Y:S01]  /*3e40*/  LDL.LU R50, [R1+0x28] ;  /* 0x0000280001327983 */ /* 0x000f220000300800 */
[----:B--2---:R-:W-:-:S03]  /*3e50*/  FFMA.FTZ R48, R0, -R33, R48 ;  /* 0x8000002100307223 */ /* 0x004fc60000010030 */
[----:B------:R1:W5:Y:S04]  /*3e60*/  LDL.LU R0, [R1+0xa0] ;  /* 0x0000a00001007983 */ /* 0x0003680000300800 */
[----:B------:R-:W2:Y:S01]  /*3e70*/  LDL.LU R47, [R1+0x2c] ;  /* 0x00002c00012f7983 */ /* 0x000ea20000300800 */
[C---:B------:R-:W-:Y:S01]  /*3e80*/  FMUL.FTZ R6, R5.reuse, R6 ;  /* 0x0000000605067220 */ /* 0x040fe20000410000 */
[----:B------:R-:W-:Y:S01]  /*3e90*/  FFMA.FTZ R32, R38, -R33, R32 ;  /* 0x8000002126207223 */ /* 0x000fe20000010020 */
[C---:B------:R-:W-:Y:S01]  /*3ea0*/  FMUL.FTZ R36, R5.reuse, R36 ;  /* 0x0000002405247220 */ /* 0x040fe20000410000 */
[----:B------:R-:W-:Y:S01]  /*3eb0*/  FMUL.FTZ R38, R5, R55 ;  /* 0x0000003705267220 */ /* 0x000fe20000410000 */
[-C--:B------:R-:W-:Y:S01]  /*3ec0*/  FFMA.FTZ R40, R41, -R33.reuse, R40 ;  /* 0x8000002129287223 */ /* 0x080fe20000010028 */
[-C--:B------:R-:W-:Y:S01]  /*3ed0*/  FFMA.FTZ R17, R16, -R33.reuse, R17 ;  /* 0x8000002110117223 */ /* 0x080fe20000010011 */
[-C--:B------:R-:W-:Y:S01]  /*3ee0*/  FFMA.FTZ R43, R44, -R33.reuse, R43 ;  /* 0x800000212c2b7223 */ /* 0x080fe2000001002b */
[-C--:B------:R-:W-:Y:S01]  /*3ef0*/  FFMA.FTZ R41, R8, -R33.reuse, R9 ;  /* 0x8000002108297223 */ /* 0x080fe20000010009 */
[-C--:B------:R-:W-:Y:S01]  /*3f00*/  FFMA.FTZ R10, R11, -R33.reuse, R10 ;  /* 0x800000210b0a7223 */ /* 0x080fe2000001000a */
[----:B--2---:R-:W-:-:S02]  /*3f10*/  FFMA.FTZ R45, R47, -R33, R45 ;  /* 0x800000212f2d7223 */ /* 0x004fc4000001002d */
[----:B------:R-:W2:Y:S01]  /*3f20*/  LDL.LU R47, [R1+0x64] ;  /* 0x00006400012f7983 */ /* 0x000ea20000300800 */
[-C--:B---3--:R-:W-:Y:S01]  /*3f30*/  FFMA.FTZ R39, R39, -R33.reuse, R7 ;  /* 0x8000002127277223 */ /* 0x088fe20000010007 */
[C---:B------:R-:W-:Y:S01]  /*3f40*/  FMUL.FTZ R7, R5.reuse, R34 ;  /* 0x0000002205077220 */ /* 0x040fe20000410000 */
[----:B------:R-:W-:Y:S01]  /*3f50*/  FFMA.FTZ R34, R20, -R33, R21 ;  /* 0x8000002114227223 */ /* 0x000fe20000010015 */
[----:B------:R-:W-:-:S03]  /*3f60*/  FMUL.FTZ R21, R5, R56 ;  /* 0x0000003805157220 */ /* 0x000fc60000410000 */
[----:B------:R-:W-:Y:S01]  /*3f70*/  F2FP.BF16.F32.PACK_AB R6, R7, R6 ;  /* 0x000000060706723e */ /* 0x000fe200000010ff */
[----:B------:R-:W-:Y:S01]  /*3f80*/  FMUL.FTZ R7, R5, R35 ;  /* 0x0000002305077220 */ /* 0x000fe20000410000 */
[-C--:B----4-:R-:W-:Y:S01]  /*3f90*/  FFMA.FTZ R42, R50, -R33.reuse, R42 ;  /* 0x80000021322a7223 */ /* 0x090fe2000001002a */
[-C--:B------:R-:W-:Y:S01]  /*3fa0*/  FFMA.FTZ R12, R13, -R33.reuse, R12 ;  /* 0x800000210d0c7223 */ /* 0x080fe2000001000c */
[-C--:B------:R-:W-:Y:S01]  /*3fb0*/  FFMA.FTZ R14, R15, -R33.reuse, R14 ;  /* 0x800000210f0e7223 */ /* 0x080fe2000001000e */
[-C--:B------:R-:W-:Y:S01]  /*3fc0*/  FFMA.FTZ R16, R18, -R33.reuse, R19 ;  /* 0x8000002112107223 */ /* 0x080fe20000010013 */
[----:B------:R-:W-:Y:S01]  /*3fd0*/  FFMA.FTZ R22, R22, -R33, R23 ;  /* 0x8000002116167223 */ /* 0x000fe20000010017 */
[----:B------:R-:W-:Y:S01]  /*3fe0*/  F2FP.BF16.F32.PACK_AB R7, R36, R7 ;  /* 0x000000072407723e */ /* 0x000fe200000010ff */
[C---:B------:R-:W-:Y:S01]  /*3ff0*/  FMUL.FTZ R54, R5.reuse, R54 ;  /* 0x0000003605367220 */ /* 0x040fe20000410000 */
        /* <DEDUP_REMOVED lines=26> */
[----:B0-----:R-:W-:-:S02]  /*41a0*/  IADD3 R8, P0, PT, R53, UR6, RZ ;  /* 0x0000000635087c10 */ /* 0x001fc4000ff1e0ff */
        /* <DEDUP_REMOVED lines=14> */
[----:B--2---:R-:W-:-:S05]  /*4290*/  IADD3.X R9, PT, PT, R47, UR7, RZ, P0, !PT ;  /* 0x000000072f097c10 */ /* 0x004fca00087fe4ff */
        /* <DEDUP_REMOVED lines=9> */
.L_x_283:
        /* <DEDUP_REMOVED lines=11> */
[----:B------:R-:W1:Y:S01]  /*43e0*/  S2UR UR9, SR_CgaCtaId ;  /* 0x00000000000979c3 */ /* 0x000e620000008800 */
[----:B------:R-:W-:Y:S01]  /*43f0*/  UMOV UR8, 0x400 ;  /* 0x0000040000087882 */ /* 0x000fe20000000000 */
[----:B-----5:R-:W-:Y:S01]  /*4400*/  MOV R24, UR6 ;  /* 0x0000000600187c02 */ /* 0x020fe20008000f00 */
[----:B------:R-:W-:-:S04]  /*4410*/  UISETP.LT.AND.EX UP0, UPT, UR17, URZ, UPT, UP0 ;  /* 0x000000ff1100728c */ /* 0x000fc8000bf01300 */
[----:B------:R-:W-:Y:S02]  /*4420*/  USEL UR7, UR16, 0x7, UP0 ;  /* 0x0000000710077887 */ /* 0x000fe40008000000 */
[----:B------:R-:W-:Y:S02]  /*4430*/  USEL UR4, UR17, URZ, UP0 ;  /* 0x000000ff11047287 */ /* 0x000fe40008000000 */
[----:B------:R-:W-:Y:S02]  /*4440*/  USHF.L.U32 UR10, UR7, 0x4, URZ ;  /* 0x00000004070a7899 */ /* 0x000fe400080006ff */
[----:B------:R-:W-:-:S06]  /*4450*/  USHF.L.U64.HI UR7, UR7, 0x4, UR4 ;  /* 0x0000000407077899 */ /* 0x000fcc0008010204 */
[----:B------:R-:W-:Y:S01]  /*4460*/  MOV R29, UR7 ;  /* 0x00000007001d7c02 */ /* 0x000fe20008000f00 */
[----:B------:R-:W2:Y:S01]  /*4470*/  LDCU.64 UR4, c[0x0][0x3d0] ;  /* 0x00007a00ff0477ac */ /* 0x000ea20008000a00 */
[----:B-1----:R-:W-:Y:S01]  /*4480*/  ULEA UR8, UR9, UR8, 0x18 ;  /* 0x0000000809087291 */ /* 0x002fe2000f8ec0ff */
[--C-:B0-----:R-:W-:Y:S02]  /*4490*/  SHF.R.U32.HI R31, RZ, 0x5, R8.reuse ;  /* 0x00000005ff1f7819 */ /* 0x101fe40000011608 */
[----:B------:R-:W-:Y:S02]  /*44a0*/  SHF.R.U32.HI R28, RZ, 0x4, R8 ;  /* 0x00000004ff1c7819 */ /* 0x000fe40000011608 */
[----:B------:R-:W-:Y:S02]  /*44b0*/  LOP3.LUT R30, RZ, R31, RZ, 0x33, !PT ;  /* 0x0000001fff1e7212 */ /* 0x000fe400078e33ff */
[----:B------:R-:W-:Y:S02]  /*44c0*/  LOP3.LUT R0, R28, 0x1e, RZ, 0xc0, !PT ;  /* 0x0000001e1c007812 */ /* 0x000fe400078ec0ff */
[----:B------:R-:W-:Y:S01]  /*44d0*/  IADD3 R30, P0, PT, R30, UR10, RZ ;  /* 0x0000000a1e1e7c10 */ /* 0x000fe2000ff1e0ff */
[----:B--2---:R-:W-:Y:S01]  /*44e0*/  UIADD3 UR4, UP0, UPT, UR4, 0xef000, URZ ;  /* 0x000ef00004047890 */ /* 0x004fe2000ff1e0ff */
[----:B------:R-:W-:-:S02]  /*44f0*/  LEA R26, R31, UR8, 0x7 ;  /* 0x000000081f1a7c11 */ /* 0x000fc4000f8e38ff */
[----:B------:R-:W-:Y:S01]  /*4500*/  IADD3.X R29, PT, PT, R29, -0x1, RZ, P0, !PT ;  /* 0xffffffff1d1d7810 */ /* 0x000fe200007fe4ff */
[----:B------:R-:W-:Y:S01]  /*4510*/  UIADD3.X UR5, UPT, UPT, URZ, UR5, URZ, UP0, !UPT ;  /* 0x00000005ff057290 */ /* 0x000fe200087fe4ff */
[C---:B------:R-:W-:Y:S02]  /*4520*/  LOP3.LUT R27, R8.reuse, 0x1f, RZ, 0xc0, !PT ;  /* 0x0000001f081b7812 */ /* 0x040fe400078ec0ff */
[C---:B------:R-:W-:Y:S01]  /*4530*/  LOP3.LUT R40, R8.reuse, 0xf, RZ, 0xc0, !PT ;  /* 0x0000000f08287812 */ /* 0x040fe200078ec0ff */
[----:B------:R-:W-:Y:S01]  /*4540*/  IMAD.WIDE.U32 R2, R29, -0x77777777, RZ ;  /* 0x888888891d027825 */ /* 0x000fe200078e00ff */
[----:B------:R-:W-:-:S03]  /*4550*/  SHF.L.U32 R25, R8, 0x1, RZ ;  /* 0x0000000108197819 */ /* 0x000fc600000006ff */
[----:B------:R-:W-:-:S04]  /*4560*/  IMAD.WIDE.U32 R4, P0, R30, -0x77777778, R2 ;  /* 0x888888881e047825 */ /* 0x000fc80007800002 */
[----:B------:R-:W-:Y:S01]  /*4570*/  IMAD.WIDE.U32 R2, R30, -0x77777777, RZ ;  /* 0x888888891e027825 */ /* 0x000fe200078e00ff */
[----:B------:R-:W-:Y:S02]  /*4580*/  IADD3.X R7, PT, PT, RZ, RZ, RZ, P0, !PT ;  /* 0x000000ffff077210 */ /* 0x000fe400007fe4ff */
[----:B------:R-:W-:Y:S02]  /*4590*/  MOV R6, R5 ;  /* 0x0000000500067202 */ /* 0x000fe40000000f00 */
[----:B------:R-:W-:Y:S02]  /*45a0*/  IADD3 RZ, P0, PT, R3, R4, RZ ;  /* 0x0000000403ff7210 */ /* 0x000fe40007f1e0ff */
[----:B------:R-:W-:-:S03]  /*45b0*/  LOP3.LUT R5, R0, 0x1f, R8, 0x78, !PT ;  /* 0x0000001f00057812 */ /* 0x000fc600078e7808 */
[----:B------:R-:W-:Y:S01]  /*45c0*/  IMAD.WIDE.U32.X R2, R29, -0x77777778, R6, P0 ;  /* 0x888888881d027825 */ /* 0x000fe200000e0406 */
[----:B------:R-:W-:-:S04]  /*45d0*/  LEA R26, R5, R26, 0x2 ;  /* 0x0000001a051a7211 */ /* 0x000fc800078e10ff */
[----:B------:R-:W-:-:S04]  /*45e0*/  SHF.R.U64 R44, R2, 0x3, R3 ;  /* 0x00000003022c7819 */ /* 0x000fc80000001203 */
[----:B------:R-:W-:-:S04]  /*45f0*/  IADD3 R43, P1, PT, R44, 0x1, RZ ;  /* 0x000000012c2b7810 */ /* 0x000fc80007f3e0ff */
[----:B------:R-:W-:Y:S02]  /*4600*/  LOP3.LUT R42, R43, 0x7, RZ, 0xc0, !PT ;  /* 0x000000072b2a7812 */ /* 0x000fe400078ec0ff */
[----:B------:R-:W-:Y:S02]  /*4610*/  LEA.HI.X R34, R3, RZ, RZ, 0x1d, P1 ;  /* 0x000000ff03227211 */ /* 0x000fe400008fecff */
[----:B------:R-:W-:Y:S02]  /*4620*/  IADD3 R0, P2, PT, R42, -0x1, RZ ;  /* 0xffffffff2a007810 */ /* 0x000fe40007f5e0ff */
[----:B------:R-:W-:Y:S02]  /*4630*/  LOP3.LUT R32, R43, 0xfffffff8, RZ, 0xc0, !PT ;  /* 0xfffffff82b207812 */ /* 0x000fe400078ec0ff */
[----:B------:R-:W-:Y:S02]  /*4640*/  ISETP.GE.U32.AND P0, PT, R0, 0x3, PT ;  /* 0x000000030000780c */ /* 0x000fe40003f06070 */
[----:B------:R-:W-:-:S02]  /*4650*/  IADD3.X R2, PT, PT, RZ, -0x1, RZ, P2, !PT ;  /* 0xffffffffff027810 */ /* 0x000fc400017fe4ff */
[----:B------:R-:W-:Y:S02]  /*4660*/  SHF.L.U32 R0, R8, 0x7, RZ ;  /* 0x0000000708007819 */ /* 0x000fe400000006ff */
[----:B------:R-:W-:Y:S01]  /*4670*/  ISETP.GE.U32.AND.EX P0, PT, R2, RZ, PT, P0 ;  /* 0x000000ff0200720c */ /* 0x000fe20003f06100 */
[----:B------:R-:W-:Y:S01]  /*4680*/  IMAD.WIDE.U32 R2, R31, 0x780, RZ ;  /* 0x000007801f027825 */ /* 0x000fe200078e00ff */
[----:B------:R-:W-:Y:S02]  /*4690*/  LOP3.LUT R0, R0, 0x780, RZ, 0xc0, !PT ;  /* 0x0000078000007812 */ /* 0x000fe400078ec0ff */
[----:B------:R-:W-:Y:S02]  /*46a0*/  LOP3.LUT R34, R34, 0x3fffffff, RZ, 0xc0, !PT ;  /* 0x3fffffff22227812 */ /* 0x000fe400078ec0ff */
[----:B------:R-:W-:Y:S02]  /*46b0*/  IADD3 R0, PT, PT, R0, UR8, RZ ;  /* 0x0000000800007c10 */ /* 0x000fe4000fffe0ff */
[----:B------:R-:W-:-:S07]  /*46c0*/  LOP3.LUT R33, R2, 0x1f, R8, 0xf8, !PT ;  /* 0x0000001f02217812 */ /* 0x000fce00078ef808 */
.L_x_307:
[----:B------:R-:W-:Y:S01]  /*46d0*/  ISETP.LT.U32.AND P1, PT, R31, UR10, PT ;  /* 0x0000000a1f007c0c */ /* 0x000fe2000bf21070 */
[----:B------:R-:W-:Y:S01]  /*46e0*/  BSSY.RECONVERGENT B0, `(.L_x_296) ;  /* 0x0000071000007945 */ /* 0x000fe20003800200 */
[----:B--2---:R-:W-:Y:S01]  /*46f0*/  MOV R4, UR7 ;  /* 0x0000000700047c02 */ /* 0x004fe20008000f00 */
[----:B------:R-:W-:Y:S01]  /*4700*/  HFMA2 R35, -RZ, RZ, 0, 0 ;  /* 0x00000000ff237431 */ /* 0x000fe200000001ff */
[----:B------:R-:W-:Y:S02]  /*4710*/  MOV R36, RZ ;  /* 0x000000ff00247202 */ /* 0x000fe40000000f00 */
[----:B------:R-:W-:-:S13]  /*4720*/  ISETP.GT.AND.EX P1, PT, R4, RZ, PT, P1 ;  /* 0x000000ff0400720c */ /* 0x000fda0003f24310 */
[----:B01----:R-:W-:Y:S05]  /*4730*/  @!P1 BRA `(.L_x_297) ;  /* 0x0000000400ac9947 */ /* 0x003fea0003800000 */
[----:B------:R-:W-:Y:S01]  /*4740*/  ISETP.GE.U32.AND P2, PT, R30, 0x69, PT ;  /* 0x000000691e00780c */ /* 0x000fe20003f46070 */
[----:B------:R-:W-:Y:S01]  /*4750*/  BSSY.RECONVERGENT B1, `(.L_x_298) ;  /* 0x0000033000017945 */ /* 0x000fe20003800200 */
[----:B------:R-:W-:Y:S02]  /*4760*/  ISETP.NE.U32.AND P1, PT, R42, RZ, PT ;  /* 0x000000ff2a00720c */ /* 0x000fe40003f25070 */
[----:B------:R-:W-:Y:S02]  /*4770*/  CS2R R36, SRZ ;  /* 0x0000000000247805 */ /* 0x000fe4000001ff00 */
[----:B------:R-:W-:Y:S02]  /*4780*/  ISETP.GE.U32.AND.EX P2, PT, R29, RZ, PT, P2 ;  /* 0x000000ff1d00720c */ /* 0x000fe40003f46120 */
[----:B------:R-:W-:Y:S02]  /*4790*/  IADD3 R4, P3, PT, R27, R24, RZ ;  /* 0x000000181b047210 */ /* 0x000fe40007f7e0ff */
[----:B------:R-:W-:-:S02]  /*47a0*/  ISETP.NE.AND.EX P1, PT, RZ, RZ, PT, P1 ;  /* 0x000000ffff00720c */ /* 0x000fc40003f25310 */
[----:B------:R-:W-:Y:S02]  /*47b0*/  SHF.R.S32.HI R41, RZ, 0x1f, R24 ;  /* 0x0000001fff297819 */ /* 0x000fe40000011418 */
[----:B------:R-:W-:Y:S02]  /*47c0*/  MOV R39, R31 ;  /* 0x0000001f00277202 */ /* 0x000fe40000000f00 */
[----:B------:R-:W-:-:S03]  /*47d0*/  MOV R35, RZ ;  /* 0x000000ff00237202 */ /* 0x000fc60000000f00 */
[----:B------:R-:W-:Y:S05]  /*47e0*/  @!P2 BRA `(.L_x_299) ;  /* 0x0000000000a4a947 */ /* 0x000fea0003800000 */
[----:B------:R-:W-:Y:S02]  /*47f0*/  IADD3 R7, P2, PT, R24, R33, RZ ;  /* 0x0000002118077210 */ /* 0x000fe40007f5e0ff */
[----:B------:R-:W-:Y:S02]  /*4800*/  CS2R R36, SRZ ;  /* 0x0000000000247805 */ /* 0x000fe4000001ff00 */
[----:B------:R-:W-:Y:S02]  /*4810*/  MOV R38, R32 ;  /* 0x0000002000267202 */ /* 0x000fe40000000f00 */
[----:B------:R-:W-:Y:S02]  /*4820*/  IADD3.X R8, PT, PT, R3, R41, RZ, P2, !PT ;  /* 0x0000002903087210 */ /* 0x000fe400017fe4ff */
[----:B------:R-:W-:Y:S02]  /*4830*/  LEA R6, P2, R7, UR4, 0x3 ;  /* 0x0000000407067c11 */ /* 0x000fe4000f8418ff */
[----:B------:R-:W-:-:S02]  /*4840*/  MOV R45, R34 ;  /* 0x00000022002d7202 */ /* 0x000fc40000000f00 */
[----:B------:R-:W-:Y:S02]  /*4850*/  LEA.HI.X R7, R7, UR5, R8, 0x3, P2 ;  /* 0x0000000507077c11 */ /* 0x000fe400090f1c08 */
[----:B------:R-:W-:-:S07]  /*4860*/  MOV R39, R31 ;  /* 0x0000001f00277202 */ /* 0x000fce0000000f00 */
.L_x_300:
        /* <DEDUP_REMOVED lines=33> */
.L_x_299:
[----:B------:R-:W-:Y:S05]  /*4a80*/  BSYNC.RECONVERGENT B1 ;  /* 0x0000000000017941 */ /* 0x000fea0003800200 */
.L_x_298:
        /* <DEDUP_REMOVED lines=25> */
.L_x_302:
[----:B------:R-:W-:Y:S05]  /*4c20*/  BSYNC.RECONVERGENT B1 ;  /* 0x0000000000017941 */ /* 0x000fea0003800200 */
.L_x_301:
        /* <DEDUP_REMOVED lines=28> */
.L_x_297:
[----:B------:R-:W-:Y:S05]  /*4df0*/  BSYNC.RECONVERGENT B0 ;  /* 0x0000000000007941 */ /* 0x000fea0003800200 */
.L_x_296:
[----:B------:R0:W-:Y:S01]  /*4e00*/  STS [R26], R35 ;  /* 0x000000231a007388 */ /* 0x0001e20000000800 */
[----:B------:R-:W1:Y:S01]  /*4e10*/  LDC.64 R6, c[0x0][0x388] ;  /* 0x0000e200ff067b82 */ /* 0x000e620000000a00 */
[----:B------:R-:W-:Y:S02]  /*4e20*/  ISETP.NE.AND P1, PT, R40, 0xf, PT ;  /* 0x0000000f2800780c */ /* 0x000fe40003f25270 */
[----:B------:R0:W-:Y:S01]  /*4e30*/  STS [R26+0x780], R36 ;  /* 0x000780241a007388 */ /* 0x0001e20000000800 */
[----:B------:R-:W-:-:S04]  /*4e40*/  MOV R8, R28 ;  /* 0x0000001c00087202 */ /* 0x000fc80000000f00 */
[----:B------:R-:W2:Y:S08]  /*4e50*/  LDC.64 R4, c[0x0][0x390] ;  /* 0x0000e400ff047b82 */ /* 0x000eb00000000a00 */
[----:B0-----:R-:W-:Y:S06]  /*4e60*/  BAR.SYNC.DEFER_BLOCKING 0x0 ;  /* 0x0000000000007b1d */ /* 0x001fec0000010000 */
.L_x_306:
[----:B0-----:R-:W-:Y:S01]  /*4e70*/  HFMA2 R9, -RZ, RZ, 0, 0 ;  /* 0x00000000ff097431 */ /* 0x001fe200000001ff */
[----:B------:R-:W-:Y:S01]  /*4e80*/  @P1 LOP3.LUT R11, R8, 0x1e, R25, 0x78, !PT ;  /* 0x0000001e080b1812 */ /* 0x000fe200078e7819 */
[----:B------:R-:W-:Y:S01]  /*4e90*/  UMOV UR6, 0xffff ;  /* 0x0000ffff00067882 */ /* 0x000fe20000000000 */
[----:B------:R-:W-:Y:S02]  /*4ea0*/  MOV R10, RZ ;  /* 0x000000ff000a7202 */ /* 0x000fe40000000f00 */
[----:B------:R-:W-:Y:S02]  /*4eb0*/  @P1 LEA R11, R11, R0, 0x2 ;  /* 0x000000000b0b1211 */ /* 0x000fe400078e10ff */
[----:B------:R-:W-:-:S03]  /*4ec0*/  ISETP.NE.AND P2, PT, R40, RZ, PT ;  /* 0x000000ff2800720c */ /* 0x000fc60003f45270 */
        /* <DEDUP_REMOVED lines=26> */
.L_x_317:
        /* <DEDUP_REMOVED lines=10> */
.L_x_305:
[----:B------:R-:W-:Y:S05]  /*5110*/  BSYNC.RECONVERGENT B0 ;  /* 0x0000000000007941 */ /* 0x000fea0003800200 */
.L_x_304:
        /* <DEDUP_REMOVED lines=9> */
.L_x_303:
[----:B------:R-:W-:Y:S01]  /*51b0*/  BSSY B0, `(.L_x_308) ;  /* 0x0000008000007945 */ /* 0x000fe20003800000 */
[----:B---3--:R-:W-:Y:S02]  /*51c0*/  MOV R20, R9 ;  /* 0x0000000900147202 */ /* 0x008fe40000000f00 */
[----:B------:R-:W-:Y:S02]  /*51d0*/  MOV R19, 0x8 ;  /* 0x0000000800137802 */ /* 0x000fe40000000f00 */
[----:B------:R-:W-:Y:S02]  /*51e0*/  MOV R22, 0x101f ;  /* 0x0000101f00167802 */ /* 0x000fe40000000f00 */
[----:B------:R-:W-:-:S07]  /*51f0*/  MOV R17, 0xffff ;  /* 0x0000ffff00117802 */ /* 0x000fce0000000f00 */
[----:B012-4-:R-:W-:Y:S05]  /*5200*/  WARPSYNC.COLLECTIVE R17, `(.L_x_309) ;  /* 0x0000000011087348 */ /* 0x017fea0003c00000 */
[----:B------:R3:W0:Y:S02]  /*5210*/  SHFL.BFLY P3, R18, R20, R19, R22 ;  /* 0x0c00001314127389 */ /* 0x0006240000060016 */
[----:B01234-:R-:W-:Y:S05]  /*5220*/  ENDCOLLECTIVE ;  /* 0x000000000000791b */ /* 0x01ffea0003800000 */
.L_x_309:
[----:B------:R-:W-:Y:S05]  /*5230*/  BSYNC B0 ;  /* 0x0000000000007941 */ /* 0x000fea0003800000 */
.L_x_308:
        /* <DEDUP_REMOVED lines=8> */
.L_x_310:
[----:B------:R-:W-:Y:S01]  /*52c0*/  FADD.FTZ R12, R12, R9 ;  /* 0x000000090c0c7221 */ /* 0x000fe20000010000 */
[----:B------:R-:W-:-:S04]  /*52d0*/  HFMA2 R19, -RZ, RZ, 0, 2.384185791015625e-07 ;  /* 0x00000004ff137431 */ /* 0x000fc800000001ff */
[----:B------:R-:W-:Y:S02]  /*52e0*/  MOV R20, R12 ;  /* 0x0000000c00147202 */ /* 0x000fe40000000f00 */
[----:B------:R-:W-:-:S07]  /*52f0*/  MOV R11, R18 ;  /* 0x00000012000b7202 */ /* 0x000fce0000000f00 */
[----:B------:R-:W-:Y:S05]  /*5300*/  WARPSYNC.COLLECTIVE R17, `(.L_x_311) ;  /* 0x0000000011087348 */ /* 0x000fea0003c00000 */
[----:B------:R0:W1:Y:S02]  /*5310*/  SHFL.BFLY P3, R18, R20, R19, R22 ;  /* 0x0c00001314127389 */ /* 0x0000640000060016 */
[----:B01----:R-:W-:Y:S05]  /*5320*/  ENDCOLLECTIVE ;  /* 0x000000000000791b */ /* 0x003fea0003800000 */
.L_x_311:
[----:B------:R-:W-:-:S05]  /*5330*/  FADD.FTZ R11, R11, R10 ;  /* 0x0000000a0b0b7221 */ /* 0x000fca0000010000 */
[----:B------:R-:W-:Y:S02]  /*5340*/  MOV R20, R11 ;  /* 0x0000000b00147202 */ /* 0x000fe40000000f00 */
[----:B------:R-:W-:-:S07]  /*5350*/  MOV R13, R18 ;  /* 0x00000012000d7202 */ /* 0x000fce0000000f00 */
[----:B------:R-:W-:Y:S05]  /*5360*/  WARPSYNC.COLLECTIVE R17, `(.L_x_312) ;  /* 0x0000000011087348 */ /* 0x000fea0003c00000 */
[----:B------:R0:W1:Y:S02]  /*5370*/  SHFL.BFLY P3, R18, R20, R19, R22 ;  /* 0x0c00001314127389 */ /* 0x0000640000060016 */
[----:B01----:R-:W-:Y:S05]  /*5380*/  ENDCOLLECTIVE ;  /* 0x000000000000791b */ /* 0x003fea0003800000 */
.L_x_312:
[----:B------:R-:W-:Y:S01]  /*5390*/  FADD.FTZ R13, R12, R13 ;  /* 0x0000000d0c0d7221 */ /* 0x000fe20000010000 */
[----:B------:R-:W-:-:S04]  /*53a0*/  HFMA2 R19, -RZ, RZ, 0, 1.1920928955078125e-07 ;  /* 0x00000002ff137431 */ /* 0x000fc800000001ff */
[----:B------:R-:W-:Y:S02]  /*53b0*/  MOV R20, R13 ;  /* 0x0000000d00147202 */ /* 0x000fe40000000f00 */
[----:B------:R-:W-:-:S07]  /*53c0*/  MOV R14, R18 ;  /* 0x00000012000e7202 */ /* 0x000fce0000000f00 */
[----:B------:R-:W-:Y:S05]  /*53d0*/  WARPSYNC.COLLECTIVE R17, `(.L_x_313) ;  /* 0x0000000011087348 */ /* 0x000fea0003c00000 */
[----:B------:R0:W1:Y:S02]  /*53e0*/  SHFL.BFLY P3, R18, R20, R19, R22 ;  /* 0x0c00001314127389 */ /* 0x0000640000060016 */
[----:B01----:R-:W-:Y:S05]  /*53f0*/  ENDCOLLECTIVE ;  /* 0x000000000000791b */ /* 0x003fea0003800000 */
.L_x_313:
[----:B------:R-:W-:-:S05]  /*5400*/  FADD.FTZ R14, R11, R14 ;  /* 0x0000000e0b0e7221 */ /* 0x000fca0000010000 */
[----:B------:R-:W-:Y:S02]  /*5410*/  MOV R20, R14 ;  /* 0x0000000e00147202 */ /* 0x000fe40000000f00 */
[----:B------:R-:W-:-:S07]  /*5420*/  MOV R16, R18 ;  /* 0x0000001200107202 */ /* 0x000fce0000000f00 */
[----:B------:R-:W-:Y:S05]  /*5430*/  WARPSYNC.COLLECTIVE R17, `(.L_x_314) ;  /* 0x0000000011087348 */ /* 0x000fea0003c00000 */
[----:B------:R0:W1:Y:S02]  /*5440*/  SHFL.BFLY P3, R18, R20, R19, R22 ;  /* 0x0c00001314127389 */ /* 0x0000640000060016 */
[----:B01----:R-:W-:Y:S05]  /*5450*/  ENDCOLLECTIVE ;  /* 0x000000000000791b */ /* 0x003fea0003800000 */
.L_x_314:
[----:B------:R-:W-:Y:S01]  /*5460*/  FADD.FTZ R16, R13, R16 ;  /* 0x000000100d107221 */ /* 0x000fe20000010000 */
[----:B------:R-:W-:-:S04]  /*5470*/  HFMA2 R19, -RZ, RZ, 0, 5.9604644775390625e-08 ;  /* 0x00000001ff137431 */ /* 0x000fc800000001ff */
[----:B------:R-:W-:Y:S02]  /*5480*/  MOV R20, R16 ;  /* 0x0000001000147202 */ /* 0x000fe40000000f00 */
[----:B------:R-:W-:-:S07]  /*5490*/  MOV R9, R18 ;  /* 0x0000001200097202 */ /* 0x000fce0000000f00 */
[----:B------:R-:W-:Y:S05]  /*54a0*/  WARPSYNC.COLLECTIVE R17, `(.L_x_315) ;  /* 0x0000000011087348 */ /* 0x000fea0003c00000 */
[----:B------:R0:W1:Y:S02]  /*54b0*/  SHFL.BFLY P3, R18, R20, R19, R22 ;  /* 0x0c00001314127389 */ /* 0x0000640000060016 */
[----:B01----:R-:W-:Y:S05]  /*54c0*/  ENDCOLLECTIVE ;  /* 0x000000000000791b */ /* 0x003fea0003800000 */
.L_x_315:
[----:B------:R-:W-:-:S05]  /*54d0*/  FADD.FTZ R9, R14, R9 ;  /* 0x000000090e097221 */ /* 0x000fca0000010000 */
[----:B------:R-:W-:Y:S02]  /*54e0*/  MOV R20, R9 ;  /* 0x0000000900147202 */ /* 0x000fe40000000f00 */
[----:B------:R-:W-:-:S07]  /*54f0*/  MOV R15, R18 ;  /* 0x00000012000f7202 */ /* 0x000fce0000000f00 */
[----:B------:R-:W-:Y:S05]  /*5500*/  WARPSYNC.COLLECTIVE R17, `(.L_x_316) ;  /* 0x0000000011087348 */ /* 0x000fea0003c00000 */
[----:B------:R0:W1:Y:S02]  /*5510*/  SHFL.BFLY P3, R18, R20, R19, R22 ;  /* 0x0c00001314127389 */ /* 0x0000640000060016 */
[----:B01----:R-:W-:Y:S05]  /*5520*/  ENDCOLLECTIVE ;  /* 0x000000000000791b */ /* 0x003fea0003800000 */
.L_x_316:
[----:B------:R-:W-:Y:S01]  /*5530*/  FADD.FTZ R15, R16, R15 ;  /* 0x0000000f100f7221 */ /* 0x000fe20000010000 */
[----:B------:R-:W-:Y:S01]  /*5540*/  MOV R10, R18 ;  /* 0x00000012000a7202 */ /* 0x000fe20000000f00 */
[----:B------:R-:W-:Y:S06]  /*5550*/  BRA `(.L_x_317) ;  /* 0xfffffff800c47947 */ /* 0x000fec000383ffff */
.L_x_318:
        /* <DEDUP_REMOVED lines=10> */
.L_x_1836:


//--------------------- .text._ZN13group_norm_v218gn_bwd_cuda_kernelI13__nv_bfloat16Li480ELi2ELi32ELi60ELi256ELb0ELb1ELi16ELi960ELi960ELi4ELb1ELi18ELb0ELb0ELNS_15WgradSyncMethodE3ENS_16CompileConditionILi1000EEEEEvPT_S6_S6_PKS5_S8_S8_S8_PKfflPfPj --------------------------
	.section	.text._ZN13group_norm_v218gn_bwd_cuda_kernelI13__nv_bfloat16Li480ELi2ELi32ELi60ELi256ELb0ELb1ELi16ELi960ELi960ELi4ELb1ELi18ELb0ELb0ELNS_15WgradSyncMethodE3ENS_16CompileConditionILi1000EEEEEvPT_S6_S6_PKS5_S8_S8_S8_PKfflPfPj,"ax",@progbits
	.align	128
        .global         _ZN13group_norm_v218gn_bwd_cuda_kernelI13__nv_bfloat16Li480ELi2ELi32ELi60ELi256ELb0ELb1ELi16ELi960ELi960ELi4ELb1ELi18ELb0ELb0ELNS_15WgradSyncMethodE3ENS_16CompileConditionILi1000EEEEEvPT_S6_S6_PKS5_S8_S8_S8_PKfflPfPj
        .type           _ZN13group_norm_v218gn_bwd_cuda_kernelI13__nv_bfloat16Li480ELi2ELi32ELi60ELi256ELb0ELb1ELi16ELi960ELi960ELi4ELb1ELi18ELb0ELb0ELNS_15WgradSyncMethodE3ENS_16CompileConditionILi1000EEEEEvPT_S6_S6_PKS5_S8_S8_S8_PKfflPfPj,@function
        .size           _ZN13group_norm_v218gn_bwd_cuda_kernelI13__nv_bfloat16Li480ELi2ELi32ELi60ELi256ELb0ELb1ELi16ELi960ELi960ELi4ELb1ELi18ELb0ELb0ELNS_15WgradSyncMethodE3ENS_16CompileConditionILi1000EEEEEvPT_S6_S6_PKS5_S8_S8_S8_PKfflPfPj,(.L_x_1837 - _ZN13group_norm_v218gn_bwd_cuda_kernelI13__nv_bfloat16Li480ELi2ELi32ELi60ELi256ELb0ELb1ELi16ELi960ELi960ELi4ELb1ELi18ELb0ELb0ELNS_15WgradSyncMethodE3ENS_16CompileConditionILi1000EEEEEvPT_S6_S6_PKS5_S8_S8_S8_PKfflPfPj)
        .other          _ZN13group_norm_v218gn_bwd_cuda_kernelI13__nv_bfloat16Li480ELi2ELi32ELi60ELi256ELb0ELb1ELi16ELi960ELi960ELi4ELb1ELi18ELb0ELb0ELNS_15WgradSyncMethodE3ENS_16CompileConditionILi1000EEEEEvPT_S6_S6_PKS5_S8_S8_S8_PKfflPfPj,@"STO_CUDA_ENTRY STV_DEFAULT"
_ZN13group_norm_v218gn_bwd_cuda_kernelI13__nv_bfloat16Li480ELi2ELi32ELi60ELi256ELb0ELb1ELi16ELi960ELi960ELi4ELb1ELi18ELb0ELb0ELNS_15WgradSyncMethodE3ENS_16CompileConditionILi1000EEEEEvPT_S6_S6_PKS5_S8_S8_S8_PKfflPfPj:
.text._ZN13group_norm_v218gn_bwd_cuda_kernelI13__nv_bfloat16Li480ELi2ELi32ELi60ELi256ELb0ELb1ELi16ELi960ELi960ELi4ELb1ELi18ELb0ELb0ELNS_15WgradSyncMethodE3ENS_16CompileConditionILi1000EEEEEvPT_S6_S6_PKS5_S8_S8_S8_PKfflPfPj:
        /* <DEDUP_REMOVED lines=30> */
.L_x_321:
[----:B0-----:R-:W2:Y:S04]  /*01e0*/  LD.E.STRONG.GPU R5, desc[UR14][R2.64+0x48] ;  /* 0x0000480e02057980 */ /* 0x001ea8000c10f900 */
[----:B--2---:R-:W-:Y:S01]  /*01f0*/  CCTL.IVALL ;  /* 0x00000000ff00798f */ /* 0x004fe20002000000 */
[----:B------:R-:W-:Y:S05]  /*0200*/  YIELD ;  /* 0x0000000000007946 */ /* 0x000fea0003800000 */
[----:B-----5:R-:W-:-:S04]  /*0210*/  LOP3.LUT R5, R5, R0, RZ, 0x3c, !PT ;  /* 0x0000000005057212 */ /* 0x020fc800078e3cff */
[----:B------:R-:W-:-:S13]  /*0220*/  ISETP.GT.AND P0, PT, R5, -0x1, PT ;  /* 0xffffffff0500780c */ /* 0x000fda0003f04270 */
[----:B------:R-:W-:Y:S05]  /*0230*/  @P0 BRA `(.L_x_321) ;  /* 0xfffffffc00e80947 */ /* 0x000fea000383ffff */
.L_x_320:
[----:B------:R-:W-:Y:S05]  /*0240*/  WARPSYNC.ALL ;  /* 0x0000000000007948 */ /* 0x000fea0003800000 */
[----:B------:R-:W-:Y:S06]  /*0250*/  BAR.SYNC.DEFER_BLOCKING 0x0 ;  /* 0x0000000000007b1d */ /* 0x000fec0000010000 */
[----:B------:R-:W-:Y:S05]  /*0260*/  BRA `(.L_x_322) ;  /* 0x0000004000307947 */ /* 0x000fea0003800000 */
.L_x_319:
        /* <DEDUP_REMOVED lines=31> */
.L_x_334:
        /* <DEDUP_REMOVED lines=556> */
.L_x_323:
        /* <DEDUP_REMOVED lines=157> */
.L_x_325:
[----:B------:R-:W-:Y:S05]  /*30f0*/  BSYNC.RECONVERGENT B0 ;  /* 0x0000000000007941 */ /* 0x000fea0003800200 */
.L_x_324:
        /* <DEDUP_REMOVED lines=18> */
.L_x_327:
[----:B------:R-:W-:Y:S05]  /*3220*/  BSYNC.RECONVERGENT B0 ;  /* 0x0000000000007941 */ /* 0x000fea0003800200 */
.L_x_326:
        /* <DEDUP_REMOVED lines=23> */
.L_x_330:
[----:B------:R-:W2:Y:S04]  /*33a0*/  LD.E.STRONG.GPU R35, desc[UR14][R32.64+0x48] ;  /* 0x0000480e20237980 */ /* 0x000ea8000c10f900 */
[----:B--2---:R-:W-:Y:S01]  /*33b0*/  CCTL.IVALL ;  /* 0x00000000ff00798f */ /* 0x004fe20002000000 */
[----:B------:R-:W-:Y:S05]  /*33c0*/  YIELD ;  /* 0x0000000000007946 */ /* 0x000fea0003800000 */
[----:B-----5:R-:W-:-:S04]  /*33d0*/  LOP3.LUT R35, R35, R34, RZ, 0x3c, !PT ;  /* 0x0000002223237212 */ /* 0x020fc800078e3cff */
[----:B------:R-:W-:-:S13]  /*33e0*/  ISETP.GT.AND P0, PT, R35, -0x1, PT ;  /* 0xffffffff2300780c */ /* 0x000fda0003f04270 */
[----:B------:R-:W-:Y:S05]  /*33f0*/  @P0 BRA `(.L_x_330) ;  /* 0xfffffffc00e80947 */ /* 0x000fea000383ffff */
.L_x_329:
[----:B------:R-:W-:Y:S05]  /*3400*/  WARPSYNC.ALL ;  /* 0x0000000000007948 */ /* 0x000fea0003800000 */
[----:B------:R-:W-:Y:S06]  /*3410*/  BAR.SYNC.DEFER_BLOCKING 0x0 ;  /* 0x0000000000007b1d */ /* 0x000fec0000010000 */
[----:B------:R-:W-:Y:S05]  /*3420*/  BRA `(.L_x_331) ;  /* 0x0000000000587947 */ /* 0x000fea0003800000 */
.L_x_328:
        /* <DEDUP_REMOVED lines=14> */
.L_x_333:
[----:B------:R-:W2:Y:S04]  /*3510*/  LD.E.STRONG.GPU R35, desc[UR14][R32.64] ;  /* 0x0000000e20237980 */ /* 0x000ea8000c10f900 */
[----:B--2---:R-:W-:Y:S01]  /*3520*/  CCTL.IVALL ;  /* 0x00000000ff00798f */ /* 0x004fe20002000000 */
[----:B------:R-:W-:Y:S05]  /*3530*/  YIELD ;  /* 0x0000000000007946 */ /* 0x000fea0003800000 */
[----:B-----5:R-:W-:-:S04]  /*3540*/  LOP3.LUT R35, R35, R34, RZ, 0x3c, !PT ;  /* 0x0000002223237212 */ /* 0x020fc800078e3cff */
[----:B------:R-:W-:-:S13]  /*3550*/  ISETP.GT.AND P0, PT, R35, -0x1, PT ;  /* 0xffffffff2300780c */ /* 0x000fda0003f04270 */
[----:B------:R-:W-:Y:S05]  /*3560*/  @P0 BRA `(.L_x_333) ;  /* 0xfffffffc00e80947 */ /* 0x000fea000383ffff */
.L_x_332:
[----:B------:R-:W-:Y:S05]  /*3570*/  WARPSYNC.ALL ;  /* 0x0000000000007948 */ /* 0x000fea0003800000 */
[----:B------:R-:W-:Y:S06]  /*3580*/  BAR.SYNC.DEFER_BLOCKING 0x0 ;  /* 0x0000000000007b1d */ /* 0x000fec0000010000 */
.L_x_331:
        /* <DEDUP_REMOVED lines=218> */
.L_x_322:
        /* <DEDUP_REMOVED lines=58> */
.L_x_346:
        /* <DEDUP_REMOVED lines=26> */
.L_x_339:
        /* <DEDUP_REMOVED lines=33> */
.L_x_338:
[----:B------:R-:W-:Y:S05]  /*4a80*/  BSYNC.RECONVERGENT B1 ;  /* 0x0000000000017941 */ /* 0x000fea0003800200 */
.L_x_337:
        /* <DEDUP_REMOVED lines=25> */
.L_x_341:
[----:B------:R-:W-:Y:S05]  /*4c20*/  BSYNC.RECONVERGENT B1 ;  /* 0x0000000000017941 */ /* 0x000fea0003800200 */
.L_x_340:
        /* <DEDUP_REMOVED lines=28> */
.L_x_336:
[----:B------:R-:W-:Y:S05]  /*4df0*/  BSYNC.RECONVERGENT B0 ;  /* 0x0000000000007941 */ /* 0x000fea0003800200 */
.L_x_335:
[----:B------:R0:W-:Y:S01]  /*4e00*/  STS [R26], R35 ;  /* 0x000000231a007388 */ /* 0x0001e20000000800 */
[----:B------:R-:W1:Y:S01]  /*4e10*/  LDC.64 R6, c[0x0][0x388] ;  /* 0x0000e200ff067b82 */ /* 0x000e620000000a00 */
[----:B------:R-:W-:Y:S02]  /*4e20*/  ISETP.NE.AND P1, PT, R40, 0xf, PT ;  /* 0x0000000f2800780c */ /* 0x000fe40003f25270 */
[----:B------:R0:W-:Y:S01]  /*4e30*/  STS [R26+0x780], R36 ;  /* 0x000780241a007388 */ /* 0x0001e20000000800 */
[----:B------:R-:W-:-:S04]  /*4e40*/  MOV R8, R28 ;  /* 0x0000001c00087202 */ /* 0x000fc80000000f00 */
[----:B------:R-:W2:Y:S08]  /*4e50*/  LDC.64 R4, c[0x0][0x390] ;  /* 0x0000e400ff047b82 */ /* 0x000eb00000000a00 */
[----:B0-----:R-:W-:Y:S06]  /*4e60*/  BAR.SYNC.DEFER_BLOCKING 0x0 ;  /* 0x0000000000007b1d */ /* 0x001fec0000010000 */
.L_x_345:
        /* <DEDUP_REMOVED lines=32> */
.L_x_356:
        /* <DEDUP_REMOVED lines=10> */
.L_x_344:
[----:B------:R-:W-:Y:S05]  /*5110*/  BSYNC.RECONVERGENT B0 ;  /* 0x0000000000007941 */ /* 0x000fea0003800200 */
.L_x_343:
        /* <DEDUP_REMOVED lines=9> */
.L_x_342:
        /* <DEDUP_REMOVED lines=8> */
.L_x_348:
[----:B------:R-:W-:Y:S05]  /*5230*/  BSYNC B0 ;  /* 0x0000000000007941 */ /* 0x000fea0003800000 */
.L_x_347:
        /* <DEDUP_REMOVED lines=8> */
.L_x_349:
[----:B------:R-:W-:Y:S01]  /*52c0*/  FADD.FTZ R12, R12, R9 ;  /* 0x000000090c0c7221 */ /* 0x000fe20000010000 */
[----:B------:R-:W-:-:S04]  /*52d0*/  HFMA2 R19, -RZ, RZ, 0, 2.384185791015625e-07 ;  /* 0x00000004ff137431 */ /* 0x000fc800000001ff */
[----:B------:R-:W-:Y:S02]  /*52e0*/  MOV R20, R12 ;  /* 0x0000000c00147202 */ /* 0x000fe40000000f00 */
[----:B------:R-:W-:-:S07]  /*52f0*/  MOV R11, R18 ;  /* 0x00000012000b7202 */ /* 0x000fce0000000f00 */
[----:B------:R-:W-:Y:S05]  /*5300*/  WARPSYNC.COLLECTIVE R17, `(.L_x_350) ;  /* 0x0000000011087348 */ /* 0x000fea0003c00000 */
[----:B------:R0:W1:Y:S02]  /*5310*/  SHFL.BFLY P3, R18, R20, R19, R22 ;  /* 0x0c00001314127389 */ /* 0x0000640000060016 */
[----:B01----:R-:W-:Y:S05]  /*5320*/  ENDCOLLECTIVE ;  /* 0x000000000000791b */ /* 0x003fea0003800000 */
.L_x_350:
[----:B------:R-:W-:-:S05]  /*5330*/  FADD.FTZ R11, R11, R10 ;  /* 0x0000000a0b0b7221 */ /* 0x000fca0000010000 */
[----:B------:R-:W-:Y:S02]  /*5340*/  MOV R20, R11 ;  /* 0x0000000b00147202 */ /* 0x000fe40000000f00 */
[----:B------:R-:W-:-:S07]  /*5350*/  MOV R13, R18 ;  /* 0x00000012000d7202 */ /* 0x000fce0000000f00 */
[----:B------:R-:W-:Y:S05]  /*5360*/  WARPSYNC.COLLECTIVE R17, `(.L_x_351) ;  /* 0x0000000011087348 */ /* 0x000fea0003c00000 */
[----:B------:R0:W1:Y:S02]  /*5370*/  SHFL.BFLY P3, R18, R20, R19, R22 ;  /* 0x0c00001314127389 */ /* 0x0000640000060016 */
[----:B01----:R-:W-:Y:S05]  /*5380*/  ENDCOLLECTIVE ;  /* 0x000000000000791b */ /* 0x003fea0003800000 */
.L_x_351:
[----:B------:R-:W-:Y:S01]  /*5390*/  FADD.FTZ R13, R12, R13 ;  /* 0x0000000d0c0d7221 */ /* 0x000fe20000010000 */
[----:B------:R-:W-:-:S04]  /*53a0*/  HFMA2 R19, -RZ, RZ, 0, 1.1920928955078125e-07 ;  /* 0x00000002ff137431 */ /* 0x000fc800000001ff */
[----:B------:R-:W-:Y:S02]  /*53b0*/  MOV R20, R13 ;  /* 0x0000000d00147202 */ /* 0x000fe40000000f00 */
[----:B------:R-:W-:-:S07]  /*53c0*/  MOV R14, R18 ;  /* 0x00000012000e7202 */ /* 0x000fce0000000f00 */
[----:B------:R-:W-:Y:S05]  /*53d0*/  WARPSYNC.COLLECTIVE R17, `(.L_x_352) ;  /* 0x0000000011087348 */ /* 0x000fea0003c00000 */
[----:B------:R0:W1:Y:S02]  /*53e0*/  SHFL.BFLY P3, R18, R20, R19, R22 ;  /* 0x0c00001314127389 */ /* 0x0000640000060016 */
[----:B01----:R-:W-:Y:S05]  /*53f0*/  ENDCOLLECTIVE ;  /* 0x000000000000791b */ /* 0x003fea0003800000 */
.L_x_352:
[----:B------:R-:W-:-:S05]  /*5400*/  FADD.FTZ R14, R11, R14 ;  /* 0x0000000e0b0e7221 */ /* 0x000fca0000010000 */
[----:B------:R-:W-:Y:S02]  /*5410*/  MOV R20, R14 ;  /* 0x0000000e00147202 */ /* 0x000fe40000000f00 */
[----:B------:R-:W-:-:S07]  /*5420*/  MOV R16, R18 ;  /* 0x0000001200107202 */ /* 0x000fce0000000f00 */
[----:B------:R-:W-:Y:S05]  /*5430*/  WARPSYNC.COLLECTIVE R17, `(.L_x_353) ;  /* 0x0000000011087348 */ /* 0x000fea0003c00000 */
[----:B------:R0:W1:Y:S02]  /*5440*/  SHFL.BFLY P3, R18, R20, R19, R22 ;  /* 0x0c00001314127389 */ /* 0x0000640000060016 */
[----:B01----:R-:W-:Y:S05]  /*5450*/  ENDCOLLECTIVE ;  /* 0x000000000000791b */ /* 0x003fea0003800000 */
.L_x_353:
[----:B------:R-:W-:Y:S01]  /*5460*/  FADD.FTZ R16, R13, R16 ;  /* 0x000000100d107221 */ /* 0x000fe20000010000 */
[----:B------:R-:W-:-:S04]  /*5470*/  HFMA2 R19, -RZ, RZ, 0, 5.9604644775390625e-08 ;  /* 0x00000001ff137431 */ /* 0x000fc800000001ff */
[----:B------:R-:W-:Y:S02]  /*5480*/  MOV R20, R16 ;  /* 0x0000001000147202 */ /* 0x000fe40000000f00 */
[----:B------:R-:W-:-:S07]  /*5490*/  MOV R9, R18 ;  /* 0x0000001200097202 */ /* 0x000fce0000000f00 */
[----:B------:R-:W-:Y:S05]  /*54a0*/  WARPSYNC.COLLECTIVE R17, `(.L_x_354) ;  /* 0x0000000011087348 */ /* 0x000fea0003c00000 */
[----:B------:R0:W1:Y:S02]  /*54b0*/  SHFL.BFLY P3, R18, R20, R19, R22 ;  /* 0x0c00001314127389 */ /* 0x0000640000060016 */
[----:B01----:R-:W-:Y:S05]  /*54c0*/  ENDCOLLECTIVE ;  /* 0x000000000000791b */ /* 0x003fea0003800000 */
.L_x_354:
[----:B------:R-:W-:-:S05]  /*54d0*/  FADD.FTZ R9, R14, R9 ;  /* 0x000000090e097221 */ /* 0x000fca0000010000 */
[----:B------:R-:W-:Y:S02]  /*54e0*/  MOV R20, R9 ;  /* 0x0000000900147202 */ /* 0x000fe40000000f00 */
[----:B------:R-:W-:-:S07]  /*54f0*/  MOV R15, R18 ;  /* 0x00000012000f7202 */ /* 0x000fce0000000f00 */
[----:B------:R-:W-:Y:S05]  /*5500*/  WARPSYNC.COLLECTIVE R17, `(.L_x_355) ;  /* 0x0000000011087348 */ /* 0x000fea0003c00000 */
[----:B------:R0:W1:Y:S02]  /*5510*/  SHFL.BFLY P3, R18, R20, R19, R22 ;  /* 0x0c00001314127389 */ /* 0x0000640000060016 */
[----:B01----:R-:W-:Y:S05]  /*5520*/  ENDCOLLECTIVE ;  /* 0x000000000000791b */ /* 0x003fea0003800000 */
.L_x_355:
[----:B------:R-:W-:Y:S01]  /*5530*/  FADD.FTZ R15, R16, R15 ;  /* 0x0000000f100f7221 */ /* 0x000fe20000010000 */
[----:B------:R-:W-:Y:S01]  /*5540*/  MOV R10, R18 ;  /* 0x00000012000a7202 */ /* 0x000fe20000000f00 */
[----:B------:R-:W-:Y:S06]  /*5550*/  BRA `(.L_x_356) ;  /* 0xfffffff800c47947 */ /* 0x000fec000383ffff */
.L_x_357:
        /* <DEDUP_REMOVED lines=10> */
.L_x_1837:


//--------------------- .text._ZN13group_norm_v218gn_bwd_cuda_kernelI13__nv_bfloat16Li480ELi3ELi16ELi120ELi256ELb1ELb1ELi2ELi960ELi960ELi4ELb1ELi2ELb0ELb0ELNS_15WgradSyncMethodE3ENS_16CompileConditionILi1000EEEEEvPT_S6_S6_PKS5_S8_S8_S8_PKfflPfPj --------------------------
	.section	.text._ZN13group_norm_v218gn_bwd_cuda_kernelI13__nv_bfloat16Li480ELi3ELi16ELi120ELi256ELb1ELb1ELi2ELi960ELi960ELi4ELb1ELi2ELb0ELb0ELNS_15WgradSyncMethodE3ENS_16CompileConditionILi1000EEEEEvPT_S6_S6_PKS5_S8_S8_S8_PKfflPfPj,"ax",@progbits
	.align	128
        .global         _ZN13group_norm_v218gn_bwd_cuda_kernelI13__nv_bfloat16Li480ELi3ELi16ELi120ELi256ELb1ELb1ELi2ELi960ELi960ELi4ELb1ELi2ELb0ELb0ELNS_15WgradSyncMethodE3ENS_16CompileConditionILi1000EEEEEvPT_S6_S6_PKS5_S8_S8_S8_PKfflPfPj
        .type           _ZN13group_norm_v218gn_bwd_cuda_kernelI13__nv_bfloat16Li480ELi3ELi16ELi120ELi256ELb1ELb1ELi2ELi960ELi960ELi4ELb1ELi2ELb0ELb0ELNS_15WgradSyncMethodE3ENS_16CompileConditionILi1000EEEEEvPT_S6_S6_PKS5_S8_S8_S8_PKfflPfPj,@function
        .size           _ZN13group_norm_v218gn_bwd_cuda_kernelI13__nv_bfloat16Li480ELi3ELi16ELi120ELi256ELb1ELb1ELi2ELi960ELi960ELi4ELb1ELi2ELb0ELb0ELNS_15WgradSyncMethodE3ENS_16CompileConditionILi1000EEEEEvPT_S6_S6_PKS5_S8_S8_S8_PKfflPfPj,(.L_x_1838 - _ZN13group_norm_v218gn_bwd_cuda_kernelI13__nv_bfloat16Li480ELi3ELi16ELi120ELi256ELb1ELb1ELi2ELi960ELi960ELi4ELb1ELi2ELb0ELb0ELNS_15WgradSyncMethodE3ENS_16CompileConditionILi1000EEEEEvPT_S6_S6_PKS5_S8_S8_S8_PKfflPfPj)
        .other          _ZN13group_norm_v218gn_bwd_cuda_kernelI13__nv_bfloat16Li480ELi3ELi16ELi120ELi256ELb1ELb1ELi2ELi960ELi960ELi4ELb1ELi2ELb0ELb0ELNS_15WgradSyncMethodE3ENS_16CompileConditionILi1000EEEEEvPT_S6_S6_PKS5_S8_S8_S8_PKfflPfPj,@"STO_CUDA_ENTRY STV_DEFAULT"
_ZN13group_norm_v218gn_bwd_cuda_kernelI13__nv_bfloat16Li480ELi3ELi16ELi120ELi256ELb1ELb1ELi2ELi960ELi960ELi4ELb1ELi2ELb0ELb0ELNS_15WgradSyncMethodE3ENS_16CompileConditionILi1000EEEEEvPT_S6_S6_PKS5_S8_S8_S8_PKfflPfPj:
.text._ZN13group_norm_v218gn_bwd_cuda_kernelI13__nv_bfloat16Li480ELi3ELi16ELi120ELi256ELb1ELb1ELi2ELi960ELi960ELi4ELb1ELi2ELb0ELb0ELNS_15WgradSyncMethodE3ENS_16CompileConditionILi1000EEEEEvPT_S6_S6_PKS5_S8_S8_S8_PKfflPfPj:
        /* <DEDUP_REMOVED lines=29> */
.L_x_360:
[----:B0-----:R-:W2:Y:S04]  /*01d0*/  LD.E.STRONG.GPU R5, desc[UR12][R2.64+0x8] ;  /* 0x0000080c02057980 */ /* 0x001ea8000c10f900 */
[----:B--2---:R-:W-:Y:S01]  /*01e0*/  CCTL.IVALL ;  /* 0x00000000ff00798f */ /* 0x004fe20002000000 */
[----:B------:R-:W-:Y:S05]  /*01f0*/  YIELD ;  /* 0x0000000000007946 */ /* 0x000fea0003800000 */
[----:B-----5:R-:W-:-:S04]  /*0200*/  LOP3.LUT R5, R5, R0, RZ, 0x3c, !PT ;  /* 0x0000000005057212 */ /* 0x020fc800078e3cff */
[----:B------:R-:W-:-:S13]  /*0210*/  ISETP.GT.AND P0, PT, R5, -0x1, PT ;  /* 0xffffffff0500780c */ /* 0x000fda0003f04270 */
[----:B------:R-:W-:Y:S05]  /*0220*/  @P0 BRA `(.L_x_360) ;  /* 0xfffffffc00e80947 */ /* 0x000fea000383ffff */
.L_x_359:
[----:B------:R-:W-:Y:S05]  /*0230*/  WARPSYNC.ALL ;  /* 0x0000000000007948 */ /* 0x000fea0003800000 */
[----:B------:R-:W-:Y:S06]  /*0240*/  BAR.SYNC.DEFER_BLOCKING 0x0 ;  /* 0x0000000000007b1d */ /* 0x000fec0000010000 */
[----:B------:R-:W-:Y:S05]  /*0250*/  BRA `(.L_x_361) ;  /* 0x0000002400d07947 */ /* 0x000fea0003800000 */
.L_x_358:
[----:B------:R-:W0:Y:S01]  /*0260*/  S2R R9, SR_TID.X ;  /* 0x0000000000097919 */ /* 0x000e220000002100 */
[----:B------:R-:W1:Y:S08]  /*0270*/  LDC.64 R4, c[0x0][0x3a8] ;  /* 0x0000ea00ff047b82 */ /* 0x000e700000000a00 */
[----:B------:R-:W2:Y:S01]  /*0280*/  LDC.64 R6, c[0x0][0x3b0] ;  /* 0x0000ec00ff067b82 */ /* 0x000ea20000000a00 */
[----:B0-----:R-:W-:-:S05]  /*0290*/  LOP3.LUT R0, R9, 0xffff, RZ, 0xc0, !PT ;  /* 0x0000ffff09007812 */ /* 0x001fca00078ec0ff */
[----:B------:R-:W-:-:S05]  /*02a0*/  IMAD R0, R0, 0x445, RZ ;  /* 0x0000044500007824 */ /* 0x000fca00078e02ff */
[----:B------:R-:W-:-:S04]  /*02b0*/  SHF.R.U32.HI R3, RZ, 0x12, R0 ;  /* 0x00000012ff037819 */ /* 0x000fc80000011600 */
[----:B------:R-:W-:-:S05]  /*02c0*/  PRMT R0, R3, 0x9910, RZ ;  /* 0x0000991003007816 */ /* 0x000fca00000000ff */
[----:B------:R-:W-:-:S05]  /*02d0*/  IMAD R0, R0, 0xf0, RZ ;  /* 0x000000f000007824 */ /* 0x000fca00078e02ff */
[----:B------:R-:W-:-:S04]  /*02e0*/  IADD3 R0, PT, PT, RZ, -R0, RZ ;  /* 0x80000000ff007210 */ /* 0x000fc80007ffe0ff */
[----:B------:R-:W-:-:S05]  /*02f0*/  PRMT R0, R0, 0x7710, RZ ;  /* 0x0000771000007816 */ /* 0x000fca00000000ff */
[----:B------:R-:W-:Y:S01]  /*0300*/  IMAD.IADD R0, R0, 0x1, R9 ;  /* 0x0000000100007824 */ /* 0x000fe200078e0209 */
[----:B------:R-:W-:-:S04]  /*0310*/  MOV R9, UR16 ;  /* 0x0000001000097c02 */ /* 0x000fc80008000f00 */
[----:B------:R-:W-:-:S05]  /*0320*/  LOP3.LUT R0, R0, 0xffff, RZ, 0xc0, !PT ;  /* 0x0000ffff00007812 */ /* 0x000fca00078ec0ff */
[----:B------:R-:W-:-:S05]  /*0330*/  IMAD R0, R9, 0xf0, R0 ;  /* 0x000000f009007824 */ /* 0x000fca00078e0200 */
[----:B------:R-:W-:-:S05]  /*0340*/  SHF.L.U32 R9, R0, 0x2, RZ ;  /* 0x0000000200097819 */ /* 0x000fca00000006ff */
[----:B-1----:R-:W-:-:S04]  /*0350*/  IMAD.WIDE.U32 R4, R9, 0x2, R4 ;  /* 0x0000000209047825 */ /* 0x002fc800078e0004 */
[----:B--2---:R-:W-:Y:S02]  /*0360*/  IMAD.WIDE.U32 R6, R9, 0x2, R6 ;  /* 0x0000000209067825 */ /* 0x004fe400078e0006 */
[----:B------:R-:W2:Y:S04]  /*0370*/  LDG.E.64.CONSTANT R4, desc[UR12][R4.64] ;  /* 0x0000000c04047981 */ /* 0x000ea8000c1e9b00 */
[----:B------:R-:W3:Y:S01]  /*0380*/  LDG.E.64.CONSTANT R6, desc[UR12][R6.64] ;  /* 0x0000000c06067981 */ /* 0x000ee2000c1e9b00 */
[----:B------:R-:W-:Y:S01]  /*0390*/  USHF.L.U32 UR4, UR17, 0x1, URZ ;  /* 0x0000000111047899 */ /* 0x000fe200080006ff */
[----:B------:R-:W-:Y:S02]  /*03a0*/  CS2R R18, SRZ ;  /* 0x0000000000127805 */ /* 0x000fe4000001ff00 */
[----:B------:R-:W-:-:S02]  /*03b0*/  CS2R R16, SRZ ;  /* 0x0000000000107805 */ /* 0x000fc4000001ff00 */
[----:B------:R-:W-:Y:S01]  /*03c0*/  CS2R R14, SRZ ;  /* 0x00000000000e7805 */ /* 0x000fe2000001ff00 */
[----:B------:R-:W-:Y:S01]  /*03d0*/  ULOP3.LUT UR4, UR4, 0xfe, URZ, 0xc0, !UPT ;  /* 0x000000fe04047892 */ /* 0x000fe2000f8ec0ff */
[----:B------:R-:W-:-:S05]  /*03e0*/  CS2R R12, SRZ ;  /* 0x00000000000c7805 */ /* 0x000fca000001ff00 */
[----:B------:R-:W-:Y:S01]  /*03f0*/  IADD3 R8, PT, PT, R3, UR4, RZ ;  /* 0x0000000403087c10 */ /* 0x000fe2000fffe0ff */
[----:B------:R-:W-:Y:S01]  /*0400*/  UMOV UR4, URZ ;  /* 0x000000ff00047c82 */ /* 0x000fe20008000000 */
[C---:B--2---:R-:W-:Y:S01]  /*0410*/  PRMT R11, R5.reuse, 0x7632, R11 ;  /* 0x00007632050b7816 */ /* 0x044fe2000000000b */
[----:B------:R-:W-:Y:S01]  /*0420*/  IMAD.U32 R2, R5, 0x10000, RZ ;  /* 0x0001000005027824 */ /* 0x000fe200078e00ff */
[----:B------:R-:W-:Y:S01]  /*0430*/  PRMT R10, R4, 0x7632, R10 ;  /* 0x00007632040a7816 */ /* 0x000fe2000000000a */
[----:B------:R-:W-:Y:S01]  /*0440*/  IMAD R5, R8, 0x780, R9 ;  /* 0x0000078008057824 */ /* 0x000fe200078e0209 */
[----:B------:R-:W-:Y:S02]  /*0450*/  LOP3.LUT R9, R9, 0xffff, RZ, 0xc0, !PT ;  /* 0x0000ffff09097812 */ /* 0x000fe400078ec0ff */
[C---:B---3--:R-:W-:Y:S02]  /*0460*/  PRMT R20, R6.reuse, 0x7632, R20 ;  /* 0x0000763206147816 */ /* 0x048fe40000000014 */
[----:B------:R-:W-:Y:S01]  /*0470*/  SHF.L.U32 R3, R6, 0x10, RZ ;  /* 0x0000001006037819 */ /* 0x000fe200000006ff */
[----:B------:R-:W-:Y:S01]  /*0480*/  IMAD R6, R9, 0x889, RZ ;  /* 0x0000088909067824 */ /* 0x000fe200078e02ff */
[----:B------:R-:W-:-:S02]  /*0490*/  PRMT R21, R7, 0x7632, R21 ;  /* 0x0000763207157816 */ /* 0x000fc40000000015 */
[----:B------:R-:W-:Y:S02]  /*04a0*/  SHF.L.U32 R0, R4, 0x10, RZ ;  /* 0x0000001004007819 */ /* 0x000fe400000006ff */
[----:B------:R-:W-:Y:S01]  /*04b0*/  SHF.L.U32 R4, R7, 0x10, RZ ;  /* 0x0000001007047819 */ /* 0x000fe200000006ff */
[----:B------:R-:W-:Y:S01]  /*04c0*/  IMAD.U32 R7, R10, 0x10000, RZ ;  /* 0x000100000a077824 */ /* 0x000fe200078e00ff */
[----:B------:R-:W-:Y:S02]  /*04d0*/  SHF.R.U32.HI R6, RZ, 0x12, R6 ;  /* 0x00000012ff067819 */ /* 0x000fe40000011606 */
[----:B------:R-:W-:Y:S02]  /*04e0*/  SHF.L.U32 R8, R11, 0x10, RZ ;  /* 0x000000100b087819 */ /* 0x000fe400000006ff */
[----:B------:R-:W-:Y:S02]  /*04f0*/  SHF.L.U32 R9, R20, 0x10, RZ ;  /* 0x0000001014097819 */ /* 0x000fe400000006ff */
[----:B------:R-:W-:-:S07]  /*0500*/  SHF.L.U32 R10, R21, 0x10, RZ ;  /* 0x00000010150a7819 */ /* 0x000fce00000006ff */
.L_x_375:
[----:B------:R-:W-:Y:S01]  /*0510*/  USHF.R.U64 UR10, UR8, 0x1, UR5 ;  /* 0x00000001080a7899 */ /* 0x000fe20008001205 */
[----:B------:R-:W-:Y:S01]  /*0520*/  MOV R24, R5 ;  /* 0x0000000500187202 */ /* 0x000fe20000000f00 */
[----:B------:R-:W-:Y:S01]  /*0530*/  USHF.R.U32.HI UR6, URZ, 0x1, UR5 ;  /* 0x00000001ff067899 */ /* 0x000fe20008011605 */
[----:B------:R-:W-:Y:S01]  /*0540*/  IMAD.MOV.U32 R25, RZ, RZ, RZ ;  /* 0x000000ffff197224 */ /* 0x000fe200078e00ff */
[----:B0-----:R-:W0:Y:S02]  /*0550*/  LDCU.64 UR14, c[0x0][0x3b8] ;  /* 0x00007700ff0e77ac */ /* 0x001e240008000a00 */
[----:B------:R-:W-:Y:S01]  /*0560*/  MOV R27, UR10 ;  /* 0x0000000a001b7c02 */ /* 0x000fe20008000f00 */
[----:B------:R-:W-:Y:S02]  /*0570*/  USHF.L.U64.HI UR9, UR10, 0x5, UR6 ;  /* 0x000000050a097899 */ /* 0x000fe40008010206 */
[----:B------:R-:W-:Y:S02]  /*0580*/  USHF.L.U32 UR7, UR10, 0x5, URZ ;  /* 0x000000050a077899 */ /* 0x000fe400080006ff */
[----:B------:R-:W-:Y:S01]  /*0590*/  IMAD.WIDE.U32 R26, R27, 0x78000, R24 ;  /* 0x000780001b1a7825 */ /* 0x000fe200078e0018 */
[----:B------:R-:W1:Y:S01]  /*05a0*/  LDCU.64 UR18, c[0x0][0x3a0] ;  /* 0x00007400ff1277ac */ /* 0x000e620008000a00 */
[----:B------:R-:W-:-:S02]  /*05b0*/  MOV R23, UR9 ;  /* 0x0000000900177c02 */ /* 0x000fc40008000f00 */
[----:B------:R-:W-:Y:S01]  /*05c0*/  IMAD.U32 R22, RZ, RZ, UR7 ;  /* 0x00000007ff167e24 */ /* 0x000fe2000f8e00ff */
[----:B------:R-:W-:Y:S01]  /*05d0*/  UIMAD UR6, UR6, 0x78000, URZ ;  /* 0x00078000060678a4 */ /* 0x000fe2000f8e02ff */
[----:B------:R-:W-:Y:S02]  /*05e0*/  SHF.L.U32 R11, R26, 0x1, RZ ;  /* 0x000000011a0b7819 */ /* 0x000fe400000006ff */
[----:B------:R-:W-:-:S03]  /*05f0*/  IMAD.WIDE.U32 R22, R6, 0x2, R22 ;  /* 0x0000000206167825 */ /* 0x000fc600078e0016 */
[----:B0-----:R-:W-:-:S04]  /*0600*/  LEA R20, P0, R22, UR14, 0x2 ;  /* 0x0000000e16147c11 */ /* 0x001fc8000f8010ff */
[----:B------:R-:W-:Y:S01]  /*0610*/  LEA.HI.X R21, R22, UR15, R23, 0x2, P0 ;  /* 0x0000000f16157c11 */ /* 0x000fe200080f1417 */
[----:B------:R-:W0:Y:S01]  /*0620*/  S2R R28, SR_TID.X ;  /* 0x00000000001c7919 */ /* 0x000e220000002100 */
[----:B------:R-:W-:Y:S01]  /*0630*/  IADD3 R23, PT, PT, R27, UR6, RZ ;  /* 0x000000061b177c10 */ /* 0x000fe2000fffe0ff */
[----:B------:R-:W2:Y:S01]  /*0640*/  LDCU.64 UR6, c[0x0][0x398] ;  /* 0x00007300ff0677ac */ /* 0x000ea20008000a00 */
[----:B-1----:R-:W-:Y:S02]  /*0650*/  IADD3 R22, P0, PT, R11, UR18, RZ ;  /* 0x000000120b167c10 */ /* 0x002fe4000ff1e0ff */
[----:B------:R-:W3:Y:S01]  /*0660*/  LDG.E.64.CONSTANT R20, desc[UR12][R20.64] ;  /* 0x0000000c14147981 */ /* 0x000ee2000c1e9b00 */
[----:B------:R-:W-:Y:S01]  /*0670*/  SHF.L.U64.HI R26, R26, 0x1, R23 ;  /* 0x000000011a1a7819 */ /* 0x000fe20000010217 */
[----:B------:R-:W1:Y:S03]  /*0680*/  LDCU.64 UR14, c[0x0][0x3c8] ;  /* 0x00007900ff0e77ac */ /* 0x000e660008000a00 */
[----:B------:R-:W-:-:S06]  /*0690*/  IADD3.X R23, PT, PT, R26, UR19, RZ, P0, !PT ;  /* 0x000000131a177c10 */ /* 0x000fcc00087fe4ff */
[----:B------:R-:W4:Y:S01]  /*06a0*/  LDG.E.64.CONSTANT R22, desc[UR12][R22.64] ;  /* 0x0000000c16167981 */ /* 0x000f22000c1e9b00 */
[----:B--2---:R-:W-:Y:S01]  /*06b0*/  IADD3 R24, P0, PT, R11, UR6, RZ ;  /* 0x000000060b187c10 */ /* 0x004fe2000ff1e0ff */
[----:B------:R-:W3:Y:S03]  /*06c0*/  LDCU UR6, c[0x0][0x3c0] ;  /* 0x00007800ff0677ac */ /* 0x000ee60008000800 */
[----:B------:R-:W-:-:S06]  /*06d0*/  IADD3.X R25, PT, PT, R26, UR7, RZ, P0, !PT ;  /* 0x000000071a197c10 */ /* 0x000fcc00087fe4ff */
[----:B------:R-:W2:Y:S01]  /*06e0*/  LDG.E.64.CONSTANT R24, desc[UR12][R24.64] ;  /* 0x0000000c18187981 */ /* 0x000ea2000c1e9b00 */
[----:B------:R-:W-:Y:S01]  /*06f0*/  UIADD3 UR8, UP0, UPT, UR8, 0x2, URZ ;  /* 0x0000000208087890 */ /* 0x000fe2000ff1e0ff */
[----:B0-----:R-:W-:Y:S01]  /*0700*/  LOP3.LUT R27, R28, 0xffff, RZ, 0xc0, !PT ;  /* 0x0000ffff1c1b7812 */ /* 0x001fe200078ec0ff */
[----:B-1----:R-:W-:Y:S01]  /*0710*/  USHF.L.U32 UR10, UR14, 0x1, URZ ;  /* 0x000000010e0a7899 */ /* 0x002fe200080006ff */
[----:B------:R-:W0:Y:S01]  /*0720*/  S2R R30, SR_CgaCtaId ;  /* 0x00000000001e7919 */ /* 0x000e220000008800 */
[----:B------:R-:W-:Y:S02]  /*0730*/  UIADD3.X UR5, UPT, UPT, URZ, UR5, URZ, UP0, !UPT ;  /* 0x00000005ff057290 */ /* 0x000fe400087fe4ff */
[----:B------:R-:W-:Y:S01]  /*0740*/  IMAD R27, R27, 0x445, RZ ;  /* 0x000004451b1b7824 */ /* 0x000fe200078e02ff */
[----:B------:R-:W-:Y:S02]  /*0750*/  USHF.L.U64.HI UR9, UR14, 0x1, UR15 ;  /* 0x000000010e097899 */ /* 0x000fe4000801020f */
[----:B------:R-:W-:-:S02]  /*0760*/  UISETP.GE.U32.AND UP0, UPT, UR8, UR10, UPT ;  /* 0x0000000a0800728c */ /* 0x000fc4000bf06070 */
[----:B------:R-:W-:Y:S02]  /*0770*/  SHF.R.U32.HI R31, RZ, 0x12, R27 ;  /* 0x00000012ff1f7819 */ /* 0x000fe4000001161b */
[----:B------:R-:W-:Y:S02]  /*0780*/  UISETP.GE.AND.EX UP0, UPT, UR5, UR9, UPT, UP0 ;  /* 0x000000090500728c */ /* 0x000fe4000bf06300 */
[----:B------:R-:W-:-:S05]  /*0790*/  PRMT R29, R31, 0x9910, RZ ;  /* 0x000099101f1d7816 */ /* 0x000fca00000000ff */
[----:B------:R-:W-:-:S04]  /*07a0*/  IMAD R32, R29, 0xf0, RZ ;  /* 0x000000f01d207824 */ /* 0x000fc800078e02ff */
[----:B------:R-:W-:-:S05]  /*07b0*/  IMAD.MOV R35, RZ, RZ, -R32 ;  /* 0x000000ffff237224 */ /* 0x000fca00078e0a20 */
[----:B------:R-:W-:Y:S01]  /*07c0*/  PRMT R35, R35, 0x7710, RZ ;  /* 0x0000771023237816 */ /* 0x000fe200000000ff */
[----:B---3--:R-:W-:-:S04]  /*07d0*/  FADD.FTZ R21, R21, UR6 ;  /* 0x0000000615157e21 */ /* 0x008fc80008010000 */
[----:B------:R-:W1:Y:S01]  /*07e0*/  MUFU.RSQ R27, R21 ;  /* 0x00000015001b7308 */ /* 0x000e620000001400 */
[C---:B----4-:R-:W-:Y:S02]  /*07f0*/  SHF.L.U32 R29, R22.reuse, 0x10, RZ ;  /* 0x00000010161d7819 */ /* 0x050fe400000006ff */
[----:B------:R-:W-:-:S03]  /*0800*/  PRMT R22, R22, 0x7632, R22 ;  /* 0x0000763216167816 */ /* 0x000fc60000000016 */
[----:B------:R-:W-:Y:S01]  /*0810*/  FADD.FTZ R32, -R20, R29 ;  /* 0x0000001d14207221 */ /* 0x000fe20000010100 */
[----:B------:R-:W-:Y:S02]  /*0820*/  SHF.L.U32 R33, R22, 0x10, RZ ;  /* 0x0000001016217819 */ /* 0x000fe400000006ff */
[----:B------:R-:W-:Y:S01]  /*0830*/  IADD3 R22, PT, PT, R35, R28, RZ ;  /* 0x0000001c23167210 */ /* 0x000fe20007ffe0ff */
[C---:B-1----:R-:W-:Y:S02]  /*0840*/  FMUL.FTZ R29, R27.reuse, R32 ;  /* 0x000000201b1d7220 */ /* 0x042fe40000410000 */
[----:B------:R-:W-:Y:S01]  /*0850*/  FADD.FTZ R28, -R20, R33 ;  /* 0x00000021141c7221 */ /* 0x000fe20000010100 */
[----:B------:R-:W-:Y:S01]  /*0860*/  MOV R32, 0x400 ;  /* 0x0000040000207802 */ /* 0x000fe20000000f00 */
[----:B------:R-:W-:Y:S02]  /*0870*/  FFMA.FTZ R33, R0, R29, R3 ;  /* 0x0000001d00217223 */ /* 0x000fe40000010003 */
[----:B------:R-:W-:Y:S01]  /*0880*/  FMUL.FTZ R28, R27, R28 ;  /* 0x0000001c1b1c7220 */ /* 0x000fe20000410000 */
[----:B------:R-:W-:Y:S01]  /*0890*/  IADD3 R21, PT, PT, R32, 0x3c00, RZ ;  /* 0x00003c0020157810 */ /* 0x000fe20007ffe0ff */
[----:B------:R-:W-:-:S02]  /*08a0*/  FMUL.FTZ R34, R33, -1.4426950216293334961 ;  /* 0xbfb8aa3b21227820 */ /* 0x000fc40000410000 */
[----:B------:R-:W-:Y:S01]  /*08b0*/  FFMA.FTZ R32, R7, R28, R9 ;  /* 0x0000001c07207223 */ /* 0x000fe20000010009 */
[----:B0-----:R-:W-:Y:S02]  /*08c0*/  LEA R30, R30, R21, 0x18 ;  /* 0x000000151e1e7211 */ /* 0x001fe400078ec0ff */
[----:B------:R-:W-:Y:S01]  /*08d0*/  LOP3.LUT R37, R22, 0xffff, RZ, 0xc0, !PT ;  /* 0x0000ffff16257812 */ /* 0x000fe200078ec0ff */
[----:B------:R-:W-:Y:S01]  /*08e0*/  FMUL.FTZ R35, R32, -1.4426950216293334961 ;  /* 0xbfb8aa3b20237820 */ /* 0x000fe20000410000 */
[----:B------:R-:W0:Y:S01]  /*08f0*/  MUFU.EX2 R34, R34 ;  /* 0x0000002200227308 */ /* 0x000e220000000800 */
[C---:B------:R-:W-:Y:S01]  /*0900*/  PRMT R22, R23.reuse, 0x7632, R22 ;  /* 0x0000763217167816 */ /* 0x040fe20000000016 */
[----:B------:R-:W-:-:S04]  /*0910*/  IMAD.U32 R23, R23, 0x10000, RZ ;  /* 0x0001000017177824 */ /* 0x000fc800078e00ff */
[----:B------:R-:W-:Y:S02]  /*0920*/  FADD.FTZ R23, -R20, R23 ;  /* 0x0000001714177221 */ /* 0x000fe40000010100 */
[----:B------:R-:W1:Y:S01]  /*0930*/  MUFU.EX2 R35, R35 ;  /* 0x0000002300237308 */ /* 0x000e620000000800 */
[----:B0-----:R-:W-:Y:S01]  /*0940*/  FADD.FTZ R21, R34, 1 ;  /* 0x3f80000022157421 */ /* 0x001fe20000010000 */
[----:B------:R-:W-:Y:S01]  /*0950*/  IMAD R34, R37, 0x18, R30 ;  /* 0x0000001825227824 */ /* 0x000fe200078e021e */
[----:B------:R-:W-:-:S05]  /*0960*/  SHF.L.U32 R37, R22, 0x10, RZ ;  /* 0x0000001016257819 */ /* 0x000fca00000006ff */
[----:B------:R-:W0:Y:S01]  /*0970*/  MUFU.RCP R21, R21 ;  /* 0x0000001500157308 */ /* 0x000e220000001000 */
[----:B------:R-:W-:Y:S01]  /*0980*/  LEA R22, R31, R34, 0x3 ;  /* 0x000000221f167211 */ /* 0x000fe200078e18ff */
[----:B------:R-:W-:Y:S01]  /*0990*/  FMUL.FTZ R31, R27, R23 ;  /* 0x000000171b1f7220 */ /* 0x000fe20000410000 */
[----:B-1----:R-:W-:Y:S01]  /*09a0*/  FADD.FTZ R36, R35, 1 ;  /* 0x3f80000023247421 */ /* 0x002fe20000010000 */
[----:B------:R-:W-:-:S04]  /*09b0*/  FADD.FTZ R20, -R20, R37 ;  /* 0x0000002514147221 */ /* 0x000fc80000010100 */
[----:B------:R-:W1:Y:S01]  /*09c0*/  MUFU.RCP R30, R36 ;  /* 0x00000024001e7308 */ /* 0x000e620000001000 */
[----:B0-----:R-:W-:-:S04]  /*09d0*/  FADD.FTZ R34, -R21, 1 ;  /* 0x3f80000015227421 */ /* 0x001fc80000010100 */
[----:B------:R-:W-:Y:S01]  /*09e0*/  FFMA.FTZ R34, R33, R34, 1 ;  /* 0x3f80000021227423 */ /* 0x000fe20000010022 */
[----:B------:R-:W-:Y:S01]  /*09f0*/  FFMA.FTZ R33, R2, R31, R4 ;  /* 0x0000001f02217223 */ /* 0x000fe20000010004 */
[----:B-1----:R-:W-:-:S03]  /*0a00*/  FADD.FTZ R35, -R30, 1 ;  /* 0x3f8000001e237421 */ /* 0x002fc60000010100 */
[----:B------:R-:W-:Y:S01]  /*0a10*/  FMUL.FTZ R36, R33, -1.4426950216293334961 ;  /* 0xbfb8aa3b21247820 */ /* 0x000fe20000410000 */
[----:B------:R-:W-:Y:S01]  /*0a20*/  FMUL.FTZ R21, R21, R34 ;  /* 0x0000002215157220 */ /* 0x000fe20000410000 */
[----:B------:R-:W-:-:S04]  /*0a30*/  FFMA.FTZ R35, R32, R35, 1 ;  /* 0x3f80000020237423 */ /* 0x000fc80000010023 */
[----:B------:R-:W0:Y:S01]  /*0a40*/  MUFU.EX2 R36, R36 ;  /* 0x0000002400247308 */ /* 0x000e220000000800 */
[----:B------:R-:W-:Y:S01]  /*0a50*/  FMUL.FTZ R32, R30, R35 ;  /* 0x000000231e207220 */ /* 0x000fe20000410000 */
[----:B------:R-:W-:Y:S01]  /*0a60*/  FMUL.FTZ R30, R27, R20 ;  /* 0x000000141b1e7220 */ /* 0x000fe20000410000 */
[----:B0-----:R-:W-:-:S06]  /*0a70*/  FADD.FTZ R23, R36, 1 ;  /* 0x3f80000024177421 */ /* 0x001fcc0000010000 */
[----:B------:R-:W0:Y:S02]  /*0a80*/  MUFU.RCP R23, R23 ;  /* 0x0000001700177308 */ /* 0x000e240000001000 */
[----:B0-----:R-:W-:-:S04]  /*0a90*/  FADD.FTZ R20, -R23, 1 ;  /* 0x3f80000017147421 */ /* 0x001fc80000010100 */
[----:B------:R-:W-:Y:S01]  /*0aa0*/  FFMA.FTZ R34, R33, R20, 1 ;  /* 0x3f80000021227423 */ /* 0x000fe20000010014 */
[----:B------:R-:W-:-:S03]  /*0ab0*/  FFMA.FTZ R33, R8, R30, R10 ;  /* 0x0000001e08217223 */ /* 0x000fc6000001000a */
[----:B------:R-:W-:Y:S01]  /*0ac0*/  FMUL.FTZ R23, R23, R34 ;  /* 0x0000002217177220 */ /* 0x000fe20000410000 */
[----:B------:R-:W-:Y:S01]  /*0ad0*/  FMUL.FTZ R35, R33, -1.4426950216293334961 ;  /* 0xbfb8aa3b21237820 */ /* 0x000fe20000410000 */
[C---:B--2---:R-:W-:Y:S02]  /*0ae0*/  SHF.L.U32 R34, R24.reuse, 0x10, RZ ;  /* 0x0000001018227819 */ /* 0x044fe400000006ff */
[----:B------:R-:W-:-:S03]  /*0af0*/  PRMT R24, R24, 0x7632, R24 ;  /* 0x0000763218187816 */ /* 0x000fc60000000018 */
[----:B------:R-:W0:Y:S01]  /*0b00*/  MUFU.EX2 R35, R35 ;  /* 0x0000002300237308 */ /* 0x000e220000000800 */
[----:B------:R-:W-:-:S04]  /*0b10*/  FMUL.FTZ R21, R34, R21 ;  /* 0x0000001522157220 */ /* 0x000fc80000410000 */
[----:B------:R-:W-:Y:S01]  /*0b20*/  FFMA.FTZ R18, R29, R21, R18 ;  /* 0x000000151d127223 */ /* 0x000fe20000010012 */
[----:B------:R-:W-:Y:S01]  /*0b30*/  FADD.FTZ R19, R21, R19 ;  /* 0x0000001315137221 */ /* 0x000fe20000010000 */
[----:B0-----:R-:W-:-:S04]  /*0b40*/  FADD.FTZ R36, R35, 1 ;  /* 0x3f80000023247421 */ /* 0x001fc80000010000 */
[----:B------:R-:W0:Y:S02]  /*0b50*/  MUFU.RCP R20, R36 ;  /* 0x0000002400147308 */ /* 0x000e240000001000 */
[----:B0-----:R-:W-:-:S04]  /*0b60*/  FADD.FTZ R34, -R20, 1 ;  /* 0x3f80000014227421 */ /* 0x001fc80000010100 */
[----:B------:R-:W-:Y:S01]  /*0b70*/  FFMA.FTZ R37, R33, R34, 1 ;  /* 0x3f80000021257423 */ /* 0x000fe20000010022 */
[----:B------:R-:W-:Y:S01]  /*0b80*/  IMAD.U32 R33, R24, 0x10000, RZ ;  /* 0x0001000018217824 */ /* 0x000fe200078e00ff */
[----:B------:R-:W-:Y:S02]  /*0b90*/  SHF.L.U32 R24, R25, 0x10, RZ ;  /* 0x0000001019187819 */ /* 0x000fe400000006ff */
[----:B------:R-:W-:Y:S01]  /*0ba0*/  FMUL.FTZ R37, R20, R37 ;  /* 0x0000002514257220 */ /* 0x000fe20000410000 */
[----:B------:R-:W-:Y:S01]  /*0bb0*/  FMUL.FTZ R32, R33, R32 ;  /* 0x0000002021207220 */ /* 0x000fe20000410000 */
[----:B------:R-:W-:Y:S01]  /*0bc0*/  PRMT R20, R25, 0x7632, R20 ;  /* 0x0000763219147816 */ /* 0x000fe20000000014 */
[----:B------:R-:W-:Y:S01]  /*0bd0*/  FMUL.FTZ R33, R0, R21 ;  /* 0x0000001500217220 */ /* 0x000fe20000410000 */
[----:B------:R-:W-:Y:S01]  /*0be0*/  FMUL.FTZ R23, R24, R23 ;  /* 0x0000001718177220 */ /* 0x000fe20000410000 */
[-C--:B------:R-:W-:Y:S01]  /*0bf0*/  FFMA.FTZ R16, R28, R32.reuse, R16 ;  /* 0x000000201c107223 */ /* 0x080fe20000010010 */
[----:B------:R-:W-:Y:S01]  /*0c00*/  FADD.FTZ R17, R32, R17 ;  /* 0x0000001120117221 */ /* 0x000fe20000010000 */
[----:B------:R-:W-:Y:S01]  /*0c10*/  SHF.L.U32 R20, R20, 0x10, RZ ;  /* 0x0000001014147819 */ /* 0x000fe200000006ff */
[----:B------:R-:W-:Y:S01]  /*0c20*/  FMUL.FTZ R32, R7, R32 ;  /* 0x0000002007207220 */ /* 0x000fe20000410000 */
[----:B------:R-:W-:Y:S01]  /*0c30*/  FFMA.FTZ R25, R29, R33, RZ ;  /* 0x000000211d197223 */ /* 0x000fe200000100ff */
[----:B------:R-:W-:Y:S01]  /*0c40*/  FADD.FTZ R21, RZ, R33 ;  /* 0x00000021ff157221 */ /* 0x000fe20000010000 */
[----:B------:R-:W-:Y:S01]  /*0c50*/  FFMA.FTZ R14, R31, R23, R14 ;  /* 0x000000171f0e7223 */ /* 0x000fe2000001000e */
[----:B------:R-:W-:Y:S01]  /*0c60*/  FMUL.FTZ R35, R20, R37 ;  /* 0x0000002514237220 */ /* 0x000fe20000410000 */
[----:B------:R-:W-:Y:S01]  /*0c70*/  FFMA.FTZ R24, R28, R32, R25 ;  /* 0x000000201c187223 */ /* 0x000fe20000010019 */
[----:B------:R-:W-:Y:S01]  /*0c80*/  FMUL.FTZ R25, R2, R23 ;  /* 0x0000001702197220 */ /* 0x000fe20000410000 */
[----:B------:R-:W-:Y:S01]  /*0c90*/  FADD.FTZ R20, R21, R32 ;  /* 0x0000002015147221 */ /* 0x000fe20000010000 */
[----:B------:R-:W-:Y:S01]  /*0ca0*/  FADD.FTZ R15, R23, R15 ;  /* 0x0000000f170f7221 */ /* 0x000fe20000010000 */
[----:B------:R-:W-:Y:S01]  /*0cb0*/  FFMA.FTZ R12, R30, R35, R12 ;  /* 0x000000231e0c7223 */ /* 0x000fe2000001000c */
[----:B------:R-:W-:Y:S01]  /*0cc0*/  FFMA.FTZ R37, R31, R25, R24 ;  /* 0x000000191f257223 */ /* 0x000fe20000010018 */
[----:B------:R-:W-:Y:S01]  /*0cd0*/  FADD.FTZ R21, R20, R25 ;  /* 0x0000001914157221 */ /* 0x000fe20000010000 */
[----:B------:R-:W-:Y:S01]  /*0ce0*/  FMUL.FTZ R24, R8, R35 ;  /* 0x0000002308187220 */ /* 0x000fe20000410000 */
[----:B------:R-:W-:-:S03]  /*0cf0*/  FADD.FTZ R13, R35, R13 ;  /* 0x0000000d230d7221 */ /* 0x000fc60000010000 */
[----:B------:R-:W-:Y:S01]  /*0d00*/  FADD.FTZ R20, R21, R24 ;  /* 0x0000001815147221 */ /* 0x000fe20000010000 */
[----:B------:R-:W-:-:S05]  /*0d10*/  FFMA.FTZ R21, R30, R24, R37 ;  /* 0x000000181e157223 */ /* 0x000fca0000010025 */
[----:B------:R0:W-:Y:S01]  /*0d20*/  STS.64 [R22], R20 ;  /* 0x0000001416007388 */ /* 0x0001e20000000a00 */
[----:B------:R-:W-:Y:S06]  /*0d30*/  BAR.SYNC.DEFER_BLOCKING 0x0 ;  /* 0x0000000000007b1d */ /* 0x000fec0000010000 */
[----:B------:R-:W-:Y:S05]  /*0d40*/  BRA.U !UP0, `(.L_x_362) ;  /* 0x0000000108f47547 */ /* 0x000fea000b800000 */
[----:B------:R-:W0:Y:S01]  /*0d50*/  S2R R34, SR_TID.X ;  /* 0x0000000000227919 */ /* 0x000e220000002100 */
[----:B------:R-:W1:Y:S01]  /*0d60*/  S2UR UR7, SR_CgaCtaId ;  /* 0x00000000000779c3 */ /* 0x000e620000008800 */
[----:B------:R-:W-:Y:S02]  /*0d70*/  UMOV UR6, 0x400 ;  /* 0x0000040000067882 */ /* 0x000fe40000000000 */
[----:B-1----:R-:W-:Y:S01]  /*0d80*/  ULEA UR6, UR7, UR6, 0x18 ;  /* 0x0000000607067291 */ /* 0x002fe2000f8ec0ff */
[----:B0-----:R-:W-:-:S04]  /*0d90*/  SHF.L.U32 R20, R34, 0x1, RZ ;  /* 0x0000000122147819 */ /* 0x001fc800000006ff */
[----:B------:R-:W-:Y:S02]  /*0da0*/  LOP3.LUT R21, R20, 0x18, RZ, 0xc0, !PT ;  /* 0x0000001814157812 */ /* 0x000fe400078ec0ff */
[----:B------:R-:W-:Y:S02]  /*0db0*/  LEA R20, R34, UR6, 0x5 ;  /* 0x0000000622147c11 */ /* 0x000fe4000f8e28ff */
[C---:B------:R-:W-:Y:S02]  /*0dc0*/  LOP3.LUT R35, R21.reuse, 0x8, RZ, 0x3c, !PT ;  /* 0x0000000815237812 */ /* 0x040fe400078e3cff */
[C---:B------:R-:W-:Y:S01]  /*0dd0*/  LOP3.LUT R23, R21.reuse, 0x10, RZ, 0x3c, !PT ;  /* 0x0000001015177812 */ /* 0x040fe200078e3cff */
[C---:B------:R-:W-:Y:S01]  /*0de0*/  IMAD.IADD R22, R20.reuse, 0x1, R21 ;  /* 0x0000000114167824 */ /* 0x040fe200078e0215 */
[----:B------:R-:W-:Y:S02]  /*0df0*/  LOP3.LUT R37, R21, 0x18, RZ, 0x3c, !PT ;  /* 0x0000001815257812 */ /* 0x000fe400078e3cff */
[----:B------:R-:W-:-:S02]  /*0e00*/  IADD3 R35, PT, PT, R20, R35, RZ ;  /* 0x0000002314237210 */ /* 0x000fc40007ffe0ff */
[C---:B------:R-:W-:Y:S01]  /*0e10*/  IADD3 R36, PT, PT, R20.reuse, R23, RZ ;  /* 0x0000001714247210 */ /* 0x040fe20007ffe0ff */
[----:B------:R-:W-:Y:S01]  /*0e20*/  STS.64 [R22], R18 ;  /* 0x0000001216007388 */ /* 0x000fe20000000a00 */
[----:B------:R-:W-:Y:S02]  /*0e30*/  IADD3 R37, PT, PT, R20, R37, RZ ;  /* 0x0000002514257210 */ /* 0x000fe40007ffe0ff */
[----:B------:R-:W-:Y:S01]  /*0e40*/  SHF.R.U32.HI R21, RZ, 0x4, R34 ;  /* 0x00000004ff157819 */ /* 0x000fe20000011622 */
[----:B------:R-:W-:Y:S01]  /*0e50*/  STS.64 [R35], R16 ;  /* 0x0000001023007388 */ /* 0x000fe20000000a00 */
[----:B------:R-:W-:Y:S02]  /*0e60*/  SHF.L.U32 R20, R34, 0x3, RZ ;  /* 0x0000000322147819 */ /* 0x000fe400000006ff */
[----:B------:R-:W-:Y:S01]  /*0e70*/  LOP3.LUT R21, R21, R34, RZ, 0x3c, !PT ;  /* 0x0000002215157212 */ /* 0x000fe200078e3cff */
[----:B------:R0:W-:Y:S01]  /*0e80*/  STS.64 [R36], R14 ;  /* 0x0000000e24007388 */ /* 0x0001e20000000a00 */
[----:B------:R-:W-:-:S03]  /*0e90*/  LOP3.LUT R20, R20, 0x1fe0, RZ, 0xc0, !PT ;  /* 0x00001fe014147812 */ /* 0x000fc600078ec0ff */
[----:B------:R-:W-:Y:S01]  /*0ea0*/  STS.64 [R37], R12 ;  /* 0x0000000c25007388 */ /* 0x000fe20000000a00 */
[----:B------:R-:W-:-:S05]  /*0eb0*/  IMAD.SHL.U32 R21, R21, 0x8, RZ ;  /* 0x0000000815157824 */ /* 0x000fca00078e00ff */
[----:B------:R-:W-:Y:S01]  /*0ec0*/  LOP3.LUT R21, R21, 0x18, RZ, 0xc0, !PT ;  /* 0x0000001815157812 */ /* 0x000fe200078ec0ff */
[----:B0-----:R-:W0:Y:S03]  /*0ed0*/  S2R R36, SR_CTAID.X ;  /* 0x0000000000247919 */ /* 0x001e260000002500 */
[----:B------:R-:W-:Y:S01]  /*0ee0*/  IADD3 R35, PT, PT, R20, UR6, R21 ;  /* 0x0000000614237c10 */ /* 0x000fe2000fffe015 */
[----:B------:R-:W-:Y:S06]  /*0ef0*/  BAR.SYNC.DEFER_BLOCKING 0x0 ;  /* 0x0000000000007b1d */ /* 0x000fec0000010000 */
[----:B------:R-:W1:Y:S04]  /*0f00*/  LDS.64 R20, [R35] ;  /* 0x0000000023147984 */ /* 0x000e680000000a00 */
[----:B------:R-:W2:Y:S01]  /*0f10*/  LDS.64 R22, [R35+0x1e00] ;  /* 0x001e000023167984 */ /* 0x000ea20000000a00 */
[----:B-1----:R-:W-:Y:S01]  /*0f20*/  FADD.FTZ R20, RZ, R20 ;  /* 0x00000014ff147221 */ /* 0x002fe20000010000 */
[----:B------:R-:W-:-:S03]  /*0f30*/  FADD.FTZ R21, RZ, R21 ;  /* 0x00000015ff157221 */ /* 0x000fc60000010000 */
[----:B--2---:R-:W-:Y:S01]  /*0f40*/  FADD.FTZ R22, R20, R22 ;  /* 0x0000001614167221 */ /* 0x004fe20000010000 */
[----:B------:R-:W-:Y:S01]  /*0f50*/  FADD.FTZ R23, R21, R23 ;  /* 0x0000001715177221 */ /* 0x000fe20000010000 */
[----:B------:R-:W1:Y:S02]  /*0f60*/  S2R R20, SR_CTAID.Y ;  /* 0x0000000000147919 */ /* 0x000e640000002600 */
[C---:B-1----:R-:W-:Y:S02]  /*0f70*/  SHF.L.U32 R21, R20.reuse, 0x6, RZ ;  /* 0x0000000614157819 */ /* 0x042fe400000006ff */
[----:B------:R-:W-:Y:S02]  /*0f80*/  LOP3.LUT R20, R20, 0x1, RZ, 0xc0, !PT ;  /* 0x0000000114147812 */ /* 0x000fe400078ec0ff */
[----:B------:R-:W-:-:S04]  /*0f90*/  LOP3.LUT R21, R21, 0x3fff80, RZ, 0xc0, !PT ;  /* 0x003fff8015157812 */ /* 0x000fc800078ec0ff */
[----:B0-----:R-:W-:Y:S02]  /*0fa0*/  LOP3.LUT R21, R21, 0x7f, R36, 0xf8, !PT ;  /* 0x0000007f15157812 */ /* 0x001fe400078ef824 */
[----:B------:R-:W0:Y:S02]  /*0fb0*/  LDC.64 R36, c[0x0][0x3d0] ;  /* 0x0000f400ff247b82 */ /* 0x000e240000000a00 */
[----:B------:R-:W-:-:S05]  /*0fc0*/  LEA R21, R21, R20, 0x1 ;  /* 0x0000001415157211 */ /* 0x000fca00078e08ff */
[----:B------:R-:W-:-:S04]  /*0fd0*/  IMAD R20, R21, 0x3c0, R34 ;  /* 0x000003c015147824 */ /* 0x000fc800078e0222 */
[----:B------:R-:W-:-:S04]  /*0fe0*/  IMAD.SHL.U32 R35, R20, 0x2, RZ ;  /* 0x0000000214237824 */ /* 0x000fc800078e00ff */
[C---:B0-----:R-:W-:Y:S01]  /*0ff0*/  IMAD.WIDE.U32 R20, R35.reuse, 0x4, R36 ;  /* 0x0000000423147825 */ /* 0x041fe200078e0024 */
[----:B------:R-:W-:-:S04]  /*1000*/  IADD3 R35, PT, PT, R35, 0x3c0, RZ ;  /* 0x000003c023237810 */ /* 0x000fc80007ffe0ff */
[----:B------:R0:W-:Y:S01]  /*1010*/  STG.E.64 desc[UR12][R20.64+0x8000], R22 ;  /* 0x0080001614007986 */ /* 0x0001e2000c101b0c */
[----:B------:R-:W-:Y:S01]  /*1020*/  IMAD.WIDE.U32 R36, R35, 0x4, R36 ;  /* 0x0000000423247825 */ /* 0x000fe200078e0024 */
[----:B------:R-:W-:-:S04]  /*1030*/  IADD3 R35, PT, PT, R34, 0x1e0, RZ ;  /* 0x000001e022237810 */ /* 0x000fc80007ffe0ff */
[----:B0-----:R-:W-:Y:S02]  /*1040*/  SHF.R.U32.HI R21, RZ, 0x4, R35 ;  /* 0x00000004ff157819 */ /* 0x001fe40000011623 */
[----:B------:R-:W-:Y:S02]  /*1050*/  SHF.L.U32 R35, R35, 0x3, RZ ;  /* 0x0000000323237819 */ /* 0x000fe400000006ff */
[----:B------:R-:W-:Y:S02]  /*1060*/  LOP3.LUT R34, R21, R34, RZ, 0x3c, !PT ;  /* 0x0000002215227212 */ /* 0x000fe400078e3cff */
[----:B------:R-:W-:-:S03]  /*1070*/  LOP3.LUT R35, R35, 0x3fe0, RZ, 0xc0, !PT ;  /* 0x00003fe023237812 */ /* 0x000fc600078ec0ff */
[----:B------:R-:W-:-:S05]  /*1080*/  IMAD.SHL.U32 R34, R34, 0x8, RZ ;  /* 0x0000000822227824 */ /* 0x000fca00078e00ff */
        /* <DEDUP_REMOVED lines=9> */
.L_x_362:
[----:B------:R-:W2:Y:S01]  /*1120*/  S2R R34, SR_TID.X ;  /* 0x0000000000227919 */ /* 0x000ea20000002100 */
[----:B------:R-:W-:Y:S01]  /*1130*/  BSSY.RECONVERGENT B0, `(.L_x_363) ;  /* 0x00000e2000007945 */ /* 0x000fe20003800200 */
[----:B01----:R-:W-:Y:S02]  /*1140*/  CS2R R22, SRZ ;  /* 0x0000000000167805 */ /* 0x003fe4000001ff00 */
[----:B--2---:R-:W-:-:S13]  /*1150*/  ISETP.GT.U32.AND P0, PT, R34, 0xf, PT ;  /* 0x0000000f2200780c */ /* 0x004fda0003f04070 */
[----:B------:R-:W-:Y:S05]  /*1160*/  @P0 BRA `(.L_x_364) ;  /* 0x0000000c00780947 */ /* 0x000fea0003800000 */
[----:B------:R-:W0:Y:S01]  /*1170*/  S2R R21, SR_CTAID.Y ;  /* 0x0000000000157919 */ /* 0x000e220000002600 */
[----:B------:R-:W-:Y:S01]  /*1180*/  SHF.L.U32 R36, R34, 0x3, RZ ;  /* 0x0000000322247819 */ /* 0x000fe200000006ff */
[----:B------:R-:W1:Y:S03]  /*1190*/  S2R R35, SR_CgaCtaId ;  /* 0x0000000000237919 */ /* 0x000e660000008800 */
[----:B------:R-:W-:Y:S02]  /*11a0*/  LOP3.LUT R36, R36, 0x8, RZ, 0xc0, !PT ;  /* 0x0000000824247812 */ /* 0x000fe400078ec0ff */
[C---:B0-----:R-:W-:Y:S02]  /*11b0*/  SHF.L.U32 R20, R21.reuse, 0x3, RZ ;  /* 0x0000000315147819 */ /* 0x041fe400000006ff */
[----:B------:R-:W-:Y:S02]  /*11c0*/  LOP3.LUT R22, R21, 0x1, RZ, 0xc0, !PT ;  /* 0x0000000115167812 */ /* 0x000fe400078ec0ff */
[----:B------:R-:W-:-:S03]  /*11d0*/  LOP3.LUT R21, R20, 0x8, RZ, 0xc0, !PT ;  /* 0x0000000814157812 */ /* 0x000fc600078ec0ff */
[----:B------:R-:W-:Y:S01]  /*11e0*/  IMAD R20, R22, 0x3c0, RZ ;  /* 0x000003c016147824 */ /* 0x000fe200078e02ff */
[----:B------:R-:W-:-:S05]  /*11f0*/  LEA.HI R21, R34, R21, RZ, 0x1f ;  /* 0x0000001522157211 */ /* 0x000fca00078ff8ff */
[----:B------:R-:W-:Y:S01]  /*1200*/  IMAD R37, R21, 0x78, -R20 ;  /* 0x0000007815257824 */ /* 0x000fe200078e0a14 */
[----:B------:R-:W-:-:S04]  /*1210*/  MOV R20, 0x400 ;  /* 0x0000040000147802 */ /* 0x000fc80000000f00 */
[----:B------:R-:W-:Y:S02]  /*1220*/  IADD3 R20, PT, PT, R20, 0x3c00, RZ ;  /* 0x00003c0014147810 */ /* 0x000fe40007ffe0ff */
[----:B------:R-:W-:Y:S02]  /*1230*/  LOP3.LUT R21, R37, 0x4, RZ, 0xfc, !PT ;  /* 0x0000000425157812 */ /* 0x000fe400078efcff */
[----:B-1----:R-:W-:Y:S02]  /*1240*/  LEA R35, R35, R20, 0x18 ;  /* 0x0000001423237211 */ /* 0x002fe400078ec0ff */
[----:B------:R-:W-:Y:S02]  /*1250*/  SHF.R.U32.HI R20, RZ, 0x2, R37 ;  /* 0x00000002ff147819 */ /* 0x000fe40000011625 */
[----:B------:R-:W-:-:S03]  /*1260*/  SHF.R.U32.HI R22, RZ, 0x2, R21 ;  /* 0x00000002ff167819 */ /* 0x000fc60000011615 */
        /* <DEDUP_REMOVED lines=192> */
[----:B------:R-:W-:Y:S01]  /*1e70*/  FADD.FTZ R23, R23, R21 ;  /* 0x0000001517177221 */ /* 0x000fe20000010000 */
[----:B------:R-:W-:Y:S02]  /*1e80*/  IADD3 R37, PT, PT, R37, 0x74, RZ ;  /* 0x0000007425257810 */ /* 0x000fe40007ffe0ff */
[----:B------:R-:W-:Y:S02]  /*1e90*/  SHF.R.U32.HI R20, RZ, 0x2, R20 ;  /* 0x00000002ff147819 */ /* 0x000fe40000011614 */
[----:B------:R-:W-:-:S03]  /*1ea0*/  SHF.R.U32.HI R21, RZ, 0x2, R37 ;  /* 0x00000002ff157819 */ /* 0x000fc60000011625 */
[--C-:B------:R-:W-:Y:S02]  /*1eb0*/  IMAD R37, R20, 0x18, R35.reuse ;  /* 0x0000001814257824 */ /* 0x100fe400078e0223 */
[----:B------:R-:W-:Y:S02]  /*1ec0*/  IMAD R35, R21, 0x18, R35 ;  /* 0x0000001815237824 */ /* 0x000fe400078e0223 */
[----:B------:R-:W-:-:S03]  /*1ed0*/  IMAD.IADD R37, R36, 0x1, R37 ;  /* 0x0000000124257824 */ /* 0x000fc600078e0225 */
[----:B------:R-:W-:Y:S02]  /*1ee0*/  IADD3 R36, PT, PT, R36, R35, RZ ;  /* 0x0000002324247210 */ /* 0x000fe40007ffe0ff */
[----:B------:R-:W0:Y:S02]  /*1ef0*/  LDS.64 R20, [R37] ;  /* 0x0000000025147984 */ /* 0x000e240000000a00 */
[----:B0-----:R-:W-:Y:S01]  /*1f00*/  FADD.FTZ R35, R22, R20 ;  /* 0x0000001416237221 */ /* 0x001fe20000010000 */
[----:B------:R-:W-:Y:S02]  /*1f10*/  FADD.FTZ R22, R23, R21 ;  /* 0x0000001517167221 */ /* 0x000fe40000010000 */
[----:B------:R-:W0:Y:S02]  /*1f20*/  LDS.64 R20, [R36] ;  /* 0x0000000024147984 */ /* 0x000e240000000a00 */
[----:B0-----:R-:W-:Y:S01]  /*1f30*/  FADD.FTZ R23, R35, R20 ;  /* 0x0000001423177221 */ /* 0x001fe20000010000 */
[----:B------:R-:W-:-:S07]  /*1f40*/  FADD.FTZ R22, R22, R21 ;  /* 0x0000001516167221 */ /* 0x000fce0000010000 */
.L_x_364:
[----:B------:R-:W-:Y:S05]  /*1f50*/  BSYNC.RECONVERGENT B0 ;  /* 0x0000000000007941 */ /* 0x000fea0003800200 */
.L_x_363:
[----:B------:R-:W0:Y:S01]  /*1f60*/  SHFL.BFLY PT, R20, R23, 0x1, 0x1f ;  /* 0x0c201f0017147f89 */ /* 0x000e2200000e0000 */
[----:B------:R-:W-:Y:S01]  /*1f70*/  LOP3.LUT P0, RZ, R34, 0x3f1, RZ, 0xc0, !PT ;  /* 0x000003f122ff7812 */ /* 0x000fe2000780c0ff */
[----:B------:R-:W-:Y:S02]  /*1f80*/  BSSY.RECONVERGENT B0, `(.L_x_365) ;  /* 0x0000010000007945 */ /* 0x000fe40003800200 */
[----:B------:R-:W1:Y:S01]  /*1f90*/  SHFL.BFLY PT, R21, R22, 0x1, 0x1f ;  /* 0x0c201f0016157f89 */ /* 0x000e6200000e0000 */
[----:B0-----:R-:W-:Y:S01]  /*1fa0*/  FADD.FTZ R20, R20, R23 ;  /* 0x0000001714147221 */ /* 0x001fe20000010000 */
[----:B-1----:R-:W-:-:S08]  /*1fb0*/  FADD.FTZ R21, R21, R22 ;  /* 0x0000001615157221 */ /* 0x002fd00000010000 */
[----:B------:R-:W-:Y:S05]  /*1fc0*/  @P0 BRA `(.L_x_366) ;  /* 0x00000000002c0947 */ /* 0x000fea0003800000 */
[----:B------:R-:W0:Y:S01]  /*1fd0*/  S2UR UR6, SR_CTAID.X ;  /* 0x00000000000679c3 */ /* 0x000e220000002500 */
[----:B------:R-:W1:Y:S07]  /*1fe0*/  S2R R23, SR_CTAID.Y ;  /* 0x0000000000177919 */ /* 0x000e6e0000002600 */
[----:B------:R-:W1:Y:S01]  /*1ff0*/  LDC R22, c[0x0][0x374] ;  /* 0x0000dd00ff167b82 */ /* 0x000e620000000800 */
[----:B0-----:R-:W-:-:S04]  /*2000*/  USHF.L.U32 UR6, UR6, 0x1, URZ ;  /* 0x0000000106067899 */ /* 0x001fc800080006ff */
[----:B------:R-:W-:Y:S01]  /*2010*/  ULOP3.LUT UR6, UR6, 0xfe, URZ, 0xc0, !UPT ;  /* 0x000000fe06067892 */ /* 0x000fe2000f8ec0ff */
[----:B-1----:R-:W-:-:S05]  /*2020*/  IMAD R22, R22, UR4, R23 ;  /* 0x0000000416167c24 */ /* 0x002fca000f8e0217 */
[----:B------:R-:W-:-:S04]  /*2030*/  LEA R23, R34, UR6, 0x7 ;  /* 0x0000000622177c11 */ /* 0x000fc8000f8e38ff */
[----:B------:R-:W-:Y:S02]  /*2040*/  LEA R35, R22, R23, 0xb ;  /* 0x0000001716237211 */ /* 0x000fe400078e58ff */
[----:B------:R-:W0:Y:S03]  /*2050*/  LDC.64 R22, c[0x0][0x3d0] ;  /* 0x0000f400ff167b82 */ /* 0x000e260000000a00 */
[----:B0-----:R-:W-:-:S05]  /*2060*/  IMAD.WIDE.U32 R22, R35, 0x4, R22 ;  /* 0x0000000423167825 */ /* 0x001fca00078e0016 */
[----:B------:R0:W-:Y:S02]  /*2070*/  STG.E.64 desc[UR12][R22.64], R20 ;  /* 0x0000001416007986 */ /* 0x0001e4000c101b0c */
.L_x_366:
[----:B------:R-:W-:Y:S05]  /*2080*/  BSYNC.RECONVERGENT B0 ;  /* 0x0000000000007941 */ /* 0x000fea0003800200 */
.L_x_365:
[----:B------:R-:W-:-:S04]  /*2090*/  UISETP.GE.U32.AND UP0, UPT, UR8, UR10, UPT ;  /* 0x0000000a0800728c */ /* 0x000fc8000bf06070 */
[----:B------:R-:W-:-:S09]  /*20a0*/  UISETP.GE.AND.EX UP0, UPT, UR5, UR9, UPT, UP0 ;  /* 0x000000090500728c */ /* 0x000fd2000bf06300 */
[----:B------:R-:W-:Y:S05]  /*20b0*/  BRA.U !UP0, `(.L_x_367) ;  /* 0x0000000108747547 */ /* 0x000fea000b800000 */
[----:B------:R-:W-:Y:S01]  /*20c0*/  BAR.SYNC.DEFER_BLOCKING 0x0 ;  /* 0x0000000000007b1d */ /* 0x000fe20000010000 */
[----:B------:R-:W-:-:S13]  /*20d0*/  ISETP.NE.AND P0, PT, R34, RZ, PT ;  /* 0x000000ff2200720c */ /* 0x000fda0003f05270 */
[----:B------:R-:W-:Y:S05]  /*20e0*/  @P0 BRA `(.L_x_368) ;  /* 0x00000000005c0947 */ /* 0x000fea0003800000 */
[----:B------:R-:W1:Y:S01]  /*20f0*/  S2UR UR6, SR_CTAID.Y ;  /* 0x00000000000679c3 */ /* 0x000e620000002600 */
[----:B0-----:R-:W0:Y:S01]  /*2100*/  S2R R20, SR_CTAID.X ;  /* 0x0000000000147919 */ /* 0x001e220000002500 */
[----:B------:R-:W2:Y:S01]  /*2110*/  LDCU.64 UR10, c[0x0][0x3d8] ;  /* 0x00007b00ff0a77ac */ /* 0x000ea20008000a00 */
[----:B------:R-:W-:Y:S01]  /*2120*/  MOV R23, 0x7fffff81 ;  /* 0x7fffff8100177802 */ /* 0x000fe20000000f00 */
[----:B-1----:R-:W-:Y:S02]  /*2130*/  USHF.L.U32 UR7, UR6, 0x2, URZ ;  /* 0x0000000206077899 */ /* 0x002fe400080006ff */
[----:B------:R-:W-:Y:S02]  /*2140*/  USHF.R.U32.HI UR6, URZ, 0x1, UR6 ;  /* 0x00000001ff067899 */ /* 0x000fe40008011606 */
[----:B------:R-:W-:-:S04]  /*2150*/  ULOP3.LUT UR7, UR7, 0x4, URZ, 0xc0, !UPT ;  /* 0x0000000407077892 */ /* 0x000fc8000f8ec0ff */
[----:B--2---:R-:W-:Y:S01]  /*2160*/  UIADD3 UR7, UP1, UPT, UR7, UR10, URZ ;  /* 0x0000000a07077290 */ /* 0x004fe2000ff3e0ff */
[----:B0-----:R-:W-:-:S03]  /*2170*/  LOP3.LUT P0, RZ, R20, UR6, RZ, 0xfc, !PT ;  /* 0x0000000614ff7c12 */ /* 0x001fc6000f80fcff */
[----:B------:R-:W-:Y:S01]  /*2180*/  UIADD3.X UR6, UPT, UPT, URZ, UR11, URZ, UP1, !UPT ;  /* 0x0000000bff067290 */ /* 0x000fe20008ffe4ff */
[----:B------:R-:W-:Y:S01]  /*2190*/  SEL R23, R23, 0x1, !P0 ;  /* 0x0000000117177807 */ /* 0x000fe20004000000 */
[----:B------:R-:W-:-:S04]  /*21a0*/  IMAD.U32 R20, RZ, RZ, UR7 ;  /* 0x00000007ff147e24 */ /* 0x000fc8000f8e00ff */
[----:B------:R-:W-:Y:S01]  /*21b0*/  MOV R21, UR6 ;  /* 0x0000000600157c02 */ /* 0x000fe20008000f00 */
[----:B------:R-:W-:Y:S06]  /*21c0*/  MEMBAR.ALL.GPU ;  /* 0x0000000000007992 */ /* 0x000fec000000a000 */
[----:B------:R-:W-:-:S00]  /*21d0*/  ERRBAR ;  /* 0x00000000000079ab */ /* 0x000fc00000000000 */
[----:B------:R-:W-:Y:S06]  /*21e0*/  CGAERRBAR ;  /* 0x00000000000075ab */ /* 0x000fec0000000000 */
[----:B------:R0:W5:Y:S02]  /*21f0*/  ATOM.E.ADD.STRONG.GPU PT, R23, desc[UR12][R20.64+0x8], R23 ;  /* 0x800008171417798a */ /* 0x00016400081ef10c */
.L_x_369:
[----:B------:R-:W2:Y:S04]  /*2200*/  LD.E.STRONG.GPU R22, desc[UR12][R20.64+0x8] ;  /* 0x0000080c14167980 */ /* 0x000ea8000c10f900 */
[----:B--2---:R-:W-:Y:S01]  /*2210*/  CCTL.IVALL ;  /* 0x00000000ff00798f */ /* 0x004fe20002000000 */
[----:B------:R-:W-:Y:S05]  /*2220*/  YIELD ;  /* 0x0000000000007946 */ /* 0x000fea0003800000 */
[----:B-----5:R-:W-:-:S04]  /*2230*/  LOP3.LUT R22, R22, R23, RZ, 0x3c, !PT ;  /* 0x0000001716167212 */ /* 0x020fc800078e3cff */
[----:B------:R-:W-:-:S13]  /*2240*/  ISETP.GT.AND P0, PT, R22, -0x1, PT ;  /* 0xffffffff1600780c */ /* 0x000fda0003f04270 */
[----:B------:R-:W-:Y:S05]  /*2250*/  @P0 BRA `(.L_x_369) ;  /* 0xfffffffc00e80947 */ /* 0x000fea000383ffff */
.L_x_368:
[----:B------:R-:W-:Y:S05]  /*2260*/  WARPSYNC.ALL ;  /* 0x0000000000007948 */ /* 0x000fea0003800000 */
[----:B------:R-:W-:Y:S06]  /*2270*/  BAR.SYNC.DEFER_BLOCKING 0x0 ;  /* 0x0000000000007b1d */ /* 0x000fec0000010000 */
[----:B------:R-:W-:Y:S05]  /*2280*/  BRA `(.L_x_370) ;  /* 0x0000000000587947 */ /* 0x000fea0003800000 */
.L_x_367:
[----:B------:R-:W-:Y:S01]  /*2290*/  BAR.SYNC.DEFER_BLOCKING 0x0 ;  /* 0x0000000000007b1d */ /* 0x000fe20000010000 */
[----:B------:R-:W-:-:S13]  /*22a0*/  ISETP.NE.AND P0, PT, R34, RZ, PT ;  /* 0x000000ff2200720c */ /* 0x000fda0003f05270 */
[----:B------:R-:W-:Y:S05]  /*22b0*/  @P0 BRA `(.L_x_371) ;  /* 0x0000000000440947 */ /* 0x000fea0003800000 */
[----:B0-----:R-:W0:Y:S01]  /*22c0*/  S2R R23, SR_CTAID.Y ;  /* 0x0000000000177919 */ /* 0x001e220000002600 */
[----:B------:R-:W0:Y:S08]  /*22d0*/  LDC.64 R20, c[0x0][0x3d8] ;  /* 0x0000f600ff147b82 */ /* 0x000e300000000a00 */
[----:B------:R-:W1:Y:S01]  /*22e0*/  S2UR UR6, SR_CTAID.X ;  /* 0x00000000000679c3 */ /* 0x000e620000002500 */
[----:B0-----:R-:W-:Y:S01]  /*22f0*/  IMAD.WIDE.U32 R20, R23, 0x4, R20 ;  /* 0x0000000417147825 */ /* 0x001fe200078e0014 */
[----:B-1----:R-:W-:-:S02]  /*2300*/  ISETP.NE.AND P0, PT, RZ, UR6, PT ;  /* 0x00000006ff007c0c */ /* 0x002fc4000bf05270 */
[----:B------:R-:W-:-:S04]  /*2310*/  MOV R23, 0x7fffff81 ;  /* 0x7fffff8100177802 */ /* 0x000fc80000000f00 */
[----:B------:R-:W-:Y:S01]  /*2320*/  SEL R23, R23, 0x1, !P0 ;  /* 0x0000000117177807 */ /* 0x000fe20004000000 */
[----:B------:R-:W-:Y:S06]  /*2330*/  MEMBAR.ALL.GPU ;  /* 0x0000000000007992 */ /* 0x000fec000000a000 */
[----:B------:R-:W-:-:S00]  /*2340*/  ERRBAR ;  /* 0x00000000000079ab */ /* 0x000fc00000000000 */
[----:B------:R-:W-:Y:S06]  /*2350*/  CGAERRBAR ;  /* 0x00000000000075ab */ /* 0x000fec0000000000 */
[----:B------:R0:W5:Y:S02]  /*2360*/  ATOM.E.ADD.STRONG.GPU PT, R23, desc[UR12][R20.64], R23 ;  /* 0x800000171417798a */ /* 0x00016400081ef10c */
.L_x_372:
[----:B------:R-:W2:Y:S04]  /*2370*/  LD.E.STRONG.GPU R22, desc[UR12][R20.64] ;  /* 0x0000000c14167980 */ /* 0x000ea8000c10f900 */
[----:B--2---:R-:W-:Y:S01]  /*2380*/  CCTL.IVALL ;  /* 0x00000000ff00798f */ /* 0x004fe20002000000 */
[----:B------:R-:W-:Y:S05]  /*2390*/  YIELD ;  /* 0x0000000000007946 */ /* 0x000fea0003800000 */
[----:B-----5:R-:W-:-:S04]  /*23a0*/  LOP3.LUT R22, R22, R23, RZ, 0x3c, !PT ;  /* 0x0000001716167212 */ /* 0x020fc800078e3cff */
[----:B------:R-:W-:-:S13]  /*23b0*/  ISETP.GT.AND P0, PT, R22, -0x1, PT ;  /* 0xffffffff1600780c */ /* 0x000fda0003f04270 */
[----:B------:R-:W-:Y:S05]  /*23c0*/  @P0 BRA `(.L_x_372) ;  /* 0xfffffffc00e80947 */ /* 0x000fea000383ffff */
.L_x_371:
[----:B------:R-:W-:Y:S05]  /*23d0*/  WARPSYNC.ALL ;  /* 0x0000000000007948 */ /* 0x000fea0003800000 */
[----:B------:R-:W-:Y:S06]  /*23e0*/  BAR.SYNC.DEFER_BLOCKING 0x0 ;  /* 0x0000000000007b1d */ /* 0x000fec0000010000 */
.L_x_370:
[----:B------:R-:W-:Y:S01]  /*23f0*/  ISETP.GT.U32.AND P0, PT, R34, 0xff, PT ;  /* 0x000000ff2200780c */ /* 0x000fe20003f04070 */
[----:B------:R-:W-:Y:S01]  /*2400*/  BSSY.RECONVERGENT B0, `(.L_x_373) ;  /* 0x0000021000007945 */ /* 0x000fe20003800200 */
[----:B0-----:R-:W-:Y:S02]  /*2410*/  HFMA2 R22, -RZ, RZ, 0, 0 ;  /* 0x00000000ff167431 */ /* 0x001fe400000001ff */
[----:B------:R-:W-:-:S09]  /*2420*/  IMAD.MOV.U32 R35, RZ, RZ, RZ ;  /* 0x000000ffff237224 */ /* 0x000fd200078e00ff */
[----:B------:R-:W-:Y:S05]  /*2430*/  @P0 BRA `(.L_x_374) ;  /* 0x0000000000740947 */ /* 0x000fea0003800000 */
[----:B------:R-:W0:Y:S01]  /*2440*/  S2R R21, SR_CTAID.Y ;  /* 0x0000000000157919 */ /* 0x000e220000002600 */
[----:B------:R-:W0:Y:S08]  /*2450*/  LDC R20, c[0x0][0x374] ;  /* 0x0000dd00ff147b82 */ /* 0x000e300000000800 */
[----:B------:R-:W1:Y:S01]  /*2460*/  LDC.64 R36, c[0x0][0x3d0] ;  /* 0x0000f400ff247b82 */ /* 0x000e620000000a00 */
[----:B0-----:R-:W-:Y:S01]  /*2470*/  IMAD R20, R20, UR4, R21 ;  /* 0x0000000414147c24 */ /* 0x001fe2000f8e0215 */
[----:B------:R-:W-:-:S04]  /*2480*/  SHF.L.U32 R21, R34, 0x2, RZ ;  /* 0x0000000222157819 */ /* 0x000fc800000006ff */
[----:B------:R-:W-:-:S04]  /*2490*/  LOP3.LUT R21, R21, 0x380, RZ, 0xc0, !PT ;  /* 0x0000038015157812 */ /* 0x000fc800078ec0ff */
[----:B------:R-:W-:Y:S02]  /*24a0*/  LEA R20, R20, R21, 0xa ;  /* 0x0000001514147211 */ /* 0x000fe400078e50ff */
[----:B------:R-:W-:-:S04]  /*24b0*/  LOP3.LUT R21, R34, 0x1f, RZ, 0xc0, !PT ;  /* 0x0000001f22157812 */ /* 0x000fc800078ec0ff */
[----:B------:R-:W-:-:S05]  /*24c0*/  IADD3 R20, PT, PT, R20, R21, RZ ;  /* 0x0000001514147210 */ /* 0x000fca0007ffe0ff */
[----:B------:R-:W-:-:S04]  /*24d0*/  IMAD.SHL.U32 R35, R20, 0x2, RZ ;  /* 0x0000000214237824 */ /* 0x000fc800078e00ff */
[C---:B-1----:R-:W-:Y:S01]  /*24e0*/  IMAD.WIDE.U32 R20, R35.reuse, 0x4, R36 ;  /* 0x0000000423147825 */ /* 0x042fe200078e0024 */
[----:B------:R-:W-:-:S05]  /*24f0*/  IADD3 R22, PT, PT, R35, 0x40, RZ ;  /* 0x0000004023167810 */ /* 0x000fca0007ffe0ff */
[----:B------:R-:W-:Y:S01]  /*2500*/  IMAD.WIDE.U32 R22, R22, 0x4, R36 ;  /* 0x0000000416167825 */ /* 0x000fe200078e0024 */
[----:B------:R-:W2:Y:S05]  /*2510*/  LDG.E.64 R20, desc[UR12][R20.64] ;  /* 0x0000000c14147981 */ /* 0x000eaa000c1e1b00 */
[----:B------:R-:W3:Y:S01]  /*2520*/  LDG.E.64 R22, desc[UR12][R22.64] ;  /* 0x0000000c16167981 */ /* 0x000ee2000c1e1b00 */
[----:B--2---:R-:W-:Y:S01]  /*2530*/  FADD.FTZ R21, RZ, R21 ;  /* 0x00000015ff157221 */ /* 0x004fe20000010000 */
[----:B------:R-:W-:-:S03]  /*2540*/  FADD.FTZ R20, RZ, R20 ;  /* 0x00000014ff147221 */ /* 0x000fc60000010000 */
[----:B---3--:R-:W-:Y:S01]  /*2550*/  FADD.FTZ R23, R23, R21 ;  /* 0x0000001517177221 */ /* 0x008fe20000010000 */
[----:B------:R-:W-:Y:S01]  /*2560*/  IADD3 R21, PT, PT, R35, 0x80, RZ ;  /* 0x0000008023157810 */ /* 0x000fe20007ffe0ff */
[----:B------:R-:W-:-:S04]  /*2570*/  FADD.FTZ R22, R22, R20 ;  /* 0x0000001416167221 */ /* 0x000fc80000010000 */
[----:B------:R-:W-:-:S06]  /*2580*/  IMAD.WIDE.U32 R20, R21, 0x4, R36 ;  /* 0x0000000415147825 */ /* 0x000fcc00078e0024 */
[----:B------:R-:W2:Y:S01]  /*2590*/  LDG.E.64 R20, desc[UR12][R20.64] ;  /* 0x0000000c14147981 */ /* 0x000ea2000c1e1b00 */
[----:B------:R-:W-:-:S05]  /*25a0*/  IADD3 R35, PT, PT, R35, 0xc0, RZ ;  /* 0x000000c023237810 */ /* 0x000fca0007ffe0ff */
[----:B------:R-:W-:-:S04]  /*25b0*/  IMAD.WIDE.U32 R36, R35, 0x4, R36 ;  /* 0x0000000423247825 */ /* 0x000fc800078e0024 */
[----:B--2---:R-:W-:Y:S01]  /*25c0*/  FADD.FTZ R35, R20, R22 ;  /* 0x0000001614237221 */ /* 0x004fe20000010000 */
[----:B------:R-:W-:Y:S02]  /*25d0*/  FADD.FTZ R22, R21, R23 ;  /* 0x0000001715167221 */ /* 0x000fe40000010000 */
[----:B------:R-:W2:Y:S02]  /*25e0*/  LDG.E.64 R20, desc[UR12][R36.64] ;  /* 0x0000000c24147981 */ /* 0x000ea4000c1e1b00 */
[----:B--2---:R-:W-:Y:S01]  /*25f0*/  FADD.FTZ R35, R20, R35 ;  /* 0x0000002314237221 */ /* 0x004fe20000010000 */
[----:B------:R-:W-:-:S07]  /*2600*/  FADD.FTZ R22, R21, R22 ;  /* 0x0000001615167221 */ /* 0x000fce0000010000 */
.L_x_374:
[----:B------:R-:W-:Y:S05]  /*2610*/  BSYNC.RECONVERGENT B0 ;  /* 0x0000000000007941 */ /* 0x000fea0003800200 */
.L_x_373:
[----:B------:R-:W0:Y:S01]  /*2620*/  SHFL.BFLY PT, R20, R35, 0x10, 0x1f ;  /* 0x0e001f0023147f89 */ /* 0x000e2200000e0000 */
[----:B------:R-:W1:Y:S01]  /*2630*/  S2UR UR9, SR_CgaCtaId ;  /* 0x00000000000979c3 */ /* 0x000e620000008800 */
[----:B------:R-:W-:Y:S01]  /*2640*/  LOP3.LUT P0, RZ, R34, 0x31f, RZ, 0xc0, !PT ;  /* 0x0000031f22ff7812 */ /* 0x000fe2000780c0ff */
[----:B------:R-:W-:Y:S01]  /*2650*/  UMOV UR6, 0x400 ;  /* 0x0000040000067882 */ /* 0x000fe20000000000 */
[----:B------:R-:W2:Y:S01]  /*2660*/  SHFL.BFLY PT, R21, R22, 0x10, 0x1f ;  /* 0x0e001f0016157f89 */ /* 0x000ea200000e0000 */
[----:B------:R-:W-:Y:S02]  /*2670*/  UIADD3 UR6, UPT, UPT, UR6, 0x5280, URZ ;  /* 0x0000528006067890 */ /* 0x000fe4000fffe0ff */
[----:B------:R-:W-:Y:S02]  /*2680*/  ULOP3.LUT UR4, UR4, 0x1, URZ, 0x3c, !UPT ;  /* 0x0000000104047892 */ /* 0x000fe4000f8e3cff */
[----:B------:R-:W3:Y:S01]  /*2690*/  S2UR UR7, SR_CTAID.Y ;  /* 0x00000000000779c3 */ /* 0x000ee20000002600 */
[----:B0-----:R-:W-:Y:S01]  /*26a0*/  FADD.FTZ R20, R20, R35 ;  /* 0x0000002314147221 */ /* 0x001fe20000010000 */
[----:B-1----:R-:W-:Y:S01]  /*26b0*/  ULEA UR6, UR9, UR6, 0x18 ;  /* 0x0000000609067291 */ /* 0x002fe2000f8ec0ff */
[----:B--2---:R-:W-:-:S03]  /*26c0*/  FADD.FTZ R21, R21, R22 ;  /* 0x0000001615157221 */ /* 0x004fc60000010000 */
[----:B------:R-:W0:Y:S04]  /*26d0*/  SHFL.BFLY PT, R23, R20, 0x8, 0x1f ;  /* 0x0d001f0014177f89 */ /* 0x000e2800000e0000 */
[----:B------:R-:W1:Y:S01]  /*26e0*/  SHFL.BFLY PT, R36, R21, 0x8, 0x1f ;  /* 0x0d001f0015247f89 */ /* 0x000e6200000e0000 */
[----:B---3--:R-:W-:-:S04]  /*26f0*/  USHF.L.U32 UR10, UR7, 0x3, URZ ;  /* 0x00000003070a7899 */ /* 0x008fc800080006ff */
[----:B------:R-:W-:Y:S01]  /*2700*/  ULOP3.LUT UR10, UR10, 0x8, URZ, 0xc0, !UPT ;  /* 0x000000080a0a7892 */ /* 0x000fe2000f8ec0ff */
        /* <DEDUP_REMOVED lines=13> */
[----:B------:R-:W-:Y:S01]  /*27e0*/  @!P0 LEA.HI R22, R34, UR6, RZ, 0x1e ;  /* 0x0000000622168c11 */ /* 0x000fe2000f8ff0ff */
[----:B-1----:R-:W-:Y:S02]  /*27f0*/  FADD.FTZ R23, R20, R23 ;  /* 0x0000001714177221 */ /* 0x002fe40000010000 */
[----:B------:R-:W-:Y:S02]  /*2800*/  @!P0 FMUL.FTZ R20, R21, 3.2552085031056776643e-05 ;  /* 0x3808888915148820 */ /* 0x000fe40000410000 */
[----:B------:R-:W-:Y:S01]  /*2810*/  @!P0 FMUL.FTZ R21, R23, 3.2552085031056776643e-05 ;  /* 0x3808888917158820 */ /* 0x000fe20000410000 */
[----:B------:R-:W-:Y:S01]  /*2820*/  VIADD R23, R6, -UR10 ;  /* 0x8000000a06177c36 */ /* 0x000fe20008000000 */
[----:B------:R-:W0:Y:S03]  /*2830*/  LDCU.64 UR10, c[0x0][0x380] ;  /* 0x00007000ff0a77ac */ /* 0x000e260008000a00 */
[----:B------:R-:W-:Y:S01]  /*2840*/  @!P0 STS.64 [R22], R20 ;  /* 0x0000001416008388 */ /* 0x000fe20000000a00 */
[----:B------:R-:W-:Y:S01]  /*2850*/  LEA R23, R23, UR6, 0x3 ;  /* 0x0000000617177c11 */ /* 0x000fe2000f8e18ff */
        /* <DEDUP_REMOVED lines=20> */
.L_x_361:
        /* <DEDUP_REMOVED lines=16> */
[----:B------:R-:W-:-:S03]  /*2aa0*/  LOP3.LUT R7, RZ, R0, RZ, 0x33, !PT ;  /* 0x00000000ff077212 */ /* 0x000fc600078e33ff */
[----:B------:R-:W-:Y:S02]  /*2ab0*/  USEL UR5, UR14, 0x1, UP0 ;  /* 0x000000010e057887 */ /* 0x000fe40008000000 */
[----:B------:R-:W-:Y:S02]  /*2ac0*/  USEL UR4, UR15, URZ, UP0 ;  /* 0x000000ff0f047287 */ /* 0x000fe40008000000 */
[----:B------:R-:W-:Y:S02]  /*2ad0*/  USHF.L.U32 UR8, UR5, 0x7, URZ ;  /* 0x0000000705087899 */ /* 0x000fe400080006ff */
[----:B------:R-:W-:-:S03]  /*2ae0*/  USHF.L.U64.HI UR5, UR5, 0x7, UR4 ;  /* 0x0000000705057899 */ /* 0x000fc60008010204 */
[----:B------:R-:W-:Y:S01]  /*2af0*/  UMOV UR4, 0x400 ;  /* 0x0000040000047882 */ /* 0x000fe20000000000 */
[----:B------:R-:W-:Y:S02]  /*2b00*/  IADD3 R7, P0, PT, R7, UR8, RZ ;  /* 0x0000000807077c10 */ /* 0x000fe4000ff1e0ff */
[----:B------:R-:W-:-:S04]  /*2b10*/  MOV R9, UR5 ;  /* 0x0000000500097c02 */ /* 0x000fc80008000f00 */
        /* <DEDUP_REMOVED lines=22> */
.L_x_388:
[----:B------:R-:W-:Y:S01]  /*2c80*/  ISETP.LT.U32.AND P0, PT, R0, UR8, PT ;  /* 0x0000000800007c0c */ /* 0x000fe2000bf01070 */
[----:B------:R-:W-:Y:S01]  /*2c90*/  BSSY.RECONVERGENT B0, `(.L_x_376) ;  /* 0x000006d000007945 */ /* 0x000fe20003800200 */
[----:B0-----:R-:W-:Y:S02]  /*2ca0*/  MOV R7, UR5 ;  /* 0x0000000500077c02 */ /* 0x001fe40008000f00 */
[----:B------:R-:W-:Y:S02]  /*2cb0*/  CS2R R28, SRZ ;  /* 0x00000000001c7805 */ /* 0x000fe4000001ff00 */
[----:B------:R-:W-:-:S13]  /*2cc0*/  ISETP.GT.AND.EX P0, PT, R7, RZ, PT, P0 ;  /* 0x000000ff0700720c */ /* 0x000fda0003f04300 */
[----:B--23--:R-:W-:Y:S05]  /*2cd0*/  @!P0 BRA `(.L_x_377) ;  /* 0x0000000400a08947 */ /* 0x00cfea0003800000 */
[----:B------:R-:W1:Y:S01]  /*2ce0*/  LDC.64 R12, c[0x0][0x3d0] ;  /* 0x0000f400ff0c7b82 */ /* 0x000e620000000a00 */
[----:B------:R-:W-:Y:S01]  /*2cf0*/  IMAD.WIDE.U32 R14, R0, 0x780, RZ ;  /* 0x00000780000e7825 */ /* 0x000fe200078e00ff */
[----:B------:R-:W-:Y:S01]  /*2d00*/  SHF.R.S32.HI R26, RZ, 0x1f, R27 ;  /* 0x0000001fff1a7819 */ /* 0x000fe2000001141b */
[----:B------:R-:W-:Y:S02]  /*2d10*/  UMOV UR4, URZ ;  /* 0x000000ff00047c82 */ /* 0x000fe40008000000 */
[----:B------:R-:W-:Y:S01]  /*2d20*/  HFMA2 R7, -RZ, RZ, 0, 0 ;  /* 0x00000000ff077431 */ /* 0x000fe200000001ff */
[----:B------:R-:W-:Y:S01]  /*2d30*/  BSSY.RECONVERGENT B1, `(.L_x_378) ;  /* 0x000002d000017945 */ /* 0x000fe20003800200 */
[----:B------:R-:W-:Y:S02]  /*2d40*/  LOP3.LUT R14, R14, R5, RZ, 0xfc, !PT ;  /* 0x000000050e0e7212 */ /* 0x000fe400078efcff */
[----:B------:R-:W-:Y:S02]  /*2d50*/  CS2R R28, SRZ ;  /* 0x00000000001c7805 */ /* 0x000fe4000001ff00 */
[----:B------:R-:W-:Y:S01]  /*2d60*/  MOV R30, R10 ;  /* 0x0000000a001e7202 */ /* 0x000fe20000000f00 */
[----:B------:R-:W-:Y:S01]  /*2d70*/  IMAD.MOV.U32 R31, RZ, RZ, R11 ;  /* 0x000000ffff1f7224 */ /* 0x000fe200078e000b */
[----:B------:R-:W-:-:S02]  /*2d80*/  IADD3 R14, P0, PT, R27, R14, RZ ;  /* 0x0000000e1b0e7210 */ /* 0x000fc40007f1e0ff */
[----:B------:R-:W-:Y:S02]  /*2d90*/  MOV R8, R0 ;  /* 0x0000000000087202 */ /* 0x000fe40000000f00 */
[----:B------:R-:W-:Y:S02]  /*2da0*/  IADD3.X R15, PT, PT, R26, UR4, R15, P0, !PT ;  /* 0x000000041a0f7c10 */ /* 0x000fe400087fe40f */
[----:B-1----:R-:W-:-:S04]  /*2db0*/  LEA R32, P0, R14, R12, 0x3 ;  /* 0x0000000c0e207211 */ /* 0x002fc800078018ff */
[----:B------:R-:W-:Y:S02]  /*2dc0*/  LEA.HI.X R14, R14, R13, R15, 0x3, P0 ;  /* 0x0000000d0e0e7211 */ /* 0x000fe400000f1c0f */
[----:B------:R-:W-:-:S04]  /*2dd0*/  IADD3 R32, P0, PT, R32, 0xe9000, RZ ;  /* 0x000e900020207810 */ /* 0x000fc80007f1e0ff */
[----:B------:R-:W-:-:S09]  /*2de0*/  IADD3.X R33, PT, PT, RZ, R14, RZ, P0, !PT ;  /* 0x0000000eff217210 */ /* 0x000fd200007fe4ff */
.L_x_379:
[----:B------:R-:W2:Y:S04]  /*2df0*/  LDG.E.64 R14, desc[UR12][R32.64+-0xe1000] ;  /* 0xf1f0000c200e7981 */ /* 0x000ea8000c1e1b00 */
[----:B------:R-:W3:Y:S04]  /*2e00*/  LDG.E.64 R24, desc[UR12][R32.64+-0xa8c00] ;  /* 0xf574000c20187981 */ /* 0x000ee8000c1e1b00 */
[----:B0-----:R-:W4:Y:S04]  /*2e10*/  LDG.E.64 R22, desc[UR12][R32.64+-0x70800] ;  /* 0xf8f8000c20167981 */ /* 0x001f28000c1e1b00 */
        /* <DEDUP_REMOVED lines=31> */
.L_x_378:
        /* <DEDUP_REMOVED lines=24> */
.L_x_381:
[----:B------:R-:W-:Y:S05]  /*3190*/  BSYNC.RECONVERGENT B1 ;  /* 0x0000000000017941 */ /* 0x000fea0003800200 */
.L_x_380:
[----:B------:R-:W-:Y:S05]  /*31a0*/  @!P1 BRA `(.L_x_377) ;  /* 0x00000000006c9947 */ /* 0x000fea0003800000 */
[C---:B------:R-:W-:Y:S02]  /*31b0*/  LOP3.LUT P1, RZ, R3.reuse, 0x3, RZ, 0xc0, !PT ;  /* 0x0000000303ff7812 */ /* 0x040fe4000782c0ff */
[----:B------:R-:W-:-:S11]  /*31c0*/  LOP3.LUT P0, RZ, R3, 0x1, RZ, 0xc0, !PT ;  /* 0x0000000103ff7812 */ /* 0x000fd6000780c0ff */
[-C--:B------:R-:W-:Y:S01]  /*31d0*/  @P1 IADD3 R16, P2, PT, R5, R27.reuse, RZ ;  /* 0x0000001b05101210 */ /* 0x080fe20007f5e0ff */
[----:B------:R-:W-:Y:S01]  /*31e0*/  @P1 IMAD R19, R7, 0x780, RZ ;  /* 0x0000078007131824 */ /* 0x000fe200078e02ff */
[----:B------:R-:W-:-:S03]  /*31f0*/  @!P0 IADD3 R14, P3, PT, R5, R27, RZ ;  /* 0x0000001b050e8210 */ /* 0x000fc60007f7e0ff */
[----:B------:R-:W-:Y:S01]  /*3200*/  @P1 IMAD.X R17, RZ, RZ, R26, P2 ;  /* 0x000000ffff111224 */ /* 0x000fe200010e061a */
[----:B------:R-:W-:Y:S01]  /*3210*/  @!P0 IADD3.X R15, PT, PT, RZ, R26, RZ, P3, !PT ;  /* 0x0000001aff0f8210 */ /* 0x000fe20001ffe4ff */
[C---:B------:R-:W-:Y:S01]  /*3220*/  @P1 IMAD.WIDE.U32 R16, R8.reuse, 0x780, R16 ;  /* 0x0000078008101825 */ /* 0x040fe200078e0010 */
[----:B------:R-:W-:-:S04]  /*3230*/  @P1 IADD3 R8, P2, PT, R8, 0x1e, RZ ;  /* 0x0000001e08081810 */ /* 0x000fc80007f5e0ff */
[----:B------:R-:W-:Y:S01]  /*3240*/  @P1 IADD3.X R7, PT, PT, RZ, R7, RZ, P2, !PT ;  /* 0x00000007ff071210 */ /* 0x000fe200017fe4ff */
[----:B------:R-:W-:Y:S01]  /*3250*/  @!P0 IMAD.WIDE.U32 R14, R8, 0x780, R14 ;  /* 0x00000780080e8825 */ /* 0x000fe200078e000e */
[----:B------:R-:W-:Y:S02]  /*3260*/  @P1 IADD3 R17, PT, PT, R17, R19, RZ ;  /* 0x0000001311111210 */ /* 0x000fe40007ffe0ff */
[----:B------:R-:W-:Y:S01]  /*3270*/  @P1 LEA R18, P2, R16, R12, 0x3 ;  /* 0x0000000c10121211 */ /* 0x000fe200078418ff */
[----:B------:R-:W-:-:S03]  /*3280*/  @!P0 IMAD R7, R7, 0x780, RZ ;  /* 0x0000078007078824 */ /* 0x000fc600078e02ff */
[----:B------:R-:W-:Y:S01]  /*3290*/  @P1 LEA.HI.X R19, R16, R13, R17, 0x3, P2 ;  /* 0x0000000d10131211 */ /* 0x000fe200010f1c11 */
[----:B------:R-:W-:Y:S01]  /*32a0*/  @!P0 IMAD.IADD R7, R15, 0x1, R7 ;  /* 0x000000010f078824 */ /* 0x000fe200078e0207 */
[----:B------:R-:W-:-:S03]  /*32b0*/  @!P0 LEA R12, P2, R14, R12, 0x3 ;  /* 0x0000000c0e0c8211 */ /* 0x000fc600078418ff */
        /* <DEDUP_REMOVED lines=10> */
.L_x_377:
[----:B------:R-:W-:Y:S05]  /*3360*/  BSYNC.RECONVERGENT B0 ;  /* 0x0000000000007941 */ /* 0x000fea0003800200 */
.L_x_376:
[----:B------:R1:W-:Y:S01]  /*3370*/  STS [R6], R28 ;  /* 0x0000001c06007388 */ /* 0x0003e20000000800 */
[----:B------:R-:W2:Y:S01]  /*3380*/  LDC.64 R12, c[0x0][0x388] ;  /* 0x0000e200ff0c7b82 */ /* 0x000ea20000000a00 */
[----:B------:R-:W-:Y:S02]  /*3390*/  ISETP.NE.AND P0, PT, R34, 0xf, PT ;  /* 0x0000000f2200780c */ /* 0x000fe40003f05270 */
[----:B------:R1:W-:Y:S01]  /*33a0*/  STS [R6+0x780], R29 ;  /* 0x0007801d06007388 */ /* 0x0003e20000000800 */
[----:B------:R-:W-:-:S04]  /*33b0*/  MOV R8, R2 ;  /* 0x0000000200087202 */ /* 0x000fc80000000f00 */
[----:B------:R-:W3:Y:S08]  /*33c0*/  LDC.64 R14, c[0x0][0x390] ;  /* 0x0000e400ff0e7b82 */ /* 0x000ef00000000a00 */
[----:B-1----:R-:W-:Y:S06]  /*33d0*/  BAR.SYNC.DEFER_BLOCKING 0x0 ;  /* 0x0000000000007b1d */ /* 0x002fec0000010000 */
.L_x_387:
[----:B------:R-:W-:Y:S01]  /*33e0*/  BSSY.RECONVERGENT B0, `(.L_x_382) ;  /* 0x000000f000007945 */ /* 0x000fe20003800200 */
[----:B0-----:R-:W-:Y:S01]  /*33f0*/  HFMA2 R7, -RZ, RZ, 0, 0 ;  /* 0x00000000ff077431 */ /* 0x001fe200000001ff */
[----:B------:R-:W-:Y:S02]  /*3400*/  ISETP.NE.AND P1, PT, R34, RZ, PT ;  /* 0x000000ff2200720c */ /* 0x000fe40003f25270 */
[----:B------:R-:W-:Y:S01]  /*3410*/  MOV R16, RZ ;  /* 0x000000ff00107202 */ /* 0x000fe20000000f00 */
[----:B------:R-:W-:Y:S10]  /*3420*/  @!P0 BRA `(.L_x_383) ;  /* 0x0000000000288947 */ /* 0x000ff40003800000 */
[----:B------:R-:W1:Y:S01]  /*3430*/  S2UR UR6, SR_CgaCtaId ;  /* 0x00000000000679c3 */ /* 0x000e620000008800 */
[----:B------:R-:W-:Y:S01]  /*3440*/  UMOV UR4, 0x400 ;  /* 0x0000040000047882 */ /* 0x000fe20000000000 */
[----:B------:R-:W-:Y:S01]  /*3450*/  IMAD.SHL.U32 R7, R8, 0x4, RZ ;  /* 0x0000000408077824 */ /* 0x000fe200078e00ff */
[----:B------:R-:W-:-:S04]  /*3460*/  SHF.L.U32 R16, R34, 0x3, RZ ;  /* 0x0000000322107819 */ /* 0x000fc800000006ff */
[----:B------:R-:W-:Y:S01]  /*3470*/  LOP3.LUT R16, R16, R7, RZ, 0x3c, !PT ;  /* 0x0000000710107212 */ /* 0x000fe200078e3cff */
[----:B-1----:R-:W-:-:S06]  /*3480*/  ULEA UR4, UR6, UR4, 0x18 ;  /* 0x0000000406047291 */ /* 0x002fcc000f8ec0ff */
[----:B------:R-:W-:-:S04]  /*3490*/  LEA R7, R34, UR4, 0x7 ;  /* 0x0000000422077c11 */ /* 0x000fc8000f8e38ff */
[----:B------:R-:W-:-:S05]  /*34a0*/  IADD3 R17, PT, PT, R7, R16, RZ ;  /* 0x0000001007117210 */ /* 0x000fca0007ffe0ff */
[----:B------:R1:W4:Y:S04]  /*34b0*/  LDS R7, [R17] ;  /* 0x0000000011077984 */ /* 0x0003280000000800 */
[----:B------:R1:W0:Y:S02]  /*34c0*/  LDS R16, [R17+0x780] ;  /* 0x0007800011107984 */ /* 0x0002240000000800 */
.L_x_383:
[----:B------:R-:W-:Y:S05]  /*34d0*/  BSYNC.RECONVERGENT B0 ;  /* 0x0000000000007941 */ /* 0x000fea0003800200 */
.L_x_382:
[----:B------:R-:W-:-:S03]  /*34e0*/  UMOV UR4, 0xffff ;  /* 0x0000ffff00047882 */ /* 0x000fc60000000000 */
[----:B------:R-:W-:Y:S05]  /*34f0*/  BRA.DIV UR4, `(.L_x_384) ;  /* 0x0000000204ac7947 */ /* 0x000fea000b800000 */
[----:B0-----:R-:W-:Y:S01]  /*3500*/  MOV R22, 0xffff ;  /* 0x0000ffff00167802 */ /* 0x001fe20000000f00 */
[----:B------:R-:W-:Y:S01]  /*3510*/  IMAD.MOV.U32 R21, RZ, RZ, 0xffff ;  /* 0x0000ffffff157424 */ /* 0x000fe200078e00ff */
[----:B------:R-:W-:Y:S01]  /*3520*/  MOV R23, 0xffff ;  /* 0x0000ffff00177802 */ /* 0x000fe20000000f00 */
[----:B------:R-:W-:Y:S01]  /*3530*/  IMAD.MOV.U32 R29, RZ, RZ, 0xffff ;  /* 0x0000ffffff1d7424 */ /* 0x000fe200078e00ff */
[----:B------:R-:W-:Y:S01]  /*3540*/  MOV R24, 0xffff ;  /* 0x0000ffff00187802 */ /* 0x000fe20000000f00 */
[----:B----4-:R-:W0:Y:S01]  /*3550*/  SHFL.BFLY PT, R18, R7, 0x8, 0x101f ;  /* 0x0d101f0007127f89 */ /* 0x010e2200000e0000 */
[----:B------:R-:W-:Y:S02]  /*3560*/  MOV R26, 0xffff ;  /* 0x0000ffff001a7802 */ /* 0x000fe40000000f00 */
[----:B------:R-:W-:Y:S01]  /*3570*/  MOV R25, 0xffff ;  /* 0x0000ffff00197802 */ /* 0x000fe20000000f00 */
[----:B-1----:R-:W1:Y:S01]  /*3580*/  SHFL.BFLY PT, R17, R16, 0x8, 0x101f ;  /* 0x0d101f0010117f89 */ /* 0x002e6200000e0000 */
[----:B0-----:R-:W-:Y:S01]  /*3590*/  FADD.FTZ R18, R18, R7 ;  /* 0x0000000712127221 */ /* 0x001fe20000010000 */
[----:B-1----:R-:W-:-:S04]  /*35a0*/  FADD.FTZ R17, R17, R16 ;  /* 0x0000001011117221 */ /* 0x002fc80000010000 */
[----:B------:R-:W0:Y:S01]  /*35b0*/  SHFL.BFLY PT, R19, R18, 0x4, 0x101f ;  /* 0x0c901f0012137f89 */ /* 0x000e2200000e0000 */
[----:B------:R-:W-:-:S03]  /*35c0*/  MOV R16, 0xffff ;  /* 0x0000ffff00107802 */ /* 0x000fc60000000f00 */
        /* <DEDUP_REMOVED lines=8> */
[----:B------:R1:W4:Y:S02]  /*3650*/  SHFL.BFLY PT, R16, R7, 0x1, 0x101f ;  /* 0x0c301f0007107f89 */ /* 0x00032400000e0000 */
[----:B01----:R-:W-:-:S07]  /*3660*/  FADD.FTZ R21, R22, R21 ;  /* 0x0000001516157221 */ /* 0x003fce0000010000 */
.L_x_398:
[----:B------:R-:W-:Y:S01]  /*3670*/  BSSY.RECONVERGENT B0, `(.L_x_385) ;  /* 0x000000a000007945 */ /* 0x000fe20003800200 */
[----:B----4-:R-:W-:-:S03]  /*3680*/  FADD.FTZ R16, R7, R16 ;  /* 0x0000001007107221 */ /* 0x010fc60000010000 */
[----:B------:R-:W-:Y:S05]  /*3690*/  @P1 BRA `(.L_x_386) ;  /* 0x00000000001c1947 */ /* 0x000fea0003800000 */
[----:B------:R-:W-:Y:S02]  /*36a0*/  IADD3 R19, PT, PT, R8, R27, RZ ;  /* 0x0000001b08137210 */ /* 0x000fe40007ffe0ff */
[----:B------:R-:W-:-:S03]  /*36b0*/  F2FP.BF16.F32.PACK_AB R7, R16, R21 ;  /* 0x000000151007723e */ /* 0x000fc600000010ff */
[----:B--2---:R-:W-:Y:S01]  /*36c0*/  IMAD.WIDE R16, R19, 0x2, R12 ;  /* 0x0000000213107825 */ /* 0x004fe200078e020c */
[----:B------:R-:W-:-:S03]  /*36d0*/  PRMT R20, R7, 0x7632, R20 ;  /* 0x0000763207147816 */ /* 0x000fc60000000014 */
[----:B---3--:R-:W-:Y:S01]  /*36e0*/  IMAD.WIDE R18, R19, 0x2, R14 ;  /* 0x0000000213127825 */ /* 0x008fe200078e020e */
[----:B------:R0:W-:Y:S04]  /*36f0*/  STG.E.U16 desc[UR12][R16.64], R7 ;  /* 0x0000000710007986 */ /* 0x0001e8000c10150c */
[----:B------:R0:W-:Y:S02]  /*3700*/  STG.E.U16 desc[UR12][R18.64], R20 ;  /* 0x0000001412007986 */ /* 0x0001e4000c10150c */
.L_x_386:
[----:B------:R-:W-:Y:S05]  /*3710*/  BSYNC.RECONVERGENT B0 ;  /* 0x0000000000007941 */ /* 0x000fea0003800200 */
.L_x_385:
        /* <DEDUP_REMOVED lines=9> */
.L_x_384:
[----:B------:R-:W-:Y:S01]  /*37b0*/  HFMA2 R25, -RZ, RZ, 0, 4.76837158203125e-07 ;  /* 0x00000008ff197431 */ /* 0x000fe200000001ff */
[----:B------:R-:W-:Y:S01]  /*37c0*/  BSSY B0, `(.L_x_389) ;  /* 0x0000007000007945 */ /* 0x000fe20003800000 */
[----:B----4-:R-:W-:Y:S01]  /*37d0*/  IMAD.MOV.U32 R26, RZ, RZ, R7 ;  /* 0x000000ffff1a7224 */ /* 0x010fe200078e0007 */
[----:B------:R-:W-:Y:S02]  /*37e0*/  MOV R28, 0x101f ;  /* 0x0000101f001c7802 */ /* 0x000fe40000000f00 */
[----:B0-----:R-:W-:-:S07]  /*37f0*/  MOV R23, 0xffff ;  /* 0x0000ffff00177802 */ /* 0x001fce0000000f00 */
[----:B-123--:R-:W-:Y:S05]  /*3800*/  WARPSYNC.COLLECTIVE R23, `(.L_x_390) ;  /* 0x0000000017087348 */ /* 0x00efea0003c00000 */
[----:B------:R0:W4:Y:S02]  /*3810*/  SHFL.BFLY P2, R24, R26, R25, R28 ;  /* 0x0c0000191a187389 */ /* 0x000124000004001c */
[----:B01234-:R-:W-:Y:S05]  /*3820*/  ENDCOLLECTIVE ;  /* 0x000000000000791b */ /* 0x01ffea0003800000 */
.L_x_390:
[----:B------:R-:W-:Y:S05]  /*3830*/  BSYNC B0 ;  /* 0x0000000000007941 */ /* 0x000fea0003800000 */
.L_x_389:
        /* <DEDUP_REMOVED lines=8> */
.L_x_391:
[----:B------:R-:W-:Y:S01]  /*38c0*/  FADD.FTZ R18, R18, R7 ;  /* 0x0000000712127221 */ /* 0x000fe20000010000 */
[----:B------:R-:W-:-:S03]  /*38d0*/  HFMA2 R25, -RZ, RZ, 0, 2.384185791015625e-07 ;  /* 0x00000004ff197431 */ /* 0x000fc600000001ff */
[----:B------:R-:W-:Y:S01]  /*38e0*/  IMAD.MOV.U32 R26, RZ, RZ, R18 ;  /* 0x000000ffff1a7224 */ /* 0x000fe200078e0012 */
[----:B------:R-:W-:-:S07]  /*38f0*/  MOV R17, R24 ;  /* 0x0000001800117202 */ /* 0x000fce0000000f00 */
[----:B------:R-:W-:Y:S05]  /*3900*/  WARPSYNC.COLLECTIVE R23, `(.L_x_392) ;  /* 0x0000000017087348 */ /* 0x000fea0003c00000 */
[----:B------:R0:W1:Y:S02]  /*3910*/  SHFL.BFLY P2, R24, R26, R25, R28 ;  /* 0x0c0000191a187389 */ /* 0x000064000004001c */
[----:B01----:R-:W-:Y:S05]  /*3920*/  ENDCOLLECTIVE ;  /* 0x000000000000791b */ /* 0x003fea0003800000 */
.L_x_392:
[----:B------:R-:W-:-:S05]  /*3930*/  FADD.FTZ R17, R17, R16 ;  /* 0x0000001011117221 */ /* 0x000fca0000010000 */
[----:B------:R-:W-:Y:S02]  /*3940*/  MOV R26, R17 ;  /* 0x00000011001a7202 */ /* 0x000fe40000000f00 */
[----:B------:R-:W-:-:S07]  /*3950*/  MOV R19, R24 ;  /* 0x0000001800137202 */ /* 0x000fce0000000f00 */
[----:B------:R-:W-:Y:S05]  /*3960*/  WARPSYNC.COLLECTIVE R23, `(.L_x_393) ;  /* 0x0000000017087348 */ /* 0x000fea0003c00000 */
[----:B------:R0:W1:Y:S02]  /*3970*/  SHFL.BFLY P2, R24, R26, R25, R28 ;  /* 0x0c0000191a187389 */ /* 0x000064000004001c */
[----:B01----:R-:W-:Y:S05]  /*3980*/  ENDCOLLECTIVE ;  /* 0x000000000000791b */ /* 0x003fea0003800000 */
.L_x_393:
[----:B------:R-:W-:Y:S01]  /*3990*/  FADD.FTZ R19, R18, R19 ;  /* 0x0000001312137221 */ /* 0x000fe20000010000 */
[----:B------:R-:W-:-:S03]  /*39a0*/  HFMA2 R25, -RZ, RZ, 0, 1.1920928955078125e-07 ;  /* 0x00000002ff197431 */ /* 0x000fc600000001ff */
[----:B------:R-:W-:Y:S01]  /*39b0*/  IMAD.MOV.U32 R26, RZ, RZ, R19 ;  /* 0x000000ffff1a7224 */ /* 0x000fe200078e0013 */
[----:B------:R-:W-:-:S07]  /*39c0*/  MOV R20, R24 ;  /* 0x0000001800147202 */ /* 0x000fce0000000f00 */
[----:B------:R-:W-:Y:S05]  /*39d0*/  WARPSYNC.COLLECTIVE R23, `(.L_x_394) ;  /* 0x0000000017087348 */ /* 0x000fea0003c00000 */
[----:B------:R0:W1:Y:S02]  /*39e0*/  SHFL.BFLY P2, R24, R26, R25, R28 ;  /* 0x0c0000191a187389 */ /* 0x000064000004001c */
[----:B01----:R-:W-:Y:S05]  /*39f0*/  ENDCOLLECTIVE ;  /* 0x000000000000791b */ /* 0x003fea0003800000 */
.L_x_394:
[----:B------:R-:W-:-:S05]  /*3a00*/  FADD.FTZ R20, R17, R20 ;  /* 0x0000001411147221 */ /* 0x000fca0000010000 */
[----:B------:R-:W-:Y:S02]  /*3a10*/  MOV R26, R20 ;  /* 0x00000014001a7202 */ /* 0x000fe40000000f00 */
[----:B------:R-:W-:-:S07]  /*3a20*/  MOV R22, R24 ;  /* 0x0000001800167202 */ /* 0x000fce0000000f00 */
[----:B------:R-:W-:Y:S05]  /*3a30*/  WARPSYNC.COLLECTIVE R23, `(.L_x_395) ;  /* 0x0000000017087348 */ /* 0x000fea0003c00000 */
[----:B------:R0:W1:Y:S02]  /*3a40*/  SHFL.BFLY P2, R24, R26, R25, R28 ;  /* 0x0c0000191a187389 */ /* 0x000064000004001c */
[----:B01----:R-:W-:Y:S05]  /*3a50*/  ENDCOLLECTIVE ;  /* 0x000000000000791b */ /* 0x003fea0003800000 */
.L_x_395:
[----:B------:R-:W-:Y:S01]  /*3a60*/  FADD.FTZ R22, R19, R22 ;  /* 0x0000001613167221 */ /* 0x000fe20000010000 */
[----:B------:R-:W-:-:S03]  /*3a70*/  HFMA2 R25, -RZ, RZ, 0, 5.9604644775390625e-08 ;  /* 0x00000001ff197431 */ /* 0x000fc600000001ff */
[----:B------:R-:W-:Y:S01]  /*3a80*/  IMAD.MOV.U32 R26, RZ, RZ, R22 ;  /* 0x000000ffff1a7224 */ /* 0x000fe200078e0016 */
[----:B------:R-:W-:-:S07]  /*3a90*/  MOV R7, R24 ;  /* 0x0000001800077202 */ /* 0x000fce0000000f00 */
[----:B------:R-:W-:Y:S05]  /*3aa0*/  WARPSYNC.COLLECTIVE R23, `(.L_x_396) ;  /* 0x0000000017087348 */ /* 0x000fea0003c00000 */
[----:B------:R0:W1:Y:S02]  /*3ab0*/  SHFL.BFLY P2, R24, R26, R25, R28 ;  /* 0x0c0000191a187389 */ /* 0x000064000004001c */
[----:B01----:R-:W-:Y:S05]  /*3ac0*/  ENDCOLLECTIVE ;  /* 0x000000000000791b */ /* 0x003fea0003800000 */
.L_x_396:
[----:B------:R-:W-:-:S05]  /*3ad0*/  FADD.FTZ R7, R20, R7 ;  /* 0x0000000714077221 */ /* 0x000fca0000010000 */
[----:B------:R-:W-:Y:S02]  /*3ae0*/  MOV R26, R7 ;  /* 0x00000007001a7202 */ /* 0x000fe40000000f00 */
[----:B------:R-:W-:-:S07]  /*3af0*/  MOV R21, R24 ;  /* 0x0000001800157202 */ /* 0x000fce0000000f00 */
[----:B------:R-:W-:Y:S05]  /*3b00*/  WARPSYNC.COLLECTIVE R23, `(.L_x_397) ;  /* 0x0000000017087348 */ /* 0x000fea0003c00000 */
[----:B------:R0:W1:Y:S02]  /*3b10*/  SHFL.BFLY P2, R24, R26, R25, R28 ;  /* 0x0c0000191a187389 */ /* 0x000064000004001c */
[----:B01----:R-:W-:Y:S05]  /*3b20*/  ENDCOLLECTIVE ;  /* 0x000000000000791b */ /* 0x003fea0003800000 */
.L_x_397:
[----:B------:R-:W-:Y:S01]  /*3b30*/  FADD.FTZ R21, R22, R21 ;  /* 0x0000001516157221 */ /* 0x000fe20000010000 */
[----:B------:R-:W-:Y:S01]  /*3b40*/  MOV R16, R24 ;  /* 0x0000001800107202 */ /* 0x000fe20000000f00 */
[----:B------:R-:W-:Y:S06]  /*3b50*/  BRA `(.L_x_398) ;  /* 0xfffffff800c47947 */ /* 0x000fec000383ffff */
.L_x_399:
        /* <DEDUP_REMOVED lines=10> */
.L_x_1838:


//--------------------- .text._ZN13group_norm_v218gn_bwd_cuda_kernelI13__nv_bfloat16Li480ELi1ELi16ELi120ELi256ELb1ELb1ELi4ELi960ELi960ELi4ELb1ELi2ELb0ELb0ELNS_15WgradSyncMethodE3ENS_16CompileConditionILi1000EEEEEvPT_S6_S6_PKS5_S8_S8_S8_PKfflPfPj --------------------------
	.section	.text._ZN13group_norm_v218gn_bwd_cuda_kernelI13__nv_bfloat16Li480ELi1ELi16ELi120ELi256ELb1ELb1ELi4ELi960ELi960ELi4ELb1ELi2ELb0ELb0ELNS_15WgradSyncMethodE3ENS_16CompileConditionILi1000EEEEEvPT_S6_S6_PKS5_S8_S8_S8_PKfflPfPj,"ax",@progbits
	.align	128
        .global         _ZN13group_norm_v218gn_bwd_cuda_kernelI13__nv_bfloat16Li480ELi1ELi16ELi120ELi256ELb1ELb1ELi4ELi960ELi960ELi4ELb1ELi2ELb0ELb0ELNS_15WgradSyncMethodE3ENS_16CompileConditionILi1000EEEEEvPT_S6_S6_PKS5_S8_S8_S8_PKfflPfPj
        .type           _ZN13group_norm_v218gn_bwd_cuda_kernelI13__nv_bfloat16Li480ELi1ELi16ELi120ELi256ELb1ELb1ELi4ELi960ELi960ELi4ELb1ELi2ELb0ELb0ELNS_15WgradSyncMethodE3ENS_16CompileConditionILi1000EEEEEvPT_S6_S6_PKS5_S8_S8_S8_PKfflPfPj,@function
        .size           _ZN13group_norm_v218gn_bwd_cuda_kernelI13__nv_bfloat16Li480ELi1ELi16ELi120ELi256ELb1ELb1ELi4ELi960ELi960ELi4ELb1ELi2ELb0ELb0ELNS_15WgradSyncMethodE3ENS_16CompileConditionILi1000EEEEEvPT_S6_S6_PKS5_S8_S8_S8_PKfflPfPj,(.L_x_1839 - _ZN13group_norm_v218gn_bwd_cuda_kernelI13__nv_bfloat16Li480ELi1ELi16ELi120ELi256ELb1ELb1ELi4ELi960ELi960ELi4ELb1ELi2ELb0ELb0ELNS_15WgradSyncMethodE3ENS_16CompileConditionILi1000EEEEEvPT_S6_S6_PKS5_S8_S8_S8_PKfflPfPj)
        .other          _ZN13group_norm_v218gn_bwd_cuda_kernelI13__nv_bfloat16Li480ELi1ELi16ELi120ELi256ELb1ELb1ELi4ELi960ELi960ELi4ELb1ELi2ELb0ELb0ELNS_15WgradSyncMethodE3ENS_16CompileConditionILi1000EEEEEvPT_S6_S6_PKS5_S8_S8_S8_PKfflPfPj,@"STO_CUDA_ENTRY STV_DEFAULT"
_ZN13group_norm_v218gn_bwd_cuda_kernelI13__nv_bfloat16Li480ELi1ELi16ELi120ELi256ELb1ELb1ELi4ELi960ELi960ELi4ELb1ELi2ELb0ELb0ELNS_15WgradSyncMethodE3ENS_16CompileConditionILi1000EEEEEvPT_S6_S6_PKS5_S8_S8_S8_PKfflPfPj:
.text._ZN13group_norm_v218gn_bwd_cuda_kernelI13__nv_bfloat16Li480ELi1ELi16ELi120ELi256ELb1ELb1ELi4ELi960ELi960ELi4ELb1ELi2ELb0ELb0ELNS_15WgradSyncMethodE3ENS_16CompileConditionILi1000EEEEEvPT_S6_S6_PKS5_S8_S8_S8_PKfflPfPj:
        /* <DEDUP_REMOVED lines=26> */
.L_x_402:
[----:B------:R-:W2:Y:S04]  /*01a0*/  LD.E.STRONG.GPU R6, desc[UR10][R4.64+0x8] ;  /* 0x0000080a04067980 */ /* 0x000ea8000c10f900 */
[----:B--2---:R-:W-:Y:S01]  /*01b0*/  CCTL.IVALL ;  /* 0x00000000ff00798f */ /* 0x004fe20002000000 */
[----:B------:R-:W-:Y:S05]  /*01c0*/  YIELD ;  /* 0x0000000000007946 */ /* 0x000fea0003800000 */
[----:B-----5:R-:W-:-:S04]  /*01d0*/  LOP3.LUT R6, R6, R3, RZ, 0x3c, !PT ;  /* 0x0000000306067212 */ /* 0x020fc800078e3cff */
[----:B------:R-:W-:-:S13]  /*01e0*/  ISETP.GT.AND P0, PT, R6, -0x1, PT ;  /* 0xffffffff0600780c */ /* 0x000fda0003f04270 */
[----:B------:R-:W-:Y:S05]  /*01f0*/  @P0 BRA `(.L_x_402) ;  /* 0xfffffffc00e80947 */ /* 0x000fea000383ffff */
.L_x_401:
[----:B------:R-:W-:Y:S05]  /*0200*/  WARPSYNC.ALL ;  /* 0x0000000000007948 */ /* 0x000fea0003800000 */
[----:B------:R-:W-:Y:S06]  /*0210*/  BAR.SYNC.DEFER_BLOCKING 0x0 ;  /* 0x0000000000007b1d */ /* 0x000fec0000010000 */
[----:B------:R-:W-:Y:S05]  /*0220*/  BRA `(.L_x_403) ;  /* 0x00000028004c7947 */ /* 0x000fea0003800000 */
.L_x_400:
[----:B------:R-:W0:Y:S01]  /*0230*/  S2R R3, SR_TID.X ;  /* 0x0000000000037919 */ /* 0x000e220000002100 */
[----:B------:R-:W1:Y:S01]  /*0240*/  LDC.64 R40, c[0x0][0x3a8] ;  /* 0x0000ea00ff287b82 */ /* 0x000e620000000a00 */
[----:B------:R-:W-:-:S07]  /*0250*/  IMAD R6, R89, 0x3c0, RZ ;  /* 0x000003c059067824 */ /* 0x000fce00078e02ff */
[----:B------:R-:W2:Y:S08]  /*0260*/  LDC.64 R42, c[0x0][0x3b0] ;  /* 0x0000ec00ff2a7b82 */ /* 0x000eb00000000a00 */
[----:B------:R-:W3:Y:S01]  /*0270*/  S2UR UR6, SR_CgaCtaId ;  /* 0x00000000000679c3 */ /* 0x000ee20000008800 */
[----:B------:R-:W-:Y:S01]  /*0280*/  SHF.R.U32.HI R11, RZ, 0x1, R0 ;  /* 0x00000001ff0b7819 */ /* 0x000fe20000011600 */
[----:B------:R-:W-:-:S06]  /*0290*/  UMOV UR4, 0x400 ;  /* 0x0000040000047882 */ /* 0x000fcc0000000000 */
[----:B------:R-:W4:Y:S01]  /*02a0*/  LDC.64 R114, c[0x0][0x3d8] ;  /* 0x0000f600ff727b82 */ /* 0x000f220000000a00 */
[----:B0-----:R-:W-:-:S07]  /*02b0*/  LOP3.LUT R4, R3, 0xffff, RZ, 0xc0, !PT ;  /* 0x0000ffff03047812 */ /* 0x001fce00078ec0ff */
[----:B------:R-:W0:Y:S01]  /*02c0*/  LDC.64 R110, c[0x0][0x3d0] ;  /* 0x0000f400ff6e7b82 */ /* 0x000e220000000a00 */
[----:B------:R-:W-:-:S07]  /*02d0*/  IMAD R4, R4, 0x445, RZ ;  /* 0x0000044504047824 */ /* 0x000fce00078e02ff */
[----:B------:R-:W5:Y:S01]  /*02e0*/  LDC.64 R108, c[0x0][0x3d8] ;  /* 0x0000f600ff6c7b82 */ /* 0x000f620000000a00 */
        /* <DEDUP_REMOVED lines=8> */
[----:B-1----:R-:W-:-:S04]  /*0370*/  IMAD.WIDE.U32 R40, R80, 0x2, R40 ;  /* 0x0000000250287825 */ /* 0x002fc800078e0028 */
[----:B--2---:R-:W-:Y:S02]  /*0380*/  IMAD.WIDE.U32 R42, R80, 0x2, R42 ;  /* 0x00000002502a7825 */ /* 0x004fe400078e002a */
[----:B------:R-:W2:Y:S04]  /*0390*/  LDG.E.64.CONSTANT R40, desc[UR10][R40.64] ;  /* 0x0000000a28287981 */ /* 0x000ea8000c1e9b00 */
[----:B------:R-:W2:Y:S01]  /*03a0*/  LDG.E.64.CONSTANT R42, desc[UR10][R42.64] ;  /* 0x0000000a2a2a7981 */ /* 0x000ea2000c1e9b00 */
[----:B------:R-:W-:Y:S01]  /*03b0*/  SHF.L.U32 R4, R0, 0x5, RZ ;  /* 0x0000000500047819 */ /* 0x000fe200000006ff */
[----:B---3--:R-:W-:Y:S01]  /*03c0*/  ULEA UR8, UR6, UR4, 0x18 ;  /* 0x0000000406087291 */ /* 0x008fe2000f8ec0ff */
[----:B------:R-:W-:Y:S01]  /*03d0*/  SHF.L.U32 R81, R3, 0x1, RZ ;  /* 0x0000000103517819 */ /* 0x000fe200000006ff */
[----:B------:R-:W-:Y:S01]  /*03e0*/  UIADD3 UR5, UPT, UPT, UR4, 0x3c00, URZ ;  /* 0x00003c0004057890 */ /* 0x000fe2000fffe0ff */
[----:B------:R-:W-:Y:S01]  /*03f0*/  LOP3.LUT R5, R4, 0x1fffc0, RZ, 0xc0, !PT ;  /* 0x001fffc004057812 */ /* 0x000fe200078ec0ff */
[----:B------:R-:W-:Y:S01]  /*0400*/  UIADD3 UR4, UPT, UPT, UR4, 0x5280, URZ ;  /* 0x0000528004047890 */ /* 0x000fe2000fffe0ff */
[----:B------:R-:W-:Y:S01]  /*0410*/  SHF.R.U32.HI R4, RZ, 0x1, R3 ;  /* 0x00000001ff047819 */ /* 0x000fe20000011603 */
[----:B------:R-:W-:Y:S01]  /*0420*/  ULEA UR5, UR6, UR5, 0x18 ;  /* 0x0000000506057291 */ /* 0x000fe2000f8ec0ff */
[----:B------:R-:W-:Y:S01]  /*0430*/  LOP3.LUT R5, R5, 0x3f, R2, 0xf8, !PT ;  /* 0x0000003f05057812 */ /* 0x000fe200078ef802 */
[----:B------:R-:W-:Y:S01]  /*0440*/  ULEA UR4, UR6, UR4, 0x18 ;  /* 0x0000000406047291 */ /* 0x000fe2000f8ec0ff */
[----:B------:R-:W-:Y:S01]  /*0450*/  LOP3.LUT P1, RZ, R11, R2, RZ, 0xfc, !PT ;  /* 0x000000020bff7212 */ /* 0x000fe2000782fcff */
[----:B------:R-:W-:Y:S01]  /*0460*/  IMAD R7, R89, 0x8, R4 ;  /* 0x0000000859077824 */ /* 0x000fe200078e0204 */
[----:B------:R-:W-:Y:S01]  /*0470*/  IADD3 R4, PT, PT, R3, 0x1e0, RZ ;  /* 0x000001e003047810 */ /* 0x000fe20007ffe0ff */
[--C-:B------:R-:W-:Y:S01]  /*0480*/  IMAD R10, R5, 0x780, R6.reuse ;  /* 0x00000780050a7824 */ /* 0x100fe200078e0206 */
[----:B------:R-:W-:Y:S01]  /*0490*/  LOP3.LUT R14, R81, 0x18, RZ, 0xc, !PT ;  /* 0x00000018510e7812 */ /* 0x000fe200078e0cff */
[----:B------:R-:W-:Y:S01]  /*04a0*/  IMAD R13, R7, 0x78, -R6 ;  /* 0x00000078070d7824 */ /* 0x000fe200078e0a06 */
[----:B------:R-:W-:Y:S01]  /*04b0*/  SHF.R.U32.HI R8, RZ, 0x4, R4 ;  /* 0x00000004ff087819 */ /* 0x000fe20000011604 */
[----:B-----5:R-:W-:Y:S01]  /*04c0*/  IMAD.WIDE.U32 R108, R89, 0x4, R108 ;  /* 0x00000004596c7825 */ /* 0x020fe200078e006c */
[----:B------:R-:W-:-:S02]  /*04d0*/  SHF.L.U32 R11, R4, 0x3, RZ ;  /* 0x00000003040b7819 */ /* 0x000fc400000006ff */
[----:B------:R-:W-:Y:S01]  /*04e0*/  LOP3.LUT R6, R81, 0x18, RZ, 0xc0, !PT ;  /* 0x0000001851067812 */ /* 0x000fe200078ec0ff */
[C---:B------:R-:W-:Y:S01]  /*04f0*/  VIADD R21, R13.reuse, 0x18 ;  /* 0x000000180d157836 */ /* 0x040fe20000000000 */
[----:B------:R-:W-:Y:S01]  /*0500*/  LOP3.LUT R4, R8, R3, RZ, 0x3c, !PT ;  /* 0x0000000308047212 */ /* 0x000fe200078e3cff */
[----:B------:R-:W-:Y:S01]  /*0510*/  VIADD R35, R13, 0x34 ;  /* 0x000000340d237836 */ /* 0x000fe20000000000 */
[----:B------:R-:W-:Y:S01]  /*0520*/  LEA R7, R3, UR8, 0x5 ;  /* 0x0000000803077c11 */ /* 0x000fe2000f8e28ff */
[C---:B------:R-:W-:Y:S01]  /*0530*/  VIADD R51, R13.reuse, 0x50 ;  /* 0x000000500d337836 */ /* 0x040fe20000000000 */
[----:B------:R-:W-:Y:S01]  /*0540*/  LOP3.LUT R8, R6, 0x8, RZ, 0x3c, !PT ;  /* 0x0000000806087812 */ /* 0x000fe200078e3cff */
[----:B------:R-:W-:Y:S01]  /*0550*/  VIADD R65, R13, 0x6c ;  /* 0x0000006c0d417836 */ /* 0x000fe20000000000 */
[----:B------:R-:W-:Y:S02]  /*0560*/  SHF.L.U32 R5, R4, 0x3, RZ ;  /* 0x0000000304057819 */ /* 0x000fe400000006ff */
[----:B------:R-:W-:-:S02]  /*0570*/  LOP3.LUT R12, R6, 0x10, RZ, 0x3c, !PT ;  /* 0x00000010060c7812 */ /* 0x000fc400078e3cff */
[----:B------:R-:W-:Y:S02]  /*0580*/  LOP3.LUT R16, R11, 0x3fe0, RZ, 0xc0, !PT ;  /* 0x00003fe00b107812 */ /* 0x000fe400078ec0ff */
[C---:B------:R-:W-:Y:S01]  /*0590*/  IADD3 R4, PT, PT, R7.reuse, R6, RZ ;  /* 0x0000000607047210 */ /* 0x040fe20007ffe0ff */
[----:B------:R-:W-:Y:S01]  /*05a0*/  IMAD.IADD R6, R7, 0x1, R8 ;  /* 0x0000000107067824 */ /* 0x000fe200078e0208 */
[----:B------:R-:W-:Y:S02]  /*05b0*/  LOP3.LUT R11, R5, 0x18, RZ, 0xc0, !PT ;  /* 0x00000018050b7812 */ /* 0x000fe400078ec0ff */
[C---:B------:R-:W-:Y:S02]  /*05c0*/  IADD3 R5, PT, PT, R7.reuse, R14, RZ ;  /* 0x0000000e07057210 */ /* 0x040fe40007ffe0ff */
[----:B------:R-:W-:Y:S02]  /*05d0*/  IADD3 R7, PT, PT, R7, R12, RZ ;  /* 0x0000000c07077210 */ /* 0x000fe40007ffe0ff */
[----:B------:R-:W-:-:S02]  /*05e0*/  LOP3.LUT R12, R13, 0x4, RZ, 0xfc, !PT ;  /* 0x000000040d0c7812 */ /* 0x000fc400078efcff */
[----:B------:R-:W-:Y:S02]  /*05f0*/  IADD3 R8, PT, PT, R16, UR8, R11 ;  /* 0x0000000810087c10 */ /* 0x000fe4000fffe00b */
        /* <DEDUP_REMOVED lines=23> */
[----:B------:R-:W-:Y:S02]  /*0770*/  SHF.R.U32.HI R11, RZ, 0x2, R13 ;  /* 0x00000002ff0b7819 */ /* 0x000fe4000001160d */
[----:B------:R-:W-:Y:S01]  /*0780*/  MOV R77, UR5 ;  /* 0x00000005004d7c02 */ /* 0x000fe20008000f00 */
[----:B------:R-:W1:Y:S01]  /*0790*/  LDCU UR5, c[0x0][0x374] ;  /* 0x00006e80ff0577ac */ /* 0x000e620008000800 */
[----:B------:R-:W-:Y:S02]  /*07a0*/  IADD3 R13, PT, PT, R13, 0x74, RZ ;  /* 0x000000740d0d7810 */ /* 0x000fe40007ffe0ff */
[----:B------:R-:W-:Y:S01]  /*07b0*/  SHF.R.U32.HI R12, RZ, 0x2, R12 ;  /* 0x00000002ff0c7819 */ /* 0x000fe2000001160c */
[----:B------:R-:W-:Y:S01]  /*07c0*/  IMAD R11, R11, 0x18, R77 ;  /* 0x000000180b0b7824 */ /* 0x000fe200078e024d */
[----:B------:R-:W-:Y:S02]  /*07d0*/  SHF.R.U32.HI R38, RZ, 0x2, R37 ;  /* 0x00000002ff267819 */ /* 0x000fe40000011625 */
[----:B------:R-:W-:-:S02]  /*07e0*/  SHF.R.U32.HI R39, RZ, 0x2, R39 ;  /* 0x00000002ff277819 */ /* 0x000fc40000011627 */
[----:B------:R-:W-:Y:S01]  /*07f0*/  SHF.R.U32.HI R70, RZ, 0x2, R13 ;  /* 0x00000002ff467819 */ /* 0x000fe2000001160d */
[----:B------:R-:W-:Y:S01]  /*0800*/  IMAD R13, R12, 0x18, R77 ;  /* 0x000000180c0d7824 */ /* 0x000fe200078e024d */
[----:B------:R-:W-:Y:S02]  /*0810*/  SHF.L.U32 R12, R3, 0x3, RZ ;  /* 0x00000003030c7819 */ /* 0x000fe400000006ff */
[----:B------:R-:W-:Y:S01]  /*0820*/  SHF.R.U32.HI R48, RZ, 0x2, R47 ;  /* 0x00000002ff307819 */ /* 0x000fe2000001162f */
[----:B------:R-:W-:Y:S01]  /*0830*/  IMAD R47, R39, 0x18, R77 ;  /* 0x00000018272f7824 */ /* 0x000fe200078e024d */
[----:B------:R-:W-:Y:S01]  /*0840*/  SHF.R.U32.HI R24, RZ, 0x2, R23 ;  /* 0x00000002ff187819 */ /* 0x000fe20000011617 */
[----:B------:R-:W-:Y:S01]  /*0850*/  IMAD R39, R9, 0x18, R77 ;  /* 0x0000001809277824 */ /* 0x000fe200078e024d */
[----:B------:R-:W-:Y:S01]  /*0860*/  SHF.R.U32.HI R46, RZ, 0x2, R45 ;  /* 0x00000002ff2e7819 */ /* 0x000fe2000001162d */
[--C-:B------:R-:W-:Y:S01]  /*0870*/  IMAD R45, R38, 0x18, R77.reuse ;  /* 0x00000018262d7824 */ /* 0x100fe200078e024d */
[----:B------:R-:W-:Y:S01]  /*0880*/  LOP3.LUT R38, R12, 0x8, RZ, 0xc0, !PT ;  /* 0x000000080c267812 */ /* 0x000fe200078ec0ff */
[----:B------:R-:W-:Y:S01]  /*0890*/  IMAD R75, R70, 0x18, R77 ;  /* 0x00000018464b7824 */ /* 0x000fe200078e024d */
[----:B------:R-:W-:Y:S01]  /*08a0*/  SHF.R.U32.HI R54, RZ, 0x2, R53 ;  /* 0x00000002ff367819 */ /* 0x000fe20000011635 */
[----:B------:R-:W-:Y:S01]  /*08b0*/  IMAD R53, R48, 0x18, R77 ;  /* 0x0000001830357824 */ /* 0x000fe200078e024d */
[----:B------:R-:W-:Y:S01]  /*08c0*/  SHF.R.U32.HI R26, RZ, 0x2, R25 ;  /* 0x00000002ff1a7819 */ /* 0x000fe20000011619 */
[----:B------:R-:W-:Y:S01]  /*08d0*/  IMAD R25, R24, 0x18, R77 ;  /* 0x0000001818197824 */ /* 0x000fe200078e024d */
[----:B------:R-:W-:Y:S01]  /*08e0*/  SHF.R.U32.HI R52, RZ, 0x2, R51 ;  /* 0x00000002ff347819 */ /* 0x000fe20000011633 */
[----:B------:R-:W-:Y:S01]  /*08f0*/  IMAD R51, R46, 0x18, R77 ;  /* 0x000000182e337824 */ /* 0x000fe200078e024d */
[----:B------:R-:W-:-:S02]  /*0900*/  SHF.R.U32.HI R48, RZ, 0x4, R3 ;  /* 0x00000004ff307819 */ /* 0x000fc40000011603 */
[----:B------:R-:W-:Y:S02]  /*0910*/  SHF.R.U32.HI R14, RZ, 0x2, R14 ;  /* 0x00000002ff0e7819 */ /* 0x000fe4000001160e */
[----:B------:R-:W-:Y:S02]  /*0920*/  IADD3 R24, PT, PT, R38, R47, RZ ;  /* 0x0000002f26187210 */ /* 0x000fe40007ffe0ff */
[----:B------:R-:W-:Y:S02]  /*0930*/  SHF.R.U32.HI R22, RZ, 0x2, R21 ;  /* 0x00000002ff167819 */ /* 0x000fe40000011615 */
[----:B------:R-:W-:Y:S02]  /*0940*/  SHF.L.U32 R46, R2, 0x1, RZ ;  /* 0x00000001022e7819 */ /* 0x000fe400000006ff */
[----:B------:R-:W-:Y:S01]  /*0950*/  LOP3.LUT R47, R80, 0xffff, RZ, 0xc0, !PT ;  /* 0x0000ffff502f7812 */ /* 0x000fe200078ec0ff */
[----:B------:R-:W-:Y:S01]  /*0960*/  IMAD R23, R22, 0x18, R77 ;  /* 0x0000001816177824 */ /* 0x000fe200078e024d */
[----:B------:R-:W-:-:S02]  /*0970*/  LOP3.LUT R48, R48, R3, RZ, 0x3c, !PT ;  /* 0x0000000330307212 */ /* 0x000fc400078e3cff */
[----:B------:R-:W-:Y:S01]  /*0980*/  SHF.R.U32.HI R16, RZ, 0x2, R15 ;  /* 0x00000002ff107819 */ /* 0x000fe2000001160f */
[----:B------:R-:W-:Y:S01]  /*0990*/  IMAD R15, R14, 0x18, R77 ;  /* 0x000000180e0f7824 */ /* 0x000fe200078e024d */
[----:B------:R-:W-:Y:S01]  /*09a0*/  SHF.L.U32 R9, R2, 0x2, RZ ;  /* 0x0000000202097819 */ /* 0x000fe200000006ff */
[----:B------:R-:W-:Y:S01]  /*09b0*/  IMAD.SHL.U32 R48, R48, 0x8, RZ ;  /* 0x0000000830307824 */ /* 0x000fe200078e00ff */
[----:B------:R-:W-:Y:S02]  /*09c0*/  SHF.R.U32.HI R44, RZ, 0x2, R44 ;  /* 0x00000002ff2c7819 */ /* 0x000fe4000001162c */
[----:B------:R-:W-:Y:S02]  /*09d0*/  IADD3 R10, PT, PT, R10, R3, RZ ;  /* 0x000000030a0a7210 */ /* 0x000fe40007ffe0ff */
[----:B------:R-:W-:Y:S01]  /*09e0*/  LOP3.LUT R84, R46, 0x7e, RZ, 0xc0, !PT ;  /* 0x0000007e2e547812 */ /* 0x000fe200078ec0ff */
[----:B------:R-:W-:Y:S01]  /*09f0*/  IMAD R46, R47, 0x889, RZ ;  /* 0x000008892f2e7824 */ /* 0x000fe200078e02ff */
[----:B------:R-:W-:Y:S01]  /*0a00*/  SHF.R.U32.HI R18, RZ, 0x2, R17 ;  /* 0x00000002ff127819 */ /* 0x000fe20000011611 */
[----:B------:R-:W-:Y:S01]  /*0a10*/  IMAD R17, R16, 0x18, R77 ;  /* 0x0000001810117824 */ /* 0x000fe200078e024d */
[----:B------:R-:W-:Y:S01]  /*0a20*/  SHF.R.U32.HI R20, RZ, 0x2, R19 ;  /* 0x00000002ff147819 */ /* 0x000fe20000011613 */
[----:B------:R-:W-:Y:S01]  /*0a30*/  IMAD.IADD R16, R38, 0x1, R25 ;  /* 0x0000000126107824 */ /* 0x000fe200078e0219 */
[----:B------:R-:W-:Y:S01]  /*0a40*/  LOP3.LUT R87, R9, 0xfc, RZ, 0xc0, !PT ;  /* 0x000000fc09577812 */ /* 0x000fe200078ec0ff */
[----:B------:R-:W-:Y:S01]  /*0a50*/  IMAD.IADD R9, R11, 0x1, R38 ;  /* 0x000000010b097824 */ /* 0x000fe200078e0226 */
        /* <DEDUP_REMOVED lines=28> */
[----:B------:R-:W-:Y:S01]  /*0c20*/  IADD3 R11, PT, PT, R38, R15, RZ ;  /* 0x0000000f260b7210 */ /* 0x000fe20007ffe0ff */
[----:B------:R-:W-:Y:S01]  /*0c30*/  IMAD R65, R60, 0x18, R77 ;  /* 0x000000183c417824 */ /* 0x000fe200078e024d */
[C---:B------:R-:W-:Y:S01]  /*0c40*/  IADD3 R15, PT, PT, R38.reuse, R23, RZ ;  /* 0x00000017260f7210 */ /* 0x040fe20007ffe0ff */
[----:B------:R-:W-:Y:S01]  /*0c50*/  IMAD.IADD R23, R38, 0x1, R45 ;  /* 0x0000000126177824 */ /* 0x000fe200078e022d */
[----:B------:R-:W-:Y:S01]  /*0c60*/  SHF.R.U32.HI R46, RZ, 0x12, R46 ;  /* 0x00000012ff2e7819 */ /* 0x000fe2000001162e */
[--C-:B------:R-:W-:Y:S01]  /*0c70*/  IMAD R67, R62, 0x18, R77.reuse ;  /* 0x000000183e437824 */ /* 0x100fe200078e024d */
[----:B----4-:R-:W-:Y:S01]  /*0c80*/  LEA R114, P0, R0, R114, 0x2 ;  /* 0x0000007200727211 */ /* 0x010fe200078010ff */
[--C-:B------:R-:W-:Y:S01]  /*0c90*/  IMAD R69, R64, 0x18, R77.reuse ;  /* 0x0000001840457824 */ /* 0x100fe200078e024d */
[----:B------:R-:W-:Y:S01]  /*0ca0*/  IADD3 R45, PT, PT, R113, 0x3c0, RZ ;  /* 0x000003c0712d7810 */ /* 0x000fe20007ffe0ff */
[--C-:B------:R-:W-:Y:S01]  /*0cb0*/  IMAD R71, R66, 0x18, R77.reuse ;  /* 0x0000001842477824 */ /* 0x100fe200078e024d */
[----:B------:R-:W-:Y:S01]  /*0cc0*/  LOP3.LUT R48, R48, 0x18, RZ, 0xc0, !PT ;  /* 0x0000001830307812 */ /* 0x000fe200078ec0ff */
[----:B------:R-:W-:Y:S01]  /*0cd0*/  IMAD R73, R68, 0x18, R77 ;  /* 0x0000001844497824 */ /* 0x000fe200078e024d */
[----:B------:R-:W-:Y:S01]  /*0ce0*/  IADD3 R87, PT, PT, R86, R87, RZ ;  /* 0x0000005756577210 */ /* 0x000fe20007ffe0ff */
[----:B------:R-:W-:Y:S01]  /*0cf0*/  IMAD R79, R89, -0x8, R46 ;  /* 0xfffffff8594f7824 */ /* 0x000fe200078e022e */
[----:B------:R-:W-:Y:S01]  /*0d00*/  IADD3 R25, PT, PT, R38, R49, RZ ;  /* 0x0000003126197210 */ /* 0x000fe20007ffe0ff */
[----:B0-----:R-:W-:Y:S01]  /*0d10*/  IMAD.WIDE.U32 R112, R113, 0x4, R110 ;  /* 0x0000000471707825 */ /* 0x001fe200078e006e */
[----:B------:R-:W-:-:S02]  /*0d20*/  LEA R86, R86, R39, 0x3 ;  /* 0x0000002756567211 */ /* 0x000fc400078e18ff */
[----:B------:R-:W-:Y:S01]  /*0d30*/  LEA.HI.X R115, R0, R115, RZ, 0x2, P0 ;  /* 0x0000007300737211 */ /* 0x000fe200000f14ff */
[----:B------:R-:W-:Y:S01]  /*0d40*/  IMAD.WIDE.U32 R110, R45, 0x4, R110 ;  /* 0x000000042d6e7825 */ /* 0x000fe200078e006e */
[----:B------:R-:W-:-:S03]  /*0d50*/  IADD3 R10, PT, PT, R38, R13, RZ ;  /* 0x0000000d260a7210 */ /* 0x000fc60007ffe0ff */
[----:B------:R-:W-:Y:S01]  /*0d60*/  HFMA2 R45, -RZ, RZ, 0, 0 ;  /* 0x00000000ff2d7431 */ /* 0x000fe200000001ff */
[----:B------:R-:W-:Y:S01]  /*0d70*/  ISETP.NE.AND P0, PT, R2, RZ, PT ;  /* 0x000000ff0200720c */ /* 0x000fe20003f05270 */
[----:B------:R-:W-:Y:S01]  /*0d80*/  IMAD.IADD R30, R38, 0x1, R59 ;  /* 0x00000001261e7824 */ /* 0x000fe200078e023b */
[----:B------:R-:W-:Y:S02]  /*0d90*/  MOV R58, 0x7fffffc1 ;  /* 0x7fffffc1003a7802 */ /* 0x000fe40000000f00 */
[----:B------:R-:W-:Y:S02]  /*0da0*/  SHF.R.U32.HI R85, RZ, 0x2, R3 ;  /* 0x00000002ff557819 */ /* 0x000fe40000011603 */
[----:B------:R-:W-:Y:S02]  /*0db0*/  IADD3 R48, PT, PT, R48, UR8, RZ ;  /* 0x0000000830307c10 */ /* 0x000fe4000fffe0ff */
[C---:B------:R-:W-:Y:S02]  /*0dc0*/  IADD3 R12, PT, PT, R38.reuse, R17, RZ ;  /* 0x00000011260c7210 */ /* 0x040fe40007ffe0ff */
[----:B------:R-:W-:-:S02]  /*0dd0*/  IADD3 R13, PT, PT, R38, R19, RZ ;  /* 0x00000013260d7210 */ /* 0x000fc40007ffe0ff */
[C---:B------:R-:W-:Y:S02]  /*0de0*/  IADD3 R14, PT, PT, R38.reuse, R21, RZ ;  /* 0x00000015260e7210 */ /* 0x040fe40007ffe0ff */
[C---:B------:R-:W-:Y:S02]  /*0df0*/  IADD3 R17, PT, PT, R38.reuse, R27, RZ ;  /* 0x0000001b26117210 */ /* 0x040fe40007ffe0ff */
[C---:B------:R-:W-:Y:S02]  /*0e00*/  IADD3 R18, PT, PT, R38.reuse, R29, RZ ;  /* 0x0000001d26127210 */ /* 0x040fe40007ffe0ff */
[C---:B------:R-:W-:Y:S02]  /*0e10*/  IADD3 R19, PT, PT, R38.reuse, R31, RZ ;  /* 0x0000001f26137210 */ /* 0x040fe40007ffe0ff */
[C---:B------:R-:W-:Y:S02]  /*0e20*/  IADD3 R20, PT, PT, R38.reuse, R33, RZ ;  /* 0x0000002126147210 */ /* 0x040fe40007ffe0ff */
[----:B------:R-:W-:-:S02]  /*0e30*/  IADD3 R21, PT, PT, R38, R35, RZ ;  /* 0x0000002326157210 */ /* 0x000fc40007ffe0ff */
[C---:B------:R-:W-:Y:S01]  /*0e40*/  IADD3 R22, PT, PT, R38.reuse, R37, RZ ;  /* 0x0000002526167210 */ /* 0x040fe20007ffe0ff */
[C---:B------:R-:W-:Y:S01]  /*0e50*/  IMAD.IADD R37, R38.reuse, 0x1, R73 ;  /* 0x0000000126257824 */ /* 0x040fe200078e0249 */
[C---:B------:R-:W-:Y:S02]  /*0e60*/  IADD3 R26, PT, PT, R38.reuse, R51, RZ ;  /* 0x00000033261a7210 */ /* 0x040fe40007ffe0ff */
[----:B------:R-:W-:Y:S02]  /*0e70*/  CS2R R50, SRZ ;  /* 0x0000000000327805 */ /* 0x000fe4000001ff00 */
[C---:B------:R-:W-:Y:S02]  /*0e80*/  IADD3 R27, PT, PT, R38.reuse, R53, RZ ;  /* 0x00000035261b7210 */ /* 0x040fe40007ffe0ff */
[----:B------:R-:W-:Y:S02]  /*0e90*/  CS2R R52, SRZ ;  /* 0x0000000000347805 */ /* 0x000fe4000001ff00 */
[----:B------:R-:W-:-:S02]  /*0ea0*/  IADD3 R28, PT, PT, R38, R55, RZ ;  /* 0x00000037261c7210 */ /* 0x000fc40007ffe0ff */
[----:B------:R-:W-:Y:S02]  /*0eb0*/  CS2R R54, SRZ ;  /* 0x0000000000367805 */ /* 0x000fe4000001ff00 */
[C---:B------:R-:W-:Y:S02]  /*0ec0*/  IADD3 R29, PT, PT, R38.reuse, R57, RZ ;  /* 0x00000039261d7210 */ /* 0x040fe40007ffe0ff */
[----:B------:R-:W-:Y:S02]  /*0ed0*/  CS2R R56, SRZ ;  /* 0x0000000000387805 */ /* 0x000fe4000001ff00 */
[C---:B------:R-:W-:Y:S02]  /*0ee0*/  IADD3 R31, PT, PT, R38.reuse, R61, RZ ;  /* 0x0000003d261f7210 */ /* 0x040fe40007ffe0ff */
[C---:B------:R-:W-:Y:S02]  /*0ef0*/  IADD3 R32, PT, PT, R38.reuse, R63, RZ ;  /* 0x0000003f26207210 */ /* 0x040fe40007ffe0ff */
[----:B------:R-:W-:-:S02]  /*0f00*/  IADD3 R33, PT, PT, R38, R65, RZ ;  /* 0x0000004126217210 */ /* 0x000fc40007ffe0ff */
[C---:B------:R-:W-:Y:S02]  /*0f10*/  IADD3 R34, PT, PT, R38.reuse, R67, RZ ;  /* 0x0000004326227210 */ /* 0x040fe40007ffe0ff */
[C---:B------:R-:W-:Y:S02]  /*0f20*/  IADD3 R35, PT, PT, R38.reuse, R69, RZ ;  /* 0x0000004526237210 */ /* 0x040fe40007ffe0ff */
[C---:B------:R-:W-:Y:S02]  /*0f30*/  IADD3 R36, PT, PT, R38.reuse, R71, RZ ;  /* 0x0000004726247210 */ /* 0x040fe40007ffe0ff */
[----:B------:R-:W-:Y:S02]  /*0f40*/  IADD3 R38, PT, PT, R38, R75, RZ ;  /* 0x0000004b26267210 */ /* 0x000fe40007ffe0ff */
[----:B------:R-:W-:Y:S02]  /*0f50*/  MOV R44, R0 ;  /* 0x00000000002c7202 */ /* 0x000fe40000000f00 */
[----:B------:R-:W-:-:S02]  /*0f60*/  SEL R83, R58, 0x1, !P0 ;  /* 0x000000013a537807 */ /* 0x000fc40004000000 */
[----:B------:R-:W-:Y:S02]  /*0f70*/  LOP3.LUT R82, R3, 0x1f, RZ, 0xc0, !PT ;  /* 0x0000001f03527812 */ /* 0x000fe400078ec0ff */
[----:B------:R-:W-:Y:S02]  /*0f80*/  LOP3.LUT R81, R81, 0x1c0, RZ, 0xc0, !PT ;  /* 0x000001c051517812 */ /* 0x000fe400078ec0ff */
[----:B------:R-:W-:Y:S02]  /*0f90*/  LEA R84, R3, R84, 0x6 ;  /* 0x0000005403547211 */ /* 0x000fe400078e30ff */
[----:B------:R-:W-:Y:S02]  /*0fa0*/  SEL R47, R58, 0x1, !P1 ;  /* 0x000000013a2f7807 */ /* 0x000fe40004800000 */
[----:B------:R-:W-:Y:S02]  /*0fb0*/  LEA R48, R85, R48, 0x5 ;  /* 0x0000003055307211 */ /* 0x000fe400078e28ff */
[----:B------:R-:W-:-:S02]  /*0fc0*/  LEA R79, R79, UR4, 0x3 ;  /* 0x000000044f4f7c11 */ /* 0x000fc4000f8e18ff */
[C---:B--2---:R-:W-:Y:S02]  /*0fd0*/  PRMT R49, R40.reuse, 0x7632, R49 ;  /* 0x0000763228317816 */ /* 0x044fe40000000031 */
[----:B------:R-:W-:Y:S02]  /*0fe0*/  SHF.L.U32 R39, R40, 0x10, RZ ;  /* 0x0000001028277819 */ /* 0x000fe400000006ff */
[----:B------:R-:W-:Y:S02]  /*0ff0*/  PRMT R77, R43, 0x7632, R77 ;  /* 0x000076322b4d7816 */ /* 0x000fe4000000004d */
[C---:B------:R-:W-:Y:S02]  /*1000*/  PRMT R76, R41.reuse, 0x7632, R76 ;  /* 0x00007632294c7816 */ /* 0x040fe4000000004c */
[----:B------:R-:W-:Y:S01]  /*1010*/  SHF.L.U32 R40, R41, 0x10, RZ ;  /* 0x0000001029287819 */ /* 0x000fe200000006ff */
[----:B------:R-:W-:Y:S01]  /*1020*/  IMAD.U32 R77, R77, 0x10000, RZ ;  /* 0x000100004d4d7824 */ /* 0x000fe200078e00ff */
[C---:B------:R-:W-:Y:S01]  /*1030*/  PRMT R78, R42.reuse, 0x7632, R78 ;  /* 0x000076322a4e7816 */ /* 0x040fe2000000004e */
[----:B------:R-:W-:Y:S01]  /*1040*/  IMAD.U32 R42, R42, 0x10000, RZ ;  /* 0x000100002a2a7824 */ /* 0x000fe200078e00ff */
[----:B------:R-:W-:Y:S01]  /*1050*/  SHF.L.U32 R41, R43, 0x10, RZ ;  /* 0x000000102b297819 */ /* 0x000fe200000006ff */
[----:B------:R-:W-:Y:S01]  /*1060*/  HFMA2 R43, -RZ, RZ, 0, 0 ;  /* 0x00000000ff2b7431 */ /* 0x000fe200000001ff */
[----:B------:R-:W-:-:S02]  /*1070*/  SHF.L.U32 R49, R49, 0x10, RZ ;  /* 0x0000001031317819 */ /* 0x000fc400000006ff */
[----:B------:R-:W-:Y:S02]  /*1080*/  SHF.L.U32 R76, R76, 0x10, RZ ;  /* 0x000000104c4c7819 */ /* 0x000fe400000006ff */
[----:B-1----:R-:W-:-:S07]  /*1090*/  SHF.L.U32 R78, R78, 0x10, RZ ;  /* 0x000000104e4e7819 */ /* 0x002fce00000006ff */
.L_x_415:
[----:B------:R-:W0:Y:S01]  /*10a0*/  LDCU.64 UR12, c[0x0][0x3b8] ;  /* 0x00007700ff0c77ac */ /* 0x000e220008000a00 */
[--C-:B-1----:R-:W-:Y:S02]  /*10b0*/  SHF.R.U64 R61, R44, 0x1, R45.reuse ;  /* 0x000000012c3d7819 */ /* 0x102fe4000000122d */
[----:B------:R-:W-:Y:S01]  /*10c0*/  SHF.R.U32.HI R64, RZ, 0x1, R45 ;  /* 0x00000001ff407819 */ /* 0x000fe2000001162d */
[----:B------:R-:W1:Y:S01]  /*10d0*/  LDCU.64 UR14, c[0x0][0x3a0] ;  /* 0x00007400ff0e77ac */ /* 0x000e620008000a00 */
[C---:B------:R-:W-:Y:S02]  /*10e0*/  SHF.L.U32 R62, R61.reuse, 0x5, RZ ;  /* 0x000000053d3e7819 */ /* 0x040fe400000006ff */
[----:B------:R-:W-:Y:S01]  /*10f0*/  SHF.L.U64.HI R63, R61, 0x5, R64 ;  /* 0x000000053d3f7819 */ /* 0x000fe20000010240 */
[----:B------:R-:W-:Y:S01]  /*1100*/  IMAD R65, R64, 0x78000, RZ ;  /* 0x0007800040417824 */ /* 0x000fe200078e02ff */
[----:B------:R-:W-:Y:S01]  /*1110*/  MOV R58, R80 ;  /* 0x00000050003a7202 */ /* 0x000fe20000000f00 */
[----:B------:R-:W2:Y:S01]  /*1120*/  LDCU UR6, c[0x0][0x3c0] ;  /* 0x00007800ff0677ac */ /* 0x000ea20008000800 */
[----:B------:R-:W-:Y:S01]  /*1130*/  MOV R59, RZ ;  /* 0x000000ff003b7202 */ /* 0x000fe20000000f00 */
[----:B------:R-:W-:-:S04]  /*1140*/  IMAD.WIDE.U32 R62, R46, 0x2, R62 ;  /* 0x000000022e3e7825 */ /* 0x000fc800078e003e */
[----:B------:R-:W-:Y:S01]  /*1150*/  IMAD.WIDE.U32 R60, R61, 0x78000, R58 ;  /* 0x000780003d3c7825 */ /* 0x000fe200078e003a */
[----:B0-----:R-:W-:-:S03]  /*1160*/  LEA R58, P0, R62, UR12, 0x2 ;  /* 0x0000000c3e3a7c11 */ /* 0x001fc6000f8010ff */
[----:B------:R-:W-:-:S05]  /*1170*/  IMAD R59, R87, 0x780, RZ ;  /* 0x00000780573b7824 */ /* 0x000fca00078e02ff */
[----:B------:R-:W-:Y:S02]  /*1180*/  IADD3 R90, P1, PT, R59, R60, RZ ;  /* 0x0000003c3b5a7210 */ /* 0x000fe40007f3e0ff */
[----:B------:R-:W-:Y:S01]  /*1190*/  LEA.HI.X R59, R62, UR13, R63, 0x2, P0 ;  /* 0x0000000d3e3b7c11 */ /* 0x000fe200080f143f */
[----:B------:R-:W0:Y:S01]  /*11a0*/  LDCU.64 UR12, c[0x0][0x398] ;  /* 0x00007300ff0c77ac */ /* 0x000e220008000a00 */
[----:B------:R-:W-:Y:S02]  /*11b0*/  IADD3.X R61, PT, PT, R61, R65, RZ, P1, !PT ;  /* 0x000000413d3d7210 */ /* 0x000fe40000ffe4ff */
[C---:B------:R-:W-:Y:S02]  /*11c0*/  SHF.L.U32 R88, R90.reuse, 0x1, RZ ;  /* 0x000000015a587819 */ /* 0x040fe400000006ff */
[----:B------:R-:W2:Y:S01]  /*11d0*/  LDG.E.64.CONSTANT R58, desc[UR10][R58.64] ;  /* 0x0000000a3a3a7981 */ /* 0x000ea2000c1e9b00 */
[----:B------:R-:W-:Y:S02]  /*11e0*/  SHF.L.U64.HI R90, R90, 0x1, R61 ;  /* 0x000000015a5a7819 */ /* 0x000fe4000001023d */
[----:B-1----:R-:W-:-:S04]  /*11f0*/  IADD3 R70, P0, PT, R88, UR14, RZ ;  /* 0x0000000e58467c10 */ /* 0x002fc8000ff1e0ff */
[----:B------:R-:W-:-:S05]  /*1200*/  IADD3.X R71, PT, PT, R90, UR15, RZ, P0, !PT ;  /* 0x0000000f5a477c10 */ /* 0x000fca00087fe4ff */
[----:B------:R-:W3:Y:S04]  /*1210*/  LDG.E.64.CONSTANT R60, desc[UR10][R70.64] ;  /* 0x0000000a463c7981 */ /* 0x000ee8000c1e9b00 */
[----:B------:R1:W4:Y:S01]  /*1220*/  LDG.E.64.CONSTANT R62, desc[UR10][R70.64+0x1e00] ;  /* 0x001e000a463e7981 */ /* 0x000322000c1e9b00 */
[----:B0-----:R-:W-:-:S04]  /*1230*/  IADD3 R68, P0, PT, R88, UR12, RZ ;  /* 0x0000000c58447c10 */ /* 0x001fc8000ff1e0ff */
        /* <DEDUP_REMOVED lines=9> */
[----:B------:R-:W0:Y:S01]  /*12d0*/  @!P1 LDC.64 R116, c[0x0][0x3d0] ;  /* 0x0000f400ff749b82 */ /* 0x000e220000000a00 */
[----:B--2---:R-:W-:-:S04]  /*12e0*/  FADD.FTZ R59, R59, UR6 ;  /* 0x000000063b3b7e21 */ /* 0x004fc80008010000 */
[----:B------:R-:W2:Y:S01]  /*12f0*/  MUFU.RSQ R92, R59 ;  /* 0x0000003b005c7308 */ /* 0x000ea20000001400 */
[C---:B---3--:R-:W-:Y:S01]  /*1300*/  SHF.L.U32 R73, R60.reuse, 0x10, RZ ;  /* 0x000000103c497819 */ /* 0x048fe200000006ff */
[C---:B-1----:R-:W-:Y:S01]  /*1310*/  IMAD.U32 R71, R61.reuse, 0x10000, RZ ;  /* 0x000100003d477824 */ /* 0x042fe200078e00ff */
[----:B------:R-:W-:Y:S02]  /*1320*/  PRMT R61, R61, 0x7632, R61 ;  /* 0x000076323d3d7816 */ /* 0x000fe4000000003d */
[----:B------:R-:W-:Y:S01]  /*1330*/  PRMT R60, R60, 0x7632, R60 ;  /* 0x000076323c3c7816 */ /* 0x000fe2000000003c */
[C---:B------:R-:W-:Y:S01]  /*1340*/  FADD.FTZ R73, -R58.reuse, R73 ;  /* 0x000000493a497221 */ /* 0x040fe20000010100 */
[----:B------:R-:W-:Y:S01]  /*1350*/  FADD.FTZ R71, -R58, R71 ;  /* 0x000000473a477221 */ /* 0x000fe20000010100 */
[----:B------:R-:W-:Y:S02]  /*1360*/  SHF.L.U32 R61, R61, 0x10, RZ ;  /* 0x000000103d3d7819 */ /* 0x000fe400000006ff */
[----:B--2---:R-:W-:Y:S01]  /*1370*/  FMUL.FTZ R93, R92, R73 ;  /* 0x000000495c5d7220 */ /* 0x004fe20000410000 */
[----:B----4-:R-:W-:Y:S01]  /*1380*/  SHF.L.U32 R73, R62, 0x10, RZ ;  /* 0x000000103e497819 */ /* 0x010fe200000006ff */
[----:B------:R-:W-:Y:S01]  /*1390*/  FMUL.FTZ R91, R92, R71 ;  /* 0x000000475c5b7220 */ /* 0x000fe20000410000 */
[C---:B------:R-:W-:Y:S01]  /*13a0*/  SHF.L.U32 R59, R63.reuse, 0x10, RZ ;  /* 0x000000103f3b7819 */ /* 0x040fe200000006ff */
[----:B------:R-:W-:Y:S01]  /*13b0*/  FADD.FTZ R61, -R58, R61 ;  /* 0x0000003d3a3d7221 */ /* 0x000fe20000010100 */
[----:B------:R-:W-:Y:S01]  /*13c0*/  PRMT R62, R62, 0x7632, R62 ;  /* 0x000076323e3e7816 */ /* 0x000fe2000000003e */
[----:B------:R-:W-:Y:S01]  /*13d0*/  FADD.FTZ R73, -R58, R73 ;  /* 0x000000493a497221 */ /* 0x000fe20000010100 */
[----:B0-----:R-:W-:Y:S01]  /*13e0*/  FFMA.FTZ R68, R40, R91, R41 ;  /* 0x0000005b28447223 */ /* 0x001fe20000010029 */
[----:B------:R-:W-:Y:S01]  /*13f0*/  PRMT R63, R63, 0x7632, R63 ;  /* 0x000076323f3f7816 */ /* 0x000fe2000000003f */
[--C-:B------:R-:W-:Y:S01]  /*1400*/  FFMA.FTZ R70, R39, R93, R42.reuse ;  /* 0x0000005d27467223 */ /* 0x100fe2000001002a */
[----:B------:R-:W-:Y:S01]  /*1410*/  FMUL.FTZ R94, R92, R73 ;  /* 0x000000495c5e7220 */ /* 0x000fe20000410000 */
[----:B------:R-:W-:Y:S01]  /*1420*/  SHF.L.U32 R73, R60, 0x10, RZ ;  /* 0x000000103c497819 */ /* 0x000fe200000006ff */
[----:B------:R-:W-:Y:S01]  /*1430*/  FMUL.FTZ R71, R68, -1.4426950216293334961 ;  /* 0xbfb8aa3b44477820 */ /* 0x000fe20000410000 */
[----:B------:R-:W-:Y:S01]  /*1440*/  SHF.L.U32 R99, R62, 0x10, RZ ;  /* 0x000000103e637819 */ /* 0x000fe200000006ff */
[----:B------:R-:W-:Y:S01]  /*1450*/  FMUL.FTZ R95, R92, R61 ;  /* 0x0000003d5c5f7220 */ /* 0x000fe20000410000 */
[----:B------:R-:W-:Y:S01]  /*1460*/  SHF.L.U32 R103, R63, 0x10, RZ ;  /* 0x000000103f677819 */ /* 0x000fe200000006ff */
[C---:B------:R-:W-:Y:S01]  /*1470*/  FADD.FTZ R73, -R58.reuse, R73 ;  /* 0x000000493a497221 */ /* 0x040fe20000010100 */
[----:B------:R-:W-:Y:S01]  /*1480*/  FADD.FTZ R75, -R58, R59 ;  /* 0x0000003b3a4b7221 */ /* 0x000fe20000010100 */
[----:B------:R-:W-:Y:S01]  /*1490*/  FMUL.FTZ R69, R70, -1.4426950216293334961 ;  /* 0xbfb8aa3b46457820 */ /* 0x000fe20000410000 */
[----:B------:R-:W-:Y:S01]  /*14a0*/  FADD.FTZ R61, -R58, R99 ;  /* 0x000000633a3d7221 */ /* 0x000fe20000010100 */
[----:B------:R-:W-:Y:S01]  /*14b0*/  FMUL.FTZ R97, R92, R73 ;  /* 0x000000495c617220 */ /* 0x000fe20000410000 */
[----:B------:R-:W-:Y:S01]  /*14c0*/  FFMA.FTZ R63, R76, R95, R77 ;  /* 0x0000005f4c3f7223 */ /* 0x000fe2000001004d */
[----:B------:R-:W-:Y:S01]  /*14d0*/  FFMA.FTZ R59, R39, R94, R42 ;  /* 0x0000005e273b7223 */ /* 0x000fe2000001002a */
[----:B------:R-:W-:Y:S01]  /*14e0*/  FMUL.FTZ R96, R92, R75 ;  /* 0x0000004b5c607220 */ /* 0x000fe20000410000 */
[----:B------:R-:W-:Y:S01]  /*14f0*/  FADD.FTZ R103, -R58, R103 ;  /* 0x000000673a677221 */ /* 0x000fe20000010100 */
[----:B------:R-:W0:Y:S01]  /*1500*/  MUFU.EX2 R71, R71 ;  /* 0x0000004700477308 */ /* 0x000e220000000800 */
[--C-:B------:R-:W-:Y:S01]  /*1510*/  FFMA.FTZ R62, R49, R97, R78.reuse ;  /* 0x00000061313e7223 */ /* 0x100fe2000001004e */
[----:B------:R-:W-:Y:S01]  /*1520*/  FMUL.FTZ R98, R92, R61 ;  /* 0x0000003d5c627220 */ /* 0x000fe20000410000 */
[----:B------:R-:W-:Y:S01]  /*1530*/  FMUL.FTZ R101, R63, -1.4426950216293334961 ;  /* 0xbfb8aa3b3f657820 */ /* 0x000fe20000410000 */
[----:B------:R-:W-:Y:S01]  /*1540*/  FMUL.FTZ R72, R59, -1.4426950216293334961 ;  /* 0xbfb8aa3b3b487820 */ /* 0x000fe20000410000 */
[----:B------:R-:W-:Y:S01]  /*1550*/  FFMA.FTZ R60, R40, R96, R41 ;  /* 0x00000060283c7223 */ /* 0x000fe20000010029 */
[----:B------:R-:W-:Y:S01]  /*1560*/  FMUL.FTZ R100, R92, R103 ;  /* 0x000000675c647220 */ /* 0x000fe20000410000 */
[----:B------:R-:W-:Y:S01]  /*1570*/  FMUL.FTZ R73, R62, -1.4426950216293334961 ;  /* 0xbfb8aa3b3e497820 */ /* 0x000fe20000410000 */
[----:B------:R-:W1:Y:S01]  /*1580*/  MUFU.EX2 R69, R69 ;  /* 0x0000004500457308 */ /* 0x000e620000000800 */
[----:B------:R-:W-:Y:S01]  /*1590*/  FFMA.FTZ R61, R49, R98, R78 ;  /* 0x00000062313d7223 */ /* 0x000fe2000001004e */
[----:B------:R-:W-:Y:S01]  /*15a0*/  FMUL.FTZ R75, R60, -1.4426950216293334961 ;  /* 0xbfb8aa3b3c4b7820 */ /* 0x000fe20000410000 */
[----:B------:R-:W-:-:S02]  /*15b0*/  FFMA.FTZ R58, R76, R100, R77 ;  /* 0x000000644c3a7223 */ /* 0x000fc4000001004d */
[----:B------:R-:W-:Y:S02]  /*15c0*/  FMUL.FTZ R102, R61, -1.4426950216293334961 ;  /* 0xbfb8aa3b3d667820 */ /* 0x000fe40000410000 */
[----:B------:R-:W-:Y:S01]  /*15d0*/  FMUL.FTZ R104, R58, -1.4426950216293334961 ;  /* 0xbfb8aa3b3a687820 */ /* 0x000fe20000410000 */
[----:B------:R0:W2:Y:S08]  /*15e0*/  MUFU.EX2 R99, R73 ;  /* 0x0000004900637308 */ /* 0x0000b00000000800 */
[----:B------:R-:W-:Y:S01]  /*15f0*/  MUFU.EX2 R101, R101 ;  /* 0x0000006500657308 */ /* 0x000fe20000000800 */
[----:B0-----:R-:W-:Y:S01]  /*1600*/  FADD.FTZ R73, R71, 1 ;  /* 0x3f80000047497421 */ /* 0x001fe20000010000 */
[----:B-1----:R-:W-:-:S06]  /*1610*/  FADD.FTZ R74, R69, 1 ;  /* 0x3f800000454a7421 */ /* 0x002fcc0000010000 */
[----:B------:R-:W0:Y:S01]  /*1620*/  MUFU.EX2 R72, R72 ;  /* 0x0000004800487308 */ /* 0x000e220000000800 */
[----:B--2---:R-:W-:-:S07]  /*1630*/  FADD.FTZ R99, R99, 1 ;  /* 0x3f80000063637421 */ /* 0x004fce0000010000 */
[----:B------:R-:W1:Y:S08]  /*1640*/  MUFU.EX2 R75, R75 ;  /* 0x0000004b004b7308 */ /* 0x000e700000000800 */
[----:B------:R2:W3:Y:S01]  /*1650*/  MUFU.EX2 R103, R102 ;  /* 0x0000006600677308 */ /* 0x0004e20000000800 */
[----:B0-----:R-:W-:-:S07]  /*1660*/  FADD.FTZ R69, R72, 1 ;  /* 0x3f80000048457421 */ /* 0x001fce0000010000 */
[----:B------:R-:W0:Y:S01]  /*1670*/  MUFU.EX2 R104, R104 ;  /* 0x0000006800687308 */ /* 0x000e220000000800 */
[----:B--2---:R-:W-:Y:S01]  /*1680*/  FADD.FTZ R102, R101, 1 ;  /* 0x3f80000065667421 */ /* 0x004fe20000010000 */
[----:B-1----:R-:W-:-:S06]  /*1690*/  FADD.FTZ R71, R75, 1 ;  /* 0x3f8000004b477421 */ /* 0x002fcc0000010000 */
[----:B------:R-:W1:Y:S01]  /*16a0*/  MUFU.RCP R73, R73 ;  /* 0x0000004900497308 */ /* 0x000e620000001000 */
[----:B---3--:R-:W-:-:S07]  /*16b0*/  FADD.FTZ R75, R103, 1 ;  /* 0x3f800000674b7421 */ /* 0x008fce0000010000 */
[----:B------:R-:W2:Y:S01]  /*16c0*/  MUFU.RCP R74, R74 ;  /* 0x0000004a004a7308 */ /* 0x000ea20000001000 */
[----:B0-----:R-:W-:-:S07]  /*16d0*/  FADD.FTZ R72, R104, 1 ;  /* 0x3f80000068487421 */ /* 0x001fce0000010000 */
[----:B------:R-:W0:Y:S01]  /*16e0*/  MUFU.RCP R99, R99 ;  /* 0x0000006300637308 */ /* 0x000e220000001000 */
[----:B-1----:R-:W-:-:S04]  /*16f0*/  FADD.FTZ R105, -R73, 1 ;  /* 0x3f80000049697421 */ /* 0x002fc80000010100 */
[----:B------:R-:W-:-:S03]  /*1700*/  FFMA.FTZ R68, R68, R105, 1 ;  /* 0x3f80000044447423 */ /* 0x000fc60000010069 */
[----:B------:R-:W1:Y:S01]  /*1710*/  MUFU.RCP R102, R102 ;  /* 0x0000006600667308 */ /* 0x000e620000001000 */
[----:B--2---:R-:W-:Y:S01]  /*1720*/  FADD.FTZ R101, -R74, 1 ;  /* 0x3f8000004a657421 */ /* 0x004fe20000010100 */
[----:B------:R-:W-:-:S03]  /*1730*/  FMUL.FTZ R73, R73, R68 ;  /* 0x0000004449497220 */ /* 0x000fc60000410000 */
[----:B------:R-:W-:-:S03]  /*1740*/  FFMA.FTZ R101, R70, R101, 1 ;  /* 0x3f80000046657423 */ /* 0x000fc60000010065 */
[----:B------:R-:W2:Y:S01]  /*1750*/  MUFU.RCP R69, R69 ;  /* 0x0000004500457308 */ /* 0x000ea20000001000 */
[----:B0-----:R-:W-:Y:S01]  /*1760*/  FADD.FTZ R103, -R99, 1 ;  /* 0x3f80000063677421 */ /* 0x001fe20000010100 */
[----:B------:R-:W-:-:S03]  /*1770*/  FMUL.FTZ R74, R74, R101 ;  /* 0x000000654a4a7220 */ /* 0x000fc60000410000 */
[----:B------:R-:W-:-:S03]  /*1780*/  FFMA.FTZ R62, R62, R103, 1 ;  /* 0x3f8000003e3e7423 */ /* 0x000fc60000010067 */
[----:B------:R-:W0:Y:S01]  /*1790*/  MUFU.RCP R75, R75 ;  /* 0x0000004b004b7308 */ /* 0x000e220000001000 */
[----:B-1----:R-:W-:Y:S01]  /*17a0*/  FADD.FTZ R70, -R102, 1 ;  /* 0x3f80000066467421 */ /* 0x002fe20000010100 */
[----:B------:R-:W-:-:S03]  /*17b0*/  FMUL.FTZ R62, R99, R62 ;  /* 0x0000003e633e7220 */ /* 0x000fc60000410000 */
[----:B------:R-:W-:-:S03]  /*17c0*/  FFMA.FTZ R63, R63, R70, 1 ;  /* 0x3f8000003f3f7423 */ /* 0x000fc60000010046 */
[----:B------:R-:W1:Y:S01]  /*17d0*/  MUFU.RCP R71, R71 ;  /* 0x0000004700477308 */ /* 0x000e620000001000 */
[----:B--2---:R-:W-:Y:S01]  /*17e0*/  FADD.FTZ R68, -R69, 1 ;  /* 0x3f80000045447421 */ /* 0x004fe20000010100 */
[----:B------:R-:W-:-:S03]  /*17f0*/  FMUL.FTZ R63, R102, R63 ;  /* 0x0000003f663f7220 */ /* 0x000fc60000410000 */
[----:B------:R-:W-:-:S03]  /*1800*/  FFMA.FTZ R68, R59, R68, 1 ;  /* 0x3f8000003b447423 */ /* 0x000fc60000010044 */
[----:B------:R-:W2:Y:S01]  /*1810*/  MUFU.RCP R72, R72 ;  /* 0x0000004800487308 */ /* 0x000ea20000001000 */
[----:B0-----:R-:W-:Y:S01]  /*1820*/  FADD.FTZ R70, -R75, 1 ;  /* 0x3f8000004b467421 */ /* 0x001fe20000010100 */
[----:B------:R-:W-:Y:S01]  /*1830*/  FMUL.FTZ R102, R69, R68 ;  /* 0x0000004445667220 */ /* 0x000fe20000410000 */
[----:B-----5:R-:W-:Y:S02]  /*1840*/  SHF.L.U32 R69, R67, 0x10, RZ ;  /* 0x0000001043457819 */ /* 0x020fe400000006ff */
[----:B------:R-:W-:Y:S01]  /*1850*/  FFMA.FTZ R68, R61, R70, 1 ;  /* 0x3f8000003d447423 */ /* 0x000fe20000010046 */
[C---:B------:R-:W-:Y:S01]  /*1860*/  IMAD.U32 R61, R64.reuse, 0x10000, RZ ;  /* 0x00010000403d7824 */ /* 0x040fe200078e00ff */
[----:B------:R-:W-:Y:S01]  /*1870*/  PRMT R64, R64, 0x7632, R64 ;  /* 0x0000763240407816 */ /* 0x000fe20000000040 */
[----:B-1----:R-:W-:Y:S02]  /*1880*/  FADD.FTZ R99, -R71, 1 ;  /* 0x3f80000047637421 */ /* 0x002fe40000010100 */
[----:B------:R-:W-:Y:S01]  /*1890*/  FMUL.FTZ R74, R61, R74 ;  /* 0x0000004a3d4a7220 */ /* 0x000fe20000410000 */
[----:B------:R-:W-:Y:S01]  /*18a0*/  SHF.L.U32 R61, R64, 0x10, RZ ;  /* 0x00000010403d7819 */ /* 0x000fe200000006ff */
[----:B------:R-:W-:Y:S01]  /*18b0*/  FMUL.FTZ R68, R75, R68 ;  /* 0x000000444b447220 */ /* 0x000fe20000410000 */
[----:B------:R-:W-:Y:S01]  /*18c0*/  FFMA.FTZ R60, R60, R99, 1 ;  /* 0x3f8000003c3c7423 */ /* 0x000fe20000010063 */
[----:B------:R-:W-:Y:S01]  /*18d0*/  FMUL.FTZ R99, R39, R74 ;  /* 0x0000004a27637220 */ /* 0x000fe20000410000 */
[----:B------:R-:W-:Y:S01]  /*18e0*/  PRMT R67, R67, 0x7632, R67 ;  /* 0x0000763243437816 */ /* 0x000fe20000000043 */
[----:B------:R-:W-:Y:S01]  /*18f0*/  FMUL.FTZ R64, R61, R62 ;  /* 0x0000003e3d407220 */ /* 0x000fe20000410000 */
[----:B--2---:R-:W-:Y:S01]  /*1900*/  FADD.FTZ R59, -R72, 1 ;  /* 0x3f800000483b7421 */ /* 0x004fe20000010100 */
[----:B------:R-:W-:Y:S01]  /*1910*/  FMUL.FTZ R104, R71, R60 ;  /* 0x0000003c47687220 */ /* 0x000fe20000410000 */
[----:B------:R-:W-:Y:S01]  /*1920*/  SHF.L.U32 R60, R65, 0x10, RZ ;  /* 0x00000010413c7819 */ /* 0x000fe200000006ff */
[----:B------:R-:W-:Y:S01]  /*1930*/  FADD.FTZ R62, R74, R51 ;  /* 0x000000334a3e7221 */ /* 0x000fe20000010000 */
[----:B------:R-:W-:Y:S01]  /*1940*/  FFMA.FTZ R59, R58, R59, 1 ;  /* 0x3f8000003a3b7423 */ /* 0x000fe2000001003b */
[----:B------:R-:W-:Y:S01]  /*1950*/  FMUL.FTZ R106, R49, R64 ;  /* 0x00000040316a7220 */ /* 0x000fe20000410000 */
[----:B------:R-:W-:Y:S01]  /*1960*/  FADD.FTZ R51, RZ, R99 ;  /* 0x00000063ff337221 */ /* 0x000fe20000010000 */
[----:B------:R-:W-:-:S02]  /*1970*/  IMAD.U32 R67, R67, 0x10000, RZ ;  /* 0x0001000043437824 */ /* 0x000fc400078e00ff */
[----:B------:R-:W-:Y:S01]  /*1980*/  FMUL.FTZ R58, R72, R59 ;  /* 0x0000003b483a7220 */ /* 0x000fe20000410000 */
[----:B------:R-:W-:Y:S01]  /*1990*/  PRMT R59, R65, 0x7632, R59 ;  /* 0x00007632413b7816 */ /* 0x000fe2000000003b */
[----:B------:R-:W-:Y:S01]  /*19a0*/  FADD.FTZ R51, R51, R106 ;  /* 0x0000006a33337221 */ /* 0x000fe20000010000 */
[----:B------:R-:W-:Y:S01]  /*19b0*/  SHF.L.U32 R65, R66, 0x10, RZ ;  /* 0x0000001042417819 */ /* 0x000fe200000006ff */
[----:B------:R-:W-:Y:S01]  /*19c0*/  FMUL.FTZ R67, R67, R58 ;  /* 0x0000003a43437220 */ /* 0x000fe20000410000 */
[----:B------:R-:W-:Y:S01]  /*19d0*/  SHF.L.U32 R70, R59, 0x10, RZ ;  /* 0x000000103b467819 */ /* 0x000fe200000006ff */
[----:B------:R-:W-:Y:S01]  /*19e0*/  FMUL.FTZ R59, R60, R73 ;  /* 0x000000493c3b7220 */ /* 0x000fe20000410000 */
[----:B------:R-:W-:Y:S01]  /*19f0*/  PRMT R66, R66, 0x7632, R66 ;  /* 0x0000763242427816 */ /* 0x000fe20000000042 */
[----:B------:R-:W-:Y:S01]  /*1a00*/  FMUL.FTZ R61, R65, R102 ;  /* 0x00000066413d7220 */ /* 0x000fe20000410000 */
[C---:B------:R-:W-:Y:S01]  /*1a10*/  FFMA.FTZ R65, R93.reuse, R74, R50 ;  /* 0x0000004a5d417223 */ /* 0x040fe20000010032 */
[----:B------:R-:W-:Y:S01]  /*1a20*/  FFMA.FTZ R50, R93, R99, RZ ;  /* 0x000000635d327223 */ /* 0x000fe200000100ff */
[----:B------:R-:W-:Y:S01]  /*1a30*/  FMUL.FTZ R60, R70, R63 ;  /* 0x0000003f463c7220 */ /* 0x000fe20000410000 */
[----:B------:R-:W-:Y:S01]  /*1a40*/  FMUL.FTZ R63, R69, R104 ;  /* 0x00000068453f7220 */ /* 0x000fe20000410000 */
[----:B------:R-:W-:Y:S01]  /*1a50*/  FMUL.FTZ R104, R40, R59 ;  /* 0x0000003b28687220 */ /* 0x000fe20000410000 */
        /* <DEDUP_REMOVED lines=17> */
[----:B------:R-:W-:Y:S01]  /*1b70*/  FADD.FTZ R66, R59, R55 ;  /* 0x000000373b427221 */ /* 0x000fe20000010000 */
[----:B------:R-:W-:Y:S01]  /*1b80*/  FFMA.FTZ R73, R95, R60, R56 ;  /* 0x0000003c5f497223 */ /* 0x000fe20000010038 */
[----:B------:R-:W-:Y:S01]  /*1b90*/  FADD.FTZ R58, R58, R103 ;  /* 0x000000673a3a7221 */ /* 0x000fe20000010000 */
[----:B------:R-:W-:Y:S01]  /*1ba0*/  FFMA.FTZ R51, R96, R103, R51 ;  /* 0x0000006760337223 */ /* 0x000fe20000010033 */
[----:B------:R-:W-:Y:S01]  /*1bb0*/  FFMA.FTZ R69, R97, R64, R52 ;  /* 0x0000004061457223 */ /* 0x000fe20000010034 */
[----:B------:R-:W-:Y:S01]  /*1bc0*/  FADD.FTZ R53, R64, R53 ;  /* 0x0000003540357221 */ /* 0x000fe20000010000 */
        /* <DEDUP_REMOVED lines=12> */
[----:B------:R-:W-:Y:S01]  /*1c90*/  CS2R R74, SRZ ;  /* 0x00000000004a7805 */ /* 0x000fe2000001ff00 */
        /* <DEDUP_REMOVED lines=21> */
.L_x_404:
[----:B------:R-:W-:Y:S04]  /*1df0*/  BSSY.RECONVERGENT B0, `(.L_x_405) ;  /* 0x000005c000007945 */ /* 0x000fe80003800200 */
[----:B------:R-:W-:Y:S05]  /*1e00*/  @P2 BRA `(.L_x_406) ;  /* 0x0000000400682947 */ /* 0x000fea0003800000 */
[----:B-1----:R-:W1:Y:S04]  /*1e10*/  LDS.64 R62, [R9] ;  /* 0x00000000093e7984 */ /* 0x002e680000000a00 */
[----:B------:R-:W2:Y:S04]  /*1e20*/  LDS.64 R64, [R10] ;  /* 0x000000000a407984 */ /* 0x000ea80000000a00 */
[----:B------:R-:W3:Y:S04]  /*1e30*/  LDS.64 R66, [R11] ;  /* 0x000000000b427984 */ /* 0x000ee80000000a00 */
[----:B0-----:R-:W0:Y:S04]  /*1e40*/  LDS.64 R58, [R12] ;  /* 0x000000000c3a7984 */ /* 0x001e280000000a00 */
[----:B------:R-:W4:Y:S04]  /*1e50*/  LDS.64 R72, [R13] ;  /* 0x000000000d487984 */ /* 0x000f280000000a00 */
[----:B------:R-:W5:Y:S04]  /*1e60*/  LDS.64 R74, [R14] ;  /* 0x000000000e4a7984 */ /* 0x000f680000000a00 */
[----:B------:R-:W5:Y:S04]  /*1e70*/  LDS.64 R60, [R15] ;  /* 0x000000000f3c7984 */ /* 0x000f680000000a00 */
[----:B------:R-:W-:Y:S01]  /*1e80*/  LDS.64 R70, [R20] ;  /* 0x0000000014467984 */ /* 0x000fe20000000a00 */
[----:B-1----:R-:W-:Y:S01]  /*1e90*/  FADD.FTZ R69, RZ, R62 ;  /* 0x0000003eff457221 */ /* 0x002fe20000010000 */
[----:B------:R-:W-:-:S02]  /*1ea0*/  FADD.FTZ R68, RZ, R63 ;  /* 0x0000003fff447221 */ /* 0x000fc40000010000 */
[----:B------:R-:W1:Y:S01]  /*1eb0*/  LDS.64 R62, [R16] ;  /* 0x00000000103e7984 */ /* 0x000e620000000a00 */
[----:B--2---:R-:W-:Y:S01]  /*1ec0*/  FADD.FTZ R69, R69, R64 ;  /* 0x0000004045457221 */ /* 0x004fe20000010000 */
[----:B------:R-:W-:Y:S02]  /*1ed0*/  FADD.FTZ R68, R68, R65 ;  /* 0x0000004144447221 */ /* 0x000fe40000010000 */
[----:B------:R-:W2:Y:S01]  /*1ee0*/  LDS.64 R64, [R17] ;  /* 0x0000000011407984 */ /* 0x000ea20000000a00 */
[----:B---3--:R-:W-:Y:S01]  /*1ef0*/  FADD.FTZ R119, R69, R66 ;  /* 0x0000004245777221 */ /* 0x008fe20000010000 */
[----:B------:R-:W-:Y:S02]  /*1f00*/  FADD.FTZ R118, R68, R67 ;  /* 0x0000004344767221 */ /* 0x000fe40000010000 */
[----:B------:R-:W3:Y:S01]  /*1f10*/  LDS.64 R66, [R18] ;  /* 0x0000000012427984 */ /* 0x000ee20000000a00 */
[----:B0-----:R-:W-:Y:S01]  /*1f20*/  FADD.FTZ R119, R119, R58 ;  /* 0x0000003a77777221 */ /* 0x001fe20000010000 */
[----:B------:R-:W-:-:S02]  /*1f30*/  FADD.FTZ R118, R118, R59 ;  /* 0x0000003b76767221 */ /* 0x000fc40000010000 */
[----:B------:R-:W0:Y:S01]  /*1f40*/  LDS.64 R68, [R19] ;  /* 0x0000000013447984 */ /* 0x000e220000000a00 */
[----:B----4-:R-:W-:Y:S01]  /*1f50*/  FADD.FTZ R119, R119, R72 ;  /* 0x0000004877777221 */ /* 0x010fe20000010000 */
[----:B------:R-:W-:Y:S02]  /*1f60*/  FADD.FTZ R118, R118, R73 ;  /* 0x0000004976767221 */ /* 0x000fe40000010000 */
[----:B------:R-:W4:Y:S01]  /*1f70*/  LDS.64 R58, [R21] ;  /* 0x00000000153a7984 */ /* 0x000f220000000a00 */
[----:B-----5:R-:W-:Y:S01]  /*1f80*/  FADD.FTZ R119, R119, R74 ;  /* 0x0000004a77777221 */ /* 0x020fe20000010000 */
[----:B------:R-:W-:Y:S02]  /*1f90*/  FADD.FTZ R118, R118, R75 ;  /* 0x0000004b76767221 */ /* 0x000fe40000010000 */
[----:B------:R-:W-:Y:S01]  /*1fa0*/  LDS.64 R74, [R27] ;  /* 0x000000001b4a7984 */ /* 0x000fe20000000a00 */
[----:B------:R-:W-:Y:S01]  /*1fb0*/  FADD.FTZ R119, R119, R60 ;  /* 0x0000003c77777221 */ /* 0x000fe20000010000 */
[----:B------:R-:W-:-:S02]  /*1fc0*/  FADD.FTZ R118, R118, R61 ;  /* 0x0000003d76767221 */ /* 0x000fc40000010000 */
[----:B------:R-:W5:Y:S04]  /*1fd0*/  LDS.64 R60, [R22] ;  /* 0x00000000163c7984 */ /* 0x000f680000000a00 */
[----:B------:R-:W-:Y:S01]  /*1fe0*/  LDS.64 R72, [R28] ;  /* 0x000000001c487984 */ /* 0x000fe20000000a00 */
[----:B-1----:R-:W-:Y:S01]  /*1ff0*/  FADD.FTZ R119, R119, R62 ;  /* 0x0000003e77777221 */ /* 0x002fe20000010000 */
[----:B------:R-:W-:Y:S02]  /*2000*/  FADD.FTZ R118, R118, R63 ;  /* 0x0000003f76767221 */ /* 0x000fe40000010000 */
[----:B------:R-:W1:Y:S01]  /*2010*/  LDS.64 R62, [R23] ;  /* 0x00000000173e7984 */ /* 0x000e620000000a00 */
[----:B--2---:R-:W-:Y:S01]  /*2020*/  FADD.FTZ R119, R119, R64 ;  /* 0x0000004077777221 */ /* 0x004fe20000010000 */
[----:B------:R-:W-:-:S02]  /*2030*/  FADD.FTZ R118, R118, R65 ;  /* 0x0000004176767221 */ /* 0x000fc40000010000 */
[----:B------:R-:W2:Y:S01]  /*2040*/  LDS.64 R64, [R24] ;  /* 0x0000000018407984 */ /* 0x000ea20000000a00 */
[----:B---3--:R-:W-:Y:S01]  /*2050*/  FADD.FTZ R119, R119, R66 ;  /* 0x0000004277777221 */ /* 0x008fe20000010000 */
[----:B------:R-:W-:Y:S02]  /*2060*/  FADD.FTZ R118, R118, R67 ;  /* 0x0000004376767221 */ /* 0x000fe40000010000 */
[----:B------:R-:W3:Y:S01]  /*2070*/  LDS.64 R66, [R25] ;  /* 0x0000000019427984 */ /* 0x000ee20000000a00 */
[----:B0-----:R-:W-:Y:S01]  /*2080*/  FADD.FTZ R119, R119, R68 ;  /* 0x0000004477777221 */ /* 0x001fe20000010000 */
[----:B------:R-:W-:Y:S02]  /*2090*/  FADD.FTZ R118, R118, R69 ;  /* 0x0000004576767221 */ /* 0x000fe40000010000 */
[----:B------:R-:W0:Y:S01]  /*20a0*/  LDS.64 R68, [R26] ;  /* 0x000000001a447984 */ /* 0x000e220000000a00 */
[----:B------:R-:W-:Y:S01]  /*20b0*/  FADD.FTZ R119, R119, R70 ;  /* 0x0000004677777221 */ /* 0x000fe20000010000 */
[----:B------:R-:W-:-:S02]  /*20c0*/  FADD.FTZ R118, R118, R71 ;  /* 0x0000004776767221 */ /* 0x000fc40000010000 */
[----:B------:R-:W0:Y:S01]  /*20d0*/  LDS.64 R70, [R29] ;  /* 0x000000001d467984 */ /* 0x000e220000000a00 */
[----:B----4-:R-:W-:Y:S01]  /*20e0*/  FADD.FTZ R119, R119, R58 ;  /* 0x0000003a77777221 */ /* 0x010fe20000010000 */
[----:B------:R-:W-:Y:S02]  /*20f0*/  FADD.FTZ R118, R118, R59 ;  /* 0x0000003b76767221 */ /* 0x000fe40000010000 */
[----:B------:R-:W4:Y:S01]  /*2100*/  LDS.64 R58, [R30] ;  /* 0x000000001e3a7984 */ /* 0x000f220000000a00 */
[----:B-----5:R-:W-:Y:S01]  /*2110*/  FADD.FTZ R119, R119, R60 ;  /* 0x0000003c77777221 */ /* 0x020fe20000010000 */
[----:B------:R-:W-:Y:S02]  /*2120*/  FADD.FTZ R118, R118, R61 ;  /* 0x0000003d76767221 */ /* 0x000fe40000010000 */
[----:B------:R-:W5:Y:S01]  /*2130*/  LDS.64 R60, [R31] ;  /* 0x000000001f3c7984 */ /* 0x000f620000000a00 */
[----:B-1----:R-:W-:Y:S01]  /*2140*/  FADD.FTZ R119, R119, R62 ;  /* 0x0000003e77777221 */ /* 0x002fe20000010000 */
[----:B------:R-:W-:-:S02]  /*2150*/  FADD.FTZ R118, R118, R63 ;  /* 0x0000003f76767221 */ /* 0x000fc40000010000 */
        /* <DEDUP_REMOVED lines=10> */
[----:B------:R-:W-:Y:S01]  /*2200*/  FADD.FTZ R119, R119, R74 ;  /* 0x0000004a77777221 */ /* 0x000fe20000010000 */
[----:B------:R-:W-:Y:S02]  /*2210*/  FADD.FTZ R118, R118, R75 ;  /* 0x0000004b76767221 */ /* 0x000fe40000010000 */
[----:B------:R-:W-:Y:S01]  /*2220*/  LDS.64 R74, [R38] ;  /* 0x00000000264a7984 */ /* 0x000fe20000000a00 */
[----:B------:R-:W-:Y:S01]  /*2230*/  FADD.FTZ R119, R119, R72 ;  /* 0x0000004877777221 */ /* 0x000fe20000010000 */
[----:B------:R-:W-:Y:S02]  /*2240*/  FADD.FTZ R118, R118, R73 ;  /* 0x0000004976767221 */ /* 0x000fe40000010000 */
[----:B------:R-:W-:Y:S01]  /*2250*/  LDS.64 R72, [R37] ;  /* 0x0000000025487984 */ /* 0x000fe20000000a00 */
[----:B------:R-:W-:Y:S01]  /*2260*/  FADD.FTZ R119, R119, R70 ;  /* 0x0000004677777221 */ /* 0x000fe20000010000 */
[----:B------:R-:W-:-:S02]  /*2270*/  FADD.FTZ R118, R118, R71 ;  /* 0x0000004776767221 */ /* 0x000fc40000010000 */
[----:B------:R-:W0:Y:S01]  /*2280*/  LDS.64 R70, [R36] ;  /* 0x0000000024467984 */ /* 0x000e220000000a00 */
[----:B----4-:R-:W-:Y:S01]  /*2290*/  FADD.FTZ R119, R119, R58 ;  /* 0x0000003a77777221 */ /* 0x010fe20000010000 */
[----:B------:R-:W-:-:S03]  /*22a0*/  FADD.FTZ R118, R118, R59 ;  /* 0x0000003b76767221 */ /* 0x000fc60000010000 */
[----:B-----5:R-:W-:Y:S01]  /*22b0*/  FADD.FTZ R119, R119, R60 ;  /* 0x0000003c77777221 */ /* 0x020fe20000010000 */
[----:B------:R-:W-:-:S03]  /*22c0*/  FADD.FTZ R118, R118, R61 ;  /* 0x0000003d76767221 */ /* 0x000fc60000010000 */
[----:B-1----:R-:W-:Y:S01]  /*22d0*/  FADD.FTZ R119, R119, R62 ;  /* 0x0000003e77777221 */ /* 0x002fe20000010000 */
[----:B------:R-:W-:-:S03]  /*22e0*/  FADD.FTZ R118, R118, R63 ;  /* 0x0000003f76767221 */ /* 0x000fc60000010000 */
[----:B--2---:R-:W-:Y:S01]  /*22f0*/  FADD.FTZ R119, R119, R64 ;  /* 0x0000004077777221 */ /* 0x004fe20000010000 */
[----:B------:R-:W-:-:S03]  /*2300*/  FADD.FTZ R118, R118, R65 ;  /* 0x0000004176767221 */ /* 0x000fc60000010000 */
[----:B---3--:R-:W-:Y:S01]  /*2310*/  FADD.FTZ R119, R119, R66 ;  /* 0x0000004277777221 */ /* 0x008fe20000010000 */
[----:B------:R-:W-:-:S03]  /*2320*/  FADD.FTZ R118, R118, R67 ;  /* 0x0000004376767221 */ /* 0x000fc60000010000 */
[----:B0-----:R-:W-:Y:S01]  /*2330*/  FADD.FTZ R119, R119, R68 ;  /* 0x0000004477777221 */ /* 0x001fe20000010000 */
[----:B------:R-:W-:-:S03]  /*2340*/  FADD.FTZ R118, R118, R69 ;  /* 0x0000004576767221 */ /* 0x000fc60000010000 */
[----:B------:R-:W-:Y:S01]  /*2350*/  FADD.FTZ R119, R119, R70 ;  /* 0x0000004677777221 */ /* 0x000fe20000010000 */
[----:B------:R-:W-:-:S03]  /*2360*/  FADD.FTZ R118, R118, R71 ;  /* 0x0000004776767221 */ /* 0x000fc60000010000 */
[----:B------:R-:W-:Y:S01]  /*2370*/  FADD.FTZ R119, R119, R72 ;  /* 0x0000004877777221 */ /* 0x000fe20000010000 */
[----:B------:R-:W-:-:S03]  /*2380*/  FADD.FTZ R118, R118, R73 ;  /* 0x0000004976767221 */ /* 0x000fc60000010000 */
[----:B------:R-:W-:Y:S01]  /*2390*/  FADD.FTZ R74, R119, R74 ;  /* 0x0000004a774a7221 */ /* 0x000fe20000010000 */
[----:B------:R-:W-:-:S07]  /*23a0*/  FADD.FTZ R75, R118, R75 ;  /* 0x0000004b764b7221 */ /* 0x000fce0000010000 */
.L_x_406:
[----:B------:R-:W-:Y:S05]  /*23b0*/  BSYNC.RECONVERGENT B0 ;  /* 0x0000000000007941 */ /* 0x000fea0003800200 */
.L_x_405:
[----:B0-----:R-:W0:Y:S01]  /*23c0*/  SHFL.BFLY PT, R59, R74, 0x1, 0x1f ;  /* 0x0c201f004a3b7f89 */ /* 0x001e2200000e0000 */
[----:B------:R-:W-:-:S03]  /*23d0*/  @!P1 IMAD R61, R43, UR5, R0 ;  /* 0x000000052b3d9c24 */ /* 0x000fc6000f8e0200 */
[----:B------:R-:W2:Y:S02]  /*23e0*/  SHFL.BFLY PT, R60, R75, 0x1, 0x1f ;  /* 0x0c201f004b3c7f89 */ /* 0x000ea400000e0000 */
[----:B------:R-:W-:-:S05]  /*23f0*/  @!P1 LEA R61, R61, R84, 0xa ;  /* 0x000000543d3d9211 */ /* 0x000fca00078e50ff */
[----:B------:R-:W-:-:S04]  /*2400*/  @!P1 IMAD.WIDE.U32 R116, R61, 0x4, R116 ;  /* 0x000000043d749825 */ /* 0x000fc800078e0074 */
[----:B0-----:R-:W-:Y:S01]  /*2410*/  FADD.FTZ R58, R59, R74 ;  /* 0x0000004a3b3a7221 */ /* 0x001fe20000010000 */
[----:B--2---:R-:W-:-:S05]  /*2420*/  FADD.FTZ R59, R60, R75 ;  /* 0x0000004b3c3b7221 */ /* 0x004fca0000010000 */
        /* <DEDUP_REMOVED lines=9> */
.L_x_409:
[----:B------:R-:W2:Y:S04]  /*24c0*/  LD.E.STRONG.GPU R59, desc[UR10][R108.64+0x8] ;  /* 0x0000080a6c3b7980 */ /* 0x000ea8000c10f900 */
[----:B--2---:R-:W-:Y:S01]  /*24d0*/  CCTL.IVALL ;  /* 0x00000000ff00798f */ /* 0x004fe20002000000 */
[----:B------:R-:W-:Y:S05]  /*24e0*/  YIELD ;  /* 0x0000000000007946 */ /* 0x000fea0003800000 */
[----:B-----5:R-:W-:-:S04]  /*24f0*/  LOP3.LUT R59, R59, R58, RZ, 0x3c, !PT ;  /* 0x0000003a3b3b7212 */ /* 0x020fc800078e3cff */
[----:B------:R-:W-:-:S13]  /*2500*/  ISETP.GT.AND P0, PT, R59, -0x1, PT ;  /* 0xffffffff3b00780c */ /* 0x000fda0003f04270 */
[----:B------:R-:W-:Y:S05]  /*2510*/  @P0 BRA `(.L_x_409) ;  /* 0xfffffffc00e80947 */ /* 0x000fea000383ffff */
.L_x_408:
[----:B------:R-:W-:Y:S05]  /*2520*/  WARPSYNC.ALL ;  /* 0x0000000000007948 */ /* 0x000fea0003800000 */
[----:B------:R-:W-:Y:S06]  /*2530*/  BAR.SYNC.DEFER_BLOCKING 0x0 ;  /* 0x0000000000007b1d */ /* 0x000fec0000010000 */
[----:B------:R-:W-:Y:S05]  /*2540*/  BRA `(.L_x_410) ;  /* 0x00000000003c7947 */ /* 0x000fea0003800000 */
.L_x_407:
[----:B------:R-:W-:Y:S01]  /*2550*/  BAR.SYNC.DEFER_BLOCKING 0x0 ;  /* 0x0000000000007b1d */ /* 0x000fe20000010000 */
[----:B------:R-:W-:-:S13]  /*2560*/  ISETP.NE.AND P0, PT, R3, RZ, PT ;  /* 0x000000ff0300720c */ /* 0x000fda0003f05270 */
[----:B------:R-:W-:Y:S05]  /*2570*/  @P0 BRA `(.L_x_411) ;  /* 0x0000000000280947 */ /* 0x000fea0003800000 */
[----:B------:R-:W-:Y:S06]  /*2580*/  MEMBAR.ALL.GPU ;  /* 0x0000000000007992 */ /* 0x000fec000000a000 */
[----:B------:R-:W-:-:S00]  /*2590*/  ERRBAR ;  /* 0x00000000000079ab */ /* 0x000fc00000000000 */
[----:B------:R-:W-:Y:S06]  /*25a0*/  CGAERRBAR ;  /* 0x00000000000075ab */ /* 0x000fec0000000000 */
[----:B0-----:R0:W5:Y:S02]  /*25b0*/  ATOM.E.ADD.STRONG.GPU PT, R58, desc[UR10][R114.64], R83 ;  /* 0x80000053723a798a */ /* 0x00116400081ef10a */
.L_x_412:
[----:B------:R-:W2:Y:S04]  /*25c0*/  LD.E.STRONG.GPU R59, desc[UR10][R114.64] ;  /* 0x0000000a723b7980 */ /* 0x000ea8000c10f900 */
[----:B--2---:R-:W-:Y:S01]  /*25d0*/  CCTL.IVALL ;  /* 0x00000000ff00798f */ /* 0x004fe20002000000 */
[----:B------:R-:W-:Y:S05]  /*25e0*/  YIELD ;  /* 0x0000000000007946 */ /* 0x000fea0003800000 */
[----:B-----5:R-:W-:-:S04]  /*25f0*/  LOP3.LUT R59, R59, R58, RZ, 0x3c, !PT ;  /* 0x0000003a3b3b7212 */ /* 0x020fc800078e3cff */
[----:B------:R-:W-:-:S13]  /*2600*/  ISETP.GT.AND P0, PT, R59, -0x1, PT ;  /* 0xffffffff3b00780c */ /* 0x000fda0003f04270 */
[----:B------:R-:W-:Y:S05]  /*2610*/  @P0 BRA `(.L_x_412) ;  /* 0xfffffffc00e80947 */ /* 0x000fea000383ffff */
.L_x_411:
[----:B------:R-:W-:Y:S05]  /*2620*/  WARPSYNC.ALL ;  /* 0x0000000000007948 */ /* 0x000fea0003800000 */
[----:B------:R-:W-:Y:S06]  /*2630*/  BAR.SYNC.DEFER_BLOCKING 0x0 ;  /* 0x0000000000007b1d */ /* 0x000fec0000010000 */
.L_x_410:
[----:B------:R-:W-:Y:S01]  /*2640*/  ISETP.GT.U32.AND P0, PT, R3, 0xff, PT ;  /* 0x000000ff0300780c */ /* 0x000fe20003f04070 */
[----:B------:R-:W-:Y:S01]  /*2650*/  BSSY.RECONVERGENT B0, `(.L_x_413) ;  /* 0x0000011000007945 */ /* 0x000fe20003800200 */
[----:B-1----:R-:W-:-:S11]  /*2660*/  CS2R R62, SRZ ;  /* 0x00000000003e7805 */ /* 0x002fd6000001ff00 */
[----:B------:R-:W-:Y:S05]  /*2670*/  @P0 BRA `(.L_x_414) ;  /* 0x0000000000380947 */ /* 0x000fea0003800000 */
[----:B------:R-:W1:Y:S01]  /*2680*/  LDC.64 R60, c[0x0][0x3d0] ;  /* 0x0000f400ff3c7b82 */ /* 0x000e620000000a00 */
[----:B0-----:R-:W-:-:S05]  /*2690*/  IMAD R58, R43, UR5, R0 ;  /* 0x000000052b3a7c24 */ /* 0x001fca000f8e0200 */
[----:B------:R-:W-:-:S04]  /*26a0*/  LEA R59, R58, R81, 0x9 ;  /* 0x000000513a3b7211 */ /* 0x000fc800078e48ff */
[----:B------:R-:W-:-:S04]  /*26b0*/  IADD3 R59, PT, PT, R82, R59, RZ ;  /* 0x0000003b523b7210 */ /* 0x000fc80007ffe0ff */
[----:B------:R-:W-:-:S04]  /*26c0*/  SHF.L.U32 R59, R59, 0x1, RZ ;  /* 0x000000013b3b7819 */ /* 0x000fc800000006ff */
[C---:B------:R-:W-:Y:S01]  /*26d0*/  IADD3 R63, PT, PT, R59.reuse, 0x40, RZ ;  /* 0x000000403b3f7810 */ /* 0x040fe20007ffe0ff */
        /* <DEDUP_REMOVED lines=8> */
.L_x_414:
[----:B------:R-:W-:Y:S05]  /*2760*/  BSYNC.RECONVERGENT B0 ;  /* 0x0000000000007941 */ /* 0x000fea0003800200 */
.L_x_413:
        /* <DEDUP_REMOVED lines=23> */
[----:B------:R-:W-:Y:S01]  /*28e0*/  @!P0 FMUL.FTZ R58, R58, 3.2552085031056776643e-05 ;  /* 0x380888893a3a8820 */ /* 0x000fe20000410000 */
[----:B------:R-:W-:-:S05]  /*28f0*/  @!P0 FMUL.FTZ R59, R59, 3.2552085031056776643e-05 ;  /* 0x380888893b3b8820 */ /* 0x000fca0000410000 */
        /* <DEDUP_REMOVED lines=38> */
.L_x_403:
[----:B------:R-:W-:Y:S02]  /*2b60*/  IMAD.SHL.U32 R0, R0, 0x20, RZ ;  /* 0x0000002000007824 */ /* 0x000fe400078e00ff */
        /* <DEDUP_REMOVED lines=18> */
[----:B------:R-:W-:Y:S02]  /*2c90*/  SEL R6, R2, 0x1, P0 ;  /* 0x0000000102067807 */ /* 0x000fe40000000000 */
[----:B------:R-:W-:Y:S02]  /*2ca0*/  LOP3.LUT R2, RZ, R8, RZ, 0x33, !PT ;  /* 0x00000008ff027212 */ /* 0x000fe400078e33ff */
[----:B------:R-:W-:Y:S02]  /*2cb0*/  SEL R3, R3, RZ, P0 ;  /* 0x000000ff03037207 */ /* 0x000fe40000000000 */
[----:B------:R-:W-:-:S02]  /*2cc0*/  SHF.L.U32 R7, R6, 0x6, RZ ;  /* 0x0000000606077819 */ /* 0x000fc400000006ff */
[----:B------:R-:W-:Y:S02]  /*2cd0*/  SHF.L.U64.HI R6, R6, 0x6, R3 ;  /* 0x0000000606067819 */ /* 0x000fe40000010203 */
[----:B0-----:R-:W-:Y:S02]  /*2ce0*/  IADD3 R5, P0, PT, R2, R7, RZ ;  /* 0x0000000702057210 */ /* 0x001fe40007f1e0ff */
        /* <DEDUP_REMOVED lines=11> */
[----:B------:R-:W-:-:S03]  /*2da0*/  LEA R10, R8, UR6, 0x7 ;  /* 0x00000006080a7c11 */ /* 0x000fc6000f8e38ff */
[----:B------:R-:W-:-:S05]  /*2db0*/  IMAD.WIDE.U32.X R2, R4, -0x77777778, R12, P0 ;  /* 0x8888888804027825 */ /* 0x000fca00000e040c */
[----:B------:R-:W-:Y:S02]  /*2dc0*/  SHF.R.U64 R40, R2, 0x3, R3 ;  /* 0x0000000302287819 */ /* 0x000fe40000001203 */
[----:B------:R-:W-:Y:S02]  /*2dd0*/  LOP3.LUT R2, R9, 0x1e, RZ, 0xc0, !PT ;  /* 0x0000001e09027812 */ /* 0x000fe400078ec0ff */
[----:B------:R-:W-:Y:S02]  /*2de0*/  IADD3 R41, P1, PT, R40, 0x1, RZ ;  /* 0x0000000128297810 */ /* 0x000fe40007f3e0ff */
[----:B------:R-:W-:Y:S02]  /*2df0*/  LOP3.LUT R11, R2, 0x1f, R17, 0x78, !PT ;  /* 0x0000001f020b7812 */ /* 0x000fe400078e7811 */
[----:B------:R-:W-:Y:S02]  /*2e00*/  LOP3.LUT R42, R41, 0x7, RZ, 0xc0, !PT ;  /* 0x00000007292a7812 */ /* 0x000fe400078ec0ff */
[----:B------:R-:W-:Y:S01]  /*2e10*/  LEA.HI.X R19, R3, RZ, RZ, 0x1d, P1 ;  /* 0x000000ff03137211 */ /* 0x000fe200008fecff */
[----:B------:R-:W-:Y:S01]  /*2e20*/  IMAD R10, R11, 0x4, R10 ;  /* 0x000000040b0a7824 */ /* 0x000fe200078e020a */
[----:B------:R-:W-:-:S02]  /*2e30*/  IADD3 R2, P2, PT, R42, -0x1, RZ ;  /* 0xffffffff2a027810 */ /* 0x000fc40007f5e0ff */
[----:B------:R-:W-:Y:S02]  /*2e40*/  LOP3.LUT R19, R19, 0x3fffffff, RZ, 0xc0, !PT ;  /* 0x3fffffff13137812 */ /* 0x000fe400078ec0ff */
[----:B------:R-:W-:Y:S02]  /*2e50*/  ISETP.GE.U32.AND P0, PT, R2, 0x3, PT ;  /* 0x000000030200780c */ /* 0x000fe40003f06070 */
[----:B------:R-:W-:Y:S02]  /*2e60*/  IADD3.X R11, PT, PT, RZ, -0x1, RZ, P2, !PT ;  /* 0xffffffffff0b7810 */ /* 0x000fe400017fe4ff */
[----:B------:R-:W-:Y:S02]  /*2e70*/  SHF.L.U32 R2, R17, 0x7, RZ ;  /* 0x0000000711027819 */ /* 0x000fe400000006ff */
[----:B------:R-:W-:Y:S02]  /*2e80*/  ISETP.GE.U32.AND.EX P0, PT, R11, RZ, PT, P0 ;  /* 0x000000ff0b00720c */ /* 0x000fe40003f06100 */
[----:B------:R-:W-:-:S02]  /*2e90*/  MOV R11, R15 ;  /* 0x0000000f000b7202 */ /* 0x000fc40000000f00 */
[----:B------:R-:W-:Y:S01]  /*2ea0*/  LOP3.LUT R15, R2, 0x780, RZ, 0xc0, !PT ;  /* 0x00000780020f7812 */ /* 0x000fe200078ec0ff */
[----:B------:R-:W-:-:S03]  /*2eb0*/  IMAD.WIDE.U32 R2, R8, 0x780, RZ ;  /* 0x0000078008027825 */ /* 0x000fc600078e00ff */
[----:B------:R-:W-:Y:S02]  /*2ec0*/  IADD3 R15, PT, PT, R15, UR6, RZ ;  /* 0x000000060f0f7c10 */ /* 0x000fe4000fffe0ff */
[----:B------:R-:W-:Y:S02]  /*2ed0*/  LOP3.LUT R18, R2, 0x1f, R17, 0xf8, !PT ;  /* 0x0000001f02127812 */ /* 0x000fe400078ef811 */
[----:B------:R-:W-:-:S07]  /*2ee0*/  LOP3.LUT R17, R41, 0xfffffff8, RZ, 0xc0, !PT ;  /* 0xfffffff829117812 */ /* 0x000fce00078ec0ff */
.L_x_427:
[----:B------:R-:W-:Y:S01]  /*2ef0*/  ISETP.GT.U32.AND P1, PT, R7, R8, PT ;  /* 0x000000080700720c */ /* 0x000fe20003f24070 */
[----:B------:R-:W-:Y:S01]  /*2f00*/  BSSY.RECONVERGENT B0, `(.L_x_416) ;  /* 0x000006e000007945 */ /* 0x000fe20003800200 */
[----:B0-----:R-:W-:Y:S02]  /*2f10*/  CS2R R24, SRZ ;  /* 0x0000000000187805 */ /* 0x001fe4000001ff00 */
[----:B------:R-:W-:-:S13]  /*2f20*/  ISETP.GT.AND.EX P1, PT, R6, RZ, PT, P1 ;  /* 0x000000ff0600720c */ /* 0x000fda0003f24310 */
[----:B--23--:R-:W-:Y:S05]  /*2f30*/  @!P1 BRA `(.L_x_417) ;  /* 0x0000000400a89947 */ /* 0x00cfea0003800000 */
[----:B------:R-:W-:Y:S01]  /*2f40*/  ISETP.GE.U32.AND P2, PT, R5, 0x69, PT ;  /* 0x000000690500780c */ /* 0x000fe20003f46070 */
[----:B------:R-:W-:Y:S01]  /*2f50*/  BSSY.RECONVERGENT B1, `(.L_x_418) ;  /* 0x0000034000017945 */ /* 0x000fe20003800200 */
[----:B------:R-:W-:Y:S02]  /*2f60*/  ISETP.NE.U32.AND P1, PT, R42, RZ, PT ;  /* 0x000000ff2a00720c */ /* 0x000fe40003f25070 */
[----:B------:R-:W-:Y:S02]  /*2f70*/  CS2R R24, SRZ ;  /* 0x0000000000187805 */ /* 0x000fe4000001ff00 */
[----:B------:R-:W-:Y:S01]  /*2f80*/  ISETP.GE.U32.AND.EX P2, PT, R4, RZ, PT, P2 ;  /* 0x000000ff0400720c */ /* 0x000fe20003f46120 */
[----:B------:R-:W-:Y:S01]  /*2f90*/  IMAD.MOV.U32 R46, RZ, RZ, RZ ;  /* 0x000000ffff2e7224 */ /* 0x000fe200078e00ff */
[----:B------:R-:W-:Y:S02]  /*2fa0*/  IADD3 R12, P3, PT, R16, R11, RZ ;  /* 0x0000000b100c7210 */ /* 0x000fe40007f7e0ff */
[----:B------:R-:W-:-:S02]  /*2fb0*/  ISETP.NE.AND.EX P1, PT, RZ, RZ, PT, P1 ;  /* 0x000000ffff00720c */ /* 0x000fc40003f25310 */
[----:B------:R-:W-:Y:S02]  /*2fc0*/  SHF.R.S32.HI R49, RZ, 0x1f, R11 ;  /* 0x0000001fff317819 */ /* 0x000fe4000001140b */
[----:B------:R-:W-:-:S05]  /*2fd0*/  MOV R47, R8 ;  /* 0x00000008002f7202 */ /* 0x000fca0000000f00 */
[----:B------:R-:W-:Y:S05]  /*2fe0*/  @!P2 BRA `(.L_x_419) ;  /* 0x0000000000a8a947 */ /* 0x000fea0003800000 */
        /* <DEDUP_REMOVED lines=9> */
.L_x_420:
        /* <DEDUP_REMOVED lines=33> */
.L_x_419:
[----:B------:R-:W-:Y:S05]  /*3290*/  BSYNC.RECONVERGENT B1 ;  /* 0x0000000000017941 */ /* 0x000fea0003800200 */
.L_x_418:
        /* <DEDUP_REMOVED lines=25> */
.L_x_422:
[----:B------:R-:W-:Y:S05]  /*3430*/  BSYNC.RECONVERGENT B1 ;  /* 0x0000000000017941 */ /* 0x000fea0003800200 */
.L_x_421:
        /* <DEDUP_REMOVED lines=9> */
[----:B------:R-:W2:Y:S02]  /*34d0*/  @!P1 LDC.64 R28, c[0x0][0x3d0] ;  /* 0x0000f400ff1c9b82 */ /* 0x000ea40000000a00 */
[----:B------:R-:W-:Y:S01]  /*34e0*/  @P2 IADD3 R23, PT, PT, R21, R23, RZ ;  /* 0x0000001715172210 */ /* 0x000fe20007ffe0ff */
[----:B------:R-:W-:-:S04]  /*34f0*/  @!P1 IMAD R21, R46, 0x780, RZ ;  /* 0x000007802e159824 */ /* 0x000fc800078e02ff */
[----:B------:R-:W-:Y:S01]  /*3500*/  @!P1 IMAD.IADD R13, R13, 0x1, R21 ;  /* 0x000000010d0d9824 */ /* 0x000fe200078e0215 */
[----:B0-----:R-:W-:-:S04]  /*3510*/  @P2 LEA R22, P3, R20, R26, 0x3 ;  /* 0x0000001a14162211 */ /* 0x001fc800078618ff */
[----:B------:R-:W-:Y:S02]  /*3520*/  @P2 LEA.HI.X R23, R20, R27, R23, 0x3, P3 ;  /* 0x0000001b14172211 */ /* 0x000fe400018f1c17 */
[----:B--2---:R-:W-:-:S03]  /*3530*/  @!P1 LEA R20, P3, R12, R28, 0x3 ;  /* 0x0000001c0c149211 */ /* 0x004fc600078618ff */
        /* <DEDUP_REMOVED lines=10> */
.L_x_417:
[----:B------:R-:W-:Y:S05]  /*35e0*/  BSYNC.RECONVERGENT B0 ;  /* 0x0000000000007941 */ /* 0x000fea0003800200 */
.L_x_416:
[----:B------:R0:W-:Y:S01]  /*35f0*/  STS [R10], R25 ;  /* 0x000000190a007388 */ /* 0x0001e20000000800 */
[----:B------:R-:W2:Y:S01]  /*3600*/  LDC.64 R20, c[0x0][0x388] ;  /* 0x0000e200ff147b82 */ /* 0x000ea20000000a00 */
[----:B------:R-:W-:Y:S02]  /*3610*/  ISETP.NE.AND P1, PT, R45, 0xf, PT ;  /* 0x0000000f2d00780c */ /* 0x000fe40003f25270 */
[----:B------:R0:W-:Y:S01]  /*3620*/  STS [R10+0x780], R24 ;  /* 0x000780180a007388 */ /* 0x0001e20000000800 */
[----:B------:R-:W-:-:S04]  /*3630*/  MOV R26, R9 ;  /* 0x00000009001a7202 */ /* 0x000fc80000000f00 */
[----:B------:R-:W3:Y:S08]  /*3640*/  LDC.64 R12, c[0x0][0x390] ;  /* 0x0000e400ff0c7b82 */ /* 0x000ef00000000a00 */
[----:B0-----:R-:W-:Y:S06]  /*3650*/  BAR.SYNC.DEFER_BLOCKING 0x0 ;  /* 0x0000000000007b1d */ /* 0x001fec0000010000 */
.L_x_426:
[----:B0-----:R-:W-:Y:S02]  /*3660*/  @P1 LOP3.LUT R24, R26, 0x1e, R14, 0x78, !PT ;  /* 0x0000001e1a181812 */ /* 0x001fe400078e780e */
[----:B------:R-:W-:Y:S01]  /*3670*/  CS2R R22, SRZ ;  /* 0x0000000000167805 */ /* 0x000fe2000001ff00 */
[----:B------:R-:W-:Y:S01]  /*3680*/  UMOV UR6, 0xffff ;  /* 0x0000ffff00067882 */ /* 0x000fe20000000000 */
[----:B------:R-:W-:Y:S02]  /*3690*/  ISETP.NE.AND P2, PT, R45, RZ, PT ;  /* 0x000000ff2d00720c */ /* 0x000fe40003f45270 */
[----:B------:R-:W-:-:S05]  /*36a0*/  @P1 LEA R24, R24, R15, 0x2 ;  /* 0x0000000f18181211 */ /* 0x000fca00078e10ff */
[----:B------:R0:W4:Y:S04]  /*36b0*/  @P1 LDS R22, [R24] ;  /* 0x0000000018161984 */ /* 0x0001280000000800 */
[----:B------:R0:W0:Y:S01]  /*36c0*/  @P1 LDS R23, [R24+0x780] ;  /* 0x0007800018171984 */ /* 0x0000220000000800 */
[----:B------:R-:W-:Y:S05]  /*36d0*/  BRA.DIV UR6, `(.L_x_423) ;  /* 0x0000000206b07947 */ /* 0x000fea000b800000 */
[----:B------:R-:W-:Y:S01]  /*36e0*/  MOV R29, 0xffff ;  /* 0x0000ffff001d7802 */ /* 0x000fe20000000f00 */
[----:B------:R-:W-:Y:S01]  /*36f0*/  IMAD.MOV.U32 R33, RZ, RZ, 0xffff ;  /* 0x0000ffffff217424 */ /* 0x000fe200078e00ff */
[----:B------:R-:W-:Y:S02]  /*3700*/  MOV R30, 0xffff ;  /* 0x0000ffff001e7802 */ /* 0x000fe40000000f00 */
[----:B------:R-:W-:Y:S01]  /*3710*/  MOV R32, 0xffff ;  /* 0x0000ffff00207802 */ /* 0x000fe20000000f00 */
[----:B----4-:R-:W4:Y:S01]  /*3720*/  SHFL.BFLY PT, R25, R22, 0x8, 0x101f ;  /* 0x0d101f0016197f89 */ /* 0x010f2200000e0000 */
[----:B------:R-:W-:Y:S02]  /*3730*/  MOV R31, 0xffff ;  /* 0x0000ffff001f7802 */ /* 0x000fe40000000f00 */
[----:B------:R-:W-:Y:S01]  /*3740*/  MOV R34, 0xffff ;  /* 0x0000ffff00227802 */ /* 0x000fe20000000f00 */
[----:B0-----:R-:W0:Y:S01]  /*3750*/  SHFL.BFLY PT, R24, R23, 0x8, 0x101f ;  /* 0x0d101f0017187f89 */ /* 0x001e2200000e0000 */
[----:B------:R-:W-:Y:S01]  /*3760*/  MOV R36, 0xffff ;  /* 0x0000ffff00247802 */ /* 0x000fe20000000f00 */
[----:B----4-:R-:W-:Y:S01]  /*3770*/  FADD.FTZ R25, R25, R22 ;  /* 0x0000001619197221 */ /* 0x010fe20000010000 */
[----:B0-----:R-:W-:-:S04]  /*3780*/  FADD.FTZ R24, R24, R23 ;  /* 0x0000001718187221 */ /* 0x001fc80000010000 */
[----:B------:R-:W0:Y:S01]  /*3790*/  SHFL.BFLY PT, R28, R25, 0x4, 0x101f ;  /* 0x0c901f00191c7f89 */ /* 0x000e2200000e0000 */
[----:B------:R-:W-:-:S03]  /*37a0*/  MOV R23, 0xffff ;  /* 0x0000ffff00177802 */ /* 0x000fc60000000f00 */
[----:B------:R-:W4:Y:S01]  /*37b0*/  SHFL.BFLY PT, R27, R24, 0x4, 0x101f ;  /* 0x0c901f00181b7f89 */ /* 0x000f2200000e0000 */
[----:B0-----:R-:W-:Y:S01]  /*37c0*/  FADD.FTZ R28, R25, R28 ;  /* 0x0000001c191c7221 */ /* 0x001fe20000010000 */
[----:B----4-:R-:W-:-:S04]  /*37d0*/  FADD.FTZ R27, R24, R27 ;  /* 0x0000001b181b7221 */ /* 0x010fc80000010000 */
[----:B------:R-:W0:Y:S04]  /*37e0*/  SHFL.BFLY PT, R29, R28, 0x2, 0x101f ;  /* 0x0c501f001c1d7f89 */ /* 0x000e2800000e0000 */
[----:B------:R-:W4:Y:S01]  /*37f0*/  SHFL.BFLY PT, R22, R27, 0x2, 0x101f ;  /* 0x0c501f001b167f89 */ /* 0x000f2200000e0000 */
[----:B0-----:R-:W-:Y:S01]  /*3800*/  FADD.FTZ R29, R28, R29 ;  /* 0x0000001d1c1d7221 */ /* 0x001fe20000010000 */
[----:B----4-:R-:W-:-:S04]  /*3810*/  FADD.FTZ R22, R27, R22 ;  /* 0x000000161b167221 */ /* 0x010fc80000010000 */
[----:B------:R-:W0:Y:S04]  /*3820*/  SHFL.BFLY PT, R30, R29, 0x1, 0x101f ;  /* 0x0c301f001d1e7f89 */ /* 0x000e2800000e0000 */
[----:B------:R4:W1:Y:S02]  /*3830*/  SHFL.BFLY PT, R23, R22, 0x1, 0x101f ;  /* 0x0c301f0016177f89 */ /* 0x00086400000e0000 */
[----:B0---4-:R-:W-:-:S07]  /*3840*/  FADD.FTZ R30, R29, R30 ;  /* 0x0000001e1d1e7221 */ /* 0x011fce0000010000 */
.L_x_437:
[----:B------:R-:W-:Y:S01]  /*3850*/  BSSY.RECONVERGENT B0, `(.L_x_424) ;  /* 0x000000b000007945 */ /* 0x000fe20003800200 */
[----:B-1----:R-:W-:-:S03]  /*3860*/  FADD.FTZ R23, R22, R23 ;  /* 0x0000001716177221 */ /* 0x002fc60000010000 */
[----:B------:R-:W-:Y:S05]  /*3870*/  @P2 BRA `(.L_x_425) ;  /* 0x0000000000202947 */ /* 0x000fea0003800000 */
[----:B------:R-:W-:Y:S02]  /*3880*/  F2FP.BF16.F32.PACK_AB R22, R23, R30 ;  /* 0x0000001e1716723e */ /* 0x000fe400000010ff */
[----:B------:R-:W-:Y:S02]  /*3890*/  IADD3 R25, PT, PT, R26, R11, RZ ;  /* 0x0000000b1a197210 */ /* 0x000fe40007ffe0ff */
[C---:B------:R-:W-:Y:S02]  /*38a0*/  PRMT R27, R22.reuse, 0x7610, R27 ;  /* 0x00007610161b7816 */ /* 0x040fe4000000001b */
[----:B------:R-:W-:Y:S01]  /*38b0*/  PRMT R28, R22, 0x7632, R28 ;  /* 0x00007632161c7816 */ /* 0x000fe2000000001c */
[----:B--2---:R-:W-:-:S04]  /*38c0*/  IMAD.WIDE R22, R25, 0x2, R20 ;  /* 0x0000000219167825 */ /* 0x004fc800078e0214 */
[----:B---3--:R-:W-:Y:S01]  /*38d0*/  IMAD.WIDE R24, R25, 0x2, R12 ;  /* 0x0000000219187825 */ /* 0x008fe200078e020c */
[----:B------:R0:W-:Y:S04]  /*38e0*/  STG.E.U16 desc[UR10][R22.64], R27 ;  /* 0x0000001b16007986 */ /* 0x0001e8000c10150a */
[----:B------:R0:W-:Y:S02]  /*38f0*/  STG.E.U16 desc[UR10][R24.64], R28 ;  /* 0x0000001c18007986 */ /* 0x0001e4000c10150a */
.L_x_425:
[----:B------:R-:W-:Y:S05]  /*3900*/  BSYNC.RECONVERGENT B0 ;  /* 0x0000000000007941 */ /* 0x000fea0003800200 */
.L_x_424:
        /* <DEDUP_REMOVED lines=9> */
.L_x_423:
[----:B------:R-:W-:Y:S01]  /*39a0*/  HFMA2 R36, -RZ, RZ, 0, 0.000503063201904296875 ;  /* 0x0000101fff247431 */ /* 0x000fe200000001ff */
[----:B------:R-:W-:Y:S01]  /*39b0*/  BSSY B0, `(.L_x_428) ;  /* 0x0000007000007945 */ /* 0x000fe20003800000 */
[----:B----4-:R-:W-:Y:S01]  /*39c0*/  MOV R34, R22 ;  /* 0x0000001600227202 */ /* 0x010fe20000000f00 */
[----:B------:R-:W-:Y:S01]  /*39d0*/  IMAD.MOV.U32 R33, RZ, RZ, 0x8 ;  /* 0x00000008ff217424 */ /* 0x000fe200078e00ff */
[----:B------:R-:W-:-:S07]  /*39e0*/  MOV R31, 0xffff ;  /* 0x0000ffff001f7802 */ /* 0x000fce0000000f00 */
[----:B0123--:R-:W-:Y:S05]  /*39f0*/  WARPSYNC.COLLECTIVE R31, `(.L_x_429) ;  /* 0x000000001f087348 */ /* 0x00ffea0003c00000 */
[----:B------:R4:W0:Y:S02]  /*3a00*/  SHFL.BFLY P3, R32, R34, R33, R36 ;  /* 0x0c00002122207389 */ /* 0x0008240000060024 */
[----:B01234-:R-:W-:Y:S05]  /*3a10*/  ENDCOLLECTIVE ;  /* 0x000000000000791b */ /* 0x01ffea0003800000 */
.L_x_429:
[----:B------:R-:W-:Y:S05]  /*3a20*/  BSYNC B0 ;  /* 0x0000000000007941 */ /* 0x000fea0003800000 */
.L_x_428:
        /* <DEDUP_REMOVED lines=8> */
.L_x_430:
[----:B------:R-:W-:Y:S01]  /*3ab0*/  FADD.FTZ R25, R25, R22 ;  /* 0x0000001619197221 */ /* 0x000fe20000010000 */
[----:B------:R-:W-:-:S04]  /*3ac0*/  HFMA2 R33, -RZ, RZ, 0, 2.384185791015625e-07 ;  /* 0x00000004ff217431 */ /* 0x000fc800000001ff */
[----:B------:R-:W-:Y:S01]  /*3ad0*/  MOV R34, R25 ;  /* 0x0000001900227202 */ /* 0x000fe20000000f00 */
[----:B------:R-:W-:-:S07]  /*3ae0*/  IMAD.MOV.U32 R24, RZ, RZ, R32 ;  /* 0x000000ffff187224 */ /* 0x000fce00078e0020 */
[----:B------:R-:W-:Y:S05]  /*3af0*/  WARPSYNC.COLLECTIVE R31, `(.L_x_431) ;  /* 0x000000001f087348 */ /* 0x000fea0003c00000 */
[----:B------:R0:W1:Y:S02]  /*3b00*/  SHFL.BFLY P3, R32, R34, R33, R36 ;  /* 0x0c00002122207389 */ /* 0x0000640000060024 */
[----:B01----:R-:W-:Y:S05]  /*3b10*/  ENDCOLLECTIVE ;  /* 0x000000000000791b */ /* 0x003fea0003800000 */
.L_x_431:
[----:B------:R-:W-:-:S05]  /*3b20*/  FADD.FTZ R24, R24, R23 ;  /* 0x0000001718187221 */ /* 0x000fca0000010000 */
[----:B------:R-:W-:Y:S02]  /*3b30*/  MOV R34, R24 ;  /* 0x0000001800227202 */ /* 0x000fe40000000f00 */
[----:B------:R-:W-:-:S07]  /*3b40*/  MOV R28, R32 ;  /* 0x00000020001c7202 */ /* 0x000fce0000000f00 */
[----:B------:R-:W-:Y:S05]  /*3b50*/  WARPSYNC.COLLECTIVE R31, `(.L_x_432) ;  /* 0x000000001f087348 */ /* 0x000fea0003c00000 */
[----:B------:R0:W1:Y:S02]  /*3b60*/  SHFL.BFLY P3, R32, R34, R33, R36 ;  /* 0x0c00002122207389 */ /* 0x0000640000060024 */
[----:B01----:R-:W-:Y:S05]  /*3b70*/  ENDCOLLECTIVE ;  /* 0x000000000000791b */ /* 0x003fea0003800000 */
.L_x_432:
[----:B------:R-:W-:Y:S01]  /*3b80*/  FADD.FTZ R28, R25, R28 ;  /* 0x0000001c191c7221 */ /* 0x000fe20000010000 */
[----:B------:R-:W-:-:S04]  /*3b90*/  HFMA2 R33, -RZ, RZ, 0, 1.1920928955078125e-07 ;  /* 0x00000002ff217431 */ /* 0x000fc800000001ff */
[----:B------:R-:W-:Y:S02]  /*3ba0*/  MOV R34, R28 ;  /* 0x0000001c00227202 */ /* 0x000fe40000000f00 */
[----:B------:R-:W-:-:S07]  /*3bb0*/  MOV R27, R32 ;  /* 0x00000020001b7202 */ /* 0x000fce0000000f00 */
[----:B------:R-:W-:Y:S05]  /*3bc0*/  WARPSYNC.COLLECTIVE R31, `(.L_x_433) ;  /* 0x000000001f087348 */ /* 0x000fea0003c00000 */
[----:B------:R0:W1:Y:S02]  /*3bd0*/  SHFL.BFLY P3, R32, R34, R33, R36 ;  /* 0x0c00002122207389 */ /* 0x0000640000060024 */
[----:B01----:R-:W-:Y:S05]  /*3be0*/  ENDCOLLECTIVE ;  /* 0x000000000000791b */ /* 0x003fea0003800000 */
.L_x_433:
[----:B------:R-:W-:-:S05]  /*3bf0*/  FADD.FTZ R27, R24, R27 ;  /* 0x0000001b181b7221 */ /* 0x000fca0000010000 */
[----:B------:R-:W-:Y:S01]  /*3c00*/  MOV R34, R27 ;  /* 0x0000001b00227202 */ /* 0x000fe20000000f00 */
[----:B------:R-:W-:-:S07]  /*3c10*/  IMAD.MOV.U32 R29, RZ, RZ, R32 ;  /* 0x000000ffff1d7224 */ /* 0x000fce00078e0020 */
[----:B------:R-:W-:Y:S05]  /*3c20*/  WARPSYNC.COLLECTIVE R31, `(.L_x_434) ;  /* 0x000000001f087348 */ /* 0x000fea0003c00000 */
[----:B------:R0:W1:Y:S02]  /*3c30*/  SHFL.BFLY P3, R32, R34, R33, R36 ;  /* 0x0c00002122207389 */ /* 0x0000640000060024 */
[----:B01----:R-:W-:Y:S05]  /*3c40*/  ENDCOLLECTIVE ;  /* 0x000000000000791b */ /* 0x003fea0003800000 */
.L_x_434:
[----:B------:R-:W-:Y:S01]  /*3c50*/  FADD.FTZ R29, R28, R29 ;  /* 0x0000001d1c1d7221 */ /* 0x000fe20000010000 */
[----:B------:R-:W-:-:S04]  /*3c60*/  HFMA2 R33, -RZ, RZ, 0, 5.9604644775390625e-08 ;  /* 0x00000001ff217431 */ /* 0x000fc800000001ff */
[----:B------:R-:W-:Y:S02]  /*3c70*/  MOV R34, R29 ;  /* 0x0000001d00227202 */ /* 0x000fe40000000f00 */
[----:B------:R-:W-:-:S07]  /*3c80*/  MOV R22, R32 ;  /* 0x0000002000167202 */ /* 0x000fce0000000f00 */
[----:B------:R-:W-:Y:S05]  /*3c90*/  WARPSYNC.COLLECTIVE R31, `(.L_x_435) ;  /* 0x000000001f087348 */ /* 0x000fea0003c00000 */
[----:B------:R0:W1:Y:S02]  /*3ca0*/  SHFL.BFLY P3, R32, R34, R33, R36 ;  /* 0x0c00002122207389 */ /* 0x0000640000060024 */
[----:B01----:R-:W-:Y:S05]  /*3cb0*/  ENDCOLLECTIVE ;  /* 0x000000000000791b */ /* 0x003fea0003800000 */
.L_x_435:
[----:B------:R-:W-:-:S05]  /*3cc0*/  FADD.FTZ R22, R27, R22 ;  /* 0x000000161b167221 */ /* 0x000fca0000010000 */
[----:B------:R-:W-:Y:S02]  /*3cd0*/  MOV R34, R22 ;  /* 0x0000001600227202 */ /* 0x000fe40000000f00 */
[----:B------:R-:W-:-:S07]  /*3ce0*/  MOV R30, R32 ;  /* 0x00000020001e7202 */ /* 0x000fce0000000f00 */
[----:B------:R-:W-:Y:S05]  /*3cf0*/  WARPSYNC.COLLECTIVE R31, `(.L_x_436) ;  /* 0x000000001f087348 */ /* 0x000fea0003c00000 */
[----:B------:R0:W1:Y:S02]  /*3d00*/  SHFL.BFLY P3, R32, R34, R33, R36 ;  /* 0x0c00002122207389 */ /* 0x0000640000060024 */
[----:B01----:R-:W-:Y:S05]  /*3d10*/  ENDCOLLECTIVE ;  /* 0x000000000000791b */ /* 0x003fea0003800000 */
.L_x_436:
[----:B------:R-:W-:Y:S01]  /*3d20*/  FADD.FTZ R30, R29, R30 ;  /* 0x0000001e1d1e7221 */ /* 0x000fe20000010000 */
[----:B------:R-:W-:Y:S01]  /*3d30*/  MOV R23, R32 ;  /* 0x0000002000177202 */ /* 0x000fe20000000f00 */
[----:B------:R-:W-:Y:S06]  /*3d40*/  BRA `(.L_x_437) ;  /* 0xfffffff800c07947 */ /* 0x000fec000383ffff */
.L_x_438:
        /* <DEDUP_REMOVED lines=11> */
.L_x_1839:


//--------------------- .text._ZN13group_norm_v218gn_bwd_cuda_kernelI13__nv_bfloat16Li480ELi3ELi16ELi120ELi256ELb1ELb1ELi4ELi960ELi960ELi4ELb1ELi4ELb0ELb0ELNS_15WgradSyncMethodE3ENS_16CompileConditionILi1000EEEEEvPT_S6_S6_PKS5_S8_S8_S8_PKfflPfPj --------------------------
	.section	.text._ZN13group_norm_v218gn_bwd_cuda_kernelI13__nv_bfloat16Li480ELi3ELi16ELi120ELi256ELb1ELb1ELi4ELi960ELi960ELi4ELb1ELi4ELb0ELb0ELNS_15WgradSyncMethodE3ENS_16CompileConditionILi1000EEEEEvPT_S6_S6_PKS5_S8_S8_S8_PKfflPfPj,"ax",@progbits
	.align	128
        .global         _ZN13group_norm_v218gn_bwd_cuda_kernelI13__nv_bfloat16Li480ELi3ELi16ELi120ELi256ELb1ELb1ELi4ELi960ELi960ELi4ELb1ELi4ELb0ELb0ELNS_15WgradSyncMethodE3ENS_16CompileConditionILi1000EEEEEvPT_S6_S6_PKS5_S8_S8_S8_PKfflPfPj
        .type           _ZN13group_norm_v218gn_bwd_cuda_kernelI13__nv_bfloat16Li480ELi3ELi16ELi120ELi256ELb1ELb1ELi4ELi960ELi960ELi4ELb1ELi4ELb0ELb0ELNS_15WgradSyncMethodE3ENS_16CompileConditionILi1000EEEEEvPT_S6_S6_PKS5_S8_S8_S8_PKfflPfPj,@function
        .size           _ZN13group_norm_v218gn_bwd_cuda_kernelI13__nv_bfloat16Li480ELi3ELi16ELi120ELi256ELb1ELb1ELi4ELi960ELi960ELi4ELb1ELi4ELb0ELb0ELNS_15WgradSyncMethodE3ENS_16CompileConditionILi1000EEEEEvPT_S6_S6_PKS5_S8_S8_S8_PKfflPfPj,(.L_x_1840 - _ZN13group_norm_v218gn_bwd_cuda_kernelI13__nv_bfloat16Li480ELi3ELi16ELi120ELi256ELb1ELb1ELi4ELi960ELi960ELi4ELb1ELi4ELb0ELb0ELNS_15WgradSyncMethodE3ENS_16CompileConditionILi1000EEEEEvPT_S6_S6_PKS5_S8_S8_S8_PKfflPfPj)
        .other          _ZN13group_norm_v218gn_bwd_cuda_kernelI13__nv_bfloat16Li480ELi3ELi16ELi120ELi256ELb1ELb1ELi4ELi960ELi960ELi4ELb1ELi4ELb0ELb0ELNS_15WgradSyncMethodE3ENS_16CompileConditionILi1000EEEEEvPT_S6_S6_PKS5_S8_S8_S8_PKfflPfPj,@"STO_CUDA_ENTRY STV_DEFAULT"
_ZN13group_norm_v218gn_bwd_cuda_kernelI13__nv_bfloat16Li480ELi3ELi16ELi120ELi256ELb1ELb1ELi4ELi960ELi960ELi4ELb1ELi4ELb0ELb0ELNS_15WgradSyncMethodE3ENS_16CompileConditionILi1000EEEEEvPT_S6_S6_PKS5_S8_S8_S8_PKfflPfPj:
.text._ZN13group_norm_v218gn_bwd_cuda_kernelI13__nv_bfloat16Li480ELi3ELi16ELi120ELi256ELb1ELb1ELi4ELi960ELi960ELi4ELb1ELi4ELb0ELb0ELNS_15WgradSyncMethodE3ENS_16CompileConditionILi1000EEEEEvPT_S6_S6_PKS5_S8_S8_S8_PKfflPfPj:
        /* <DEDUP_REMOVED lines=30> */
.L_x_441:
[----:B0-----:R-:W2:Y:S04]  /*01e0*/  LD.E.STRONG.GPU R5, desc[UR14][R2.64+0x10] ;  /* 0x0000100e02057980 */ /* 0x001ea8000c10f900 */
[----:B--2---:R-:W-:Y:S01]  /*01f0*/  CCTL.IVALL ;  /* 0x00000000ff00798f */ /* 0x004fe20002000000 */
[----:B------:R-:W-:Y:S05]  /*0200*/  YIELD ;  /* 0x0000000000007946 */ /* 0x000fea0003800000 */
[----:B-----5:R-:W-:-:S04]  /*0210*/  LOP3.LUT R5, R5, R0, RZ, 0x3c, !PT ;  /* 0x0000000005057212 */ /* 0x020fc800078e3cff */
[----:B------:R-:W-:-:S13]  /*0220*/  ISETP.GT.AND P0, PT, R5, -0x1, PT ;  /* 0xffffffff0500780c */ /* 0x000fda0003f04270 */
[----:B------:R-:W-:Y:S05]  /*0230*/  @P0 BRA `(.L_x_441) ;  /* 0xfffffffc00e80947 */ /* 0x000fea000383ffff */
.L_x_440:
[----:B------:R-:W-:Y:S05]  /*0240*/  WARPSYNC.ALL ;  /* 0x0000000000007948 */ /* 0x000fea0003800000 */
[----:B------:R-:W-:Y:S06]  /*0250*/  BAR.SYNC.DEFER_BLOCKING 0x0 ;  /* 0x0000000000007b1d */ /* 0x000fec0000010000 */
[----:B------:R-:W-:Y:S05]  /*0260*/  BRA `(.L_x_442) ;  /* 0x0000002c006c7947 */ /* 0x000fea0003800000 */
.L_x_439:
        /* <DEDUP_REMOVED lines=15> */
[----:B-1----:R-:W-:-:S04]  /*0360*/  IMAD.WIDE.U32 R4, R3, 0x2, R4 ;  /* 0x0000000203047825 */ /* 0x002fc800078e0004 */
[C---:B--2---:R-:W-:Y:S02]  /*0370*/  IMAD.WIDE.U32 R6, R3.reuse, 0x2, R6 ;  /* 0x0000000203067825 */ /* 0x044fe400078e0006 */
[----:B------:R-:W2:Y:S04]  /*0380*/  LDG.E.64.CONSTANT R4, desc[UR14][R4.64] ;  /* 0x0000000e04047981 */ /* 0x000ea8000c1e9b00 */
[----:B------:R-:W3:Y:S01]  /*0390*/  LDG.E.64.CONSTANT R6, desc[UR14][R6.64] ;  /* 0x0000000e06067981 */ /* 0x000ee2000c1e9b00 */
[----:B------:R-:W-:Y:S02]  /*03a0*/  LOP3.LUT R3, R3, 0xffff, RZ, 0xc0, !PT ;  /* 0x0000ffff03037812 */ /* 0x000fe400078ec0ff */
[----:B------:R-:W-:Y:S02]  /*03b0*/  CS2R R14, SRZ ;  /* 0x00000000000e7805 */ /* 0x000fe4000001ff00 */
[----:B------:R-:W-:-:S02]  /*03c0*/  CS2R R16, SRZ ;  /* 0x0000000000107805 */ /* 0x000fc4000001ff00 */
[----:B------:R-:W-:Y:S02]  /*03d0*/  CS2R R18, SRZ ;  /* 0x0000000000127805 */ /* 0x000fe4000001ff00 */
[----:B------:R-:W-:Y:S01]  /*03e0*/  CS2R R20, SRZ ;  /* 0x0000000000147805 */ /* 0x000fe2000001ff00 */
[----:B------:R-:W-:Y:S01]  /*03f0*/  IMAD R3, R3, 0x889, RZ ;  /* 0x0000088903037824 */ /* 0x000fe200078e02ff */
[----:B------:R-:W-:Y:S01]  /*0400*/  UMOV UR4, URZ ;  /* 0x000000ff00047c82 */ /* 0x000fe20008000000 */
[C---:B--2---:R-:W-:Y:S01]  /*0410*/  PRMT R0, R5.reuse, 0x7632, R0 ;  /* 0x0000763205007816 */ /* 0x044fe20000000000 */
[----:B------:R-:W-:Y:S01]  /*0420*/  IMAD.U32 R2, R5, 0x10000, RZ ;  /* 0x0001000005027824 */ /* 0x000fe200078e00ff */
[C---:B------:R-:W-:Y:S02]  /*0430*/  PRMT R34, R4.reuse, 0x7632, R34 ;  /* 0x0000763204227816 */ /* 0x040fe40000000022 */
[----:B------:R-:W-:Y:S02]  /*0440*/  SHF.L.U32 R36, R4, 0x10, RZ ;  /* 0x0000001004247819 */ /* 0x000fe400000006ff */
[----:B---3--:R-:W-:-:S02]  /*0450*/  SHF.L.U32 R5, R6, 0x10, RZ ;  /* 0x0000001006057819 */ /* 0x008fc400000006ff */
[C---:B------:R-:W-:Y:S02]  /*0460*/  SHF.L.U32 R4, R7.reuse, 0x10, RZ ;  /* 0x0000001007047819 */ /* 0x040fe400000006ff */
[----:B------:R-:W-:Y:S01]  /*0470*/  PRMT R8, R6, 0x7632, R8 ;  /* 0x0000763206087816 */ /* 0x000fe20000000008 */
[----:B------:R-:W-:Y:S01]  /*0480*/  STL [R1+0x10], R5 ;  /* 0x0000100501007387 */ /* 0x000fe20000100800 */
[----:B------:R-:W-:Y:S02]  /*0490*/  PRMT R9, R7, 0x7632, R9 ;  /* 0x0000763207097816 */ /* 0x000fe40000000009 */
[----:B------:R-:W-:Y:S01]  /*04a0*/  SHF.L.U32 R34, R34, 0x10, RZ ;  /* 0x0000001022227819 */ /* 0x000fe200000006ff */
[----:B------:R0:W-:Y:S02]  /*04b0*/  STL [R1+0x8], R4 ;  /* 0x0000080401007387 */ /* 0x0001e40000100800 */
[----:B0-----:R-:W-:Y:S02]  /*04c0*/  SHF.R.U32.HI R4, RZ, 0x12, R3 ;  /* 0x00000012ff047819 */ /* 0x001fe40000011603 */
[----:B------:R-:W-:-:S02]  /*04d0*/  SHF.L.U32 R3, R0, 0x10, RZ ;  /* 0x0000001000037819 */ /* 0x000fc400000006ff */
[----:B------:R-:W-:Y:S01]  /*04e0*/  SHF.L.U32 R0, R9, 0x10, RZ ;  /* 0x0000001009007819 */ /* 0x000fe200000006ff */
[----:B------:R0:W-:Y:S02]  /*04f0*/  STL [R1+0x14], R4 ;  /* 0x0000140401007387 */ /* 0x0001e40000100800 */
[----:B0-----:R-:W-:-:S05]  /*0500*/  SHF.L.U32 R4, R8, 0x10, RZ ;  /* 0x0000001008047819 */ /* 0x001fca00000006ff */
[----:B------:R0:W-:Y:S04]  /*0510*/  STL [R1+0xc], R4 ;  /* 0x00000c0401007387 */ /* 0x0001e80000100800 */
[----:B------:R0:W-:Y:S02]  /*0520*/  STL [R1+0x4], R0 ;  /* 0x0000040001007387 */ /* 0x0001e40000100800 */
.L_x_454:
[----:B------:R-:W2:Y:S01]  /*0530*/  LDL R10, [R1+0x14] ;  /* 0x00001400010a7983 */ /* 0x000ea20000100800 */
[----:B-1----:R-:W1:Y:S01]  /*0540*/  S2UR UR8, SR_CTAID.Y ;  /* 0x00000000000879c3 */ /* 0x002e620000002600 */
[----:B------:R-:W-:Y:S01]  /*0550*/  USHF.R.U64 UR13, UR10, 0x1, UR5 ;  /* 0x000000010a0d7899 */ /* 0x000fe20008001205 */
[----:B------:R-:W-:Y:S01]  /*0560*/  HFMA2 R7, -RZ, RZ, 0, 0 ;  /* 0x00000000ff077431 */ /* 0x000fe200000001ff */
[----:B------:R-:W3:Y:S01]  /*0570*/  S2R R8, SR_TID.X ;  /* 0x0000000000087919 */ /* 0x000ee20000002100 */
[----:B------:R-:W-:Y:S01]  /*0580*/  USHF.R.U32.HI UR7, URZ, 0x1, UR5 ;  /* 0x00000001ff077899 */ /* 0x000fe20008011605 */
[----:B------:R-:W4:Y:S02]  /*0590*/  LDCU.64 UR16, c[0x0][0x3b8] ;  /* 0x00007700ff1077ac */ /* 0x000f240008000a00 */
[----:B------:R-:W-:Y:S01]  /*05a0*/  MOV R9, UR13 ;  /* 0x0000000d00097c02 */ /* 0x000fe20008000f00 */
[----:B------:R-:W5:Y:S01]  /*05b0*/  S2UR UR18, SR_CTAID.X ;  /* 0x00000000001279c3 */ /* 0x000f620000002500 */
[----:B------:R4:W-:Y:S01]  /*05c0*/  STL [R1+0x20], R17 ;  /* 0x0000201101007387 */ /* 0x0009e20000100800 */
[----:B------:R-:W-:-:S02]  /*05d0*/  USHF.L.U64.HI UR12, UR13, 0x5, UR7 ;  /* 0x000000050d0c7899 */ /* 0x000fc40008010207 */
[----:B------:R-:W-:Y:S01]  /*05e0*/  USHF.L.U32 UR9, UR13, 0x5, URZ ;  /* 0x000000050d097899 */ /* 0x000fe200080006ff */
[----:B------:R4:W-:Y:S01]  /*05f0*/  STL [R1+0x1c], R20 ;  /* 0x00001c1401007387 */ /* 0x0009e20000100800 */
[----:B------:R-:W2:Y:S03]  /*0600*/  LDCU.64 UR20, c[0x0][0x3a0] ;  /* 0x00007400ff1477ac */ /* 0x000ea60008000a00 */
[----:B------:R4:W-:Y:S01]  /*0610*/  STL [R1+0x18], R21 ;  /* 0x0000181501007387 */ /* 0x0009e20000100800 */
[----:B0-----:R-:W-:Y:S01]  /*0620*/  MOV R4, UR9 ;  /* 0x0000000900047c02 */ /* 0x001fe20008000f00 */
[----:B------:R-:W-:Y:S02]  /*0630*/  UIMAD UR7, UR7, 0x78000, URZ ;  /* 0x00078000070778a4 */ /* 0x000fe4000f8e02ff */
[----:B-1----:R-:W-:Y:S02]  /*0640*/  ULOP3.LUT UR11, UR8, 0x1, URZ, 0xc0, !UPT ;  /* 0x00000001080b7892 */ /* 0x002fe4000f8ec0ff */
[----:B-----5:R-:W-:Y:S01]  /*0650*/  USHF.L.U32 UR6, UR18, 0x2, URZ ;  /* 0x0000000212067899 */ /* 0x020fe200080006ff */
[----:B---3--:R-:W-:-:S03]  /*0660*/  LOP3.LUT R0, R8, 0xffff, RZ, 0xc0, !PT ;  /* 0x0000ffff08007812 */ /* 0x008fc600078ec0ff */
[----:B------:R-:W-:Y:S02]  /*0670*/  ULOP3.LUT UR6, UR6, 0xfc, URZ, 0xc0, !UPT ;  /* 0x000000fc06067892 */ /* 0x000fe4000f8ec0ff */
        /* <DEDUP_REMOVED lines=9> */
[----:B------:R-:W-:Y:S01]  /*0710*/  IMAD R0, R5, 0xf0, R0 ;  /* 0x000000f005007824 */ /* 0x000fe200078e0200 */
[----:B------:R-:W-:-:S04]  /*0720*/  MOV R5, UR12 ;  /* 0x0000000c00057c02 */ /* 0x000fc80008000f00 */
[----:B------:R-:W-:Y:S02]  /*0730*/  SHF.L.U32 R6, R0, 0x2, RZ ;  /* 0x0000000200067819 */ /* 0x000fe400000006ff */
[----:B------:R-:W-:-:S03]  /*0740*/  IADD3 R0, PT, PT, R22, UR6, RZ ;  /* 0x0000000616007c10 */ /* 0x000fc6000fffe0ff */
[----:B------:R-:W-:-:S04]  /*0750*/  IMAD.WIDE.U32 R6, R9, 0x78000, R6 ;  /* 0x0007800009067825 */ /* 0x000fc800078e0006 */
[----:B------:R-:W-:-:S05]  /*0760*/  IMAD R9, R0, 0x780, RZ ;  /* 0x0000078000097824 */ /* 0x000fca00078e02ff */
[----:B------:R-:W-:-:S04]  /*0770*/  IADD3 R0, P1, PT, R9, R6, RZ ;  /* 0x0000000609007210 */ /* 0x000fc80007f3e0ff */
[----:B------:R-:W-:Y:S01]  /*0780*/  IADD3.X R7, PT, PT, R7, UR7, RZ, P1, !PT ;  /* 0x0000000707077c10 */ /* 0x000fe20008ffe4ff */
[C---:B------:R-:W-:Y:S01]  /*0790*/  IMAD.SHL.U32 R37, R0.reuse, 0x2, RZ ;  /* 0x0000000200257824 */ /* 0x040fe200078e00ff */
[----:B------:R-:W0:Y:S02]  /*07a0*/  LDCU.64 UR6, c[0x0][0x398] ;  /* 0x00007300ff0677ac */ /* 0x000e240008000a00 */
[----:B----4-:R-:W-:-:S05]  /*07b0*/  SHF.L.U64.HI R17, R0, 0x1, R7 ;  /* 0x0000000100117819 */ /* 0x010fca0000010207 */
[----:B------:R1:W-:Y:S04]  /*07c0*/  STL [R1], R17 ;  /* 0x0000001101007387 */ /* 0x0003e80000100800 */
[----:B------:R-:W3:Y:S04]  /*07d0*/  LDL R20, [R1+0x8] ;  /* 0x0000080001147983 */ /* 0x000ee80000100800 */
[----:B------:R-:W4:Y:S04]  /*07e0*/  LDL R35, [R1+0xc] ;  /* 0x00000c0001237983 */ /* 0x000f280000100800 */
[----:B------:R-:W5:Y:S01]  /*07f0*/  LDL R21, [R1+0x4] ;  /* 0x0000040001157983 */ /* 0x000f620000100800 */
[----:B--2---:R-:W-:-:S03]  /*0800*/  IMAD.WIDE.U32 R4, R10, 0x2, R4 ;  /* 0x000000020a047825 */ /* 0x004fc600078e0004 */
[----:B------:R-:W-:-:S04]  /*0810*/  LEA R10, P0, R4, UR16, 0x2 ;  /* 0x00000010040a7c11 */ /* 0x000fc8000f8010ff */
[----:B------:R-:W-:Y:S01]  /*0820*/  LEA.HI.X R11, R4, UR17, R5, 0x2, P0 ;  /* 0x00000011040b7c11 */ /* 0x000fe200080f1405 */
[----:B------:R-:W2:Y:S01]  /*0830*/  S2R R33, SR_CgaCtaId ;  /* 0x0000000000217919 */ /* 0x000ea20000008800 */
[----:B------:R-:W-:Y:S01]  /*0840*/  MOV R30, 0x400 ;  /* 0x00000400001e7802 */ /* 0x000fe20000000f00 */
[----:B------:R-:W5:Y:S03]  /*0850*/  LDCU.64 UR16, c[0x0][0x3c8] ;  /* 0x00007900ff1077ac */ /* 0x000f660008000a00 */
[----:B------:R-:W3:Y:S01]  /*0860*/  LDG.E.64.CONSTANT R10, desc[UR14][R10.64] ;  /* 0x0000000e0a0a7981 */ /* 0x000ee2000c1e9b00 */
[----:B------:R-:W-:-:S04]  /*0870*/  IADD3 R26, P0, PT, R37, UR20, RZ ;  /* 0x00000014251a7c10 */ /* 0x000fc8000ff1e0ff */
[----:B------:R-:W-:-:S05]  /*0880*/  IADD3.X R27, PT, PT, R17, UR21, RZ, P0, !PT ;  /* 0x00000015111b7c10 */ /* 0x000fca00087fe4ff */
[----:B------:R-:W4:Y:S01]  /*0890*/  LDG.E.64.CONSTANT R6, desc[UR14][R26.64] ;  /* 0x0000000e1a067981 */ /* 0x000f22000c1e9b00 */
[----:B0-----:R-:W-:Y:S01]  /*08a0*/  IADD3 R12, P0, PT, R37, UR6, RZ ;  /* 0x00000006250c7c10 */ /* 0x001fe2000ff1e0ff */
[----:B------:R-:W3:Y:S03]  /*08b0*/  LDCU UR6, c[0x0][0x3c0] ;  /* 0x00007800ff0677ac */ /* 0x000ee60008000800 */
[----:B------:R-:W-:Y:S02]  /*08c0*/  IADD3.X R13, PT, PT, R17, UR7, RZ, P0, !PT ;  /* 0x00000007110d7c10 */ /* 0x000fe400087fe4ff */
[----:B-1----:R-:W5:Y:S04]  /*08d0*/  LDL R17, [R1+0x10] ;  /* 0x0000100001117983 */ /* 0x002f680000100800 */
[----:B------:R-:W5:Y:S04]  /*08e0*/  LDG.E.64.CONSTANT R26, desc[UR14][R26.64+0x1e00] ;  /* 0x001e000e1a1a7981 */ /* 0x000f68000c1e9b00 */
[----:B------:R-:W5:Y:S01]  /*08f0*/  LDG.E.64.CONSTANT R24, desc[UR14][R12.64] ;  /* 0x0000000e0c187981 */ /* 0x000f62000c1e9b00 */
[----:B------:R-:W-:-:S02]  /*0900*/  IADD3 R30, PT, PT, R30, 0x3c00, RZ ;  /* 0x00003c001e1e7810 */ /* 0x000fc40007ffe0ff */
[----:B------:R-:W-:Y:S02]  /*0910*/  LOP3.LUT R8, R8, 0xffff, RZ, 0xc0, !PT ;  /* 0x0000ffff08087812 */ /* 0x000fe400078ec0ff */
[----:B--2---:R-:W-:-:S05]  /*0920*/  LEA R30, R33, R30, 0x18 ;  /* 0x0000001e211e7211 */ /* 0x004fca00078ec0ff */
[----:B------:R-:W-:Y:S01]  /*0930*/  IMAD R32, R8, 0x18, R30 ;  /* 0x0000001808207824 */ /* 0x000fe200078e021e */
[----:B------:R-:W2:Y:S04]  /*0940*/  LDG.E.64.CONSTANT R12, desc[UR14][R12.64+0x1e00] ;  /* 0x001e000e0c0c7981 */ /* 0x000ea8000c1e9b00 */
[----:B------:R-:W-:Y:S01]  /*0950*/  LEA R22, R22, R32, 0x3 ;  /* 0x0000002016167211 */ /* 0x000fe200078e18ff */
[----:B---3--:R-:W-:-:S06]  /*0960*/  FADD.FTZ R4, R11, UR6 ;  /* 0x000000060b047e21 */ /* 0x008fcc0008010000 */
[----:B------:R-:W0:Y:S01]  /*0970*/  MUFU.RSQ R4, R4 ;  /* 0x0000000400047308 */ /* 0x000e220000001400 */
[----:B----4-:R-:W-:-:S05]  /*0980*/  SHF.L.U32 R5, R6, 0x10, RZ ;  /* 0x0000001006057819 */ /* 0x010fca00000006ff */
[----:B------:R-:W-:-:S04]  /*0990*/  FADD.FTZ R5, -R10, R5 ;  /* 0x000000050a057221 */ /* 0x000fc80000010100 */
[----:B0-----:R-:W-:-:S04]  /*09a0*/  FMUL.FTZ R0, R4, R5 ;  /* 0x0000000504007220 */ /* 0x001fc80000410000 */
[----:B-----5:R-:W-:Y:S01]  /*09b0*/  FFMA.FTZ R11, R36, R0, R17 ;  /* 0x00000000240b7223 */ /* 0x020fe20000010011 */
[----:B------:R-:W-:-:S03]  /*09c0*/  SHF.L.U32 R9, R7, 0x10, RZ ;  /* 0x0000001007097819 */ /* 0x000fc600000006ff */
[----:B------:R-:W-:Y:S01]  /*09d0*/  FMUL.FTZ R28, R11, -1.4426950216293334961 ;  /* 0xbfb8aa3b0b1c7820 */ /* 0x000fe20000410000 */
[----:B------:R-:W-:Y:S01]  /*09e0*/  PRMT R6, R6, 0x7632, R6 ;  /* 0x0000763206067816 */ /* 0x000fe20000000006 */
[----:B------:R-:W-:-:S04]  /*09f0*/  FADD.FTZ R5, -R10, R9 ;  /* 0x000000090a057221 */ /* 0x000fc80000010100 */
[----:B------:R-:W0:Y:S01]  /*0a00*/  MUFU.EX2 R28, R28 ;  /* 0x0000001c001c7308 */ /* 0x000e220000000800 */
[----:B------:R-:W-:Y:S01]  /*0a10*/  SHF.L.U32 R9, R6, 0x10, RZ ;  /* 0x0000001006097819 */ /* 0x000fe200000006ff */
[----:B------:R-:W-:Y:S01]  /*0a20*/  FMUL.FTZ R5, R4, R5 ;  /* 0x0000000504057220 */ /* 0x000fe20000410000 */
[----:B------:R-:W-:-:S03]  /*0a30*/  PRMT R7, R7, 0x7632, R7 ;  /* 0x0000763207077816 */ /* 0x000fc60000000007 */
[----:B------:R-:W-:Y:S01]  /*0a40*/  FFMA.FTZ R23, R2, R5, R20 ;  /* 0x0000000502177223 */ /* 0x000fe20000010014 */
[----:B------:R-:W-:Y:S01]  /*0a50*/  FADD.FTZ R9, -R10, R9 ;  /* 0x000000090a097221 */ /* 0x000fe20000010100 */
[----:B------:R-:W-:Y:S02]  /*0a60*/  SHF.L.U32 R7, R7, 0x10, RZ ;  /* 0x0000001007077819 */ /* 0x000fe400000006ff */
[----:B------:R-:W-:Y:S01]  /*0a70*/  FMUL.FTZ R31, R23, -1.4426950216293334961 ;  /* 0xbfb8aa3b171f7820 */ /* 0x000fe20000410000 */
[----:B------:R-:W-:Y:S02]  /*0a80*/  FMUL.FTZ R6, R4, R9 ;  /* 0x0000000904067220 */ /* 0x000fe40000410000 */
[----:B------:R-:W-:Y:S02]  /*0a90*/  FADD.FTZ R7, -R10, R7 ;  /* 0x000000070a077221 */ /* 0x000fe40000010100 */
[----:B------:R-:W-:Y:S01]  /*0aa0*/  FFMA.FTZ R9, R34, R6, R35 ;  /* 0x0000000622097223 */ /* 0x000fe20000010023 */
[----:B------:R-:W1:Y:S01]  /*0ab0*/  MUFU.EX2 R31, R31 ;  /* 0x0000001f001f7308 */ /* 0x000e620000000800 */
[----:B0-----:R-:W-:Y:S01]  /*0ac0*/  FADD.FTZ R28, R28, 1 ;  /* 0x3f8000001c1c7421 */ /* 0x001fe20000010000 */
[----:B------:R-:W-:Y:S01]  /*0ad0*/  FMUL.FTZ R7, R4, R7 ;  /* 0x0000000704077220 */ /* 0x000fe20000410000 */
[----:B------:R-:W-:-:S05]  /*0ae0*/  FMUL.FTZ R29, R9, -1.4426950216293334961 ;  /* 0xbfb8aa3b091d7820 */ /* 0x000fca0000410000 */
[----:B------:R-:W-:Y:S01]  /*0af0*/  MUFU.RCP R28, R28 ;  /* 0x0000001c001c7308 */ /* 0x000fe20000001000 */
[----:B------:R-:W-:-:S04]  /*0b00*/  FFMA.FTZ R30, R3, R7, R21 ;  /* 0x00000007031e7223 */ /* 0x000fc80000010015 */
[----:B------:R-:W-:-:S03]  /*0b10*/  FMUL.FTZ R8, R30, -1.4426950216293334961 ;  /* 0xbfb8aa3b1e087820 */ /* 0x000fc60000410000 */
[----:B------:R-:W0:Y:S01]  /*0b20*/  MUFU.EX2 R29, R29 ;  /* 0x0000001d001d7308 */ /* 0x000e220000000800 */
[----:B-1----:R-:W-:-:S07]  /*0b30*/  FADD.FTZ R31, R31, 1 ;  /* 0x3f8000001f1f7421 */ /* 0x002fce0000010000 */
[----:B------:R-:W1:Y:S08]  /*0b40*/  MUFU.EX2 R8, R8 ;  /* 0x0000000800087308 */ /* 0x000e700000000800 */
[----:B------:R3:W4:Y:S01]  /*0b50*/  MUFU.RCP R33, R31 ;  /* 0x0000001f00217308 */ /* 0x0007220000001000 */
[----:B0-----:R-:W-:Y:S01]  /*0b60*/  FADD.FTZ R29, R29, 1 ;  /* 0x3f8000001d1d7421 */ /* 0x001fe20000010000 */
[----:B---3--:R-:W-:-:S04]  /*0b70*/  FADD.FTZ R31, -R28, 1 ;  /* 0x3f8000001c1f7421 */ /* 0x008fc80000010100 */
[----:B------:R-:W-:Y:S02]  /*0b80*/  FFMA.FTZ R11, R11, R31, 1 ;  /* 0x3f8000000b0b7423 */ /* 0x000fe4000001001f */
[----:B------:R-:W0:Y:S02]  /*0b90*/  MUFU.RCP R29, R29 ;  /* 0x0000001d001d7308 */ /* 0x000e240000001000 */
[----:B------:R-:W-:Y:S01]  /*0ba0*/  FMUL.FTZ R11, R28, R11 ;  /* 0x0000000b1c0b7220 */ /* 0x000fe20000410000 */
[----:B------:R-:W-:Y:S01]  /*0bb0*/  SHF.L.U32 R28, R26, 0x10, RZ ;  /* 0x000000101a1c7819 */ /* 0x000fe200000006ff */
[----:B-1----:R-:W-:Y:S01]  /*0bc0*/  FADD.FTZ R32, R8, 1 ;  /* 0x3f80000008207421 */ /* 0x002fe20000010000 */
[----:B----4-:R-:W-:-:S03]  /*0bd0*/  FADD.FTZ R31, -R33, 1 ;  /* 0x3f800000211f7421 */ /* 0x010fc60000010100 */
[----:B------:R-:W-:Y:S01]  /*0be0*/  FADD.FTZ R8, -R10, R28 ;  /* 0x0000001c0a087221 */ /* 0x000fe20000010100 */
[----:B------:R-:W-:-:S03]  /*0bf0*/  FFMA.FTZ R23, R23, R31, 1 ;  /* 0x3f80000017177423 */ /* 0x000fc6000001001f */
[----:B------:R-:W-:Y:S01]  /*0c00*/  FMUL.FTZ R8, R4, R8 ;  /* 0x0000000804087220 */ /* 0x000fe20000410000 */
[----:B------:R-:W1:Y:S01]  /*0c10*/  MUFU.RCP R32, R32 ;  /* 0x0000002000207308 */ /* 0x000e620000001000 */
[----:B------:R-:W-:Y:S02]  /*0c20*/  PRMT R26, R26, 0x7632, R26 ;  /* 0x000076321a1a7816 */ /* 0x000fe4000000001a */
[----:B------:R-:W-:Y:S01]  /*0c30*/  FFMA.FTZ R31, R36, R8, R17 ;  /* 0x00000008241f7223 */ /* 0x000fe20000010011 */
[----:B------:R-:W-:Y:S01]  /*0c40*/  FMUL.FTZ R33, R33, R23 ;  /* 0x0000001721217220 */ /* 0x000fe20000410000 */
[----:B0-----:R-:W-:Y:S01]  /*0c50*/  FADD.FTZ R23, -R29, 1 ;  /* 0x3f8000001d177421 */ /* 0x001fe20000010100 */
[----:B------:R-:W-:Y:S02]  /*0c60*/  IMAD.U32 R26, R26, 0x10000, RZ ;  /* 0x000100001a1a7824 */ /* 0x000fe400078e00ff */
[----:B------:R-:W-:Y:S01]  /*0c70*/  FMUL.FTZ R28, R31, -1.4426950216293334961 ;  /* 0xbfb8aa3b1f1c7820 */ /* 0x000fe20000410000 */
[----:B------:R-:W3:Y:S01]  /*0c80*/  LDL.LU R17, [R1+0x20] ;  /* 0x0000200001117983 */ /* 0x000ee20000300800 */
[----:B------:R-:W-:Y:S01]  /*0c90*/  FFMA.FTZ R23, R9, R23, 1 ;  /* 0x3f80000009177423 */ /* 0x000fe20000010017 */
[----:B------:R-:W-:-:S03]  /*0ca0*/  FADD.FTZ R9, -R10, R26 ;  /* 0x0000001a0a097221 */ /* 0x000fc60000010100 */
[----:B------:R-:W0:Y:S01]  /*0cb0*/  MUFU.EX2 R28, R28 ;  /* 0x0000001c001c7308 */ /* 0x000e220000000800 */
[----:B------:R-:W-:Y:S01]  /*0cc0*/  FMUL.FTZ R9, R4, R9 ;  /* 0x0000000904097220 */ /* 0x000fe20000410000 */
[----:B------:R-:W-:Y:S01]  /*0cd0*/  FMUL.FTZ R29, R29, R23 ;  /* 0x000000171d1d7220 */ /* 0x000fe20000410000 */
[----:B-1----:R-:W-:Y:S02]  /*0ce0*/  FADD.FTZ R23, -R32, 1 ;  /* 0x3f80000020177421 */ /* 0x002fe40000010100 */
[----:B------:R-:W-:Y:S02]  /*0cf0*/  FFMA.FTZ R26, R34, R9, R35 ;  /* 0x00000009221a7223 */ /* 0x000fe40000010023 */
[----:B------:R-:W-:Y:S02]  /*0d00*/  FFMA.FTZ R30, R30, R23, 1 ;  /* 0x3f8000001e1e7423 */ /* 0x000fe40000010017 */
[----:B------:R-:W-:-:S06]  /*0d10*/  FMUL.FTZ R23, R26, -1.4426950216293334961 ;  /* 0xbfb8aa3b1a177820 */ /* 0x000fcc0000410000 */
[----:B------:R-:W1:Y:S01]  /*0d20*/  MUFU.EX2 R23, R23 ;  /* 0x0000001700177308 */ /* 0x000e620000000800 */
[----:B0-----:R-:W-:-:S07]  /*0d30*/  FADD.FTZ R28, R28, 1 ;  /* 0x3f8000001c1c7421 */ /* 0x001fce0000010000 */
[----:B------:R-:W0:Y:S01]  /*0d40*/  MUFU.RCP R28, R28 ;  /* 0x0000001c001c7308 */ /* 0x000e220000001000 */
[----:B------:R-:W-:Y:S01]  /*0d50*/  FMUL.FTZ R32, R32, R30 ;  /* 0x0000001e20207220 */ /* 0x000fe20000410000 */
[----:B-1----:R-:W-:-:S06]  /*0d60*/  FADD.FTZ R23, R23, 1 ;  /* 0x3f80000017177421 */ /* 0x002fcc0000010000 */
[----:B------:R-:W1:Y:S01]  /*0d70*/  MUFU.RCP R23, R23 ;  /* 0x0000001700177308 */ /* 0x000e620000001000 */
[----:B0-----:R-:W-:-:S04]  /*0d80*/  FADD.FTZ R30, -R28, 1 ;  /* 0x3f8000001c1e7421 */ /* 0x001fc80000010100 */
[----:B------:R-:W-:Y:S01]  /*0d90*/  FFMA.FTZ R31, R31, R30, 1 ;  /* 0x3f8000001f1f7423 */ /* 0x000fe2000001001e */
[C---:B------:R-:W-:Y:S02]  /*0da0*/  PRMT R30, R27.reuse, 0x7632, R30 ;  /* 0x000076321b1e7816 */ /* 0x040fe4000000001e */
[----:B------:R-:W-:Y:S02]  /*0db0*/  SHF.L.U32 R27, R27, 0x10, RZ ;  /* 0x000000101b1b7819 */ /* 0x000fe400000006ff */
[----:B------:R-:W-:-:S03]  /*0dc0*/  SHF.L.U32 R35, R30, 0x10, RZ ;  /* 0x000000101e237819 */ /* 0x000fc600000006ff */
[C---:B------:R-:W-:Y:S02]  /*0dd0*/  FADD.FTZ R30, -R10.reuse, R27 ;  /* 0x0000001b0a1e7221 */ /* 0x040fe40000010100 */
[----:B------:R-:W-:Y:S02]  /*0de0*/  FADD.FTZ R27, -R10, R35 ;  /* 0x000000230a1b7221 */ /* 0x000fe40000010100 */
[----:B------:R-:W-:Y:S01]  /*0df0*/  FMUL.FTZ R10, R4, R30 ;  /* 0x0000001e040a7220 */ /* 0x000fe20000410000 */
[----:B------:R-:W-:Y:S01]  /*0e00*/  FMUL.FTZ R31, R28, R31 ;  /* 0x0000001f1c1f7220 */ /* 0x000fe20000410000 */
[----:B-1----:R-:W-:Y:S02]  /*0e10*/  FADD.FTZ R28, -R23, 1 ;  /* 0x3f800000171c7421 */ /* 0x002fe40000010100 */
[----:B------:R-:W-:Y:S02]  /*0e20*/  FFMA.FTZ R30, R2, R10, R20 ;  /* 0x0000000a021e7223 */ /* 0x000fe40000010014 */
[----:B------:R-:W-:Y:S01]  /*0e30*/  FFMA.FTZ R26, R26, R28, 1 ;  /* 0x3f8000001a1a7423 */ /* 0x000fe2000001001c */
[----:B------:R-:W4:Y:S01]  /*0e40*/  LDL.LU R20, [R1+0x1c] ;  /* 0x00001c0001147983 */ /* 0x000f220000300800 */
[----:B------:R-:W-:-:S06]  /*0e50*/  FMUL.FTZ R28, R30, -1.4426950216293334961 ;  /* 0xbfb8aa3b1e1c7820 */ /* 0x000fcc0000410000 */
[----:B------:R-:W0:Y:S01]  /*0e60*/  MUFU.EX2 R28, R28 ;  /* 0x0000001c001c7308 */ /* 0x000e220000000800 */
[----:B------:R-:W-:Y:S01]  /*0e70*/  FMUL.FTZ R23, R23, R26 ;  /* 0x0000001a17177220 */ /* 0x000fe20000410000 */
[----:B------:R-:W-:Y:S01]  /*0e80*/  SHF.L.U32 R26, R24, 0x10, RZ ;  /* 0x00000010181a7819 */ /* 0x000fe200000006ff */
[----:B0-----:R-:W-:-:S06]  /*0e90*/  FADD.FTZ R28, R28, 1 ;  /* 0x3f8000001c1c7421 */ /* 0x001fcc0000010000 */
[----:B------:R-:W0:Y:S01]  /*0ea0*/  MUFU.RCP R28, R28 ;  /* 0x0000001c001c7308 */ /* 0x000e220000001000 */
[----:B------:R-:W-:Y:S01]  /*0eb0*/  FMUL.FTZ R26, R26, R11 ;  /* 0x0000000b1a1a7220 */ /* 0x000fe20000410000 */
[----:B------:R-:W-:-:S05]  /*0ec0*/  SHF.L.U32 R11, R25, 0x10, RZ ;  /* 0x00000010190b7819 */ /* 0x000fca00000006ff */
[----:B------:R-:W-:Y:S01]  /*0ed0*/  FMUL.FTZ R33, R11, R33 ;  /* 0x000000210b217220 */ /* 0x000fe20000410000 */
[----:B0-----:R-:W-:-:S04]  /*0ee0*/  FADD.FTZ R11, -R28, 1 ;  /* 0x3f8000001c0b7421 */ /* 0x001fc80000010100 */
[----:B------:R-:W-:Y:S01]  /*0ef0*/  FFMA.FTZ R30, R30, R11, 1 ;  /* 0x3f8000001e1e7423 */ /* 0x000fe2000001000b */
[----:B------:R-:W-:-:S03]  /*0f00*/  FMUL.FTZ R11, R4, R27 ;  /* 0x0000001b040b7220 */ /* 0x000fc60000410000 */
[----:B------:R-:W-:Y:S01]  /*0f10*/  FMUL.FTZ R28, R28, R30 ;  /* 0x0000001e1c1c7220 */ /* 0x000fe20000410000 */
[----:B------:R-:W-:Y:S02]  /*0f20*/  FFMA.FTZ R30, R3, R11, R21 ;  /* 0x0000000b031e7223 */ /* 0x000fe40000010015 */
[----:B------:R-:W5:Y:S02]  /*0f30*/  LDL.LU R21, [R1+0x18] ;  /* 0x0000180001157983 */ /* 0x000f640000300800 */
[----:B------:R-:W-:-:S06]  /*0f40*/  FMUL.FTZ R27, R30, -1.4426950216293334961 ;  /* 0xbfb8aa3b1e1b7820 */ /* 0x000fcc0000410000 */
[----:B------:R-:W0:Y:S02]  /*0f50*/  MUFU.EX2 R27, R27 ;  /* 0x0000001b001b7308 */ /* 0x000e240000000800 */
[----:B0-----:R-:W-:-:S06]  /*0f60*/  FADD.FTZ R27, R27, 1 ;  /* 0x3f8000001b1b7421 */ /* 0x001fcc0000010000 */
[----:B------:R0:W1:Y:S02]  /*0f70*/  MUFU.RCP R35, R27 ;  /* 0x0000001b00237308 */ /* 0x0000640000001000 */
[----:B0-----:R-:W-:Y:S02]  /*0f80*/  PRMT R27, R24, 0x7632, R27 ;  /* 0x00007632181b7816 */ /* 0x001fe4000000001b */
[----:B------:R-:W-:-:S04]  /*0f90*/  PRMT R24, R25, 0x7632, R24 ;  /* 0x0000763219187816 */ /* 0x000fc80000000018 */
[----:B------:R-:W-:Y:S02]  /*0fa0*/  SHF.L.U32 R24, R24, 0x10, RZ ;  /* 0x0000001018187819 */ /* 0x000fe400000006ff */
[----:B------:R-:W-:-:S03]  /*0fb0*/  SHF.L.U32 R27, R27, 0x10, RZ ;  /* 0x000000101b1b7819 */ /* 0x000fc600000006ff */
[----:B------:R-:W-:Y:S01]  /*0fc0*/  FMUL.FTZ R32, R24, R32 ;  /* 0x0000002018207220 */ /* 0x000fe20000410000 */
[----:B-1----:R-:W-:Y:S01]  /*0fd0*/  FADD.FTZ R24, -R35, 1 ;  /* 0x3f80000023187421 */ /* 0x002fe20000010100 */
[----:B------:R-:W-:-:S03]  /*0fe0*/  FMUL.FTZ R27, R27, R29 ;  /* 0x0000001d1b1b7220 */ /* 0x000fc60000410000 */
[----:B------:R-:W-:Y:S01]  /*0ff0*/  FFMA.FTZ R25, R30, R24, 1 ;  /* 0x3f8000001e197423 */ /* 0x000fe20000010018 */
[C---:B--2---:R-:W-:Y:S02]  /*1000*/  SHF.L.U32 R24, R12.reuse, 0x10, RZ ;  /* 0x000000100c187819 */ /* 0x044fe400000006ff */
[----:B------:R-:W-:Y:S02]  /*1010*/  PRMT R29, R12, 0x7632, R29 ;  /* 0x000076320c1d7816 */ /* 0x000fe4000000001d */
[C---:B------:R-:W-:Y:S01]  /*1020*/  PRMT R12, R13.reuse, 0x7632, R12 ;  /* 0x000076320d0c7816 */ /* 0x040fe2000000000c */
[----:B------:R-:W-:Y:S01]  /*1030*/  FMUL.FTZ R31, R24, R31 ;  /* 0x0000001f181f7220 */ /* 0x000fe20000410000 */
[----:B------:R-:W-:Y:S01]  /*1040*/  IMAD.U32 R24, R13, 0x10000, RZ ;  /* 0x000100000d187824 */ /* 0x000fe200078e00ff */
[----:B------:R-:W-:Y:S01]  /*1050*/  SHF.L.U32 R13, R29, 0x10, RZ ;  /* 0x000000101d0d7819 */ /* 0x000fe200000006ff */
[----:B------:R-:W-:Y:S01]  /*1060*/  FMUL.FTZ R25, R35, R25 ;  /* 0x0000001923197220 */ /* 0x000fe20000410000 */
[----:B------:R-:W-:Y:S01]  /*1070*/  SHF.L.U32 R12, R12, 0x10, RZ ;  /* 0x000000100c0c7819 */ /* 0x000fe200000006ff */
[-C--:B------:R-:W-:Y:S01]  /*1080*/  FFMA.FTZ R14, R0, R26.reuse, R14 ;  /* 0x0000001a000e7223 */ /* 0x080fe2000001000e */
[----:B------:R-:W-:Y:S01]  /*1090*/  FADD.FTZ R15, R26, R15 ;  /* 0x0000000f1a0f7221 */ /* 0x000fe20000010000 */
[----:B------:R-:W-:Y:S01]  /*10a0*/  FMUL.FTZ R26, R36, R26 ;  /* 0x0000001a241a7220 */ /* 0x000fe20000410000 */
[----:B------:R-:W-:Y:S01]  /*10b0*/  FMUL.FTZ R23, R13, R23 ;  /* 0x000000170d177220 */ /* 0x000fe20000410000 */
[----:B------:R-:W-:Y:S01]  /*10c0*/  FMUL.FTZ R25, R12, R25 ;  /* 0x000000190c197220 */ /* 0x000fe20000410000 */
[----:B------:R-:W-:Y:S01]  /*10d0*/  FMUL.FTZ R35, R34, R27 ;  /* 0x0000001b22237220 */ /* 0x000fe20000410000 */
[----:B------:R-:W-:Y:S01]  /*10e0*/  FADD.FTZ R12, RZ, R26 ;  /* 0x0000001aff0c7221 */ /* 0x000fe20000010000 */
[----:B------:R-:W-:Y:S01]  /*10f0*/  FFMA.FTZ R13, R0, R26, RZ ;  /* 0x0000001a000d7223 */ /* 0x000fe200000100ff */
[-C--:B------:R-:W-:Y:S01]  /*1100*/  FFMA.FTZ R18, R5, R33.reuse, R18 ;  /* 0x0000002105127223 */ /* 0x080fe20000010012 */
[----:B------:R-:W-:Y:S01]  /*1110*/  FADD.FTZ R19, R33, R19 ;  /* 0x0000001321137221 */ /* 0x000fe20000010000 */
[----:B------:R-:W-:Y:S01]  /*1120*/  FMUL.FTZ R33, R2, R33 ;  /* 0x0000002102217220 */ /* 0x000fe20000410000 */
[----:B------:R-:W-:Y:S01]  /*1130*/  FADD.FTZ R12, R12, R35 ;  /* 0x000000230c0c7221 */ /* 0x000fe20000010000 */
[----:B------:R-:W-:-:S03]  /*1140*/  FFMA.FTZ R13, R6, R35, R13 ;  /* 0x00000023060d7223 */ /* 0x000fc6000001000d */
[----:B------:R-:W-:Y:S01]  /*1150*/  FADD.FTZ R12, R12, R33 ;  /* 0x000000210c0c7221 */ /* 0x000fe20000010000 */
[----:B------:R-:W-:Y:S01]  /*1160*/  FFMA.FTZ R13, R5, R33, R13 ;  /* 0x00000021050d7223 */ /* 0x000fe2000001000d */
[-C--:B------:R-:W-:Y:S01]  /*1170*/  FFMA.FTZ R14, R8, R31.reuse, R14 ;  /* 0x0000001f080e7223 */ /* 0x080fe2000001000e */
[----:B------:R-:W-:Y:S01]  /*1180*/  FADD.FTZ R15, R15, R31 ;  /* 0x0000001f0f0f7221 */ /* 0x000fe20000010000 */
[----:B------:R-:W-:Y:S01]  /*1190*/  FMUL.FTZ R31, R36, R31 ;  /* 0x0000001f241f7220 */ /* 0x000fe20000410000 */
[----:B------:R-:W-:Y:S01]  /*11a0*/  FMUL.FTZ R24, R24, R28 ;  /* 0x0000001c18187220 */ /* 0x000fe20000410000 */
[----:B------:R-:W-:-:S03]  /*11b0*/  FMUL.FTZ R30, R34, R23 ;  /* 0x00000017221e7220 */ /* 0x000fc60000410000 */
[----:B------:R-:W-:Y:S01]  /*11c0*/  FMUL.FTZ R29, R2, R24 ;  /* 0x00000018021d7220 */ /* 0x000fe20000410000 */
[----:B------:R-:W-:Y:S01]  /*11d0*/  FMUL.FTZ R28, R3, R25 ;  /* 0x00000019031c7220 */ /* 0x000fe20000410000 */
[----:B------:R-:W-:Y:S02]  /*11e0*/  UIADD3 UR10, UP0, UPT, UR10, 0x4, URZ ;  /* 0x000000040a0a7890 */ /* 0x000fe4000ff1e0ff */
[----:B------:R-:W-:Y:S02]  /*11f0*/  USHF.L.U32 UR13, UR16, 0x1, URZ ;  /* 0x00000001100d7899 */ /* 0x000fe400080006ff */
[----:B------:R-:W-:Y:S02]  /*1200*/  UIADD3.X UR5, UPT, UPT, URZ, UR5, URZ, UP0, !UPT ;  /* 0x00000005ff057290 */ /* 0x000fe400087fe4ff */
[----:B------:R-:W-:Y:S02]  /*1210*/  USHF.L.U64.HI UR12, UR16, 0x1, UR17 ;  /* 0x00000001100c7899 */ /* 0x000fe40008010211 */
[----:B------:R-:W-:-:S04]  /*1220*/  UISETP.GE.U32.AND UP0, UPT, UR10, UR13, UPT ;  /* 0x0000000d0a00728c */ /* 0x000fc8000bf06070 */
[----:B------:R-:W-:Y:S01]  /*1230*/  UISETP.GE.AND.EX UP0, UPT, UR5, UR12, UPT, UP0 ;  /* 0x0000000c0500728c */ /* 0x000fe2000bf06300 */
[----:B------:R-:W-:Y:S01]  /*1240*/  FFMA.FTZ R16, R6, R27, R16 ;  /* 0x0000001b06107223 */ /* 0x000fe20000010010 */
[----:B------:R-:W-:Y:S01]  /*1250*/  FFMA.FTZ R18, R10, R24, R18 ;  /* 0x000000180a127223 */ /* 0x000fe20000010012 */
[----:B------:R-:W-:Y:S02]  /*1260*/  FADD.FTZ R19, R19, R24 ;  /* 0x0000001813137221 */ /* 0x000fe40000010000 */
[----:B------:R-:W-:Y:S01]  /*1270*/  FFMA.FTZ R16, R9, R23, R16 ;  /* 0x0000001709107223 */ /* 0x000fe20000010010 */
[----:B---3--:R-:W-:-:S04]  /*1280*/  FADD.FTZ R17, R27, R17 ;  /* 0x000000111b117221 */ /* 0x008fc80000010000 */
[----:B------:R-:W-:Y:S01]  /*1290*/  FADD.FTZ R17, R17, R23 ;  /* 0x0000001711117221 */ /* 0x000fe20000010000 */
[----:B----4-:R-:W-:-:S04]  /*12a0*/  FFMA.FTZ R20, R7, R32, R20 ;  /* 0x0000002007147223 */ /* 0x010fc80000010014 */
[----:B------:R-:W-:Y:S01]  /*12b0*/  FFMA.FTZ R20, R11, R25, R20 ;  /* 0x000000190b147223 */ /* 0x000fe20000010014 */
[----:B-----5:R-:W-:Y:S01]  /*12c0*/  FADD.FTZ R21, R32, R21 ;  /* 0x0000001520157221 */ /* 0x020fe20000010000 */
[----:B------:R-:W-:-:S04]  /*12d0*/  FMUL.FTZ R32, R3, R32 ;  /* 0x0000002003207220 */ /* 0x000fc80000410000 */
[----:B------:R-:W-:Y:S01]  /*12e0*/  FADD.FTZ R12, R12, R32 ;  /* 0x000000200c0c7221 */ /* 0x000fe20000010000 */
[----:B------:R-:W-:-:S03]  /*12f0*/  FFMA.FTZ R13, R7, R32, R13 ;  /* 0x00000020070d7223 */ /* 0x000fc6000001000d */
[----:B------:R-:W-:Y:S01]  /*1300*/  FADD.FTZ R12, R12, R31 ;  /* 0x0000001f0c0c7221 */ /* 0x000fe20000010000 */
[----:B------:R-:W-:-:S03]  /*1310*/  FFMA.FTZ R13, R8, R31, R13 ;  /* 0x0000001f080d7223 */ /* 0x000fc6000001000d */
[----:B------:R-:W-:Y:S01]  /*1320*/  FADD.FTZ R12, R12, R30 ;  /* 0x0000001e0c0c7221 */ /* 0x000fe20000010000 */
[----:B------:R-:W-:-:S03]  /*1330*/  FFMA.FTZ R13, R9, R30, R13 ;  /* 0x0000001e090d7223 */ /* 0x000fc6000001000d */
[----:B------:R-:W-:Y:S01]  /*1340*/  FADD.FTZ R12, R12, R29 ;  /* 0x0000001d0c0c7221 */ /* 0x000fe20000010000 */
[----:B------:R-:W-:-:S03]  /*1350*/  FFMA.FTZ R13, R10, R29, R13 ;  /* 0x0000001d0a0d7223 */ /* 0x000fc6000001000d */
[----:B------:R-:W-:Y:S01]  /*1360*/  FADD.FTZ R12, R12, R28 ;  /* 0x0000001c0c0c7221 */ /* 0x000fe20000010000 */
[----:B------:R-:W-:-:S05]  /*1370*/  FFMA.FTZ R13, R11, R28, R13 ;  /* 0x0000001c0b0d7223 */ /* 0x000fca000001000d */
[----:B------:R0:W-:Y:S01]  /*1380*/  STS.64 [R22], R12 ;  /* 0x0000000c16007388 */ /* 0x0001e20000000a00 */
[----:B------:R-:W-:Y:S01]  /*1390*/  FADD.FTZ R21, R21, R25 ;  /* 0x0000001915157221 */ /* 0x000fe20000010000 */
        /* <DEDUP_REMOVED lines=24> */
[----:B------:R-:W-:Y:S04]  /*1520*/  STS.64 [R23], R18 ;  /* 0x0000001217007388 */ /* 0x000fe80000000a00 */
[----:B------:R-:W-:Y:S01]  /*1530*/  STS.64 [R13], R20 ;  /* 0x000000140d007388 */ /* 0x000fe20000000a00 */
[----:B------:R-:W-:Y:S01]  /*1540*/  IMAD.SHL.U32 R12, R12, 0x8, RZ ;  /* 0x000000080c0c7824 */ /* 0x000fe200078e00ff */
[----:B0-----:R-:W-:-:S04]  /*1550*/  SHF.L.U32 R22, R24, 0x3, RZ ;  /* 0x0000000318167819 */ /* 0x001fc800000006ff */
        /* <DEDUP_REMOVED lines=20> */
[----:B------:R-:W-:-:S04]  /*16a0*/  SHF.R.U32.HI R22, RZ, 0x4, R23 ;  /* 0x00000004ff167819 */ /* 0x000fc80000011617 */
[----:B------:R-:W-:Y:S02]  /*16b0*/  LOP3.LUT R22, R22, R24, RZ, 0x3c, !PT ;  /* 0x0000001816167212 */ /* 0x000fe400078e3cff */
[----:B------:R-:W-:Y:S02]  /*16c0*/  SHF.L.U32 R24, R23, 0x3, RZ ;  /* 0x0000000317187819 */ /* 0x000fe400000006ff */
[----:B------:R-:W-:Y:S02]  /*16d0*/  SHF.L.U32 R22, R22, 0x3, RZ ;  /* 0x0000000316167819 */ /* 0x000fe400000006ff */
[----:B------:R-:W-:Y:S02]  /*16e0*/  LOP3.LUT R24, R24, 0x3fe0, RZ, 0xc0, !PT ;  /* 0x00003fe018187812 */ /* 0x000fe400078ec0ff */
        /* <DEDUP_REMOVED lines=9> */
.L_x_443:
[----:B------:R-:W2:Y:S01]  /*1780*/  S2R R23, SR_TID.X ;  /* 0x0000000000177919 */ /* 0x000ea20000002100 */
[----:B------:R-:W-:Y:S01]  /*1790*/  BSSY.RECONVERGENT B0, `(.L_x_444) ;  /* 0x00000e1000007945 */ /* 0x000fe20003800200 */
[----:B01----:R-:W-:Y:S02]  /*17a0*/  CS2R R12, SRZ ;  /* 0x00000000000c7805 */ /* 0x003fe4000001ff00 */
[----:B--2---:R-:W-:-:S13]  /*17b0*/  ISETP.GT.U32.AND P0, PT, R23, 0xf, PT ;  /* 0x0000000f1700780c */ /* 0x004fda0003f04070 */
        /* <DEDUP_REMOVED lines=12> */
[----:B------:R-:W-:-:S04]  /*1880*/  LOP3.LUT R24, R13, 0x4, RZ, 0xfc, !PT ;  /* 0x000000040d187812 */ /* 0x000fc800078efcff */
[----:B------:R-:W-:Y:S02]  /*1890*/  SHF.R.U32.HI R24, RZ, 0x2, R24 ;  /* 0x00000002ff187819 */ /* 0x000fe40000011618 */
[----:B0-----:R-:W-:Y:S02]  /*18a0*/  LEA R12, R22, R12, 0x18 ;  /* 0x0000000c160c7211 */ /* 0x001fe400078ec0ff */
[----:B------:R-:W-:-:S03]  /*18b0*/  SHF.R.U32.HI R22, RZ, 0x2, R13 ;  /* 0x00000002ff167819 */ /* 0x000fc6000001160d */
[--C-:B------:R-:W-:Y:S02]  /*18c0*/  IMAD R24, R24, 0x18, R12.reuse ;  /* 0x0000001818187824 */ /* 0x100fe400078e020c */
[----:B------:R-:W-:-:S03]  /*18d0*/  IMAD R22, R22, 0x18, R12 ;  /* 0x0000001816167824 */ /* 0x000fc600078e020c */
[----:B------:R-:W-:Y:S02]  /*18e0*/  IADD3 R24, PT, PT, R27, R24, RZ ;  /* 0x000000181b187210 */ /* 0x000fe40007ffe0ff */
[----:B------:R-:W-:-:S04]  /*18f0*/  IADD3 R22, PT, PT, R22, R27, RZ ;  /* 0x0000001b16167210 */ /* 0x000fc80007ffe0ff */
[----:B------:R-:W-:Y:S04]  /*1900*/  LDS.64 R24, [R24] ;  /* 0x0000000018187984 */ /* 0x000fe80000000a00 */
[----:B------:R-:W0:Y:S02]  /*1910*/  LDS.64 R22, [R22] ;  /* 0x0000000016167984 */ /* 0x000e240000000a00 */
[----:B0-----:R-:W-:Y:S01]  /*1920*/  FADD.FTZ R22, RZ, R22 ;  /* 0x00000016ff167221 */ /* 0x001fe20000010000 */
[----:B------:R-:W-:-:S03]  /*1930*/  FADD.FTZ R23, RZ, R23 ;  /* 0x00000017ff177221 */ /* 0x000fc60000010000 */
[----:B------:R-:W-:Y:S01]  /*1940*/  FADD.FTZ R24, R22, R24 ;  /* 0x0000001816187221 */ /* 0x000fe20000010000 */
        /* <DEDUP_REMOVED lines=197> */
.L_x_445:
[----:B------:R-:W-:Y:S05]  /*25a0*/  BSYNC.RECONVERGENT B0 ;  /* 0x0000000000007941 */ /* 0x000fea0003800200 */
.L_x_444:
        /* <DEDUP_REMOVED lines=18> */
.L_x_447:
[----:B------:R-:W-:Y:S05]  /*26d0*/  BSYNC.RECONVERGENT B0 ;  /* 0x0000000000007941 */ /* 0x000fea0003800200 */
.L_x_446:
        /* <DEDUP_REMOVED lines=15> */
[----:B0-----:R-:W-:-:S03]  /*27d0*/  IMAD.U32 R12, RZ, RZ, UR7 ;  /* 0x00000007ff0c7e24 */ /* 0x001fc6000f8e00ff */
[----:B------:R-:W-:Y:S02]  /*27e0*/  MOV R13, UR9 ;  /* 0x00000009000d7c02 */ /* 0x000fe40008000f00 */
[----:B------:R-:W-:Y:S01]  /*27f0*/  MOV R22, UR6 ;  /* 0x0000000600167c02 */ /* 0x000fe20008000f00 */
[----:B------:R-:W-:Y:S06]  /*2800*/  MEMBAR.ALL.GPU ;  /* 0x0000000000007992 */ /* 0x000fec000000a000 */
[----:B------:R-:W-:-:S00]  /*2810*/  ERRBAR ;  /* 0x00000000000079ab */ /* 0x000fc00000000000 */
[----:B------:R-:W-:Y:S06]  /*2820*/  CGAERRBAR ;  /* 0x00000000000075ab */ /* 0x000fec0000000000 */
[----:B------:R0:W5:Y:S02]  /*2830*/  ATOM.E.ADD.STRONG.GPU PT, R22, desc[UR14][R12.64+0x10], R22 ;  /* 0x800010160c16798a */ /* 0x00016400081ef10e */
.L_x_450:
[----:B------:R-:W2:Y:S04]  /*2840*/  LD.E.STRONG.GPU R23, desc[UR14][R12.64+0x10] ;  /* 0x0000100e0c177980 */ /* 0x000ea8000c10f900 */
[----:B--2---:R-:W-:Y:S01]  /*2850*/  CCTL.IVALL ;  /* 0x00000000ff00798f */ /* 0x004fe20002000000 */
[----:B------:R-:W-:Y:S05]  /*2860*/  YIELD ;  /* 0x0000000000007946 */ /* 0x000fea0003800000 */
[----:B-----5:R-:W-:-:S04]  /*2870*/  LOP3.LUT R23, R23, R22, RZ, 0x3c, !PT ;  /* 0x0000001617177212 */ /* 0x020fc800078e3cff */
[----:B------:R-:W-:-:S13]  /*2880*/  ISETP.GT.AND P0, PT, R23, -0x1, PT ;  /* 0xffffffff1700780c */ /* 0x000fda0003f04270 */
[----:B------:R-:W-:Y:S05]  /*2890*/  @P0 BRA `(.L_x_450) ;  /* 0xfffffffc00e80947 */ /* 0x000fea000383ffff */
.L_x_449:
[----:B------:R-:W-:Y:S05]  /*28a0*/  WARPSYNC.ALL ;  /* 0x0000000000007948 */ /* 0x000fea0003800000 */
[----:B------:R-:W-:Y:S06]  /*28b0*/  BAR.SYNC.DEFER_BLOCKING 0x0 ;  /* 0x0000000000007b1d */ /* 0x000fec0000010000 */
[----:B------:R-:W-:Y:S05]  /*28c0*/  BRA `(.L_x_451) ;  /* 0x0000000000587947 */ /* 0x000fea0003800000 */
.L_x_448:
        /* <DEDUP_REMOVED lines=14> */
.L_x_453:
[----:B------:R-:W2:Y:S04]  /*29b0*/  LD.E.STRONG.GPU R23, desc[UR14][R12.64] ;  /* 0x0000000e0c177980 */ /* 0x000ea8000c10f900 */
[----:B--2---:R-:W-:Y:S01]  /*29c0*/  CCTL.IVALL ;  /* 0x00000000ff00798f */ /* 0x004fe20002000000 */
[----:B------:R-:W-:Y:S05]  /*29d0*/  YIELD ;  /* 0x0000000000007946 */ /* 0x000fea0003800000 */
[----:B-----5:R-:W-:-:S04]  /*29e0*/  LOP3.LUT R23, R23, R22, RZ, 0x3c, !PT ;  /* 0x0000001617177212 */ /* 0x020fc800078e3cff */
[----:B------:R-:W-:-:S13]  /*29f0*/  ISETP.GT.AND P0, PT, R23, -0x1, PT ;  /* 0xffffffff1700780c */ /* 0x000fda0003f04270 */
[----:B------:R-:W-:Y:S05]  /*2a00*/  @P0 BRA `(.L_x_453) ;  /* 0xfffffffc00e80947 */ /* 0x000fea000383ffff */
.L_x_452:
[----:B------:R-:W-:Y:S05]  /*2a10*/  WARPSYNC.ALL ;  /* 0x0000000000007948 */ /* 0x000fea0003800000 */
[----:B------:R-:W-:Y:S06]  /*2a20*/  BAR.SYNC.DEFER_BLOCKING 0x0 ;  /* 0x0000000000007b1d */ /* 0x000fec0000010000 */
.L_x_451:
[----:B------:R-:W1:Y:S01]  /*2a30*/  S2R R27, SR_TID.X ;  /* 0x00000000001b7919 */ /* 0x000e620000002100 */
[----:B------:R-:W2:Y:S01]  /*2a40*/  LDL R25, [R1+0x14] ;  /* 0x0000140001197983 */ /* 0x000ea20000100800 */
[----:B0-----:R-:W-:Y:S02]  /*2a50*/  MOV R12, UR4 ;  /* 0x00000004000c7c02 */ /* 0x001fe40008000f00 */
[----:B-1----:R-:W-:-:S13]  /*2a60*/  ISETP.GT.U32.AND P0, PT, R27, 0xff, PT ;  /* 0x000000ff1b00780c */ /* 0x002fda0003f04070 */
[----:B------:R-:W0:Y:S01]  /*2a70*/  @!P0 LDC R22, c[0x0][0x374] ;  /* 0x0000dd00ff168b82 */ /* 0x000e220000000800 */
[----:B------:R-:W-:-:S04]  /*2a80*/  @!P0 SHF.L.U32 R23, R27, 0x1, RZ ;  /* 0x000000011b178819 */ /* 0x000fc800000006ff */
[----:B------:R-:W-:Y:S01]  /*2a90*/  @!P0 LOP3.LUT R23, R23, 0x1c0, RZ, 0xc0, !PT ;  /* 0x000001c017178812 */ /* 0x000fe200078ec0ff */
[----:B0-----:R-:W-:Y:S02]  /*2aa0*/  @!P0 IMAD R22, R22, R12, UR8 ;  /* 0x0000000816168e24 */ /* 0x001fe4000f8e020c */
[----:B------:R-:W0:Y:S03]  /*2ab0*/  @!P0 LDC.64 R12, c[0x0][0x3d0] ;  /* 0x0000f400ff0c8b82 */ /* 0x000e260000000a00 */
[----:B------:R-:W-:Y:S02]  /*2ac0*/  @!P0 LEA R22, R22, R23, 0x9 ;  /* 0x0000001716168211 */ /* 0x000fe400078e48ff */
[----:B------:R-:W-:-:S04]  /*2ad0*/  @!P0 LOP3.LUT R23, R27, 0x1f, RZ, 0xc0, !PT ;  /* 0x0000001f1b178812 */ /* 0x000fc800078ec0ff */
[----:B------:R-:W-:-:S05]  /*2ae0*/  @!P0 IADD3 R22, PT, PT, R22, R23, RZ ;  /* 0x0000001716168210 */ /* 0x000fca0007ffe0ff */
[----:B------:R-:W-:-:S05]  /*2af0*/  @!P0 IMAD.SHL.U32 R22, R22, 0x2, RZ ;  /* 0x0000000216168824 */ /* 0x000fca00078e00ff */
[C---:B------:R-:W-:Y:S01]  /*2b00*/  @!P0 IADD3 R24, PT, PT, R22.reuse, 0x40, RZ ;  /* 0x0000004016188810 */ /* 0x040fe20007ffe0ff */
[----:B0-----:R-:W-:-:S04]  /*2b10*/  @!P0 IMAD.WIDE.U32 R22, R22, 0x4, R12 ;  /* 0x0000000416168825 */ /* 0x001fc800078e000c */
[----:B------:R-:W-:Y:S02]  /*2b20*/  @!P0 IMAD.WIDE.U32 R12, R24, 0x4, R12 ;  /* 0x00000004180c8825 */ /* 0x000fe400078e000c */
[----:B------:R-:W3:Y:S04]  /*2b30*/  @!P0 LDG.E.64 R22, desc[UR14][R22.64] ;  /* 0x0000000e16168981 */ /* 0x000ee8000c1e1b00 */
[----:B------:R-:W4:Y:S01]  /*2b40*/  @!P0 LDG.E.64 R12, desc[UR14][R12.64] ;  /* 0x0000000e0c0c8981 */ /* 0x000f22000c1e1b00 */
[----:B------:R-:W-:Y:S01]  /*2b50*/  HFMA2 R24, -RZ, RZ, 0, 0 ;  /* 0x00000000ff187431 */ /* 0x000fe200000001ff */
[----:B------:R-:W0:Y:S01]  /*2b60*/  S2UR UR7, SR_CgaCtaId ;  /* 0x00000000000779c3 */ /* 0x000e220000008800 */
[----:B------:R-:W-:Y:S01]  /*2b70*/  UMOV UR6, 0x400 ;  /* 0x0000040000067882 */ /* 0x000fe20000000000 */
[----:B------:R-:W-:-:S02]  /*2b80*/  USHF.L.U32 UR9, UR8, 0x3, URZ ;  /* 0x0000000308097899 */ /* 0x000fc400080006ff */
[----:B------:R-:W-:Y:S02]  /*2b90*/  UIADD3 UR6, UPT, UPT, UR6, 0x5280, URZ ;  /* 0x0000528006067890 */ /* 0x000fe4000fffe0ff */
[----:B------:R-:W-:Y:S02]  /*2ba0*/  ULOP3.LUT UR9, UR9, 0x8, URZ, 0xc0, !UPT ;  /* 0x0000000809097892 */ /* 0x000fe4000f8ec0ff */
        /* <DEDUP_REMOVED lines=25> */
[----:B0-----:R-:W-:-:S03]  /*2d40*/  FADD.FTZ R13, R23, R13 ;  /* 0x0000000d170d7221 */ /* 0x001fc60000010000 */
[----:B------:R-:W3:Y:S01]  /*2d50*/  LDL.LU R23, [R1] ;  /* 0x0000000001177983 */ /* 0x000ee20000300800 */
[----:B-1----:R-:W-:Y:S01]  /*2d60*/  FADD.FTZ R22, R12, R22 ;  /* 0x000000160c167221 */ /* 0x002fe20000010000 */
[----:B------:R-:W-:-:S03]  /*2d70*/  @!P0 FMUL.FTZ R12, R13, 3.2552085031056776643e-05 ;  /* 0x380888890d0c8820 */ /* 0x000fc60000410000 */
[----:B------:R-:W-:Y:S01]  /*2d80*/  @!P0 FMUL.FTZ R13, R22, 3.2552085031056776643e-05 ;  /* 0x38088889160d8820 */ /* 0x000fe20000410000 */
[----:B------:R-:W-:-:S05]  /*2d90*/  @!P0 LEA.HI R22, R27, UR6, RZ, 0x1e ;  /* 0x000000061b168c11 */ /* 0x000fca000f8ff0ff */
[----:B------:R2:W-:Y:S02]  /*2da0*/  @!P0 STS.64 [R22], R12 ;  /* 0x0000000c16008388 */ /* 0x0005e40000000a00 */
[----:B--2---:R-:W-:-:S04]  /*2db0*/  IADD3 R12, PT, PT, R25, -UR9, RZ ;  /* 0x80000009190c7c10 */ /* 0x004fc8000fffe0ff */
[----:B------:R-:W-:Y:S01]  /*2dc0*/  LEA R12, R12, UR6, 0x3 ;  /* 0x000000060c0c7c11 */ /* 0x000fe2000f8e18ff */
[----:B------:R-:W-:Y:S06]  /*2dd0*/  BAR.SYNC.DEFER_BLOCKING 0x0 ;  /* 0x0000000000007b1d */ /* 0x000fec0000010000 */
[----:B------:R-:W0:Y:S01]  /*2de0*/  LDCU.64 UR6, c[0x0][0x380] ;  /* 0x00007000ff0677ac */ /* 0x000e220008000a00 */
[----:B------:R-:W1:Y:S02]  /*2df0*/  LDS.64 R12, [R12] ;  /* 0x000000000c0c7984 */ /* 0x000e640000000a00 */
[--C-:B-1----:R-:W-:Y:S01]  /*2e00*/  FADD.FTZ R26, R26, -R12.reuse ;  /* 0x8000000c1a1a7221 */ /* 0x102fe20000010000 */
        /* <DEDUP_REMOVED lines=27> */
[----:B------:R-:W-:Y:S01]  /*2fc0*/  F2FP.BF16.F32.PACK_AB R9, R10, R29 ;  /* 0x0000001d0a09723e */ /* 0x000fe200000010ff */
[----:B------:R-:W-:Y:S01]  /*2fd0*/  ULOP3.LUT UR4, UR4, 0x1, URZ, 0x3c, !UPT ;  /* 0x0000000104047892 */ /* 0x000fe2000f8e3cff */
[----:B---3--:R-:W-:-:S05]  /*2fe0*/  IADD3.X R7, PT, PT, R23, UR7, RZ, P0, !PT ;  /* 0x0000000717077c10 */ /* 0x008fca00087fe4ff */
[----:B------:R1:W-:Y:S04]  /*2ff0*/  STG.E.64 desc[UR14][R6.64], R4 ;  /* 0x0000000406007986 */ /* 0x0003e8000c101b0e */
[----:B------:R1:W-:Y:S01]  /*3000*/  STG.E.64 desc[UR14][R6.64+0x1e00], R8 ;  /* 0x001e000806007986 */ /* 0x0003e2000c101b0e */
[----:B------:R-:W-:Y:S05]  /*3010*/  BRA.U !UP0, `(.L_x_454) ;  /* 0xffffffd508447547 */ /* 0x000fea000b83ffff */
.L_x_442:
        /* <DEDUP_REMOVED lines=11> */
[----:B------:R-:W2:Y:S03]  /*30d0*/  S2UR UR7, SR_CgaCtaId ;  /* 0x00000000000779c3 */ /* 0x000ea60000008800 */
[----:B------:R-:W-:-:S04]  /*30e0*/  UISETP.LT.AND.EX UP0, UPT, UR17, URZ, UPT, UP0 ;  /* 0x000000ff1100728c */ /* 0x000fc8000bf01300 */
[----:B------:R-:W-:Y:S02]  /*30f0*/  USEL UR5, UR16, 0x2, UP0 ;  /* 0x0000000210057887 */ /* 0x000fe40008000000 */
[----:B------:R-:W-:Y:S02]  /*3100*/  USEL UR4, UR17, URZ, UP0 ;  /* 0x000000ff11047287 */ /* 0x000fe40008000000 */
[----:B------:R-:W-:Y:S02]  /*3110*/  USHF.L.U32 UR8, UR5, 0x6, URZ ;  /* 0x0000000605087899 */ /* 0x000fe400080006ff */
[----:B------:R-:W-:-:S03]  /*3120*/  USHF.L.U64.HI UR5, UR5, 0x6, UR4 ;  /* 0x0000000605057899 */ /* 0x000fc60008010204 */
[----:B------:R-:W-:-:S03]  /*3130*/  UMOV UR4, 0x400 ;  /* 0x0000040000047882 */ /* 0x000fc60000000000 */
[----:B-1----:R-:W-:Y:S01]  /*3140*/  MOV R4, UR5 ;  /* 0x0000000500047c02 */ /* 0x002fe20008000f00 */
[----:B--2---:R-:W-:Y:S01]  /*3150*/  ULEA UR4, UR7, UR4, 0x18 ;  /* 0x0000000407047291 */ /* 0x004fe2000f8ec0ff */
        /* <DEDUP_REMOVED lines=15> */
[----:B------:R-:W-:Y:S01]  /*3250*/  IMAD.WIDE.U32.X R8, R4, -0x77777778, R10, P0 ;  /* 0x8888888804087825 */ /* 0x000fe200000e040a */
[----:B------:R-:W-:-:S04]  /*3260*/  LEA R7, R0, R7, 0x2 ;  /* 0x0000000700077211 */ /* 0x000fc800078e10ff */
[----:B------:R-:W-:Y:S02]  /*3270*/  SHF.R.U64 R5, R8, 0x3, R9 ;  /* 0x0000000308057819 */ /* 0x000fe40000001209 */
[----:B------:R-:W-:Y:S02]  /*3280*/  LOP3.LUT R8, R12, 0xf, RZ, 0xc0, !PT ;  /* 0x0000000f0c087812 */ /* 0x000fe400078ec0ff */
[----:B------:R-:W-:-:S04]  /*3290*/  IADD3 R6, P0, PT, R5, 0x1, RZ ;  /* 0x0000000105067810 */ /* 0x000fc80007f1e0ff */
[----:B------:R-:W-:Y:S01]  /*32a0*/  LEA.HI.X R11, R9, RZ, RZ, 0x1d, P0 ;  /* 0x000000ff090b7211 */ /* 0x000fe200000fecff */
[----:B------:R-:W-:Y:S01]  /*32b0*/  IMAD.U32 R9, RZ, RZ, UR6 ;  /* 0x00000006ff097e24 */ /* 0x000fe2000f8e00ff */
[C---:B------:R-:W-:Y:S02]  /*32c0*/  LOP3.LUT R10, R6.reuse, 0x7, RZ, 0xc0, !PT ;  /* 0x00000007060a7812 */ /* 0x040fe400078ec0ff */
[----:B------:R-:W-:Y:S02]  /*32d0*/  LOP3.LUT R26, R6, 0xfffffff8, RZ, 0xc0, !PT ;  /* 0xfffffff8061a7812 */ /* 0x000fe400078ec0ff */
[----:B------:R-:W-:-:S07]  /*32e0*/  LOP3.LUT R11, R11, 0x3fffffff, RZ, 0xc0, !PT ;  /* 0x3fffffff0b0b7812 */ /* 0x000fce00078ec0ff */
.L_x_468:
        /* <DEDUP_REMOVED lines=17> */
[----:B------:R-:W-:Y:S01]  /*3400*/  IMAD.WIDE.U32 R14, R28, 0x780, RZ ;  /* 0x000007801c0e7825 */ /* 0x000fe200078e00ff */
[----:B------:R-:W-:Y:S01]  /*3410*/  MOV R13, RZ ;  /* 0x000000ff000d7202 */ /* 0x000fe20000000f00 */
[----:B------:R-:W-:Y:S01]  /*3420*/  UMOV UR4, URZ ;  /* 0x000000ff00047c82 */ /* 0x000fe20008000000 */
[----:B------:R-:W-:Y:S02]  /*3430*/  MOV R30, R26 ;  /* 0x0000001a001e7202 */ /* 0x000fe40000000f00 */
[----:B------:R-:W-:Y:S02]  /*3440*/  LOP3.LUT R0, R14, R27, RZ, 0xfc, !PT ;  /* 0x0000001b0e007212 */ /* 0x000fe400078efcff */
[----:B------:R-:W-:Y:S02]  /*3450*/  MOV R31, R11 ;  /* 0x0000000b001f7202 */ /* 0x000fe40000000f00 */
[----:B------:R-:W-:-:S02]  /*3460*/  IADD3 R17, P1, PT, R9, R0, RZ ;  /* 0x0000000009117210 */ /* 0x000fc40007f3e0ff */
[----:B------:R-:W-:Y:S02]  /*3470*/  MOV R2, R28 ;  /* 0x0000001c00027202 */ /* 0x000fe40000000f00 */
[----:B------:R-:W-:Y:S02]  /*3480*/  IADD3.X R14, PT, PT, R29, UR4, R15, P1, !PT ;  /* 0x000000041d0e7c10 */ /* 0x000fe40008ffe40f */
[----:B------:R-:W-:Y:S02]  /*3490*/  MOV R0, RZ ;  /* 0x000000ff00007202 */ /* 0x000fe40000000f00 */
[----:B0-----:R-:W-:-:S04]  /*34a0*/  LEA R16, P2, R17, UR6, 0x3 ;  /* 0x0000000611107c11 */ /* 0x001fc8000f8418ff */
[----:B------:R-:W-:Y:S02]  /*34b0*/  IADD3 R16, P1, PT, R16, 0xe9000, RZ ;  /* 0x000e900010107810 */ /* 0x000fe40007f3e0ff */
[----:B------:R-:W-:-:S05]  /*34c0*/  LEA.HI.X R17, R17, UR7, R14, 0x3, P2 ;  /* 0x0000000711117c11 */ /* 0x000fca00090f1c0e */
[----:B------:R-:W-:-:S07]  /*34d0*/  IMAD.X R17, RZ, RZ, R17, P1 ;  /* 0x000000ffff117224 */ /* 0x000fce00008e0611 */
.L_x_459:
        /* <DEDUP_REMOVED lines=33> */
.L_x_458:
[----:B------:R-:W-:Y:S05]  /*36f0*/  BSYNC.RECONVERGENT B1 ;  /* 0x0000000000017941 */ /* 0x000fea0003800200 */
.L_x_457:
        /* <DEDUP_REMOVED lines=30> */
.L_x_461:
[----:B------:R-:W-:Y:S05]  /*38e0*/  BSYNC.RECONVERGENT B1 ;  /* 0x0000000000017941 */ /* 0x000fea0003800200 */
.L_x_460:
        /* <DEDUP_REMOVED lines=10> */
[----:B------:R-:W-:Y:S01]  /*3990*/  @P1 IADD3 R23, PT, PT, R21, R23, RZ ;  /* 0x0000001715171210 */ /* 0x000fe20007ffe0ff */
[----:B------:R-:W-:Y:S02]  /*39a0*/  @P1 IMAD.X R0, RZ, RZ, R0, P2 ;  /* 0x000000ffff001224 */ /* 0x000fe400010e0600 */
        /* <DEDUP_REMOVED lines=16> */
.L_x_456:
[----:B------:R-:W-:Y:S05]  /*3ab0*/  BSYNC.RECONVERGENT B0 ;  /* 0x0000000000007941 */ /* 0x000fea0003800200 */
.L_x_455:
[----:B------:R0:W-:Y:S01]  /*3ac0*/  STS [R7], R12 ;  /* 0x0000000c07007388 */ /* 0x0001e20000000800 */
[----:B------:R-:W1:Y:S01]  /*3ad0*/  LDC.64 R16, c[0x0][0x388] ;  /* 0x0000e200ff107b82 */ /* 0x000e620000000a00 */
[----:B------:R-:W-:Y:S02]  /*3ae0*/  ISETP.NE.AND P0, PT, R8, 0xf, PT ;  /* 0x0000000f0800780c */ /* 0x000fe40003f05270 */
[----:B------:R0:W-:Y:S01]  /*3af0*/  STS [R7+0x780], R13 ;  /* 0x0007800d07007388 */ /* 0x0001e20000000800 */
[----:B------:R-:W-:-:S04]  /*3b00*/  MOV R0, R32 ;  /* 0x0000002000007202 */ /* 0x000fc80000000f00 */
[----:B------:R-:W2:Y:S08]  /*3b10*/  LDC.64 R14, c[0x0][0x390] ;  /* 0x0000e400ff0e7b82 */ /* 0x000eb00000000a00 */
[----:B0-----:R-:W-:Y:S06]  /*3b20*/  BAR.SYNC.DEFER_BLOCKING 0x0 ;  /* 0x0000000000007b1d */ /* 0x001fec0000010000 */
.L_x_467:
[----:B------:R-:W-:Y:S01]  /*3b30*/  BSSY.RECONVERGENT B0, `(.L_x_462) ;  /* 0x000000f000007945 */ /* 0x000fe20003800200 */
[----:B0-----:R-:W-:Y:S01]  /*3b40*/  HFMA2 R2, -RZ, RZ, 0, 0 ;  /* 0x00000000ff027431 */ /* 0x001fe200000001ff */
[----:B------:R-:W-:Y:S02]  /*3b50*/  ISETP.NE.AND P1, PT, R8, RZ, PT ;  /* 0x000000ff0800720c */ /* 0x000fe40003f25270 */
[----:B------:R-:W-:Y:S01]  /*3b60*/  MOV R12, RZ ;  /* 0x000000ff000c7202 */ /* 0x000fe20000000f00 */
[----:B------:R-:W-:Y:S10]  /*3b70*/  @!P0 BRA `(.L_x_463) ;  /* 0x0000000000288947 */ /* 0x000ff40003800000 */
        /* <DEDUP_REMOVED lines=10> */
.L_x_463:
[----:B------:R-:W-:Y:S05]  /*3c20*/  BSYNC.RECONVERGENT B0 ;  /* 0x0000000000007941 */ /* 0x000fea0003800200 */
.L_x_462:
[----:B------:R-:W-:-:S03]  /*3c30*/  UMOV UR4, 0xffff ;  /* 0x0000ffff00047882 */ /* 0x000fc60000000000 */
[----:B------:R-:W-:Y:S05]  /*3c40*/  BRA.DIV UR4, `(.L_x_464) ;  /* 0x0000000204ac7947 */ /* 0x000fea000b800000 */
[----:B------:R-:W-:Y:S01]  /*3c50*/  IMAD.MOV.U32 R21, RZ, RZ, 0xffff ;  /* 0x0000ffffff157424 */ /* 0x000fe200078e00ff */
[----:B------:R-:W-:Y:S02]  /*3c60*/  MOV R23, 0xffff ;  /* 0x0000ffff00177802 */ /* 0x000fe40000000f00 */
[----:B------:R-:W-:Y:S01]  /*3c70*/  MOV R22, 0xffff ;  /* 0x0000ffff00167802 */ /* 0x000fe20000000f00 */
[----:B0--3--:R-:W0:Y:S01]  /*3c80*/  SHFL.BFLY PT, R13, R2, 0x8, 0x101f ;  /* 0x0d101f00020d7f89 */ /* 0x009e2200000e0000 */
[----:B------:R-:W-:Y:S02]  /*3c90*/  MOV R24, 0xffff ;  /* 0x0000ffff00187802 */ /* 0x000fe40000000f00 */
[----:B------:R-:W-:Y:S01]  /*3ca0*/  MOV R25, 0xffff ;  /* 0x0000ffff00197802 */ /* 0x000fe20000000f00 */
[----:B----4-:R-:W3:Y:S01]  /*3cb0*/  SHFL.BFLY PT, R19, R12, 0x8, 0x101f ;  /* 0x0d101f000c137f89 */ /* 0x010ee200000e0000 */
[----:B------:R-:W-:Y:S02]  /*3cc0*/  MOV R29, 0xffff ;  /* 0x0000ffff001d7802 */ /* 0x000fe40000000f00 */
        /* <DEDUP_REMOVED lines=15> */
.L_x_478:
        /* <DEDUP_REMOVED lines=10> */
.L_x_466:
[----:B------:R-:W-:Y:S05]  /*3e60*/  BSYNC.RECONVERGENT B0 ;  /* 0x0000000000007941 */ /* 0x000fea0003800200 */
.L_x_465:
        /* <DEDUP_REMOVED lines=9> */
.L_x_464:
        /* <DEDUP_REMOVED lines=8> */
.L_x_470:
[----:B------:R-:W-:Y:S05]  /*3f80*/  BSYNC B0 ;  /* 0x0000000000007941 */ /* 0x000fea0003800000 */
.L_x_469:
[----:B------:R-:W-:Y:S01]  /*3f90*/  HFMA2 R29, -RZ, RZ, 0, 4.76837158203125e-07 ;  /* 0x00000008ff1d7431 */ /* 0x000fe200000001ff */
[----:B------:R-:W-:Y:S01]  /*3fa0*/  MOV R25, R12 ;  /* 0x0000000c00197202 */ /* 0x000fe20000000f00 */
[----:B------:R-:W-:Y:S01]  /*3fb0*/  IMAD.MOV.U32 R30, RZ, RZ, 0x101f ;  /* 0x0000101fff1e7424 */ /* 0x000fe200078e00ff */
[----:B------:R-:W-:Y:S02]  /*3fc0*/  MOV R22, 0xffff ;  /* 0x0000ffff00167802 */ /* 0x000fe40000000f00 */
[----:B------:R-:W-:-:S07]  /*3fd0*/  MOV R13, R24 ;  /* 0x00000018000d7202 */ /* 0x000fce0000000f00 */
[----:B------:R-:W-:Y:S05]  /*3fe0*/  WARPSYNC.COLLECTIVE R22, `(.L_x_471) ;  /* 0x0000000016087348 */ /* 0x000fea0003c00000 */
[----:B------:R0:W1:Y:S02]  /*3ff0*/  SHFL.BFLY P2, R24, R25, R29, R30 ;  /* 0x0c00001d19187389 */ /* 0x000064000004001e */
[----:B01----:R-:W-:Y:S05]  /*4000*/  ENDCOLLECTIVE ;  /* 0x000000000000791b */ /* 0x003fea0003800000 */
.L_x_471:
[----:B------:R-:W-:Y:S01]  /*4010*/  FADD.FTZ R13, R13, R2 ;  /* 0x000000020d0d7221 */ /* 0x000fe20000010000 */
[----:B------:R-:W-:-:S04]  /*4020*/  HFMA2 R29, -RZ, RZ, 0, 2.384185791015625e-07 ;  /* 0x00000004ff1d7431 */ /* 0x000fc800000001ff */
[----:B------:R-:W-:Y:S02]  /*4030*/  MOV R25, R13 ;  /* 0x0000000d00197202 */ /* 0x000fe40000000f00 */
[----:B------:R-:W-:-:S07]  /*4040*/  MOV R19, R24 ;  /* 0x0000001800137202 */ /* 0x000fce0000000f00 */
[----:B------:R-:W-:Y:S05]  /*4050*/  WARPSYNC.COLLECTIVE R22, `(.L_x_472) ;  /* 0x0000000016087348 */ /* 0x000fea0003c00000 */
[----:B------:R0:W1:Y:S02]  /*4060*/  SHFL.BFLY P2, R24, R25, R29, R30 ;  /* 0x0c00001d19187389 */ /* 0x000064000004001e */
[----:B01----:R-:W-:Y:S05]  /*4070*/  ENDCOLLECTIVE ;  /* 0x000000000000791b */ /* 0x003fea0003800000 */
.L_x_472:
[----:B------:R-:W-:-:S05]  /*4080*/  FADD.FTZ R19, R19, R12 ;  /* 0x0000000c13137221 */ /* 0x000fca0000010000 */
[----:B------:R-:W-:Y:S02]  /*4090*/  MOV R25, R19 ;  /* 0x0000001300197202 */ /* 0x000fe40000000f00 */
[----:B------:R-:W-:-:S07]  /*40a0*/  MOV R18, R24 ;  /* 0x0000001800127202 */ /* 0x000fce0000000f00 */
[----:B------:R-:W-:Y:S05]  /*40b0*/  WARPSYNC.COLLECTIVE R22, `(.L_x_473) ;  /* 0x0000000016087348 */ /* 0x000fea0003c00000 */
[----:B------:R0:W1:Y:S02]  /*40c0*/  SHFL.BFLY P2, R24, R25, R29, R30 ;  /* 0x0c00001d19187389 */ /* 0x000064000004001e */
[----:B01----:R-:W-:Y:S05]  /*40d0*/  ENDCOLLECTIVE ;  /* 0x000000000000791b */ /* 0x003fea0003800000 */
.L_x_473:
[----:B------:R-:W-:-:S05]  /*40e0*/  FADD.FTZ R18, R13, R18 ;  /* 0x000000120d127221 */ /* 0x000fca0000010000 */
[----:B------:R-:W-:Y:S01]  /*40f0*/  MOV R25, R18 ;  /* 0x0000001200197202 */ /* 0x000fe20000000f00 */
[----:B------:R-:W-:Y:S01]  /*4100*/  IMAD.MOV.U32 R29, RZ, RZ, 0x2 ;  /* 0x00000002ff1d7424 */ /* 0x000fe200078e00ff */
[----:B------:R-:W-:-:S07]  /*4110*/  MOV R20, R24 ;  /* 0x0000001800147202 */ /* 0x000fce0000000f00 */
[----:B------:R-:W-:Y:S05]  /*4120*/  WARPSYNC.COLLECTIVE R22, `(.L_x_474) ;  /* 0x0000000016087348 */ /* 0x000fea0003c00000 */
[----:B------:R0:W1:Y:S02]  /*4130*/  SHFL.BFLY P2, R24, R25, R29, R30 ;  /* 0x0c00001d19187389 */ /* 0x000064000004001e */
[----:B01----:R-:W-:Y:S05]  /*4140*/  ENDCOLLECTIVE ;  /* 0x000000000000791b */ /* 0x003fea0003800000 */
.L_x_474:
[----:B------:R-:W-:-:S05]  /*4150*/  FADD.FTZ R20, R19, R20 ;  /* 0x0000001413147221 */ /* 0x000fca0000010000 */
[----:B------:R-:W-:Y:S02]  /*4160*/  MOV R25, R20 ;  /* 0x0000001400197202 */ /* 0x000fe40000000f00 */
[----:B------:R-:W-:-:S07]  /*4170*/  MOV R21, R24 ;  /* 0x0000001800157202 */ /* 0x000fce0000000f00 */
[----:B------:R-:W-:Y:S05]  /*4180*/  WARPSYNC.COLLECTIVE R22, `(.L_x_475) ;  /* 0x0000000016087348 */ /* 0x000fea0003c00000 */
[----:B------:R0:W1:Y:S02]  /*4190*/  SHFL.BFLY P2, R24, R25, R29, R30 ;  /* 0x0c00001d19187389 */ /* 0x000064000004001e */
[----:B01----:R-:W-:Y:S05]  /*41a0*/  ENDCOLLECTIVE ;  /* 0x000000000000791b */ /* 0x003fea0003800000 */
.L_x_475:
[----:B------:R-:W-:Y:S01]  /*41b0*/  FADD.FTZ R21, R18, R21 ;  /* 0x0000001512157221 */ /* 0x000fe20000010000 */
[----:B------:R-:W-:-:S04]  /*41c0*/  HFMA2 R29, -RZ, RZ, 0, 5.9604644775390625e-08 ;  /* 0x00000001ff1d7431 */ /* 0x000fc800000001ff */
[----:B------:R-:W-:Y:S02]  /*41d0*/  MOV R25, R21 ;  /* 0x0000001500197202 */ /* 0x000fe40000000f00 */
[----:B------:R-:W-:-:S07]  /*41e0*/  MOV R23, R24 ;  /* 0x0000001800177202 */ /* 0x000fce0000000f00 */
[----:B------:R-:W-:Y:S05]  /*41f0*/  WARPSYNC.COLLECTIVE R22, `(.L_x_476) ;  /* 0x0000000016087348 */ /* 0x000fea0003c00000 */
[----:B------:R0:W1:Y:S02]  /*4200*/  SHFL.BFLY P2, R24, R25, R29, R30 ;  /* 0x0c00001d19187389 */ /* 0x000064000004001e */
[----:B01----:R-:W-:Y:S05]  /*4210*/  ENDCOLLECTIVE ;  /* 0x000000000000791b */ /* 0x003fea0003800000 */
.L_x_476:
[----:B------:R-:W-:-:S05]  /*4220*/  FADD.FTZ R23, R20, R23 ;  /* 0x0000001714177221 */ /* 0x000fca0000010000 */
[----:B------:R-:W-:Y:S02]  /*4230*/  MOV R25, R23 ;  /* 0x0000001700197202 */ /* 0x000fe40000000f00 */
[----:B------:R-:W-:-:S07]  /*4240*/  MOV R2, R24 ;  /* 0x0000001800027202 */ /* 0x000fce0000000f00 */
[----:B------:R-:W-:Y:S05]  /*4250*/  WARPSYNC.COLLECTIVE R22, `(.L_x_477) ;  /* 0x0000000016087348 */ /* 0x000fea0003c00000 */
[----:B------:R0:W1:Y:S02]  /*4260*/  SHFL.BFLY P2, R24, R25, R29, R30 ;  /* 0x0c00001d19187389 */ /* 0x000064000004001e */
[----:B01----:R-:W-:Y:S05]  /*4270*/  ENDCOLLECTIVE ;  /* 0x000000000000791b */ /* 0x003fea0003800000 */
.L_x_477:
[----:B------:R-:W-:Y:S01]  /*4280*/  FADD.FTZ R2, R21, R2 ;  /* 0x0000000215027221 */ /* 0x000fe20000010000 */
[----:B------:R-:W-:Y:S01]  /*4290*/  MOV R12, R24 ;  /* 0x00000018000c7202 */ /* 0x000fe20000000f00 */
[----:B------:R-:W-:Y:S06]  /*42a0*/  BRA `(.L_x_478) ;  /* 0xfffffff800c47947 */ /* 0x000fec000383ffff */
.L_x_479:
        /* <DEDUP_REMOVED lines=13> */
.L_x_1840:


//--------------------- .text._ZN13group_norm_v218gn_bwd_cuda_kernelI13__nv_bfloat16Li480ELi1ELi16ELi120ELi256ELb1ELb1ELi8ELi960ELi960ELi4ELb1ELi4ELb0ELb0ELNS_15WgradSyncMethodE3ENS_16CompileConditionILi1000EEEEEvPT_S6_S6_PKS5_S8_S8_S8_PKfflPfPj --------------------------
	.section	.text._ZN13group_norm_v218gn_bwd_cuda_kernelI13__nv_bfloat16Li480ELi1ELi16ELi120ELi256ELb1ELb1ELi8ELi960ELi960ELi4ELb1ELi4ELb0ELb0ELNS_15WgradSyncMethodE3ENS_16CompileConditionILi1000EEEEEvPT_S6_S6_PKS5_S8_S8_S8_PKfflPfPj,"ax",@progbits
	.align	128
        .global         _ZN13group_norm_v218gn_bwd_cuda_kernelI13__nv_bfloat16Li480ELi1ELi16ELi120ELi256ELb1ELb1ELi8ELi960ELi960ELi4ELb1ELi4ELb0ELb0ELNS_15WgradSyncMethodE3ENS_16CompileConditionILi1000EEEEEvPT_S6_S6_PKS5_S8_S8_S8_PKfflPfPj
        .type           _ZN13group_norm_v218gn_bwd_cuda_kernelI13__nv_bfloat16Li480ELi1ELi16ELi120ELi256ELb1ELb1ELi8ELi960ELi960ELi4ELb1ELi4ELb0ELb0ELNS_15WgradSyncMethodE3ENS_16CompileConditionILi1000EEEEEvPT_S6_S6_PKS5_S8_S8_S8_PKfflPfPj,@function
        .size           _ZN13group_norm_v218gn_bwd_cuda_kernelI13__nv_bfloat16Li480ELi1ELi16ELi120ELi256ELb1ELb1ELi8ELi960ELi960ELi4ELb1ELi4ELb0ELb0ELNS_15WgradSyncMethodE3ENS_16CompileConditionILi1000EEEEEvPT_S6_S6_PKS5_S8_S8_S8_PKfflPfPj,(.L_x_1841 - _ZN13group_norm_v218gn_bwd_cuda_kernelI13__nv_bfloat16Li480ELi1ELi16ELi120ELi256ELb1ELb1ELi8ELi960ELi960ELi4ELb1ELi4ELb0ELb0ELNS_15WgradSyncMethodE3ENS_16CompileConditionILi1000EEEEEvPT_S6_S6_PKS5_S8_S8_S8_PKfflPfPj)
        .other          _ZN13group_norm_v218gn_bwd_cuda_kernelI13__nv_bfloat16Li480ELi1ELi16ELi120ELi256ELb1ELb1ELi8ELi960ELi960ELi4ELb1ELi4ELb0ELb0ELNS_15WgradSyncMethodE3ENS_16CompileConditionILi1000EEEEEvPT_S6_S6_PKS5_S8_S8_S8_PKfflPfPj,@"STO_CUDA_ENTRY STV_DEFAULT"
_ZN13group_norm_v218gn_bwd_cuda_kernelI13__nv_bfloat16Li480ELi1ELi16ELi120ELi256ELb1ELb1ELi8ELi960ELi960ELi4ELb1ELi4ELb0ELb0ELNS_15WgradSyncMethodE3ENS_16CompileConditionILi1000EEEEEvPT_S6_S6_PKS5_S8_S8_S8_PKfflPfPj:
.text._ZN13group_norm_v218gn_bwd_cuda_kernelI13__nv_bfloat16Li480ELi1ELi16ELi120ELi256ELb1ELb1ELi8ELi960ELi960ELi4ELb1ELi4ELb0ELb0ELNS_15WgradSyncMethodE3ENS_16CompileConditionILi1000EEEEEvPT_S6_S6_PKS5_S8_S8_S8_PKfflPfPj:
        /* <DEDUP_REMOVED lines=27> */
.L_x_482:
[----:B0-----:R-:W2:Y:S04]  /*01b0*/  LD.E.STRONG.GPU R5, desc[UR12][R2.64+0x10] ;  /* 0x0000100c02057980 */ /* 0x001ea8000c10f900 */
[----:B--2---:R-:W-:Y:S01]  /*01c0*/  CCTL.IVALL ;  /* 0x00000000ff00798f */ /* 0x004fe20002000000 */
[----:B------:R-:W-:Y:S05]  /*01d0*/  YIELD ;  /* 0x0000000000007946 */ /* 0x000fea0003800000 */
[----:B-----5:R-:W-:-:S04]  /*01e0*/  LOP3.LUT R5, R5, R0, RZ, 0x3c, !PT ;  /* 0x0000000005057212 */ /* 0x020fc800078e3cff */
[----:B------:R-:W-:-:S13]  /*01f0*/  ISETP.GT.AND P0, PT, R5, -0x1, PT ;  /* 0xffffffff0500780c */ /* 0x000fda0003f04270 */
[----:B------:R-:W-:Y:S05]  /*0200*/  @P0 BRA `(.L_x_482) ;  /* 0xfffffffc00e80947 */ /* 0x000fea000383ffff */
.L_x_481:
[----:B------:R-:W-:Y:S05]  /*0210*/  WARPSYNC.ALL ;  /* 0x0000000000007948 */ /* 0x000fea0003800000 */
[----:B------:R-:W-:Y:S06]  /*0220*/  BAR.SYNC.DEFER_BLOCKING 0x0 ;  /* 0x0000000000007b1d */ /* 0x000fec0000010000 */
[----:B------:R-:W-:Y:S05]  /*0230*/  BRA `(.L_x_483) ;  /* 0x00000034005c7947 */ /* 0x000fea0003800000 */
.L_x_480:
[----:B------:R-:W0:Y:S01]  /*0240*/  S2R R0, SR_TID.X ;  /* 0x0000000000007919 */ /* 0x000e220000002100 */
[----:B------:R-:W1:Y:S01]  /*0250*/  LDC.64 R42, c[0x0][0x3a8] ;  /* 0x0000ea00ff2a7b82 */ /* 0x000e620000000a00 */
[----:B------:R-:W-:-:S07]  /*0260*/  UIMAD UR5, UR14, 0x3c0, URZ ;  /* 0x000003c00e0578a4 */ /* 0x000fce000f8e02ff */
[----:B------:R-:W2:Y:S01]  /*0270*/  LDC.64 R40, c[0x0][0x3b0] ;  /* 0x0000ec00ff287b82 */ /* 0x000ea20000000a00 */
[----:B------:R-:W3:Y:S01]  /*0280*/  S2R R4, SR_CgaCtaId ;  /* 0x0000000000047919 */ /* 0x000ee20000008800 */
[----:B------:R-:W-:Y:S01]  /*0290*/  MOV R6, UR14 ;  /* 0x0000000e00067c02 */ /* 0x000fe20008000f00 */
[----:B------:R-:W-:Y:S01]  /*02a0*/  USHF.L.U32 UR4, UR16, 0x4, URZ ;  /* 0x0000000410047899 */ /* 0x000fe200080006ff */
[----:B------:R-:W4:Y:S01]  /*02b0*/  LDCU.128 UR20, c[0x0][0x3d0] ;  /* 0x00007a00ff1477ac */ /* 0x000f220008000c00 */
[----:B------:R-:W5:Y:S01]  /*02c0*/  LDCU.64 UR10, c[0x0][0x3d8] ;  /* 0x00007b00ff0a77ac */ /* 0x000f620008000a00 */
        /* <DEDUP_REMOVED lines=10> */
[----:B-1----:R-:W-:-:S04]  /*0370*/  IMAD.WIDE.U32 R42, R78, 0x2, R42 ;  /* 0x000000024e2a7825 */ /* 0x002fc800078e002a */
[----:B--2---:R-:W-:Y:S02]  /*0380*/  IMAD.WIDE.U32 R40, R78, 0x2, R40 ;  /* 0x000000024e287825 */ /* 0x004fe400078e0028 */
[----:B------:R-:W2:Y:S04]  /*0390*/  LDG.E.64.CONSTANT R42, desc[UR12][R42.64] ;  /* 0x0000000c2a2a7981 */ /* 0x000ea8000c1e9b00 */
[----:B------:R-:W2:Y:S01]  /*03a0*/  LDG.E.64.CONSTANT R40, desc[UR12][R40.64] ;  /* 0x0000000c28287981 */ /* 0x000ea2000c1e9b00 */
[----:B------:R-:W-:Y:S01]  /*03b0*/  SHF.R.U32.HI R3, RZ, 0x1, R0 ;  /* 0x00000001ff037819 */ /* 0x000fe20000011600 */
[----:B------:R-:W-:Y:S01]  /*03c0*/  ULOP3.LUT UR4, UR4, 0xfffe0, URZ, 0xc0, !UPT ;  /* 0x000fffe004047892 */ /* 0x000fe2000f8ec0ff */
[----:B------:R-:W-:Y:S01]  /*03d0*/  MOV R2, 0x400 ;  /* 0x0000040000027802 */ /* 0x000fe20000000f00 */
[----:B------:R-:W-:Y:S01]  /*03e0*/  UMOV UR9, 0x7fffffc1 ;  /* 0x7fffffc100097882 */ /* 0x000fe20000000000 */
[----:B------:R-:W-:Y:S01]  /*03f0*/  LEA R3, R6, R3, 0x3 ;  /* 0x0000000306037211 */ /* 0x000fe200078e18ff */
[----:B------:R-:W-:Y:S01]  /*0400*/  ULOP3.LUT UR4, UR4, 0x1f, UR15, 0xf8, !UPT ;  /* 0x0000001f04047892 */ /* 0x000fe2000f8ef80f */
[----:B------:R-:W-:Y:S01]  /*0410*/  MOV R6, UR5 ;  /* 0x0000000500067c02 */ /* 0x000fe20008000f00 */
[----:B----4-:R-:W-:Y:S01]  /*0420*/  UIMAD.WIDE.U32 UR6, UR14, 0x4, UR22 ;  /* 0x000000040e0678a5 */ /* 0x010fe2000f8e0016 */
[C---:B------:R-:W-:Y:S01]  /*0430*/  IADD3 R45, PT, PT, R2.reuse, 0x3c00, RZ ;  /* 0x00003c00022d7810 */ /* 0x040fe20007ffe0ff */
[----:B------:R-:W-:Y:S01]  /*0440*/  UIMAD UR4, UR4, 0x780, UR5 ;  /* 0x00000780040478a4 */ /* 0x000fe2000f8e0205 */
[----:B------:R-:W-:Y:S01]  /*0450*/  IADD3 R39, PT, PT, R2, 0x5280, RZ ;  /* 0x0000528002277810 */ /* 0x000fe20007ffe0ff */
[----:B------:R-:W-:Y:S01]  /*0460*/  IMAD R15, R3, 0x78, -R6 ;  /* 0x00000078030f7824 */ /* 0x000fe200078e0a06 */
[C---:B---3--:R-:W-:Y:S01]  /*0470*/  LEA R7, R4.reuse, R2, 0x18 ;  /* 0x0000000204077211 */ /* 0x048fe200078ec0ff */
[----:B------:R-:W0:Y:S01]  /*0480*/  LDCU UR17, c[0x0][0x374] ;  /* 0x00006e80ff1177ac */ /* 0x000e220008000800 */
[----:B------:R-:W-:-:S02]  /*0490*/  LEA R45, R4, R45, 0x18 ;  /* 0x0000002d042d7211 */ /* 0x000fc400078ec0ff */
[----:B------:R-:W-:Y:S02]  /*04a0*/  LEA R39, R4, R39, 0x18 ;  /* 0x0000002704277211 */ /* 0x000fe400078ec0ff */
[----:B------:R-:W-:Y:S01]  /*04b0*/  SHF.R.U32.HI R3, RZ, 0x4, R0 ;  /* 0x00000004ff037819 */ /* 0x000fe20000011600 */
[----:B------:R-:W-:Y:S01]  /*04c0*/  IMAD R38, R38, 0x18, R45 ;  /* 0x0000001826267824 */ /* 0x000fe200078e022d */
[C---:B------:R-:W-:Y:S02]  /*04d0*/  IADD3 R4, PT, PT, R0.reuse, 0x1e0, RZ ;  /* 0x000001e000047810 */ /* 0x040fe40007ffe0ff */
[----:B------:R-:W-:Y:S02]  /*04e0*/  IADD3 R46, PT, PT, R15, 0x3c, RZ ;  /* 0x0000003c0f2e7810 */ /* 0x000fe40007ffe0ff */
[----:B------:R-:W-:Y:S02]  /*04f0*/  SHF.L.U32 R2, R0, 0x1, RZ ;  /* 0x0000000100027819 */ /* 0x000fe400000006ff */
[----:B------:R-:W-:-:S02]  /*0500*/  LOP3.LUT R3, R3, R0, RZ, 0x3c, !PT ;  /* 0x0000000003037212 */ /* 0x000fc400078e3cff */
[----:B------:R-:W-:Y:S02]  /*0510*/  SHF.R.U32.HI R11, RZ, 0x4, R4 ;  /* 0x00000004ff0b7819 */ /* 0x000fe40000011604 */
[----:B------:R-:W-:Y:S02]  /*0520*/  SHF.R.U32.HI R46, RZ, 0x2, R46 ;  /* 0x00000002ff2e7819 */ /* 0x000fe4000001162e */
[----:B------:R-:W-:Y:S02]  /*0530*/  SHF.L.U32 R37, R0, 0x3, RZ ;  /* 0x0000000300257819 */ /* 0x000fe400000006ff */
[----:B------:R-:W-:Y:S01]  /*0540*/  SHF.L.U32 R6, R4, 0x3, RZ ;  /* 0x0000000304067819 */ /* 0x000fe200000006ff */
[----:B------:R-:W-:Y:S01]  /*0550*/  IMAD R46, R46, 0x18, R45 ;  /* 0x000000182e2e7824 */ /* 0x000fe200078e022d */
[----:B------:R-:W-:Y:S02]  /*0560*/  LOP3.LUT R4, R2, 0x18, RZ, 0xc0, !PT ;  /* 0x0000001802047812 */ /* 0x000fe400078ec0ff */
[----:B------:R-:W-:-:S02]  /*0570*/  SHF.L.U32 R3, R3, 0x3, RZ ;  /* 0x0000000303037819 */ /* 0x000fc400000006ff */
[----:B------:R-:W-:Y:S02]  /*0580*/  LOP3.LUT R11, R11, R0, RZ, 0x3c, !PT ;  /* 0x000000000b0b7212 */ /* 0x000fe400078e3cff */
[----:B------:R-:W-:Y:S02]  /*0590*/  LOP3.LUT R9, R37, 0x1fe0, RZ, 0xc0, !PT ;  /* 0x00001fe025097812 */ /* 0x000fe400078ec0ff */
[----:B------:R-:W-:Y:S02]  /*05a0*/  LOP3.LUT R13, R6, 0x3fe0, RZ, 0xc0, !PT ;  /* 0x00003fe0060d7812 */ /* 0x000fe400078ec0ff */
[----:B------:R-:W-:Y:S02]  /*05b0*/  IADD3 R23, PT, PT, R15, 0x20, RZ ;  /* 0x000000200f177810 */ /* 0x000fe40007ffe0ff */
[----:B------:R-:W-:Y:S02]  /*05c0*/  LEA R5, R0, R7, 0x5 ;  /* 0x0000000700057211 */ /* 0x000fe400078e28ff */
[----:B------:R-:W-:-:S02]  /*05d0*/  LOP3.LUT R6, R4, 0x8, RZ, 0x3c, !PT ;  /* 0x0000000804067812 */ /* 0x000fc400078e3cff */
[----:B------:R-:W-:Y:S02]  /*05e0*/  LOP3.LUT R37, R37, 0x8, RZ, 0xc0, !PT ;  /* 0x0000000825257812 */ /* 0x000fe400078ec0ff */
[----:B------:R-:W-:Y:S02]  /*05f0*/  LOP3.LUT R12, R3, 0x18, RZ, 0xc0, !PT ;  /* 0x00000018030c7812 */ /* 0x000fe400078ec0ff */
[----:B------:R-:W-:Y:S02]  /*0600*/  SHF.L.U32 R11, R11, 0x3, RZ ;  /* 0x000000030b0b7819 */ /* 0x000fe400000006ff */
[----:B------:R-:W-:Y:S02]  /*0610*/  SHF.R.U32.HI R24, RZ, 0x2, R23 ;  /* 0x00000002ff187819 */ /* 0x000fe40000011617 */
[----:B------:R-:W-:Y:S02]  /*0620*/  LOP3.LUT R8, R4, 0x10, RZ, 0x3c, !PT ;  /* 0x0000001004087812 */ /* 0x000fe400078e3cff */
[----:B------:R-:W-:Y:S01]  /*0630*/  IADD3 R3, PT, PT, R5, R6, RZ ;  /* 0x0000000605037210 */ /* 0x000fe20007ffe0ff */
[----:B------:R-:W-:Y:S01]  /*0640*/  IMAD R24, R24, 0x18, R45 ;  /* 0x0000001818187824 */ /* 0x000fe200078e022d */
[----:B------:R-:W-:-:S02]  /*0650*/  IADD3 R23, PT, PT, R37, R46, RZ ;  /* 0x0000002e25177210 */ /* 0x000fc40007ffe0ff */
[----:B------:R-:W-:Y:S02]  /*0660*/  LOP3.LUT R10, R4, 0x18, RZ, 0x3c, !PT ;  /* 0x00000018040a7812 */ /* 0x000fe400078e3cff */
[----:B------:R-:W-:Y:S02]  /*0670*/  IADD3 R6, PT, PT, R9, R7, R12 ;  /* 0x0000000709067210 */ /* 0x000fe40007ffe00c */
[----:B------:R-:W-:Y:S02]  /*0680*/  LOP3.LUT R46, R78, 0xffff, RZ, 0xc0, !PT ;  /* 0x0000ffff4e2e7812 */ /* 0x000fe400078ec0ff */
[----:B------:R-:W-:Y:S02]  /*0690*/  LOP3.LUT R14, R11, 0x18, RZ, 0xc0, !PT ;  /* 0x000000180b0e7812 */ /* 0x000fe400078ec0ff */
[----:B------:R-:W-:Y:S01]  /*06a0*/  LOP3.LUT R9, R15, 0x4, RZ, 0xfc, !PT ;  /* 0x000000040f097812 */ /* 0x000fe200078efcff */
[----:B------:R-:W-:Y:S01]  /*06b0*/  IMAD R46, R46, 0x889, RZ ;  /* 0x000008892e2e7824 */ /* 0x000fe200078e02ff */
[----:B------:R-:W-:-:S02]  /*06c0*/  IADD3 R2, PT, PT, R5, R4, RZ ;  /* 0x0000000405027210 */ /* 0x000fc40007ffe0ff */
[----:B------:R-:W-:Y:S02]  /*06d0*/  IADD3 R11, PT, PT, R15, 0x8, RZ ;  /* 0x000000080f0b7810 */ /* 0x000fe40007ffe0ff */
[----:B------:R-:W-:Y:S02]  /*06e0*/  IADD3 R4, PT, PT, R5, R8, RZ ;  /* 0x0000000805047210 */ /* 0x000fe40007ffe0ff */
[----:B------:R-:W-:Y:S02]  /*06f0*/  IADD3 R16, PT, PT, R15, 0x10, RZ ;  /* 0x000000100f107810 */ /* 0x000fe40007ffe0ff */
[----:B------:R-:W-:Y:S02]  /*0700*/  IADD3 R5, PT, PT, R5, R10, RZ ;  /* 0x0000000a05057210 */ /* 0x000fe40007ffe0ff */
[----:B------:R-:W-:Y:S02]  /*0710*/  IADD3 R7, PT, PT, R13, R7, R14 ;  /* 0x000000070d077210 */ /* 0x000fe40007ffe00e */
[----:B------:R-:W-:-:S02]  /*0720*/  IADD3 R47, PT, PT, R15, 0x40, RZ ;  /* 0x000000400f2f7810 */ /* 0x000fc40007ffe0ff */
[C---:B------:R-:W-:Y:S02]  /*0730*/  IADD3 R49, PT, PT, R15.reuse, 0x44, RZ ;  /* 0x000000440f317810 */ /* 0x040fe40007ffe0ff */
[----:B------:R-:W-:Y:S02]  /*0740*/  SHF.R.U32.HI R10, RZ, 0x2, R9 ;  /* 0x00000002ff0a7819 */ /* 0x000fe40000011609 */
[C---:B------:R-:W-:Y:S02]  /*0750*/  IADD3 R13, PT, PT, R15.reuse, 0xc, RZ ;  /* 0x0000000c0f0d7810 */ /* 0x040fe40007ffe0ff */
[----:B------:R-:W-:Y:S01]  /*0760*/  IADD3 R44, PT, PT, R0, UR4, RZ ;  /* 0x00000004002c7c10 */ /* 0x000fe2000fffe0ff */
[----:B------:R-:W-:Y:S01]  /*0770*/  USHF.L.U32 UR4, UR15, 0x3, URZ ;  /* 0x000000030f047899 */ /* 0x000fe200080006ff */
[----:B------:R-:W-:Y:S01]  /*0780*/  SHF.R.U32.HI R12, RZ, 0x2, R11 ;  /* 0x00000002ff0c7819 */ /* 0x000fe2000001160b */
[----:B------:R-:W-:Y:S01]  /*0790*/  IMAD R10, R10, 0x18, R45 ;  /* 0x000000180a0a7824 */ /* 0x000fe200078e022d */
[----:B------:R-:W-:-:S02]  /*07a0*/  IADD3 R17, PT, PT, R15, 0x14, RZ ;  /* 0x000000140f117810 */ /* 0x000fc40007ffe0ff */
[C---:B------:R-:W-:Y:S01]  /*07b0*/  IADD3 R19, PT, PT, R15.reuse, 0x18, RZ ;  /* 0x000000180f137810 */ /* 0x040fe20007ffe0ff */
[----:B------:R-:W-:Y:S01]  /*07c0*/  IMAD R12, R12, 0x18, R45 ;  /* 0x000000180c0c7824 */ /* 0x000fe200078e022d */
        /* <DEDUP_REMOVED lines=18> */
[----:B------:R-:W-:Y:S02]  /*08f0*/  SHF.R.U32.HI R8, RZ, 0x2, R15 ;  /* 0x00000002ff087819 */ /* 0x000fe4000001160f */
[----:B------:R-:W-:Y:S02]  /*0900*/  SHF.R.U32.HI R16, RZ, 0x2, R16 ;  /* 0x00000002ff107819 */ /* 0x000fe40000011610 */
[----:B------:R-:W-:Y:S01]  /*0910*/  IADD3 R15, PT, PT, R15, 0x74, RZ ;  /* 0x000000740f0f7810 */ /* 0x000fe20007ffe0ff */
[----:B------:R-:W-:Y:S01]  /*0920*/  IMAD R8, R8, 0x18, R45 ;  /* 0x0000001808087824 */ /* 0x000fe200078e022d */
[----:B------:R-:W-:Y:S01]  /*0930*/  SHF.R.U32.HI R48, RZ, 0x2, R47 ;  /* 0x00000002ff307819 */ /* 0x000fe2000001162f */
[----:B------:R-:W-:Y:S01]  /*0940*/  IMAD R16, R16, 0x18, R45 ;  /* 0x0000001810107824 */ /* 0x000fe200078e022d */
[----:B------:R-:W-:-:S02]  /*0950*/  SHF.R.U32.HI R50, RZ, 0x2, R49 ;  /* 0x00000002ff327819 */ /* 0x000fc40000011631 */
[----:B------:R-:W-:Y:S01]  /*0960*/  SHF.R.U32.HI R14, RZ, 0x2, R13 ;  /* 0x00000002ff0e7819 */ /* 0x000fe2000001160d */
[--C-:B------:R-:W-:Y:S01]  /*0970*/  IMAD R48, R48, 0x18, R45.reuse ;  /* 0x0000001830307824 */ /* 0x100fe200078e022d */
[----:B------:R-:W-:Y:S01]  /*0980*/  SHF.L.U32 R121, R44, 0x1, RZ ;  /* 0x000000012c797819 */ /* 0x000fe200000006ff */
[--C-:B------:R-:W-:Y:S01]  /*0990*/  IMAD R50, R50, 0x18, R45.reuse ;  /* 0x0000001832327824 */ /* 0x100fe200078e022d */
[----:B------:R-:W-:Y:S01]  /*09a0*/  MOV R49, UR14 ;  /* 0x0000000e00317c02 */ /* 0x000fe20008000f00 */
[----:B------:R-:W-:Y:S01]  /*09b0*/  IMAD R14, R14, 0x18, R45 ;  /* 0x000000180e0e7824 */ /* 0x000fe200078e022d */
[----:B------:R-:W-:Y:S02]  /*09c0*/  SHF.R.U32.HI R76, RZ, 0x12, R46 ;  /* 0x00000012ff4c7819 */ /* 0x000fe4000001162e */
[----:B------:R-:W-:Y:S02]  /*09d0*/  SHF.R.U32.HI R18, RZ, 0x2, R17 ;  /* 0x00000002ff127819 */ /* 0x000fe40000011611 */
[----:B------:R-:W-:Y:S01]  /*09e0*/  SHF.R.U32.HI R20, RZ, 0x2, R19 ;  /* 0x00000002ff147819 */ /* 0x000fe20000011613 */
[----:B------:R-:W-:Y:S01]  /*09f0*/  IMAD R44, R49, -0x8, R76 ;  /* 0xfffffff8312c7824 */ /* 0x000fe200078e024c */
        /* <DEDUP_REMOVED lines=38> */
[----:B------:R-:W-:Y:S01]  /*0c60*/  MOV R118, UR20 ;  /* 0x0000001400767c02 */ /* 0x000fe20008000f00 */
[--C-:B------:R-:W-:Y:S01]  /*0c70*/  IMAD R72, R72, 0x18, R45.reuse ;  /* 0x0000001848487824 */ /* 0x100fe200078e022d */
[----:B------:R-:W-:Y:S01]  /*0c80*/  MOV R119, UR21 ;  /* 0x0000001500777c02 */ /* 0x000fe20008000f00 */
[----:B------:R-:W-:Y:S01]  /*0c90*/  IMAD R74, R74, 0x18, R45 ;  /* 0x000000184a4a7824 */ /* 0x000fe200078e022d */
[----:B------:R-:W-:Y:S01]  /*0ca0*/  MOV R80, UR4 ;  /* 0x0000000400507c02 */ /* 0x000fe20008000f00 */
[----:B-----5:R-:W-:Y:S01]  /*0cb0*/  ULEA UR4, UP0, UR16, UR10, 0x2 ;  /* 0x0000000a10047291 */ /* 0x020fe2000f8010ff */
[C---:B------:R-:W-:Y:S01]  /*0cc0*/  IADD3 R47, PT, PT, R121.reuse, 0x3c0, RZ ;  /* 0x000003c0792f7810 */ /* 0x040fe20007ffe0ff */
[--C-:B------:R-:W-:Y:S01]  /*0cd0*/  IMAD.WIDE.U32 R120, R121, 0x4, R118.reuse ;  /* 0x0000000479787825 */ /* 0x100fe200078e0076 */
[C---:B------:R-:W-:Y:S01]  /*0ce0*/  IADD3 R9, PT, PT, R37.reuse, R10, RZ ;  /* 0x0000000a25097210 */ /* 0x040fe20007ffe0ff */
[----:B------:R-:W-:Y:S01]  /*0cf0*/  ULEA.HI.X UR5, UR16, UR11, URZ, 0x2, UP0 ;  /* 0x0000000b10057291 */ /* 0x000fe200080f14ff */
[----:B------:R-:W-:Y:S01]  /*0d00*/  IADD3 R10, PT, PT, R37, R12, RZ ;  /* 0x0000000c250a7210 */ /* 0x000fe20007ffe0ff */
[----:B------:R-:W-:Y:S01]  /*0d10*/  IMAD.WIDE.U32 R118, R47, 0x4, R118 ;  /* 0x000000042f767825 */ /* 0x000fe200078e0076 */
[C---:B------:R-:W-:Y:S01]  /*0d20*/  IADD3 R12, PT, PT, R37.reuse, R16, RZ ;  /* 0x00000010250c7210 */ /* 0x040fe20007ffe0ff */
[----:B------:R-:W-:Y:S01]  /*0d30*/  USHF.R.U32.HI UR10, URZ, 0x1, UR16 ;  /* 0x00000001ff0a7899 */ /* 0x000fe20008011610 */
[----:B------:R-:W-:-:S02]  /*0d40*/  IADD3 R16, PT, PT, R37, R24, RZ ;  /* 0x0000001825107210 */ /* 0x000fc40007ffe0ff */
[----:B------:R-:W-:Y:S01]  /*0d50*/  LOP3.LUT R80, R79, 0xf8, R80, 0xf8, !PT ;  /* 0x000000f84f507812 */ /* 0x000fe200078ef850 */
[----:B------:R-:W-:Y:S01]  /*0d60*/  ULOP3.LUT UP0, URZ, UR10, UR15, URZ, 0xfc, !UPT ;  /* 0x0000000f0aff7292 */ /* 0x000fe2000f80fcff */
[----:B------:R-:W-:Y:S02]  /*0d70*/  IADD3 R24, PT, PT, R37, R48, RZ ;  /* 0x0000003025187210 */ /* 0x000fe40007ffe0ff */
[----:B------:R-:W-:Y:S01]  /*0d80*/  LEA R79, R79, R38, 0x3 ;  /* 0x000000264f4f7211 */ /* 0x000fe200078e18ff */
[----:B------:R-:W-:Y:S01]  /*0d90*/  USEL UR9, UR9, 0x1, !UP0 ;  /* 0x0000000109097887 */ /* 0x000fe2000c000000 */
[C---:B------:R-:W-:Y:S02]  /*0da0*/  IADD3 R11, PT, PT, R37.reuse, R14, RZ ;  /* 0x0000000e250b7210 */ /* 0x040fe40007ffe0ff */
[----:B------:R-:W-:Y:S01]  /*0db0*/  LEA R38, R44, R39, 0x3 ;  /* 0x000000272c267211 */ /* 0x000fe200078e18ff */
[----:B------:R-:W-:Y:S01]  /*0dc0*/  HFMA2 R44, -RZ, RZ, 0, 0 ;  /* 0x00000000ff2c7431 */ /* 0x000fe200000001ff */
        /* <DEDUP_REMOVED lines=9> */
[----:B------:R-:W-:Y:S02]  /*0e60*/  IADD3 R8, PT, PT, R8, R37, RZ ;  /* 0x0000002508087210 */ /* 0x000fe40007ffe0ff */
[C---:B------:R-:W-:Y:S02]  /*0e70*/  IADD3 R25, PT, PT, R37.reuse, R50, RZ ;  /* 0x0000003225197210 */ /* 0x040fe40007ffe0ff */
[----:B------:R-:W-:Y:S02]  /*0e80*/  CS2R R50, SRZ ;  /* 0x0000000000327805 */ /* 0x000fe4000001ff00 */
[----:B------:R-:W-:-:S02]  /*0e90*/  IADD3 R26, PT, PT, R37, R52, RZ ;  /* 0x00000034251a7210 */ /* 0x000fc40007ffe0ff */
[----:B------:R-:W-:Y:S02]  /*0ea0*/  CS2R R52, SRZ ;  /* 0x0000000000347805 */ /* 0x000fe4000001ff00 */
[C---:B------:R-:W-:Y:S02]  /*0eb0*/  IADD3 R27, PT, PT, R37.reuse, R54, RZ ;  /* 0x00000036251b7210 */ /* 0x040fe40007ffe0ff */
[----:B------:R-:W-:Y:S02]  /*0ec0*/  CS2R R54, SRZ ;  /* 0x0000000000367805 */ /* 0x000fe4000001ff00 */
[C---:B------:R-:W-:Y:S02]  /*0ed0*/  IADD3 R28, PT, PT, R37.reuse, R56, RZ ;  /* 0x00000038251c7210 */ /* 0x040fe40007ffe0ff */
[----:B------:R-:W-:Y:S02]  /*0ee0*/  CS2R R56, SRZ ;  /* 0x0000000000387805 */ /* 0x000fe4000001ff00 */
        /* <DEDUP_REMOVED lines=8> */
[----:B------:R-:W-:Y:S02]  /*0f70*/  IADD3 R37, PT, PT, R37, R74, RZ ;  /* 0x0000004a25257210 */ /* 0x000fe40007ffe0ff */
[----:B------:R-:W-:Y:S02]  /*0f80*/  MOV R123, UR5 ;  /* 0x00000005007b7c02 */ /* 0x000fe40008000f00 */
[----:B------:R-:W-:Y:S01]  /*0f90*/  MOV R122, UR4 ;  /* 0x00000004007a7c02 */ /* 0x000fe20008000f00 */
[----:B------:R-:W-:Y:S01]  /*0fa0*/  UMOV UR4, URZ ;  /* 0x000000ff00047c82 */ /* 0x000fe20008000000 */
[----:B--2---:R-:W-:Y:S02]  /*0fb0*/  PRMT R45, R42, 0x7632, R45 ;  /* 0x000076322a2d7816 */ /* 0x004fe4000000002d */
[----:B------:R-:W-:-:S02]  /*0fc0*/  PRMT R46, R43, 0x7632, R46 ;  /* 0x000076322b2e7816 */ /* 0x000fc4000000002e */
[----:B------:R-:W-:Y:S02]  /*0fd0*/  PRMT R47, R40, 0x7632, R47 ;  /* 0x00007632282f7816 */ /* 0x000fe4000000002f */
[----:B------:R-:W-:Y:S02]  /*0fe0*/  PRMT R48, R41, 0x7632, R48 ;  /* 0x0000763229307816 */ /* 0x000fe40000000030 */
[----:B------:R-:W-:Y:S02]  /*0ff0*/  SHF.L.U32 R39, R43, 0x10, RZ ;  /* 0x000000102b277819 */ /* 0x000fe400000006ff */
[----:B------:R-:W-:Y:S02]  /*1000*/  SHF.L.U32 R77, R42, 0x10, RZ ;  /* 0x000000102a4d7819 */ /* 0x000fe400000006ff */
[----:B------:R-:W-:Y:S02]  /*1010*/  SHF.L.U32 R43, R45, 0x10, RZ ;  /* 0x000000102d2b7819 */ /* 0x000fe400000006ff */
[----:B------:R-:W-:-:S02]  /*1020*/  SHF.L.U32 R42, R41, 0x10, RZ ;  /* 0x00000010292a7819 */ /* 0x000fc400000006ff */
[----:B------:R-:W-:Y:S02]  /*1030*/  SHF.L.U32 R45, R46, 0x10, RZ ;  /* 0x000000102e2d7819 */ /* 0x000fe400000006ff */
[----:B------:R-:W-:Y:S02]  /*1040*/  SHF.L.U32 R40, R40, 0x10, RZ ;  /* 0x0000001028287819 */ /* 0x000fe400000006ff */
[----:B------:R-:W-:Y:S02]  /*1050*/  MOV R41, UR16 ;  /* 0x0000001000297c02 */ /* 0x000fe40008000f00 */
[----:B------:R-:W-:Y:S02]  /*1060*/  SHF.L.U32 R46, R47, 0x10, RZ ;  /* 0x000000102f2e7819 */ /* 0x000fe400000006ff */
[----:B0-----:R-:W-:-:S07]  /*1070*/  SHF.L.U32 R48, R48, 0x10, RZ ;  /* 0x0000001030307819 */ /* 0x001fce00000006ff */
.L_x_493:
[----:B0-----:R-:W0:Y:S01]  /*1080*/  LDCU.64 UR10, c[0x0][0x3b8] ;  /* 0x00007700ff0a77ac */ /* 0x001e220008000a00 */
[--C-:B------:R-:W-:Y:S01]  /*1090*/  SHF.R.U64 R63, R41, 0x1, R44.reuse ;  /* 0x00000001293f7819 */ /* 0x100fe2000000122c */
[----:B------:R-:W-:Y:S01]  /*10a0*/  IMAD R49, R80, 0x780, RZ ;  /* 0x0000078050317824 */ /* 0x000fe200078e02ff */
        /* <DEDUP_REMOVED lines=10> */
[C---:B0-----:R-:W-:Y:S02]  /*1150*/  LEA R58, P0, R60.reuse, UR10, 0x2 ;  /* 0x0000000a3c3a7c11 */ /* 0x041fe4000f8010ff */
[----:B------:R-:W-:Y:S02]  /*1160*/  IADD3 R49, P1, PT, R49, R62, RZ ;  /* 0x0000003e31317210 */ /* 0x000fe40007f3e0ff */
[----:B------:R-:W-:Y:S01]  /*1170*/  LEA.HI.X R59, R60, UR11, R61, 0x2, P0 ;  /* 0x0000000b3c3b7c11 */ /* 0x000fe200080f143d */
[----:B------:R-:W0:Y:S01]  /*1180*/  LDCU.64 UR10, c[0x0][0x398] ;  /* 0x00007300ff0a77ac */ /* 0x000e220008000a00 */
[----:B------:R-:W-:Y:S02]  /*1190*/  IADD3.X R62, PT, PT, R63, R47, RZ, P1, !PT ;  /* 0x0000002f3f3e7210 */ /* 0x000fe40000ffe4ff */
[C---:B------:R-:W-:Y:S02]  /*11a0*/  SHF.L.U32 R47, R49.reuse, 0x1, RZ ;  /* 0x00000001312f7819 */ /* 0x040fe400000006ff */
[----:B------:R-:W2:Y:S01]  /*11b0*/  LDG.E.64.CONSTANT R58, desc[UR12][R58.64] ;  /* 0x0000000c3a3a7981 */ /* 0x000ea2000c1e9b00 */
[----:B------:R-:W-:-:S02]  /*11c0*/  SHF.L.U64.HI R49, R49, 0x1, R62 ;  /* 0x0000000131317819 */ /* 0x000fc4000001023e */
[----:B-1----:R-:W-:-:S04]  /*11d0*/  IADD3 R82, P0, PT, R47, UR20, RZ ;  /* 0x000000142f527c10 */ /* 0x002fc8000ff1e0ff */
[----:B------:R-:W-:-:S05]  /*11e0*/  IADD3.X R83, PT, PT, R49, UR21, RZ, P0, !PT ;  /* 0x0000001531537c10 */ /* 0x000fca00087fe4ff */
[----:B------:R-:W3:Y:S04]  /*11f0*/  LDG.E.64.CONSTANT R60, desc[UR12][R82.64] ;  /* 0x0000000c523c7981 */ /* 0x000ee8000c1e9b00 */
[----:B------:R-:W4:Y:S04]  /*1200*/  LDG.E.64.CONSTANT R62, desc[UR12][R82.64+0x1e00] ;  /* 0x001e000c523e7981 */ /* 0x000f28000c1e9b00 */
        /* <DEDUP_REMOVED lines=8> */
[----:B--2---:R-:W-:-:S04]  /*1290*/  FADD.FTZ R59, R59, UR5 ;  /* 0x000000053b3b7e21 */ /* 0x004fc80008010000 */
[----:B------:R-:W1:Y:S01]  /*12a0*/  MUFU.RSQ R81, R59 ;  /* 0x0000003b00517308 */ /* 0x000e620000001400 */
[----:B---3--:R-:W-:Y:S02]  /*12b0*/  SHF.L.U32 R83, R60, 0x10, RZ ;  /* 0x000000103c537819 */ /* 0x008fe400000006ff */
[----:B------:R-:W-:-:S03]  /*12c0*/  SHF.L.U32 R87, R61, 0x10, RZ ;  /* 0x000000103d577819 */ /* 0x000fc600000006ff */
[----:B------:R-:W-:Y:S01]  /*12d0*/  FADD.FTZ R82, -R58, R83 ;  /* 0x000000533a527221 */ /* 0x000fe20000010100 */
[----:B------:R-:W-:Y:S01]  /*12e0*/  PRMT R60, R60, 0x7632, R60 ;  /* 0x000076323c3c7816 */ /* 0x000fe2000000003c */
[----:B------:R-:W-:Y:S02]  /*12f0*/  FADD.FTZ R86, -R58, R87 ;  /* 0x000000573a567221 */ /* 0x000fe40000010100 */
[C---:B-1----:R-:W-:Y:S01]  /*1300*/  FMUL.FTZ R83, R81.reuse, R82 ;  /* 0x0000005251537220 */ /* 0x042fe20000410000 */
[----:B------:R-:W-:Y:S01]  /*1310*/  SHF.L.U32 R89, R60, 0x10, RZ ;  /* 0x000000103c597819 */ /* 0x000fe200000006ff */
[----:B------:R-:W-:Y:S01]  /*1320*/  FMUL.FTZ R87, R81, R86 ;  /* 0x0000005651577220 */ /* 0x000fe20000410000 */
[----:B------:R-:W-:Y:S01]  /*1330*/  PRMT R61, R61, 0x7632, R61 ;  /* 0x000076323d3d7816 */ /* 0x000fe2000000003d */
[----:B------:R-:W-:Y:S02]  /*1340*/  FFMA.FTZ R82, R77, R83, R40 ;  /* 0x000000534d527223 */ /* 0x000fe40000010028 */
[----:B0-----:R-:W-:Y:S01]  /*1350*/  FADD.FTZ R84, -R58, R89 ;  /* 0x000000593a547221 */ /* 0x001fe20000010100 */
[----:B------:R-:W-:Y:S01]  /*1360*/  FFMA.FTZ R88, R39, R87, R42 ;  /* 0x0000005727587223 */ /* 0x000fe2000001002a */
[----:B------:R-:W-:Y:S01]  /*1370*/  FMUL.FTZ R60, R82, -1.4426950216293334961 ;  /* 0xbfb8aa3b523c7820 */ /* 0x000fe20000410000 */
[----:B------:R-:W-:Y:S01]  /*1380*/  SHF.L.U32 R61, R61, 0x10, RZ ;  /* 0x000000103d3d7819 */ /* 0x000fe200000006ff */
[----:B------:R-:W-:Y:S01]  /*1390*/  FMUL.FTZ R89, R81, R84 ;  /* 0x0000005451597220 */ /* 0x000fe20000410000 */
[----:B------:R-:W-:-:S03]  /*13a0*/  FMUL.FTZ R90, R88, -1.4426950216293334961 ;  /* 0xbfb8aa3b585a7820 */ /* 0x000fc60000410000 */
[----:B------:R-:W0:Y:S01]  /*13b0*/  MUFU.EX2 R60, R60 ;  /* 0x0000003c003c7308 */ /* 0x000e220000000800 */
[----:B------:R-:W-:Y:S01]  /*13c0*/  FADD.FTZ R86, -R58, R61 ;  /* 0x0000003d3a567221 */ /* 0x000fe20000010100 */
[----:B------:R-:W-:-:S03]  /*13d0*/  FFMA.FTZ R84, R43, R89, R46 ;  /* 0x000000592b547223 */ /* 0x000fc6000001002e */
[----:B------:R-:W-:Y:S01]  /*13e0*/  FMUL.FTZ R85, R81, R86 ;  /* 0x0000005651557220 */ /* 0x000fe20000410000 */
[----:B------:R-:W-:Y:S02]  /*13f0*/  FMUL.FTZ R86, R84, -1.4426950216293334961 ;  /* 0xbfb8aa3b54567820 */ /* 0x000fe40000410000 */
[----:B------:R-:W1:Y:S01]  /*1400*/  MUFU.EX2 R90, R90 ;  /* 0x0000005a005a7308 */ /* 0x000e620000000800 */
[----:B------:R-:W-:-:S07]  /*1410*/  FFMA.FTZ R59, R45, R85, R48 ;  /* 0x000000552d3b7223 */ /* 0x000fce0000010030 */
[----:B------:R-:W2:Y:S01]  /*1420*/  MUFU.EX2 R86, R86 ;  /* 0x0000005600567308 */ /* 0x000ea20000000800 */
[----:B------:R-:W-:Y:S01]  /*1430*/  FMUL.FTZ R93, R59, -1.4426950216293334961 ;  /* 0xbfb8aa3b3b5d7820 */ /* 0x000fe20000410000 */
[----:B0-----:R-:W-:-:S06]  /*1440*/  FADD.FTZ R61, R60, 1 ;  /* 0x3f8000003c3d7421 */ /* 0x001fcc0000010000 */
[----:B------:R-:W0:Y:S01]  /*1450*/  MUFU.EX2 R93, R93 ;  /* 0x0000005d005d7308 */ /* 0x000e220000000800 */
[----:B-1----:R-:W-:-:S07]  /*1460*/  FADD.FTZ R92, R90, 1 ;  /* 0x3f8000005a5c7421 */ /* 0x002fce0000010000 */
[----:B------:R-:W1:Y:S01]  /*1470*/  MUFU.RCP R61, R61 ;  /* 0x0000003d003d7308 */ /* 0x000e620000001000 */
[----:B--2---:R-:W-:-:S07]  /*1480*/  FADD.FTZ R103, R86, 1 ;  /* 0x3f80000056677421 */ /* 0x004fce0000010000 */
[----:B------:R-:W2:Y:S01]  /*1490*/  MUFU.RCP R92, R92 ;  /* 0x0000005c005c7308 */ /* 0x000ea20000001000 */
[----:B0-----:R-:W-:Y:S01]  /*14a0*/  FADD.FTZ R60, R93, 1 ;  /* 0x3f8000005d3c7421 */ /* 0x001fe20000010000 */
[----:B----4-:R-:W-:-:S06]  /*14b0*/  SHF.L.U32 R95, R62, 0x10, RZ ;  /* 0x000000103e5f7819 */ /* 0x010fcc00000006ff */
[----:B------:R-:W0:Y:S01]  /*14c0*/  MUFU.RCP R103, R103 ;  /* 0x0000006700677308 */ /* 0x000e220000001000 */
[----:B-1----:R-:W-:Y:S01]  /*14d0*/  FADD.FTZ R91, -R61, 1 ;  /* 0x3f8000003d5b7421 */ /* 0x002fe20000010100 */
[----:B------:R-:W-:-:S03]  /*14e0*/  FADD.FTZ R86, -R58, R95 ;  /* 0x0000005f3a567221 */ /* 0x000fc60000010100 */
[----:B------:R-:W-:Y:S01]  /*14f0*/  FFMA.FTZ R108, R82, R91, 1 ;  /* 0x3f800000526c7423 */ /* 0x000fe2000001005b */
[----:B------:R-:W-:Y:S02]  /*1500*/  SHF.L.U32 R91, R63, 0x10, RZ ;  /* 0x000000103f5b7819 */ /* 0x000fe400000006ff */
[----:B------:R-:W1:Y:S01]  /*1510*/  MUFU.RCP R60, R60 ;  /* 0x0000003c003c7308 */ /* 0x000e620000001000 */
[----:B--2---:R-:W-:Y:S01]  /*1520*/  FADD.FTZ R93, -R92, 1 ;  /* 0x3f8000005c5d7421 */ /* 0x004fe20000010100 */
[----:B------:R-:W-:-:S03]  /*1530*/  FMUL.FTZ R108, R61, R108 ;  /* 0x0000006c3d6c7220 */ /* 0x000fc60000410000 */
[----:B------:R-:W-:Y:S01]  /*1540*/  FFMA.FTZ R97, R88, R93, 1 ;  /* 0x3f80000058617423 */ /* 0x000fe2000001005d */
[----:B------:R-:W-:Y:S01]  /*1550*/  FMUL.FTZ R88, R81, R86 ;  /* 0x0000005651587220 */ /* 0x000fe20000410000 */
[----:B------:R-:W-:Y:S01]  /*1560*/  FADD.FTZ R86, -R58, R91 ;  /* 0x0000005b3a567221 */ /* 0x000fe20000010100 */
[----:B-----5:R-:W-:Y:S01]  /*1570*/  SHF.L.U32 R91, R64, 0x10, RZ ;  /* 0x00000010405b7819 */ /* 0x020fe200000006ff */
[----:B0-----:R-:W-:-:S04]  /*1580*/  FADD.FTZ R61, -R103, 1 ;  /* 0x3f800000673d7421 */ /* 0x001fc80000010100 */
[----:B------:R-:W-:Y:S01]  /*1590*/  FFMA.FTZ R82, R84, R61, 1 ;  /* 0x3f80000054527423 */ /* 0x000fe2000001003d */
[----:B------:R-:W-:Y:S01]  /*15a0*/  FADD.FTZ R84, -R58, R91 ;  /* 0x0000005b3a547221 */ /* 0x000fe20000010100 */
[----:B------:R-:W-:Y:S01]  /*15b0*/  SHF.L.U32 R61, R65, 0x10, RZ ;  /* 0x00000010413d7819 */ /* 0x000fe200000006ff */
[----:B-1----:R-:W-:Y:S02]  /*15c0*/  FADD.FTZ R90, -R60, 1 ;  /* 0x3f8000003c5a7421 */ /* 0x002fe40000010100 */
[----:B------:R-:W-:Y:S01]  /*15d0*/  FMUL.FTZ R84, R81, R84 ;  /* 0x0000005451547220 */ /* 0x000fe20000410000 */
[--C-:B------:R-:W-:Y:S01]  /*15e0*/  FFMA.FTZ R95, R77, R88, R40.reuse ;  /* 0x000000584d5f7223 */ /* 0x100fe20000010028 */
[----:B------:R-:W-:Y:S01]  /*15f0*/  SHF.L.U32 R105, R67, 0x10, RZ ;  /* 0x0000001043697819 */ /* 0x000fe200000006ff */
[----:B------:R-:W-:Y:S01]  /*1600*/  FFMA.FTZ R59, R59, R90, 1 ;  /* 0x3f8000003b3b7423 */ /* 0x000fe2000001005a */
[----:B------:R-:W-:Y:S01]  /*1610*/  FFMA.FTZ R91, R77, R84, R40 ;  /* 0x000000544d5b7223 */ /* 0x000fe20000010028 */
[----:B------:R-:W-:Y:S01]  /*1620*/  PRMT R64, R62, 0x7632, R64 ;  /* 0x000076323e407816 */ /* 0x000fe20000000040 */
[----:B------:R-:W-:Y:S01]  /*1630*/  FADD.FTZ R90, -R58, R61 ;  /* 0x0000003d3a5a7221 */ /* 0x000fe20000010100 */
[----:B------:R-:W-:Y:S01]  /*1640*/  FMUL.FTZ R101, R95, -1.4426950216293334961 ;  /* 0xbfb8aa3b5f657820 */ /* 0x000fe20000410000 */
[----:B------:R-:W-:Y:S01]  /*1650*/  FMUL.FTZ R97, R92, R97 ;  /* 0x000000615c617220 */ /* 0x000fe20000410000 */
[----:B------:R-:W-:Y:S01]  /*1660*/  SHF.L.U32 R61, R66, 0x10, RZ ;  /* 0x00000010423d7819 */ /* 0x000fe200000006ff */
[----:B------:R-:W-:Y:S01]  /*1670*/  FMUL.FTZ R92, R91, -1.4426950216293334961 ;  /* 0xbfb8aa3b5b5c7820 */ /* 0x000fe20000410000 */
[----:B------:R-:W-:Y:S01]  /*1680*/  FADD.FTZ R94, -R58, R105 ;  /* 0x000000693a5e7221 */ /* 0x000fe20000010100 */
[----:B------:R-:W-:Y:S01]  /*1690*/  FMUL.FTZ R103, R103, R82 ;  /* 0x0000005267677220 */ /* 0x000fe20000410000 */
[----:B------:R-:W-:Y:S01]  /*16a0*/  SHF.L.U32 R105, R64, 0x10, RZ ;  /* 0x0000001040697819 */ /* 0x000fe200000006ff */
[----:B------:R-:W-:Y:S01]  /*16b0*/  FMUL.FTZ R82, R81, R90 ;  /* 0x0000005a51527220 */ /* 0x000fe20000410000 */
[----:B------:R-:W-:Y:S01]  /*16c0*/  FMUL.FTZ R59, R60, R59 ;  /* 0x0000003b3c3b7220 */ /* 0x000fe20000410000 */
[----:B------:R-:W0:Y:S01]  /*16d0*/  MUFU.EX2 R101, R101 ;  /* 0x0000006500657308 */ /* 0x000e220000000800 */
[----:B------:R-:W-:Y:S01]  /*16e0*/  FADD.FTZ R90, -R58, R61 ;  /* 0x0000003d3a5a7221 */ /* 0x000fe20000010100 */
[----:B------:R-:W-:Y:S01]  /*16f0*/  FFMA.FTZ R61, R39, R82, R42 ;  /* 0x00000052273d7223 */ /* 0x000fe2000001002a */
[----:B------:R-:W-:-:S05]  /*1700*/  PRMT R66, R63, 0x7632, R66 ;  /* 0x000076323f427816 */ /* 0x000fca0000000042 */
[----:B------:R1:W-:Y:S01]  /*1710*/  MUFU.EX2 R60, R92 ;  /* 0x0000005c003c7308 */ /* 0x0003e20000000800 */
[----:B------:R-:W-:Y:S01]  /*1720*/  FMUL.FTZ R98, R61, -1.4426950216293334961 ;  /* 0xbfb8aa3b3d627820 */ /* 0x000fe20000410000 */
[----:B-1----:R-:W-:Y:S01]  /*1730*/  FMUL.FTZ R92, R81, R94 ;  /* 0x0000005e515c7220 */ /* 0x002fe20000410000 */
[----:B------:R-:W-:Y:S01]  /*1740*/  FADD.FTZ R94, -R58, R105 ;  /* 0x000000693a5e7221 */ /* 0x000fe20000010100 */
[----:B------:R-:W-:-:S03]  /*1750*/  SHF.L.U32 R105, R66, 0x10, RZ ;  /* 0x0000001042697819 */ /* 0x000fc600000006ff */
[----:B------:R-:W-:Y:S01]  /*1760*/  FMUL.FTZ R94, R81, R94 ;  /* 0x0000005e515e7220 */ /* 0x000fe20000410000 */
[----:B------:R1:W-:Y:S03]  /*1770*/  MUFU.EX2 R63, R98 ;  /* 0x00000062003f7308 */ /* 0x0003e60000000800 */
[----:B------:R-:W-:Y:S01]  /*1780*/  FFMA.FTZ R110, R43, R94, R46 ;  /* 0x0000005e2b6e7223 */ /* 0x000fe2000001002e */
[----:B-1----:R-:W-:-:S03]  /*1790*/  FADD.FTZ R98, -R58, R105 ;  /* 0x000000693a627221 */ /* 0x002fc60000010100 */
[----:B------:R-:W-:Y:S01]  /*17a0*/  FMUL.FTZ R116, R110, -1.4426950216293334961 ;  /* 0xbfb8aa3b6e747820 */ /* 0x000fe20000410000 */
[C---:B------:R-:W-:Y:S01]  /*17b0*/  FMUL.FTZ R98, R81.reuse, R98 ;  /* 0x0000006251627220 */ /* 0x040fe20000410000 */
[----:B------:R-:W-:Y:S01]  /*17c0*/  FMUL.FTZ R86, R81, R86 ;  /* 0x0000005651567220 */ /* 0x000fe20000410000 */
[----:B0-----:R-:W-:-:S03]  /*17d0*/  FADD.FTZ R101, R101, 1 ;  /* 0x3f80000065657421 */ /* 0x001fc60000010000 */
[----:B------:R-:W0:Y:S01]  /*17e0*/  MUFU.EX2 R116, R116 ;  /* 0x0000007400747308 */ /* 0x000e220000000800 */
[----:B------:R-:W-:Y:S01]  /*17f0*/  FFMA.FTZ R109, R45, R98, R48 ;  /* 0x000000622d6d7223 */ /* 0x000fe20000010030 */
[----:B------:R-:W-:-:S03]  /*1800*/  FFMA.FTZ R93, R39, R86, R42 ;  /* 0x00000056275d7223 */ /* 0x000fc6000001002a */
[----:B------:R-:W-:Y:S01]  /*1810*/  FMUL.FTZ R115, R109, -1.4426950216293334961 ;  /* 0xbfb8aa3b6d737820 */ /* 0x000fe20000410000 */
[----:B------:R-:W-:Y:S02]  /*1820*/  FMUL.FTZ R99, R93, -1.4426950216293334961 ;  /* 0xbfb8aa3b5d637820 */ /* 0x000fe40000410000 */
[----:B------:R-:W1:Y:S01]  /*1830*/  MUFU.RCP R101, R101 ;  /* 0x0000006500657308 */ /* 0x000e620000001000 */
[----:B------:R-:W-:Y:S02]  /*1840*/  SHF.L.U32 R114, R69, 0x10, RZ ;  /* 0x0000001045727819 */ /* 0x000fe400000006ff */
[----:B------:R-:W-:-:S05]  /*1850*/  PRMT R67, R64, 0x7632, R67 ;  /* 0x0000763240437816 */ /* 0x000fca0000000043 */
[----:B------:R-:W2:Y:S01]  /*1860*/  MUFU.EX2 R115, R115 ;  /* 0x0000007300737308 */ /* 0x000ea20000000800 */
[----:B------:R-:W-:Y:S01]  /*1870*/  PRMT R100, R67, 0x7632, R100 ;  /* 0x0000763243647816 */ /* 0x000fe20000000064 */
[----:B------:R-:W-:Y:S01]  /*1880*/  FMUL.FTZ R114, R114, R97 ;  /* 0x0000006172727220 */ /* 0x000fe20000410000 */
[----:B------:R-:W-:-:S05]  /*1890*/  FMUL.FTZ R90, R81, R90 ;  /* 0x0000005a515a7220 */ /* 0x000fca0000410000 */
[----:B------:R-:W3:Y:S01]  /*18a0*/  MUFU.EX2 R99, R99 ;  /* 0x0000006300637308 */ /* 0x000ee20000000800 */
[----:B------:R-:W-:Y:S01]  /*18b0*/  PRMT R96, R65, 0x7632, R96 ;  /* 0x0000763241607816 */ /* 0x000fe20000000060 */
[----:B0-----:R-:W-:Y:S01]  /*18c0*/  FADD.FTZ R97, R116, 1 ;  /* 0x3f80000074617421 */ /* 0x001fe20000010000 */
[----:B------:R-:W-:Y:S01]  /*18d0*/  SHF.L.U32 R67, R67, 0x10, RZ ;  /* 0x0000001043437819 */ /* 0x000fe200000006ff */
[----:B------:R-:W-:Y:S01]  /*18e0*/  FFMA.FTZ R62, R77, R90, R40 ;  /* 0x0000005a4d3e7223 */ /* 0x000fe20000010028 */
[----:B------:R-:W-:Y:S01]  /*18f0*/  PRMT R66, R66, 0x7632, R66 ;  /* 0x0000763242427816 */ /* 0x000fe20000000042 */
[----:B-1----:R-:W-:Y:S01]  /*1900*/  FADD.FTZ R116, -R101, 1 ;  /* 0x3f80000065747421 */ /* 0x002fe20000010100 */
[----:B------:R-:W-:Y:S01]  /*1910*/  SHF.L.U32 R107, R96, 0x10, RZ ;  /* 0x00000010606b7819 */ /* 0x000fe200000006ff */
[----:B------:R-:W-:Y:S01]  /*1920*/  FADD.FTZ R96, -R58, R67 ;  /* 0x000000433a607221 */ /* 0x000fe20000010100 */
[----:B------:R-:W-:Y:S01]  /*1930*/  SHF.L.U32 R67, R100, 0x10, RZ ;  /* 0x0000001064437819 */ /* 0x000fe200000006ff */
[----:B------:R-:W0:Y:S01]  /*1940*/  MUFU.RCP R97, R97 ;  /* 0x0000006100617308 */ /* 0x000e220000001000 */
[----:B------:R-:W-:Y:S01]  /*1950*/  FMUL.FTZ R102, R62, -1.4426950216293334961 ;  /* 0xbfb8aa3b3e667820 */ /* 0x000fe20000410000 */
[----:B------:R-:W-:Y:S01]  /*1960*/  SHF.L.U32 R111, R66, 0x10, RZ ;  /* 0x00000010426f7819 */ /* 0x000fe200000006ff */
[----:B------:R-:W-:Y:S01]  /*1970*/  FFMA.FTZ R116, R95, R116, 1 ;  /* 0x3f8000005f747423 */ /* 0x000fe20000010074 */
[----:B------:R-:W-:Y:S01]  /*1980*/  FMUL.FTZ R96, R81, R96 ;  /* 0x0000006051607220 */ /* 0x000fe20000410000 */
[----:B--2---:R-:W-:Y:S01]  /*1990*/  FADD.FTZ R95, R115, 1 ;  /* 0x3f800000735f7421 */ /* 0x004fe20000010000 */
[----:B------:R-:W-:Y:S01]  /*19a0*/  FADD.FTZ R100, -R58, R67 ;  /* 0x000000433a647221 */ /* 0x000fe20000010100 */
[----:B------:R-:W-:Y:S01]  /*19b0*/  FADD.FTZ R117, R60, 1 ;  /* 0x3f8000003c757421 */ /* 0x000fe20000010000 */
[----:B------:R-:W-:Y:S01]  /*19c0*/  FFMA.FTZ R64, R39, R92, R42 ;  /* 0x0000005c27407223 */ /* 0x000fe2000001002a */
[----:B------:R1:W-:Y:S01]  /*19d0*/  MUFU.EX2 R65, R102 ;  /* 0x0000006600417308 */ /* 0x0003e20000000800 */
[----:B---3--:R-:W-:Y:S01]  /*19e0*/  FADD.FTZ R99, R99, 1 ;  /* 0x3f80000063637421 */ /* 0x008fe20000010000 */
[----:B------:R-:W-:Y:S01]  /*19f0*/  PRMT R60, R69, 0x7632, R60 ;  /* 0x00007632453c7816 */ /* 0x000fe2000000003c */
[----:B------:R-:W-:Y:S01]  /*1a00*/  FADD.FTZ R104, -R58, R107 ;  /* 0x0000006b3a687221 */ /* 0x000fe20000010100 */
[----:B------:R-:W-:Y:S01]  /*1a10*/  FFMA.FTZ R66, R43, R96, R46 ;  /* 0x000000602b427223 */ /* 0x000fe2000001002e */
[C---:B------:R-:W-:Y:S01]  /*1a20*/  FMUL.FTZ R100, R81.reuse, R100 ;  /* 0x0000006451647220 */ /* 0x040fe20000410000 */
[----:B------:R-:W-:Y:S01]  /*1a30*/  FMUL.FTZ R106, R64, -1.4426950216293334961 ;  /* 0xbfb8aa3b406a7820 */ /* 0x000fe20000410000 */
[----:B-1----:R-:W-:Y:S01]  /*1a40*/  FADD.FTZ R102, -R58, R111 ;  /* 0x0000006f3a667221 */ /* 0x002fe20000010100 */
[----:B------:R-:W1:Y:S01]  /*1a50*/  MUFU.RCP R95, R95 ;  /* 0x0000005f005f7308 */ /* 0x000e620000001000 */
[----:B------:R-:W-:Y:S01]  /*1a60*/  SHF.L.U32 R60, R60, 0x10, RZ ;  /* 0x000000103c3c7819 */ /* 0x000fe200000006ff */
[C---:B------:R-:W-:Y:S01]  /*1a70*/  FMUL.FTZ R104, R81.reuse, R104 ;  /* 0x0000006851687220 */ /* 0x040fe20000410000 */
[----:B------:R-:W-:Y:S01]  /*1a80*/  FMUL.FTZ R113, R66, -1.4426950216293334961 ;  /* 0xbfb8aa3b42717820 */ /* 0x000fe20000410000 */
[----:B------:R-:W-:Y:S01]  /*1a90*/  FMUL.FTZ R102, R81, R102 ;  /* 0x0000006651667220 */ /* 0x000fe20000410000 */
[----:B------:R-:W-:Y:S01]  /*1aa0*/  SHF.L.U32 R67, R68, 0x10, RZ ;  /* 0x0000001044437819 */ /* 0x000fe200000006ff */
[----:B------:R-:W-:-:S02]  /*1ab0*/  FFMA.FTZ R58, R45, R100, R48 ;  /* 0x000000642d3a7223 */ /* 0x000fc40000010030 */
[----:B------:R-:W2:Y:S01]  /*1ac0*/  MUFU.RCP R99, R99 ;  /* 0x0000006300637308 */ /* 0x000ea20000001000 */
[----:B------:R-:W-:Y:S01]  /*1ad0*/  PRMT R112, R68, 0x7632, R112 ;  /* 0x0000763244707816 */ /* 0x000fe20000000070 */
[----:B------:R-:W-:Y:S01]  /*1ae0*/  FFMA.FTZ R107, R45, R104, R48 ;  /* 0x000000682d6b7223 */ /* 0x000fe20000010030 */
[----:B------:R-:W-:Y:S01]  /*1af0*/  FMUL.FTZ R60, R60, R59 ;  /* 0x0000003b3c3c7220 */ /* 0x000fe20000410000 */
[----:B------:R-:W-:Y:S01]  /*1b00*/  FADD.FTZ R59, R63, 1 ;  /* 0x3f8000003f3b7421 */ /* 0x000fe20000010000 */
[----:B------:R-:W-:-:S03]  /*1b10*/  FMUL.FTZ R68, R58, -1.4426950216293334961 ;  /* 0xbfb8aa3b3a447820 */ /* 0x000fc60000410000 */
[----:B------:R3:W-:Y:S01]  /*1b20*/  MUFU.EX2 R105, R106 ;  /* 0x0000006a00697308 */ /* 0x0007e20000000800 */
[----:B0-----:R-:W-:Y:S01]  /*1b30*/  FADD.FTZ R63, -R97, 1 ;  /* 0x3f800000613f7421 */ /* 0x001fe20000010100 */
[----:B------:R-:W-:Y:S01]  /*1b40*/  FMUL.FTZ R108, R67, R108 ;  /* 0x0000006c436c7220 */ /* 0x000fe20000410000 */
[----:B------:R-:W-:Y:S01]  /*1b50*/  SHF.L.U32 R112, R112, 0x10, RZ ;  /* 0x0000001070707819 */ /* 0x000fe200000006ff */
[----:B------:R-:W-:Y:S01]  /*1b60*/  FMUL.FTZ R67, R107, -1.4426950216293334961 ;  /* 0xbfb8aa3b6b437820 */ /* 0x000fe20000410000 */
[----:B---3--:R-:W-:-:S03]  /*1b70*/  FFMA.FTZ R106, R43, R102, R46 ;  /* 0x000000662b6a7223 */ /* 0x008fc6000001002e */
[----:B------:R-:W0:Y:S01]  /*1b80*/  MUFU.EX2 R113, R113 ;  /* 0x0000007100717308 */ /* 0x000e220000000800 */
[----:B------:R-:W-:Y:S01]  /*1b90*/  FFMA.FTZ R110, R110, R63, 1 ;  /* 0x3f8000006e6e7423 */ /* 0x000fe2000001003f */
[----:B------:R-:W-:Y:S01]  /*1ba0*/  FMUL.FTZ R111, R106, -1.4426950216293334961 ;  /* 0xbfb8aa3b6a6f7820 */ /* 0x000fe20000410000 */
[----:B------:R-:W-:Y:S01]  /*1bb0*/  FMUL.FTZ R112, R112, R103 ;  /* 0x0000006770707220 */ /* 0x000fe20000410000 */
[----:B------:R-:W-:Y:S01]  /*1bc0*/  FMUL.FTZ R103, R101, R116 ;  /* 0x0000007465677220 */ /* 0x000fe20000410000 */
[----:B------:R-:W-:-:S03]  /*1bd0*/  FMUL.FTZ R101, R97, R110 ;  /* 0x0000006e61657220 */ /* 0x000fc60000410000 */
[----:B------:R-:W3:Y:S01]  /*1be0*/  MUFU.EX2 R68, R68 ;  /* 0x0000004400447308 */ /* 0x000ee20000000800 */
[----:B-1----:R-:W-:Y:S01]  /*1bf0*/  FADD.FTZ R110, -R95, 1 ;  /* 0x3f8000005f6e7421 */ /* 0x002fe20000010100 */
[----:B--2---:R-:W-:-:S06]  /*1c00*/  FADD.FTZ R116, -R99, 1 ;  /* 0x3f80000063747421 */ /* 0x004fcc0000010100 */
[----:B------:R-:W1:Y:S01]  /*1c10*/  MUFU.EX2 R67, R67 ;  /* 0x0000004300437308 */ /* 0x000e620000000800 */
[----:B------:R-:W-:-:S07]  /*1c20*/  FFMA.FTZ R110, R109, R110, 1 ;  /* 0x3f8000006d6e7423 */ /* 0x000fce000001006e */
[----:B------:R-:W2:Y:S01]  /*1c30*/  MUFU.EX2 R111, R111 ;  /* 0x0000006f006f7308 */ /* 0x000ea20000000800 */
[----:B------:R-:W-:Y:S01]  /*1c40*/  FFMA.FTZ R116, R93, R116, 1 ;  /* 0x3f8000005d747423 */ /* 0x000fe20000010074 */
[----:B------:R-:W-:Y:S01]  /*1c50*/  FMUL.FTZ R97, R95, R110 ;  /* 0x0000006e5f617220 */ /* 0x000fe20000410000 */
[----:B0-----:R-:W-:Y:S01]  /*1c60*/  FADD.FTZ R93, R113, 1 ;  /* 0x3f800000715d7421 */ /* 0x001fe20000010000 */
[C---:B------:R-:W-:Y:S02]  /*1c70*/  SHF.L.U32 R110, R70.reuse, 0x10, RZ ;  /* 0x00000010466e7819 */ /* 0x040fe400000006ff */
[----:B------:R-:W-:Y:S02]  /*1c80*/  PRMT R70, R70, 0x7632, R70 ;  /* 0x0000763246467816 */ /* 0x000fe40000000046 */
[----:B------:R-:W0:Y:S01]  /*1c90*/  MUFU.RCP R59, R59 ;  /* 0x0000003b003b7308 */ /* 0x000e220000001000 */
[----:B------:R-:W-:Y:S01]  /*1ca0*/  FMUL.FTZ R99, R99, R116 ;  /* 0x0000007463637220 */ /* 0x000fe20000410000 */
[----:B------:R-:W-:Y:S01]  /*1cb0*/  FADD.FTZ R63, R65, 1 ;  /* 0x3f800000413f7421 */ /* 0x000fe20000010000 */
[----:B------:R-:W-:Y:S01]  /*1cc0*/  SHF.L.U32 R116, R71, 0x10, RZ ;  /* 0x0000001047747819 */ /* 0x000fe200000006ff */
[----:B------:R-:W-:Y:S01]  /*1cd0*/  FMUL.FTZ R103, R110, R103 ;  /* 0x000000676e677220 */ /* 0x000fe20000410000 */
[----:B---3--:R-:W-:Y:S01]  /*1ce0*/  FADD.FTZ R68, R68, 1 ;  /* 0x3f80000044447421 */ /* 0x008fe20000010000 */
[----:B------:R-:W-:-:S02]  /*1cf0*/  SHF.L.U32 R110, R70, 0x10, RZ ;  /* 0x00000010466e7819 */ /* 0x000fc400000006ff */
[----:B------:R-:W3:Y:S01]  /*1d00*/  MUFU.RCP R69, R117 ;  /* 0x0000007500457308 */ /* 0x000ee20000001000 */
[----:B-1----:R-:W-:Y:S01]  /*1d10*/  FADD.FTZ R67, R67, 1 ;  /* 0x3f80000043437421 */ /* 0x002fe20000010000 */
[----:B------:R-:W-:Y:S01]  /*1d20*/  PRMT R71, R71, 0x7632, R71 ;  /* 0x0000763247477816 */ /* 0x000fe20000000047 */
[----:B--2---:R-:W-:-:S05]  /*1d30*/  FADD.FTZ R70, R111, 1 ;  /* 0x3f8000006f467421 */ /* 0x004fca0000010000 */
[----:B------:R-:W1:Y:S01]  /*1d40*/  MUFU.RCP R93, R93 ;  /* 0x0000005d005d7308 */ /* 0x000e620000001000 */
[----:B------:R-:W-:Y:S01]  /*1d50*/  FADD.FTZ R65, R105, 1 ;  /* 0x3f80000069417421 */ /* 0x000fe20000010000 */
[----:B------:R-:W-:Y:S01]  /*1d60*/  FMUL.FTZ R99, R116, R99 ;  /* 0x0000006374637220 */ /* 0x000fe20000410000 */
[----:B------:R-:W-:-:S05]  /*1d70*/  SHF.L.U32 R116, R71, 0x10, RZ ;  /* 0x0000001047747819 */ /* 0x000fca00000006ff */
[----:B------:R-:W-:Y:S01]  /*1d80*/  MUFU.RCP R63, R63 ;  /* 0x0000003f003f7308 */ /* 0x000fe20000001000 */
[----:B------:R-:W-:Y:S01]  /*1d90*/  FMUL.FTZ R97, R116, R97 ;  /* 0x0000006174617220 */ /* 0x000fe20000410000 */
[----:B0-----:R-:W-:-:S06]  /*1da0*/  FADD.FTZ R116, -R59, 1 ;  /* 0x3f8000003b747421 */ /* 0x001fcc0000010100 */
[----:B------:R-:W0:Y:S01]  /*1db0*/  MUFU.RCP R68, R68 ;  /* 0x0000004400447308 */ /* 0x000e220000001000 */
[----:B------:R-:W-:-:S07]  /*1dc0*/  FMUL.FTZ R101, R110, R101 ;  /* 0x000000656e657220 */ /* 0x000fce0000410000 */
[----:B------:R-:W2:Y:S08]  /*1dd0*/  MUFU.RCP R67, R67 ;  /* 0x0000004300437308 */ /* 0x000eb00000001000 */
[----:B------:R-:W4:Y:S01]  /*1de0*/  MUFU.RCP R70, R70 ;  /* 0x0000004600467308 */ /* 0x000f220000001000 */
[----:B---3--:R-:W-:Y:S01]  /*1df0*/  FADD.FTZ R110, -R69, 1 ;  /* 0x3f800000456e7421 */ /* 0x008fe20000010100 */
[----:B------:R-:W-:-:S06]  /*1e00*/  FFMA.FTZ R116, R61, R116, 1 ;  /* 0x3f8000003d747423 */ /* 0x000fcc0000010074 */
[----:B------:R-:W3:Y:S01]  /*1e10*/  MUFU.RCP R65, R65 ;  /* 0x0000004100417308 */ /* 0x000ee20000001000 */
[----:B-1----:R-:W-:Y:S01]  /*1e20*/  FADD.FTZ R61, -R93, 1 ;  /* 0x3f8000005d3d7421 */ /* 0x002fe20000010100 */
[----:B------:R-:W-:Y:S01]  /*1e30*/  FFMA.FTZ R110, R91, R110, 1 ;  /* 0x3f8000005b6e7423 */ /* 0x000fe2000001006e */
[----:B0-----:R-:W-:Y:S02]  /*1e40*/  FADD.FTZ R91, -R68, 1 ;  /* 0x3f800000445b7421 */ /* 0x001fe40000010100 */
[----:B------:R-:W-:Y:S01]  /*1e50*/  FFMA.FTZ R66, R66, R61, 1 ;  /* 0x3f80000042427423 */ /* 0x000fe2000001003d */
[----:B------:R-:W-:Y:S01]  /*1e60*/  FADD.FTZ R61, -R63, 1 ;  /* 0x3f8000003f3d7421 */ /* 0x000fe20000010100 */
[----:B------:R-:W-:Y:S01]  /*1e70*/  FMUL.FTZ R95, R69, R110 ;  /* 0x0000006e455f7220 */ /* 0x000fe20000410000 */
[----:B--2---:R-:W-:Y:S01]  /*1e80*/  FADD.FTZ R124, -R67, 1 ;  /* 0x3f800000437c7421 */ /* 0x004fe20000010100 */
[----:B----4-:R-:W-:Y:S01]  /*1e90*/  FADD.FTZ R69, -R70, 1 ;  /* 0x3f80000046457421 */ /* 0x010fe20000010100 */
[----:B------:R-:W-:Y:S01]  /*1ea0*/  FFMA.FTZ R62, R62, R61, 1 ;  /* 0x3f8000003e3e7423 */ /* 0x000fe2000001003d */
[----:B------:R-:W-:Y:S01]  /*1eb0*/  FFMA.FTZ R91, R58, R91, 1 ;  /* 0x3f8000003a5b7423 */ /* 0x000fe2000001005b */
[----:B------:R-:W-:Y:S01]  /*1ec0*/  PRMT R61, R73, 0x7632, R61 ;  /* 0x00007632493d7816 */ /* 0x000fe2000000003d */
[----:B------:R-:W-:Y:S01]  /*1ed0*/  FFMA.FTZ R124, R107, R124, 1 ;  /* 0x3f8000006b7c7423 */ /* 0x000fe2000001007c */
[----:B------:R-:W-:Y:S01]  /*1ee0*/  FFMA.FTZ R69, R106, R69, 1 ;  /* 0x3f8000006a457423 */ /* 0x000fe20000010045 */
[----:B------:R-:W-:Y:S01]  /*1ef0*/  FMUL.FTZ R93, R93, R66 ;  /* 0x000000425d5d7220 */ /* 0x000fe20000410000 */
[----:B---3--:R-:W-:Y:S01]  /*1f00*/  FADD.FTZ R71, -R65, 1 ;  /* 0x3f80000041477421 */ /* 0x008fe20000010100 */
[----:B------:R-:W-:Y:S01]  /*1f10*/  FMUL.FTZ R106, R63, R62 ;  /* 0x0000003e3f6a7220 */ /* 0x000fe20000410000 */
[----:B------:R-:W-:Y:S01]  /*1f20*/  FMUL.FTZ R62, R68, R91 ;  /* 0x0000005b443e7220 */ /* 0x000fe20000410000 */
[----:B------:R-:W-:Y:S01]  /*1f30*/  SHF.L.U32 R66, R73, 0x10, RZ ;  /* 0x0000001049427819 */ /* 0x000fe200000006ff */
[----:B------:R-:W-:Y:S01]  /*1f40*/  FMUL.FTZ R59, R59, R116 ;  /* 0x000000743b3b7220 */ /* 0x000fe20000410000 */
[----:B------:R-:W-:Y:S01]  /*1f50*/  FFMA.FTZ R64, R64, R71, 1 ;  /* 0x3f80000040407423 */ /* 0x000fe20000010047 */
[----:B------:R-:W-:Y:S01]  /*1f60*/  SHF.L.U32 R68, R61, 0x10, RZ ;  /* 0x000000103d447819 */ /* 0x000fe200000006ff */
[----:B------:R-:W-:Y:S01]  /*1f70*/  FMUL.FTZ R67, R67, R124 ;  /* 0x0000007c43437220 */ /* 0x000fe20000410000 */
[----:B------:R-:W-:Y:S01]  /*1f80*/  FMUL.FTZ R63, R66, R59 ;  /* 0x0000003b423f7220 */ /* 0x000fe20000410000 */
[----:B------:R-:W-:Y:S01]  /*1f90*/  FMUL.FTZ R64, R65, R64 ;  /* 0x0000004041407220 */ /* 0x000fe20000410000 */
[----:B------:R-:W-:Y:S01]  /*1fa0*/  FMUL.FTZ R65, R70, R69 ;  /* 0x0000004546417220 */ /* 0x000fe20000410000 */
[----:B------:R-:W-:Y:S01]  /*1fb0*/  FMUL.FTZ R59, R68, R67 ;  /* 0x00000043443b7220 */ /* 0x000fe20000410000 */
[-C--:B------:R-:W-:Y:S01]  /*1fc0*/  FFMA.FTZ R67, R83, R108.reuse, R52 ;  /* 0x0000006c53437223 */ /* 0x080fe20000010034 */
[----:B------:R-:W-:Y:S01]  /*1fd0*/  FADD.FTZ R70, R108, R53 ;  /* 0x000000356c467221 */ /* 0x000fe20000010000 */
[C---:B------:R-:W-:Y:S01]  /*1fe0*/  PRMT R58, R72.reuse, 0x7632, R58 ;  /* 0x00007632483a7816 */ /* 0x040fe2000000003a */
[----:B------:R-:W-:Y:S01]  /*1ff0*/  FMUL.FTZ R108, R77, R108 ;  /* 0x0000006c4d6c7220 */ /* 0x000fe20000410000 */
[----:B------:R-:W-:Y:S01]  /*2000*/  SHF.L.U32 R72, R72, 0x10, RZ ;  /* 0x0000001048487819 */ /* 0x000fe200000006ff */
[-C--:B------:R-:W-:Y:S01]  /*2010*/  FFMA.FTZ R69, R89, R112.reuse, R50 ;  /* 0x0000007059457223 */ /* 0x080fe20000010032 */
[----:B------:R-:W-:Y:S01]  /*2020*/  SHF.L.U32 R61, R74, 0x10, RZ ;  /* 0x000000104a3d7819 */ /* 0x000fe200000006ff */
[----:B------:R-:W-:Y:S01]  /*2030*/  FMUL.FTZ R107, R43, R112 ;  /* 0x000000702b6b7220 */ /* 0x000fe20000410000 */
[----:B------:R-:W-:Y:S01]  /*2040*/  FADD.FTZ R50, RZ, R108 ;  /* 0x0000006cff327221 */ /* 0x000fe20000010000 */
[----:B------:R-:W-:Y:S01]  /*2050*/  FFMA.FTZ R68, R83, R108, RZ ;  /* 0x0000006c53447223 */ /* 0x000fe200000100ff */
[----:B------:R-:W-:Y:S01]  /*2060*/  FMUL.FTZ R95, R72, R95 ;  /* 0x0000005f485f7220 */ /* 0x000fe20000410000 */
[----:B------:R-:W-:Y:S01]  /*2070*/  FMUL.FTZ R61, R61, R106 ;  /* 0x0000006a3d3d7220 */ /* 0x000fe20000410000 */
[----:B------:R-:W-:Y:S01]  /*2080*/  FADD.FTZ R72, R114, R55 ;  /* 0x0000003772487221 */ /* 0x000fe20000010000 */
[-C--:B------:R-:W-:Y:S01]  /*2090*/  FMUL.FTZ R106, R39, R114.reuse ;  /* 0x00000072276a7220 */ /* 0x080fe20000410000 */
[----:B------:R-:W-:Y:S01]  /*20a0*/  FADD.FTZ R55, R50, R107 ;  /* 0x0000006b32377221 */ /* 0x000fe20000010000 */
[----:B------:R-:W-:Y:S01]  /*20b0*/  FFMA.FTZ R68, R89, R107, R68 ;  /* 0x0000006b59447223 */ /* 0x000fe20000010044 */
[----:B------:R-:W-:Y:S01]  /*20c0*/  FFMA.FTZ R71, R87, R114, R54 ;  /* 0x0000007257477223 */ /* 0x000fe20000010036 */
[-C--:B------:R-:W-:Y:S01]  /*20d0*/  FFMA.FTZ R53, R85, R60.reuse, R56 ;  /* 0x0000003c55357223 */ /* 0x080fe20000010038 */
[----:B------:R-:W-:Y:S01]  /*20e0*/  FADD.FTZ R54, R60, R57 ;  /* 0x000000393c367221 */ /* 0x000fe20000010000 */
[----:B------:R-:W-:Y:S01]  /*20f0*/  FMUL.FTZ R105, R45, R60 ;  /* 0x0000003c2d697220 */ /* 0x000fe20000410000 */
[----:B------:R-:W-:Y:S01]  /*2100*/  FADD.FTZ R60, R55, R106 ;  /* 0x0000006a373c7221 */ /* 0x000fe20000010000 */
[----:B------:R-:W-:Y:S01]  /*2110*/  FFMA.FTZ R68, R87, R106, R68 ;  /* 0x0000006a57447223 */ /* 0x000fe20000010044 */
[----:B------:R-:W-:Y:S01]  /*2120*/  FADD.FTZ R66, R112, R51 ;  /* 0x0000003370427221 */ /* 0x000fe20000010000 */
[----:B------:R-:W-:Y:S01]  /*2130*/  FFMA.FTZ R57, R88, R103, R67 ;  /* 0x0000006758397223 */ /* 0x000fe20000010043 */
[----:B------:R-:W-:Y:S01]  /*2140*/  FADD.FTZ R56, R70, R103 ;  /* 0x0000006746387221 */ /* 0x000fe20000010000 */
[----:B------:R-:W-:Y:S01]  /*2150*/  FFMA.FTZ R55, R94, R101, R69 ;  /* 0x000000655e377223 */ /* 0x000fe20000010045 */
[----:B------:R-:W-:Y:S01]  /*2160*/  FMUL.FTZ R103, R77, R103 ;  /* 0x000000674d677220 */ /* 0x000fe20000410000 */
[----:B------:R-:W-:Y:S01]  /*2170*/  FADD.FTZ R60, R60, R105 ;  /* 0x000000693c3c7221 */ /* 0x000fe20000010000 */
[----:B------:R-:W-:Y:S01]  /*2180*/  FFMA.FTZ R69, R85, R105, R68 ;  /* 0x0000006955457223 */ /* 0x000fe20000010044 */
[----:B------:R-:W-:Y:S01]  /*2190*/  FADD.FTZ R67, R66, R101 ;  /* 0x0000006542437221 */ /* 0x000fe20000010000 */
[----:B------:R-:W-:Y:S01]  /*21a0*/  FMUL.FTZ R101, R43, R101 ;  /* 0x000000652b657220 */ /* 0x000fe20000410000 */
[----:B------:R-:W-:Y:S01]  /*21b0*/  FADD.FTZ R60, R60, R103 ;  /* 0x000000673c3c7221 */ /* 0x000fe20000010000 */
[----:B------:R-:W-:Y:S01]  /*21c0*/  FFMA.FTZ R69, R88, R103, R69 ;  /* 0x0000006758457223 */ /* 0x000fe20000010045 */
[-C--:B------:R-:W-:Y:S01]  /*21d0*/  FFMA.FTZ R51, R86, R99.reuse, R71 ;  /* 0x0000006356337223 */ /* 0x080fe20000010047 */
[----:B------:R-:W-:Y:S01]  /*21e0*/  FADD.FTZ R50, R72, R99 ;  /* 0x0000006348327221 */ /* 0x000fe20000010000 */
[----:B------:R-:W-:Y:S01]  /*21f0*/  FMUL.FTZ R99, R39, R99 ;  /* 0x0000006327637220 */ /* 0x000fe20000410000 */
[----:B------:R-:W-:Y:S01]  /*2200*/  FADD.FTZ R60, R60, R101 ;  /* 0x000000653c3c7221 */ /* 0x000fe20000010000 */
[----:B------:R-:W-:Y:S01]  /*2210*/  FFMA.FTZ R71, R94, R101, R69 ;  /* 0x000000655e477223 */ /* 0x000fe20000010045 */
[----:B------:R-:W-:Y:S01]  /*2220*/  SHF.L.U32 R58, R58, 0x10, RZ ;  /* 0x000000103a3a7819 */ /* 0x000fe200000006ff */
[-C--:B------:R-:W-:Y:S01]  /*2230*/  FFMA.FTZ R53, R98, R97.reuse, R53 ;  /* 0x0000006162357223 */ /* 0x080fe20000010035 */
[----:B------:R-:W-:Y:S01]  /*2240*/  FADD.FTZ R54, R54, R97 ;  /* 0x0000006136367221 */ /* 0x000fe20000010000 */
[----:B------:R-:W-:Y:S01]  /*2250*/  FMUL.FTZ R97, R45, R97 ;  /* 0x000000612d617220 */ /* 0x000fe20000410000 */
[----:B------:R-:W-:Y:S01]  /*2260*/  FADD.FTZ R66, R60, R99 ;  /* 0x000000633c427221 */ /* 0x000fe20000010000 */
[----:B------:R-:W-:Y:S01]  /*2270*/  FFMA.FTZ R71, R86, R99, R71 ;  /* 0x0000006356477223 */ /* 0x000fe20000010047 */
[----:B------:R-:W-:Y:S01]  /*2280*/  FFMA.FTZ R69, R84, R95, R57 ;  /* 0x0000005f54457223 */ /* 0x000fe20000010039 */
[----:B------:R-:W-:Y:S01]  /*2290*/  FADD.FTZ R60, R56, R95 ;  /* 0x0000005f383c7221 */ /* 0x000fe20000010000 */
[----:B------:R-:W-:Y:S01]  /*22a0*/  FMUL.FTZ R58, R58, R93 ;  /* 0x0000005d3a3a7220 */ /* 0x000fe20000410000 */
[----:B------:R-:W-:Y:S01]  /*22b0*/  FMUL.FTZ R95, R77, R95 ;  /* 0x0000005f4d5f7220 */ /* 0x000fe20000410000 */
[----:B------:R-:W-:Y:S01]  /*22c0*/  FADD.FTZ R66, R66, R97 ;  /* 0x0000006142427221 */ /* 0x000fe20000010000 */
[----:B------:R-:W-:Y:S01]  /*22d0*/  FFMA.FTZ R71, R98, R97, R71 ;  /* 0x0000006162477223 */ /* 0x000fe20000010047 */
[----:B------:R-:W-:Y:S01]  /*22e0*/  PRMT R52, R74, 0x7632, R52 ;  /* 0x000076324a347816 */ /* 0x000fe20000000034 */
        /* <DEDUP_REMOVED lines=16> */
[----:B------:R-:W-:-:S02]  /*23f0*/  SHF.L.U32 R57, R52, 0x10, RZ ;  /* 0x0000001034397819 */ /* 0x000fc400000006ff */
[----:B------:R-:W-:Y:S01]  /*2400*/  IADD3 R41, P1, PT, R41, 0x4, RZ ;  /* 0x0000000429297810 */ /* 0x000fe20007f3e0ff */
[----:B------:R-:W-:Y:S01]  /*2410*/  FMUL.FTZ R64, R75, R64 ;  /* 0x000000404b407220 */ /* 0x000fe20000410000 */
[----:B------:R-:W-:Y:S01]  /*2420*/  FMUL.FTZ R113, R43, R65 ;  /* 0x000000412b717220 */ /* 0x000fe20000410000 */
[----:B------:R-:W-:Y:S01]  /*2430*/  FADD.FTZ R66, R66, R115 ;  /* 0x0000007342427221 */ /* 0x000fe20000010000 */
[----:B------:R-:W-:Y:S01]  /*2440*/  FFMA.FTZ R71, R90, R115, R71 ;  /* 0x000000735a477223 */ /* 0x000fe20000010047 */
[----:B------:R-:W-:Y:S01]  /*2450*/  ISETP.GE.U32.AND P0, PT, R41, UR18, PT ;  /* 0x0000001229007c0c */ /* 0x000fe2000bf06070 */
[----:B------:R-:W-:Y:S01]  /*2460*/  FMUL.FTZ R62, R57, R62 ;  /* 0x0000003e393e7220 */ /* 0x000fe20000410000 */
[----:B------:R-:W-:Y:S01]  /*2470*/  IADD3.X R44, PT, PT, RZ, R44, RZ, P1, !PT ;  /* 0x0000002cff2c7210 */ /* 0x000fe20000ffe4ff */
[----:B------:R-:W-:Y:S01]  /*2480*/  FMUL.FTZ R111, R39, R64 ;  /* 0x00000040276f7220 */ /* 0x000fe20000410000 */
[----:B------:R-:W-:Y:S01]  /*2490*/  FADD.FTZ R66, R66, R113 ;  /* 0x0000007142427221 */ /* 0x000fe20000010000 */
[----:B------:R-:W-:Y:S01]  /*24a0*/  FFMA.FTZ R57, R102, R113, R71 ;  /* 0x0000007166397223 */ /* 0x000fe20000010047 */
[----:B------:R-:W-:Y:S01]  /*24b0*/  ISETP.GE.AND.EX P0, PT, R44, UR8, PT, P0 ;  /* 0x000000082c007c0c */ /* 0x000fe2000bf06300 */
[----:B------:R-:W-:Y:S01]  /*24c0*/  FMUL.FTZ R109, R45, R62 ;  /* 0x0000003e2d6d7220 */ /* 0x000fe20000410000 */
[----:B------:R-:W-:Y:S01]  /*24d0*/  FADD.FTZ R56, R66, R111 ;  /* 0x0000006f42387221 */ /* 0x000fe20000010000 */
[----:B------:R-:W-:Y:S01]  /*24e0*/  FFMA.FTZ R57, R92, R111, R57 ;  /* 0x0000006f5c397223 */ /* 0x000fe20000010039 */
[----:B------:R-:W-:-:S02]  /*24f0*/  FFMA.FTZ R71, R82, R63, R51 ;  /* 0x0000003f52477223 */ /* 0x000fc40000010033 */
[----:B------:R-:W-:Y:S01]  /*2500*/  FADD.FTZ R56, R56, R109 ;  /* 0x0000006d38387221 */ /* 0x000fe20000010000 */
[----:B------:R-:W-:Y:S01]  /*2510*/  FFMA.FTZ R57, R100, R109, R57 ;  /* 0x0000006d64397223 */ /* 0x000fe20000010039 */
[----:B------:R-:W-:Y:S01]  /*2520*/  FFMA.FTZ R51, R96, R58, R55 ;  /* 0x0000003a60337223 */ /* 0x000fe20000010037 */
[----:B------:R-:W-:Y:S01]  /*2530*/  FADD.FTZ R58, R67, R58 ;  /* 0x0000003a433a7221 */ /* 0x000fe20000010000 */
[----:B------:R-:W-:Y:S01]  /*2540*/  FFMA.FTZ R67, R104, R59, R53 ;  /* 0x0000003b68437223 */ /* 0x000fe20000010035 */
[----:B------:R-:W-:Y:S01]  /*2550*/  FADD.FTZ R63, R50, R63 ;  /* 0x0000003f323f7221 */ /* 0x000fe20000010000 */
[----:B------:R-:W-:Y:S01]  /*2560*/  FADD.FTZ R59, R54, R59 ;  /* 0x0000003b363b7221 */ /* 0x000fe20000010000 */
[----:B------:R0:W-:Y:S01]  /*2570*/  STS.64 [R79], R56 ;  /* 0x000000384f007388 */ /* 0x0001e20000000a00 */
[----:B------:R-:W-:Y:S01]  /*2580*/  FFMA.FTZ R50, R102, R65, R51 ;  /* 0x0000004166327223 */ /* 0x000fe20000010033 */
[----:B------:R-:W-:Y:S01]  /*2590*/  FFMA.FTZ R52, R90, R61, R69 ;  /* 0x0000003d5a347223 */ /* 0x000fe20000010045 */
[----:B------:R-:W-:Y:S01]  /*25a0*/  FADD.FTZ R53, R60, R61 ;  /* 0x0000003d3c357221 */ /* 0x000fe20000010000 */
[----:B------:R-:W-:Y:S01]  /*25b0*/  FFMA.FTZ R54, R92, R64, R71 ;  /* 0x000000405c367223 */ /* 0x000fe20000010047 */
[----:B------:R-:W-:Y:S01]  /*25c0*/  FADD.FTZ R55, R63, R64 ;  /* 0x000000403f377221 */ /* 0x000fe20000010000 */
[----:B------:R-:W-:Y:S01]  /*25d0*/  BAR.SYNC.DEFER_BLOCKING 0x0 ;  /* 0x0000000000007b1d */ /* 0x000fe20000010000 */
[----:B------:R-:W-:Y:S01]  /*25e0*/  ISETP.GT.U32.AND P2, PT, R0, 0xf, PT ;  /* 0x0000000f0000780c */ /* 0x000fe20003f44070 */
[----:B------:R-:W-:Y:S01]  /*25f0*/  FADD.FTZ R51, R58, R65 ;  /* 0x000000413a337221 */ /* 0x000fe20000010000 */
[----:B------:R-:W-:-:S02]  /*2600*/  LOP3.LUT P1, RZ, R0, 0x3f1, RZ, 0xc0, !PT ;  /* 0x000003f100ff7812 */ /* 0x000fc4000782c0ff */
[----:B------:R-:W-:Y:S01]  /*2610*/  CS2R R74, SRZ ;  /* 0x00000000004a7805 */ /* 0x000fe2000001ff00 */
[----:B0-----:R-:W-:Y:S01]  /*2620*/  FFMA.FTZ R56, R100, R62, R67 ;  /* 0x0000003e64387223 */ /* 0x001fe20000010043 */
[----:B------:R-:W-:Y:S01]  /*2630*/  FADD.FTZ R57, R59, R62 ;  /* 0x0000003e3b397221 */ /* 0x000fe20000010000 */
[----:B------:R-:W-:Y:S08]  /*2640*/  @!P0 BRA `(.L_x_484) ;  /* 0x00000000004c8947 */ /* 0x000ff00003800000 */
[----:B------:R-:W-:Y:S04]  /*2650*/  STS.64 [R2], R52 ;  /* 0x0000003402007388 */ /* 0x000fe80000000a00 */
[----:B------:R-:W-:Y:S04]  /*2660*/  STS.64 [R3], R50 ;  /* 0x0000003203007388 */ /* 0x000fe80000000a00 */
[----:B------:R-:W-:Y:S04]  /*2670*/  STS.64 [R4], R54 ;  /* 0x0000003604007388 */ /* 0x000fe80000000a00 */
[----:B------:R-:W-:Y:S01]  /*2680*/  STS.64 [R5], R56 ;  /* 0x0000003805007388 */ /* 0x000fe20000000a00 */
[----:B------:R-:W-:Y:S06]  /*2690*/  BAR.SYNC.DEFER_BLOCKING 0x0 ;  /* 0x0000000000007b1d */ /* 0x000fec0000010000 */
[----:B------:R-:W0:Y:S04]  /*26a0*/  LDS.64 R58, [R6] ;  /* 0x00000000063a7984 */ /* 0x000e280000000a00 */
        /* <DEDUP_REMOVED lines=13> */
.L_x_484:
[----:B------:R-:W-:Y:S04]  /*2780*/  BSSY.RECONVERGENT B0, `(.L_x_485) ;  /* 0x000005c000007945 */ /* 0x000fe80003800200 */
[----:B------:R-:W-:Y:S05]  /*2790*/  @P2 BRA `(.L_x_486) ;  /* 0x0000000400682947 */ /* 0x000fea0003800000 */
[----:B0-----:R-:W0:Y:S04]  /*27a0*/  LDS.64 R64, [R8] ;  /* 0x0000000008407984 */ /* 0x001e280000000a00 */
[----:B------:R-:W1:Y:S04]  /*27b0*/  LDS.64 R60, [R9] ;  /* 0x00000000093c7984 */ /* 0x000e680000000a00 */
[----:B------:R-:W2:Y:S04]  /*27c0*/  LDS.64 R62, [R10] ;  /* 0x000000000a3e7984 */ /* 0x000ea80000000a00 */
[----:B------:R-:W3:Y:S04]  /*27d0*/  LDS.64 R58, [R11] ;  /* 0x000000000b3a7984 */ /* 0x000ee80000000a00 */
[----:B------:R-:W4:Y:S04]  /*27e0*/  LDS.64 R70, [R12] ;  /* 0x000000000c467984 */ /* 0x000f280000000a00 */
[----:B------:R-:W5:Y:S04]  /*27f0*/  LDS.64 R72, [R13] ;  /* 0x000000000d487984 */ /* 0x000f680000000a00 */
[----:B------:R-:W5:Y:S04]  /*2800*/  LDS.64 R74, [R14] ;  /* 0x000000000e4a7984 */ /* 0x000f680000000a00 */
[----:B------:R-:W-:Y:S01]  /*2810*/  LDS.64 R68, [R19] ;  /* 0x0000000013447984 */ /* 0x000fe20000000a00 */
[----:B0-----:R-:W-:Y:S01]  /*2820*/  FADD.FTZ R67, RZ, R64 ;  /* 0x00000040ff437221 */ /* 0x001fe20000010000 */
[----:B------:R-:W-:-:S03]  /*2830*/  FADD.FTZ R64, RZ, R65 ;  /* 0x00000041ff407221 */ /* 0x000fc60000010000 */
[----:B-1----:R-:W-:Y:S01]  /*2840*/  FADD.FTZ R67, R67, R60 ;  /* 0x0000003c43437221 */ /* 0x002fe20000010000 */
[----:B------:R-:W-:Y:S02]  /*2850*/  FADD.FTZ R64, R64, R61 ;  /* 0x0000003d40407221 */ /* 0x000fe40000010000 */
[----:B------:R-:W0:Y:S01]  /*2860*/  LDS.64 R60, [R15] ;  /* 0x000000000f3c7984 */ /* 0x000e220000000a00 */
[----:B--2---:R-:W-:Y:S01]  /*2870*/  FADD.FTZ R125, R67, R62 ;  /* 0x0000003e437d7221 */ /* 0x004fe20000010000 */
[----:B------:R-:W-:Y:S02]  /*2880*/  FADD.FTZ R110, R64, R63 ;  /* 0x0000003f406e7221 */ /* 0x000fe40000010000 */
[----:B------:R-:W1:Y:S01]  /*2890*/  LDS.64 R62, [R16] ;  /* 0x00000000103e7984 */ /* 0x000e620000000a00 */
[----:B---3--:R-:W-:Y:S01]  /*28a0*/  FADD.FTZ R125, R125, R58 ;  /* 0x0000003a7d7d7221 */ /* 0x008fe20000010000 */
[----:B------:R-:W-:Y:S02]  /*28b0*/  FADD.FTZ R110, R110, R59 ;  /* 0x0000003b6e6e7221 */ /* 0x000fe40000010000 */
[----:B------:R-:W2:Y:S01]  /*28c0*/  LDS.64 R64, [R17] ;  /* 0x0000000011407984 */ /* 0x000ea20000000a00 */
[----:B----4-:R-:W-:Y:S01]  /*28d0*/  FADD.FTZ R125, R125, R70 ;  /* 0x000000467d7d7221 */ /* 0x010fe20000010000 */
[----:B------:R-:W-:-:S02]  /*28e0*/  FADD.FTZ R110, R110, R71 ;  /* 0x000000476e6e7221 */ /* 0x000fc40000010000 */
[----:B------:R-:W3:Y:S01]  /*28f0*/  LDS.64 R66, [R18] ;  /* 0x0000000012427984 */ /* 0x000ee20000000a00 */
[----:B-----5:R-:W-:Y:S01]  /*2900*/  FADD.FTZ R125, R125, R72 ;  /* 0x000000487d7d7221 */ /* 0x020fe20000010000 */
[----:B------:R-:W-:Y:S02]  /*2910*/  FADD.FTZ R110, R110, R73 ;  /* 0x000000496e6e7221 */ /* 0x000fe40000010000 */
[----:B------:R-:W4:Y:S01]  /*2920*/  LDS.64 R58, [R20] ;  /* 0x00000000143a7984 */ /* 0x000f220000000a00 */
[----:B------:R-:W-:Y:S01]  /*2930*/  FADD.FTZ R125, R125, R74 ;  /* 0x0000004a7d7d7221 */ /* 0x000fe20000010000 */
[----:B------:R-:W-:Y:S02]  /*2940*/  FADD.FTZ R110, R110, R75 ;  /* 0x0000004b6e6e7221 */ /* 0x000fe40000010000 */
[----:B------:R-:W-:Y:S04]  /*2950*/  LDS.64 R70, [R25] ;  /* 0x0000000019467984 */ /* 0x000fe80000000a00 */
[----:B------:R-:W-:Y:S04]  /*2960*/  LDS.64 R72, [R26] ;  /* 0x000000001a487984 */ /* 0x000fe80000000a00 */
[----:B------:R-:W-:Y:S01]  /*2970*/  LDS.64 R74, [R28] ;  /* 0x000000001c4a7984 */ /* 0x000fe20000000a00 */
[----:B0-----:R-:W-:Y:S01]  /*2980*/  FADD.FTZ R125, R125, R60 ;  /* 0x0000003c7d7d7221 */ /* 0x001fe20000010000 */
[----:B------:R-:W-:-:S02]  /*2990*/  FADD.FTZ R110, R110, R61 ;  /* 0x0000003d6e6e7221 */ /* 0x000fc40000010000 */
[----:B------:R-:W0:Y:S01]  /*29a0*/  LDS.64 R60, [R21] ;  /* 0x00000000153c7984 */ /* 0x000e220000000a00 */
[----:B-1----:R-:W-:Y:S01]  /*29b0*/  FADD.FTZ R125, R125, R62 ;  /* 0x0000003e7d7d7221 */ /* 0x002fe20000010000 */
[----:B------:R-:W-:Y:S02]  /*29c0*/  FADD.FTZ R110, R110, R63 ;  /* 0x0000003f6e6e7221 */ /* 0x000fe40000010000 */
[----:B------:R-:W1:Y:S01]  /*29d0*/  LDS.64 R62, [R22] ;  /* 0x00000000163e7984 */ /* 0x000e620000000a00 */
[----:B--2---:R-:W-:Y:S01]  /*29e0*/  FADD.FTZ R125, R125, R64 ;  /* 0x000000407d7d7221 */ /* 0x004fe20000010000 */
[----:B------:R-:W-:Y:S02]  /*29f0*/  FADD.FTZ R110, R110, R65 ;  /* 0x000000416e6e7221 */ /* 0x000fe40000010000 */
[----:B------:R-:W2:Y:S01]  /*2a00*/  LDS.64 R64, [R23] ;  /* 0x0000000017407984 */ /* 0x000ea20000000a00 */
[----:B---3--:R-:W-:Y:S01]  /*2a10*/  FADD.FTZ R125, R125, R66 ;  /* 0x000000427d7d7221 */ /* 0x008fe20000010000 */
[----:B------:R-:W-:-:S02]  /*2a20*/  FADD.FTZ R110, R110, R67 ;  /* 0x000000436e6e7221 */ /* 0x000fc40000010000 */
[----:B------:R-:W3:Y:S01]  /*2a30*/  LDS.64 R66, [R24] ;  /* 0x0000000018427984 */ /* 0x000ee20000000a00 */
[----:B------:R-:W-:Y:S01]  /*2a40*/  FADD.FTZ R125, R125, R68 ;  /* 0x000000447d7d7221 */ /* 0x000fe20000010000 */
[----:B------:R-:W-:Y:S02]  /*2a50*/  FADD.FTZ R110, R110, R69 ;  /* 0x000000456e6e7221 */ /* 0x000fe40000010000 */
[----:B------:R-:W5:Y:S01]  /*2a60*/  LDS.64 R68, [R27] ;  /* 0x000000001b447984 */ /* 0x000f620000000a00 */
[----:B----4-:R-:W-:Y:S01]  /*2a70*/  FADD.FTZ R125, R125, R58 ;  /* 0x0000003a7d7d7221 */ /* 0x010fe20000010000 */
[----:B------:R-:W-:Y:S02]  /*2a80*/  FADD.FTZ R110, R110, R59 ;  /* 0x0000003b6e6e7221 */ /* 0x000fe40000010000 */
[----:B------:R-:W4:Y:S01]  /*2a90*/  LDS.64 R58, [R29] ;  /* 0x000000001d3a7984 */ /* 0x000f220000000a00 */
        /* <DEDUP_REMOVED lines=14> */
[----:B------:R-:W-:Y:S01]  /*2b80*/  LDS.64 R70, [R35] ;  /* 0x0000000023467984 */ /* 0x000fe20000000a00 */
[----:B------:R-:W-:Y:S01]  /*2b90*/  FADD.FTZ R125, R125, R72 ;  /* 0x000000487d7d7221 */ /* 0x000fe20000010000 */
[----:B------:R-:W-:Y:S02]  /*2ba0*/  FADD.FTZ R110, R110, R73 ;  /* 0x000000496e6e7221 */ /* 0x000fe40000010000 */
[----:B------:R-:W-:Y:S01]  /*2bb0*/  LDS.64 R72, [R36] ;  /* 0x0000000024487984 */ /* 0x000fe20000000a00 */
[----:B-----5:R-:W-:Y:S01]  /*2bc0*/  FADD.FTZ R125, R125, R68 ;  /* 0x000000447d7d7221 */ /* 0x020fe20000010000 */
[----:B------:R-:W-:-:S02]  /*2bd0*/  FADD.FTZ R110, R110, R69 ;  /* 0x000000456e6e7221 */ /* 0x000fc40000010000 */
[----:B------:R-:W5:Y:S01]  /*2be0*/  LDS.64 R68, [R34] ;  /* 0x0000000022447984 */ /* 0x000f620000000a00 */
[----:B------:R-:W-:Y:S01]  /*2bf0*/  FADD.FTZ R125, R125, R74 ;  /* 0x0000004a7d7d7221 */ /* 0x000fe20000010000 */
[----:B------:R-:W-:Y:S02]  /*2c00*/  FADD.FTZ R110, R110, R75 ;  /* 0x0000004b6e6e7221 */ /* 0x000fe40000010000 */
[----:B------:R-:W5:Y:S01]  /*2c10*/  LDS.64 R74, [R37] ;  /* 0x00000000254a7984 */ /* 0x000f620000000a00 */
[----:B----4-:R-:W-:Y:S01]  /*2c20*/  FADD.FTZ R125, R125, R58 ;  /* 0x0000003a7d7d7221 */ /* 0x010fe20000010000 */
[----:B------:R-:W-:-:S03]  /*2c30*/  FADD.FTZ R110, R110, R59 ;  /* 0x0000003b6e6e7221 */ /* 0x000fc60000010000 */
[----:B0-----:R-:W-:Y:S01]  /*2c40*/  FADD.FTZ R125, R125, R60 ;  /* 0x0000003c7d7d7221 */ /* 0x001fe20000010000 */
[----:B------:R-:W-:-:S03]  /*2c50*/  FADD.FTZ R110, R110, R61 ;  /* 0x0000003d6e6e7221 */ /* 0x000fc60000010000 */
[----:B-1----:R-:W-:Y:S01]  /*2c60*/  FADD.FTZ R125, R125, R62 ;  /* 0x0000003e7d7d7221 */ /* 0x002fe20000010000 */
[----:B------:R-:W-:-:S03]  /*2c70*/  FADD.FTZ R110, R110, R63 ;  /* 0x0000003f6e6e7221 */ /* 0x000fc60000010000 */
[----:B--2---:R-:W-:Y:S01]  /*2c80*/  FADD.FTZ R125, R125, R64 ;  /* 0x000000407d7d7221 */ /* 0x004fe20000010000 */
[----:B------:R-:W-:-:S03]  /*2c90*/  FADD.FTZ R110, R110, R65 ;  /* 0x000000416e6e7221 */ /* 0x000fc60000010000 */
[----:B---3--:R-:W-:Y:S01]  /*2ca0*/  FADD.FTZ R125, R125, R66 ;  /* 0x000000427d7d7221 */ /* 0x008fe20000010000 */
        /* <DEDUP_REMOVED lines=8> */
[----:B------:R-:W-:-:S07]  /*2d30*/  FADD.FTZ R75, R110, R75 ;  /* 0x0000004b6e4b7221 */ /* 0x000fce0000010000 */
.L_x_486:
[----:B------:R-:W-:Y:S05]  /*2d40*/  BSYNC.RECONVERGENT B0 ;  /* 0x0000000000007941 */ /* 0x000fea0003800200 */
.L_x_485:
[----:B------:R-:W1:Y:S01]  /*2d50*/  SHFL.BFLY PT, R59, R74, 0x1, 0x1f ;  /* 0x0c201f004a3b7f89 */ /* 0x000e6200000e0000 */
[----:B------:R-:W2:Y:S01]  /*2d60*/  @!P1 LDC.64 R60, c[0x0][0x3d0] ;  /* 0x0000f400ff3c9b82 */ /* 0x000ea20000000a00 */
[----:B------:R-:W-:Y:S01]  /*2d70*/  MOV R58, UR15 ;  /* 0x0000000f003a7c02 */ /* 0x000fe20008000f00 */
[----:B------:R-:W-:Y:S01]  /*2d80*/  VOTEU.ALL UP0, P1 ;  /* 0x0000000000ff7886 */ /* 0x000fe20000800000 */
[----:B0-----:R-:W0:Y:S02]  /*2d90*/  SHFL.BFLY PT, R62, R75, 0x1, 0x1f ;  /* 0x0c201f004b3e7f89 */ /* 0x001e2400000e0000 */
[----:B------:R-:W-:Y:S02]  /*2da0*/  @!P1 SHF.L.U32 R58, R58, 0x1, RZ ;  /* 0x000000013a3a9819 */ /* 0x000fe400000006ff */
[----:B------:R-:W-:Y:S02]  /*2db0*/  @!UP0 UIMAD UR5, UR17, UR4, UR16 ;  /* 0x00000004110582a4 */ /* 0x000fe4000f8e0210 */
[----:B------:R-:W-:-:S04]  /*2dc0*/  @!P1 LOP3.LUT R63, R58, 0x3e, RZ, 0xc0, !PT ;  /* 0x0000003e3a3f9812 */ /* 0x000fc800078ec0ff */
[----:B------:R-:W-:Y:S02]  /*2dd0*/  @!P1 LEA R63, R0, R63, 0x5 ;  /* 0x0000003f003f9211 */ /* 0x000fe400078e28ff */
[----:B------:R-:W-:-:S04]  /*2de0*/  MOV R58, UR5 ;  /* 0x00000005003a7c02 */ /* 0x000fc80008000f00 */
[----:B------:R-:W-:Y:S01]  /*2df0*/  @!P1 LEA R63, R58, R63, 0x9 ;  /* 0x0000003f3a3f9211 */ /* 0x000fe200078e48ff */
[----:B-1----:R-:W-:-:S04]  /*2e00*/  FADD.FTZ R58, R59, R74 ;  /* 0x0000004a3b3a7221 */ /* 0x002fc80000010000 */
[----:B--2---:R-:W-:-:S04]  /*2e10*/  @!P1 IMAD.WIDE.U32 R60, R63, 0x4, R60 ;  /* 0x000000043f3c9825 */ /* 0x004fc800078e003c */
[----:B0-----:R-:W-:-:S05]  /*2e20*/  FADD.FTZ R59, R62, R75 ;  /* 0x0000004b3e3b7221 */ /* 0x001fca0000010000 */
[----:B------:R0:W-:Y:S01]  /*2e30*/  @!P1 STG.E.64 desc[UR12][R60.64], R58 ;  /* 0x0000003a3c009986 */ /* 0x0001e2000c101b0c */
[----:B------:R-:W-:Y:S05]  /*2e40*/  @!P0 BRA `(.L_x_487) ;  /* 0x0000000000548947 */ /* 0x000fea0003800000 */
[----:B------:R-:W-:Y:S01]  /*2e50*/  BAR.SYNC.DEFER_BLOCKING 0x0 ;  /* 0x0000000000007b1d */ /* 0x000fe20000010000 */
[----:B------:R-:W-:-:S13]  /*2e60*/  ISETP.NE.AND P0, PT, R0, RZ, PT ;  /* 0x000000ff0000720c */ /* 0x000fda0003f05270 */
[----:B------:R-:W-:Y:S05]  /*2e70*/  @P0 BRA `(.L_x_488) ;  /* 0x00000000003c0947 */ /* 0x000fea0003800000 */
[----:B0-----:R-:W-:Y:S02]  /*2e80*/  MOV R61, UR9 ;  /* 0x00000009003d7c02 */ /* 0x001fe40008000f00 */
[----:B------:R-:W-:Y:S02]  /*2e90*/  MOV R58, UR6 ;  /* 0x00000006003a7c02 */ /* 0x000fe40008000f00 */
[----:B------:R-:W-:Y:S01]  /*2ea0*/  MOV R59, UR7 ;  /* 0x00000007003b7c02 */ /* 0x000fe20008000f00 */
[----:B------:R-:W-:Y:S06]  /*2eb0*/  MEMBAR.ALL.GPU ;  /* 0x0000000000007992 */ /* 0x000fec000000a000 */
[----:B------:R-:W-:-:S00]  /*2ec0*/  ERRBAR ;  /* 0x00000000000079ab */ /* 0x000fc00000000000 */
[----:B------:R-:W-:Y:S06]  /*2ed0*/  CGAERRBAR ;  /* 0x00000000000075ab */ /* 0x000fec0000000000 */
[----:B------:R0:W5:Y:S02]  /*2ee0*/  ATOM.E.ADD.STRONG.GPU PT, R60, desc[UR12][R58.64+0x10], R61 ;  /* 0x8000103d3a3c798a */ /* 0x00016400081ef10c */
.L_x_489:
        /* <DEDUP_REMOVED lines=8> */
.L_x_488:
[----:B------:R-:W-:Y:S05]  /*2f70*/  WARPSYNC.ALL ;  /* 0x0000000000007948 */ /* 0x000fea0003800000 */
[----:B------:R-:W-:Y:S06]  /*2f80*/  BAR.SYNC.DEFER_BLOCKING 0x0 ;  /* 0x0000000000007b1d */ /* 0x000fec0000010000 */
[----:B------:R-:W-:Y:S05]  /*2f90*/  BRA `(.L_x_490) ;  /* 0x0000000000487947 */ /* 0x000fea0003800000 */
.L_x_487:
[----:B------:R-:W-:Y:S01]  /*2fa0*/  BAR.SYNC.DEFER_BLOCKING 0x0 ;  /* 0x0000000000007b1d */ /* 0x000fe20000010000 */
[----:B------:R-:W-:-:S13]  /*2fb0*/  ISETP.NE.AND P0, PT, R0, RZ, PT ;  /* 0x000000ff0000720c */ /* 0x000fda0003f05270 */
[----:B------:R-:W-:Y:S05]  /*2fc0*/  @P0 BRA `(.L_x_491) ;  /* 0x0000000000340947 */ /* 0x000fea0003800000 */
[----:B------:R-:W-:Y:S02]  /*2fd0*/  ISETP.NE.AND P0, PT, RZ, UR15, PT ;  /* 0x0000000fff007c0c */ /* 0x000fe4000bf05270 */
[----:B0-----:R-:W-:-:S04]  /*2fe0*/  MOV R59, 0x7fffffe1 ;  /* 0x7fffffe1003b7802 */ /* 0x001fc80000000f00 */
[----:B------:R-:W-:Y:S01]  /*2ff0*/  SEL R59, R59, 0x1, !P0 ;  /* 0x000000013b3b7807 */ /* 0x000fe20004000000 */
[----:B------:R-:W-:Y:S06]  /*3000*/  MEMBAR.ALL.GPU ;  /* 0x0000000000007992 */ /* 0x000fec000000a000 */
[----:B------:R-:W-:-:S00]  /*3010*/  ERRBAR ;  /* 0x00000000000079ab */ /* 0x000fc00000000000 */
[----:B------:R-:W-:Y:S06]  /*3020*/  CGAERRBAR ;  /* 0x00000000000075ab */ /* 0x000fec0000000000 */
[----:B------:R0:W5:Y:S02]  /*3030*/  ATOM.E.ADD.STRONG.GPU PT, R59, desc[UR12][R122.64], R59 ;  /* 0x8000003b7a3b798a */ /* 0x00016400081ef10c */
.L_x_492:
[----:B------:R-:W2:Y:S04]  /*3040*/  LD.E.STRONG.GPU R58, desc[UR12][R122.64] ;  /* 0x0000000c7a3a7980 */ /* 0x000ea8000c10f900 */
[----:B--2---:R-:W-:Y:S01]  /*3050*/  CCTL.IVALL ;  /* 0x00000000ff00798f */ /* 0x004fe20002000000 */
[----:B------:R-:W-:Y:S05]  /*3060*/  YIELD ;  /* 0x0000000000007946 */ /* 0x000fea0003800000 */
[----:B-----5:R-:W-:-:S04]  /*3070*/  LOP3.LUT R58, R58, R59, RZ, 0x3c, !PT ;  /* 0x0000003b3a3a7212 */ /* 0x020fc800078e3cff */
[----:B------:R-:W-:-:S13]  /*3080*/  ISETP.GT.AND P0, PT, R58, -0x1, PT ;  /* 0xffffffff3a00780c */ /* 0x000fda0003f04270 */
[----:B------:R-:W-:Y:S05]  /*3090*/  @P0 BRA `(.L_x_492) ;  /* 0xfffffffc00e80947 */ /* 0x000fea000383ffff */
.L_x_491:
[----:B------:R-:W-:Y:S05]  /*30a0*/  WARPSYNC.ALL ;  /* 0x0000000000007948 */ /* 0x000fea0003800000 */
[----:B------:R-:W-:Y:S06]  /*30b0*/  BAR.SYNC.DEFER_BLOCKING 0x0 ;  /* 0x0000000000007b1d */ /* 0x000fec0000010000 */
.L_x_490:
[----:B------:R-:W-:Y:S01]  /*30c0*/  ISETP.GT.U32.AND P0, PT, R0, 0xff, PT ;  /* 0x000000ff0000780c */ /* 0x000fe20003f04070 */
[----:B------:R-:W1:-:S12]  /*30d0*/  LDCU.64 UR10, c[0x0][0x380] ;  /* 0x00007000ff0a77ac */ /* 0x000e580008000a00 */
        /* <DEDUP_REMOVED lines=8> */
[----:B------:R-:W2:Y:S01]  /*3160*/  @!P0 LDG.E.64 R58, desc[UR12][R58.64] ;  /* 0x0000000c3a3a8981 */ /* 0x000ea2000c1e1b00 */
[----:B------:R-:W-:Y:S01]  /*3170*/  CS2R R60, SRZ ;  /* 0x00000000003c7805 */ /* 0x000fe2000001ff00 */
[----:B------:R-:W-:Y:S01]  /*3180*/  ULOP3.LUT UR4, UR4, 0x1, URZ, 0x3c, !UPT ;  /* 0x0000000104047892 */ /* 0x000fe2000f8e3cff */
[----:B--2---:R-:W-:Y:S01]  /*3190*/  @!P0 FADD.FTZ R61, RZ, R58 ;  /* 0x0000003aff3d8221 */ /* 0x004fe20000010000 */
[----:B------:R-:W-:Y:S01]  /*31a0*/  @!P0 FADD.FTZ R60, RZ, R59 ;  /* 0x0000003bff3c8221 */ /* 0x000fe20000010000 */
[----:B------:R-:W-:-:S03]  /*31b0*/  LOP3.LUT P0, RZ, R0, 0x31f, RZ, 0xc0, !PT ;  /* 0x0000031f00ff7812 */ /* 0x000fc6000780c0ff */
[----:B------:R-:W0:Y:S04]  /*31c0*/  SHFL.BFLY PT, R62, R61, 0x10, 0x1f ;  /* 0x0e001f003d3e7f89 */ /* 0x000e2800000e0000 */
[----:B------:R-:W2:Y:S06]  /*31d0*/  SHFL.BFLY PT, R63, R60, 0x10, 0x1f ;  /* 0x0e001f003c3f7f89 */ /* 0x000eac00000e0000 */
[----:B------:R-:W3:Y:S01]  /*31e0*/  @!P0 S2R R67, SR_CgaCtaId ;  /* 0x0000000000438919 */ /* 0x000ee20000008800 */
        /* <DEDUP_REMOVED lines=10> */
[----:B------:R-:W0:Y:S01]  /*3290*/  SHFL.BFLY PT, R61, R58, 0x2, 0x1f ;  /* 0x0c401f003a3d7f89 */ /* 0x000e2200000e0000 */
[----:B------:R-:W-:-:S03]  /*32a0*/  @!P0 MOV R64, 0x400 ;  /* 0x0000040000408802 */ /* 0x000fc60000000f00 */
[----:B------:R-:W2:Y:S01]  /*32b0*/  SHFL.BFLY PT, R60, R59, 0x2, 0x1f ;  /* 0x0c401f003b3c7f89 */ /* 0x000ea200000e0000 */
[----:B------:R-:W-:-:S04]  /*32c0*/  @!P0 IADD3 R64, PT, PT, R64, 0x5280, RZ ;  /* 0x0000528040408810 */ /* 0x000fc80007ffe0ff */
[----:B---3--:R-:W-:Y:S01]  /*32d0*/  @!P0 LEA R67, R67, R64, 0x18 ;  /* 0x0000004043438211 */ /* 0x008fe200078ec0ff */
[----:B0-----:R-:W-:Y:S01]  /*32e0*/  FADD.FTZ R61, R58, R61 ;  /* 0x0000003d3a3d7221 */ /* 0x001fe20000010000 */
[----:B--2---:R-:W-:-:S04]  /*32f0*/  FADD.FTZ R60, R59, R60 ;  /* 0x0000003c3b3c7221 */ /* 0x004fc80000010000 */
[----:B------:R-:W0:Y:S04]  /*3300*/  SHFL.BFLY PT, R62, R61, 0x1, 0x1f ;  /* 0x0c201f003d3e7f89 */ /* 0x000e2800000e0000 */
[----:B------:R-:W2:Y:S01]  /*3310*/  SHFL.BFLY PT, R63, R60, 0x1, 0x1f ;  /* 0x0c201f003c3f7f89 */ /* 0x000ea200000e0000 */
[----:B0-----:R-:W-:Y:S01]  /*3320*/  FADD.FTZ R58, R61, R62 ;  /* 0x0000003e3d3a7221 */ /* 0x001fe20000010000 */
[----:B------:R-:W-:Y:S01]  /*3330*/  @!P0 LEA.HI R62, R0, R67, RZ, 0x1e ;  /* 0x00000043003e8211 */ /* 0x000fe200078ff0ff */
[----:B--2---:R-:W-:Y:S02]  /*3340*/  FADD.FTZ R59, R60, R63 ;  /* 0x0000003f3c3b7221 */ /* 0x004fe40000010000 */
[----:B------:R-:W-:Y:S02]  /*3350*/  @!P0 FMUL.FTZ R58, R58, 3.2552085031056776643e-05 ;  /* 0x380888893a3a8820 */ /* 0x000fe40000410000 */
[----:B------:R-:W-:-:S05]  /*3360*/  @!P0 FMUL.FTZ R59, R59, 3.2552085031056776643e-05 ;  /* 0x380888893b3b8820 */ /* 0x000fca0000410000 */
[----:B------:R-:W-:Y:S01]  /*3370*/  @!P0 STS.64 [R62], R58 ;  /* 0x0000003a3e008388 */ /* 0x000fe20000000a00 */
[----:B------:R-:W-:Y:S06]  /*3380*/  BAR.SYNC.DEFER_BLOCKING 0x0 ;  /* 0x0000000000007b1d */ /* 0x000fec0000010000 */
        /* <DEDUP_REMOVED lines=33> */
[----:B-1----:R-:W-:Y:S01]  /*35a0*/  IADD3 R66, P0, PT, R47, UR10, RZ ;  /* 0x0000000a2f427c10 */ /* 0x002fe2000ff1e0ff */
        /* <DEDUP_REMOVED lines=27> */
[----:B------:R-:W-:-:S03]  /*3760*/  ISETP.GE.U32.AND P0, PT, R41, UR18, PT ;  /* 0x0000001229007c0c */ /* 0x000fc6000bf06070 */
[----:B------:R0:W-:Y:S01]  /*3770*/  STG.E.64 desc[UR12][R66.64+0x3c00], R62 ;  /* 0x003c003e42007986 */ /* 0x0001e2000c101b0c */
[----:B------:R-:W-:-:S03]  /*3780*/  ISETP.GE.AND.EX P0, PT, R44, UR8, PT, P0 ;  /* 0x000000082c007c0c */ /* 0x000fc6000bf06300 */
[----:B------:R0:W-:Y:S10]  /*3790*/  STG.E.64 desc[UR12][R66.64+0x5a00], R64 ;  /* 0x005a004042007986 */ /* 0x0001f4000c101b0c */
[----:B------:R-:W-:Y:S05]  /*37a0*/  @!P0 BRA `(.L_x_493) ;  /* 0xffffffd800348947 */ /* 0x000fea000383ffff */
.L_x_483:
        /* <DEDUP_REMOVED lines=10> */
[----:B------:R-:W2:Y:S01]  /*3850*/  LDC.64 R8, c[0x0][0x3c8] ;  /* 0x0000f200ff087b82 */ /* 0x000ea20000000a00 */
[----:B------:R-:W-:Y:S01]  /*3860*/  UMOV UR4, 0x400 ;  /* 0x0000040000047882 */ /* 0x000fe20000000000 */
[----:B------:R-:W3:Y:S01]  /*3870*/  LDCU.64 UR6, c[0x0][0x3d0] ;  /* 0x00007a00ff0677ac */ /* 0x000ee20008000a00 */
[----:B------:R-:W-:-:S05]  /*3880*/  MOV R12, UR5 ;  /* 0x00000005000c7c02 */ /* 0x000fca0008000f00 */
[----:B------:R-:W4:Y:S01]  /*3890*/  S2UR UR8, SR_CgaCtaId ;  /* 0x00000000000879c3 */ /* 0x000f220000008800 */
[----:B--2---:R-:W-:-:S04]  /*38a0*/  ISETP.LT.U32.AND P0, PT, R8, 0x2, PT ;  /* 0x000000020800780c */ /* 0x004fc80003f01070 */
[C---:B------:R-:W-:Y:S02]  /*38b0*/  ISETP.LT.AND.EX P0, PT, R9.reuse, RZ, PT, P0 ;  /* 0x000000ff0900720c */ /* 0x040fe40003f01300 */
[----:B-1----:R-:W-:Y:S01]  /*38c0*/  SHF.R.U32.HI R7, RZ, 0x5, R17 ;  /* 0x00000005ff077819 */ /* 0x002fe20000011611 */
[----:B----4-:R-:W-:Y:S01]  /*38d0*/  ULEA UR8, UR8, UR4, 0x18 ;  /* 0x0000000408087291 */ /* 0x010fe2000f8ec0ff */
[----:B------:R-:W-:Y:S01]  /*38e0*/  SEL R5, R8, 0x2, P0 ;  /* 0x0000000208057807 */ /* 0x000fe20000000000 */
[----:B---3--:R-:W-:Y:S01]  /*38f0*/  UIADD3 UR4, UP0, UPT, UR6, 0xe5000, URZ ;  /* 0x000e500006047890 */ /* 0x008fe2000ff1e0ff */
[----:B------:R-:W-:Y:S02]  /*3900*/  LOP3.LUT R3, RZ, R7, RZ, 0x33, !PT ;  /* 0x00000007ff037212 */ /* 0x000fe400078e33ff */
[----:B------:R-:W-:Y:S01]  /*3910*/  SEL R0, R9, RZ, P0 ;  /* 0x000000ff09007207 */ /* 0x000fe20000000000 */
[----:B------:R-:W-:Y:S01]  /*3920*/  UIADD3.X UR6, UPT, UPT, URZ, UR7, URZ, UP0, !UPT ;  /* 0x00000007ff067290 */ /* 0x000fe200087fe4ff */
        /* <DEDUP_REMOVED lines=34> */
.L_x_505:
[----:B------:R-:W-:Y:S01]  /*3b50*/  ISETP.GT.U32.AND P1, PT, R6, R7, PT ;  /* 0x000000070600720c */ /* 0x000fe20003f24070 */
[----:B------:R-:W-:Y:S01]  /*3b60*/  BSSY.RECONVERGENT B0, `(.L_x_494) ;  /* 0x0000070000007945 */ /* 0x000fe20003800200 */
[----:B0-----:R-:W-:Y:S01]  /*3b70*/  HFMA2 R19, -RZ, RZ, 0, 0 ;  /* 0x00000000ff137431 */ /* 0x001fe200000001ff */
[----:B------:R-:W-:Y:S02]  /*3b80*/  MOV R26, RZ ;  /* 0x000000ff001a7202 */ /* 0x000fe40000000f00 */
[----:B------:R-:W-:-:S13]  /*3b90*/  ISETP.GT.AND.EX P1, PT, R5, RZ, PT, P1 ;  /* 0x000000ff0500720c */ /* 0x000fda0003f24310 */
[----:B--23--:R-:W-:Y:S05]  /*3ba0*/  @!P1 BRA `(.L_x_495) ;  /* 0x0000000400ac9947 */ /* 0x00cfea0003800000 */
        /* <DEDUP_REMOVED lines=21> */
.L_x_498:
        /* <DEDUP_REMOVED lines=14> */
[----:B-1----:R-:W-:-:S04]  /*3de0*/  IADD3 R20, P5, PT, R20, 0x1c2000, RZ ;  /* 0x001c200014147810 */ /* 0x002fc80007fbe0ff */
        /* <DEDUP_REMOVED lines=18> */
.L_x_497:
[----:B------:R-:W-:Y:S05]  /*3f10*/  BSYNC.RECONVERGENT B1 ;  /* 0x0000000000017941 */ /* 0x000fea0003800200 */
.L_x_496:
[----:B------:R-:W-:Y:S01]  /*3f20*/  IADD3.X R11, PT, PT, RZ, R47, RZ, P3, !PT ;  /* 0x0000002fff0b7210 */ /* 0x000fe20001ffe4ff */
[----:B------:R-:W-:Y:S06]  /*3f30*/  @!P1 BRA `(.L_x_495) ;  /* 0x0000000000c89947 */ /* 0x000fec0003800000 */
[----:B------:R-:W-:Y:S01]  /*3f40*/  BSSY.RECONVERGENT B1, `(.L_x_499) ;  /* 0x0000017000017945 */ /* 0x000fe20003800200 */
[----:B------:R-:W-:-:S03]  /*3f50*/  LOP3.LUT P1, RZ, R41, 0x3, RZ, 0xc0, !PT ;  /* 0x0000000329ff7812 */ /* 0x000fc6000782c0ff */
[----:B------:R-:W-:Y:S10]  /*3f60*/  @!P0 BRA `(.L_x_500) ;  /* 0x0000000000508947 */ /* 0x000ff40003800000 */
[----:B------:R-:W1:Y:S01]  /*3f70*/  LDCU.64 UR8, c[0x0][0x3d0] ;  /* 0x00007a00ff0877ac */ /* 0x000e620008000a00 */
[----:B------:R-:W-:Y:S02]  /*3f80*/  IMAD R21, R46, 0x780, RZ ;  /* 0x000007802e157824 */ /* 0x000fe400078e02ff */
[----:B------:R-:W-:-:S05]  /*3f90*/  IMAD.WIDE.U32 R22, R45, 0x780, R10 ;  /* 0x000007802d167825 */ /* 0x000fca00078e000a */
[----:B------:R-:W-:Y:S02]  /*3fa0*/  IADD3 R21, PT, PT, R23, R21, RZ ;  /* 0x0000001517157210 */ /* 0x000fe40007ffe0ff */
[----:B-1----:R-:W-:-:S04]  /*3fb0*/  LEA R20, P2, R22, UR8, 0x3 ;  /* 0x0000000816147c11 */ /* 0x002fc8000f8418ff */
        /* <DEDUP_REMOVED lines=15> */
.L_x_500:
[----:B------:R-:W-:Y:S05]  /*40b0*/  BSYNC.RECONVERGENT B1 ;  /* 0x0000000000017941 */ /* 0x000fea0003800200 */
.L_x_499:
[----:B------:R-:W-:Y:S05]  /*40c0*/  @!P1 BRA `(.L_x_495) ;  /* 0x0000000000649947 */ /* 0x000fea0003800000 */
[C---:B------:R-:W-:Y:S02]  /*40d0*/  LOP3.LUT P2, RZ, R40.reuse, 0x3, RZ, 0xc0, !PT ;  /* 0x0000000328ff7812 */ /* 0x040fe4000784c0ff */
[----:B------:R-:W-:-:S11]  /*40e0*/  LOP3.LUT P1, RZ, R40, 0x1, RZ, 0xc0, !PT ;  /* 0x0000000128ff7812 */ /* 0x000fd6000782c0ff */
[----:B------:R-:W1:Y:S01]  /*40f0*/  @P2 LDC.64 R24, c[0x0][0x3d0] ;  /* 0x0000f400ff182b82 */ /* 0x000e620000000a00 */
[C---:B------:R-:W-:Y:S01]  /*4100*/  @P2 IMAD.WIDE.U32 R20, R45.reuse, 0x780, R10 ;  /* 0x000007802d142825 */ /* 0x040fe200078e000a */
[----:B------:R-:W-:-:S03]  /*4110*/  @P2 IADD3 R45, P3, PT, R45, 0x1e, RZ ;  /* 0x0000001e2d2d2810 */ /* 0x000fc60007f7e0ff */
[----:B------:R-:W-:Y:S01]  /*4120*/  @P2 IMAD R23, R46, 0x780, RZ ;  /* 0x000007802e172824 */ /* 0x000fe200078e02ff */
[----:B------:R-:W-:Y:S01]  /*4130*/  @P2 IADD3.X R46, PT, PT, RZ, R46, RZ, P3, !PT ;  /* 0x0000002eff2e2210 */ /* 0x000fe20001ffe4ff */
[----:B------:R-:W-:Y:S01]  /*4140*/  @!P1 IMAD.WIDE.U32 R10, R45, 0x780, R10 ;  /* 0x000007802d0a9825 */ /* 0x000fe200078e000a */
[----:B------:R-:W2:Y:S02]  /*4150*/  @!P1 LDC.64 R28, c[0x0][0x3d0] ;  /* 0x0000f400ff1c9b82 */ /* 0x000ea40000000a00 */
[----:B------:R-:W-:Y:S01]  /*4160*/  @P2 IADD3 R23, PT, PT, R21, R23, RZ ;  /* 0x0000001715172210 */ /* 0x000fe20007ffe0ff */
[----:B------:R-:W-:-:S05]  /*4170*/  @!P1 IMAD R21, R46, 0x780, RZ ;  /* 0x000007802e159824 */ /* 0x000fca00078e02ff */
[----:B------:R-:W-:Y:S02]  /*4180*/  @!P1 IADD3 R11, PT, PT, R11, R21, RZ ;  /* 0x000000150b0b9210 */ /* 0x000fe40007ffe0ff */
[----:B-1----:R-:W-:-:S04]  /*4190*/  @P2 LEA R22, P3, R20, R24, 0x3 ;  /* 0x0000001814162211 */ /* 0x002fc800078618ff */
        /* <DEDUP_REMOVED lines=12> */
.L_x_495:
[----:B------:R-:W-:Y:S05]  /*4260*/  BSYNC.RECONVERGENT B0 ;  /* 0x0000000000007941 */ /* 0x000fea0003800200 */
.L_x_494:
[----:B------:R1:W-:Y:S01]  /*4270*/  STS [R9], R19 ;  /* 0x0000001309007388 */ /* 0x0003e20000000800 */
[----:B------:R-:W2:Y:S01]  /*4280*/  LDC.64 R22, c[0x0][0x388] ;  /* 0x0000e200ff167b82 */ /* 0x000ea20000000a00 */
[----:B------:R-:W-:Y:S02]  /*4290*/  ISETP.NE.AND P1, PT, R44, 0xf, PT ;  /* 0x0000000f2c00780c */ /* 0x000fe40003f25270 */
[----:B------:R1:W-:Y:S01]  /*42a0*/  STS [R9+0x780], R26 ;  /* 0x0007801a09007388 */ /* 0x0003e20000000800 */
[----:B------:R-:W-:-:S04]  /*42b0*/  MOV R27, R8 ;  /* 0x00000008001b7202 */ /* 0x000fc80000000f00 */
[----:B------:R-:W3:Y:S08]  /*42c0*/  LDC.64 R24, c[0x0][0x390] ;  /* 0x0000e400ff187b82 */ /* 0x000ef00000000a00 */
[----:B-1----:R-:W-:Y:S06]  /*42d0*/  BAR.SYNC.DEFER_BLOCKING 0x0 ;  /* 0x0000000000007b1d */ /* 0x002fec0000010000 */
.L_x_504:
        /* <DEDUP_REMOVED lines=8> */
[----:B------:R-:W-:Y:S02]  /*4360*/  MOV R29, 0xffff ;  /* 0x0000ffff001d7802 */ /* 0x000fe40000000f00 */
[----:B------:R-:W-:Y:S02]  /*4370*/  MOV R28, 0xffff ;  /* 0x0000ffff001c7802 */ /* 0x000fe40000000f00 */
[----:B------:R-:W-:Y:S01]  /*4380*/  MOV R30, 0xffff ;  /* 0x0000ffff001e7802 */ /* 0x000fe20000000f00 */
[----:B----4-:R-:W4:Y:S01]  /*4390*/  SHFL.BFLY PT, R19, R10, 0x8, 0x101f ;  /* 0x0d101f000a137f89 */ /* 0x010f2200000e0000 */
[----:B------:R-:W-:Y:S02]  /*43a0*/  MOV R31, 0xffff ;  /* 0x0000ffff001f7802 */ /* 0x000fe40000000f00 */
[----:B------:R-:W-:Y:S01]  /*43b0*/  MOV R33, 0xffff ;  /* 0x0000ffff00217802 */ /* 0x000fe20000000f00 */
[----:B01----:R-:W0:Y:S01]  /*43c0*/  SHFL.BFLY PT, R20, R11, 0x8, 0x101f ;  /* 0x0d101f000b147f89 */ /* 0x003e2200000e0000 */
[----:B------:R-:W-:-:S02]  /*43d0*/  MOV R32, 0xffff ;  /* 0x0000ffff00207802 */ /* 0x000fc40000000f00 */
[----:B------:R-:W-:Y:S01]  /*43e0*/  MOV R34, 0xffff ;  /* 0x0000ffff00227802 */ /* 0x000fe20000000f00 */
[----:B----4-:R-:W-:Y:S01]  /*43f0*/  FADD.FTZ R19, R19, R10 ;  /* 0x0000000a13137221 */ /* 0x010fe20000010000 */
[----:B0-----:R-:W-:-:S04]  /*4400*/  FADD.FTZ R20, R20, R11 ;  /* 0x0000000b14147221 */ /* 0x001fc80000010000 */
        /* <DEDUP_REMOVED lines=12> */
.L_x_515:
[----:B------:R-:W-:Y:S01]  /*44d0*/  BSSY.RECONVERGENT B0, `(.L_x_502) ;  /* 0x000000b000007945 */ /* 0x000fe20003800200 */
[----:B----4-:R-:W-:-:S03]  /*44e0*/  FADD.FTZ R11, R10, R11 ;  /* 0x0000000b0a0b7221 */ /* 0x010fc60000010000 */
        /* <DEDUP_REMOVED lines=9> */
.L_x_503:
[----:B------:R-:W-:Y:S05]  /*4580*/  BSYNC.RECONVERGENT B0 ;  /* 0x0000000000007941 */ /* 0x000fea0003800200 */
.L_x_502:
        /* <DEDUP_REMOVED lines=9> */
.L_x_501:
[----:B------:R-:W-:Y:S01]  /*4620*/  HFMA2 R32, -RZ, RZ, 0, 4.76837158203125e-07 ;  /* 0x00000008ff207431 */ /* 0x000fe200000001ff */
[----:B------:R-:W-:Y:S01]  /*4630*/  BSSY B0, `(.L_x_506) ;  /* 0x0000007000007945 */ /* 0x000fe20003800000 */
[----:B----4-:R-:W-:Y:S02]  /*4640*/  MOV R33, R10 ;  /* 0x0000000a00217202 */ /* 0x010fe40000000f00 */
[----:B------:R-:W-:Y:S02]  /*4650*/  MOV R35, 0x101f ;  /* 0x0000101f00237802 */ /* 0x000fe40000000f00 */
[----:B------:R-:W-:-:S07]  /*4660*/  MOV R30, 0xffff ;  /* 0x0000ffff001e7802 */ /* 0x000fce0000000f00 */
[----:B0123--:R-:W-:Y:S05]  /*4670*/  WARPSYNC.COLLECTIVE R30, `(.L_x_507) ;  /* 0x000000001e087348 */ /* 0x00ffea0003c00000 */
[----:B------:R4:W0:Y:S02]  /*4680*/  SHFL.BFLY P3, R31, R33, R32, R35 ;  /* 0x0c000020211f7389 */ /* 0x0008240000060023 */
[----:B01234-:R-:W-:Y:S05]  /*4690*/  ENDCOLLECTIVE ;  /* 0x000000000000791b */ /* 0x01ffea0003800000 */
.L_x_507:
[----:B------:R-:W-:Y:S05]  /*46a0*/  BSYNC B0 ;  /* 0x0000000000007941 */ /* 0x000fea0003800000 */
.L_x_506:
        /* <DEDUP_REMOVED lines=8> */
.L_x_508:
[----:B------:R-:W-:Y:S01]  /*4730*/  FADD.FTZ R19, R19, R10 ;  /* 0x0000000a13137221 */ /* 0x000fe20000010000 */
[----:B------:R-:W-:-:S04]  /*4740*/  HFMA2 R32, -RZ, RZ, 0, 2.384185791015625e-07 ;  /* 0x00000004ff207431 */ /* 0x000fc800000001ff */
[----:B------:R-:W-:Y:S02]  /*4750*/  MOV R33, R19 ;  /* 0x0000001300217202 */ /* 0x000fe40000000f00 */
[----:B------:R-:W-:-:S07]  /*4760*/  MOV R20, R31 ;  /* 0x0000001f00147202 */ /* 0x000fce0000000f00 */
[----:B------:R-:W-:Y:S05]  /*4770*/  WARPSYNC.COLLECTIVE R30, `(.L_x_509) ;  /* 0x000000001e087348 */ /* 0x000fea0003c00000 */
[----:B------:R0:W1:Y:S02]  /*4780*/  SHFL.BFLY P3, R31, R33, R32, R35 ;  /* 0x0c000020211f7389 */ /* 0x0000640000060023 */
[----:B01----:R-:W-:Y:S05]  /*4790*/  ENDCOLLECTIVE ;  /* 0x000000000000791b */ /* 0x003fea0003800000 */
.L_x_509:
[----:B------:R-:W-:-:S05]  /*47a0*/  FADD.FTZ R20, R20, R11 ;  /* 0x0000000b14147221 */ /* 0x000fca0000010000 */
[----:B------:R-:W-:Y:S02]  /*47b0*/  MOV R33, R20 ;  /* 0x0000001400217202 */ /* 0x000fe40000000f00 */
[----:B------:R-:W-:-:S07]  /*47c0*/  MOV R26, R31 ;  /* 0x0000001f001a7202 */ /* 0x000fce0000000f00 */
[----:B------:R-:W-:Y:S05]  /*47d0*/  WARPSYNC.COLLECTIVE R30, `(.L_x_510) ;  /* 0x000000001e087348 */ /* 0x000fea0003c00000 */
[----:B------:R0:W1:Y:S02]  /*47e0*/  SHFL.BFLY P3, R31, R33, R32, R35 ;  /* 0x0c000020211f7389 */ /* 0x0000640000060023 */
[----:B01----:R-:W-:Y:S05]  /*47f0*/  ENDCOLLECTIVE ;  /* 0x000000000000791b */ /* 0x003fea0003800000 */
.L_x_510:
[----:B------:R-:W-:Y:S01]  /*4800*/  FADD.FTZ R26, R19, R26 ;  /* 0x0000001a131a7221 */ /* 0x000fe20000010000 */
[----:B------:R-:W-:-:S04]  /*4810*/  HFMA2 R32, -RZ, RZ, 0, 1.1920928955078125e-07 ;  /* 0x00000002ff207431 */ /* 0x000fc800000001ff */
[----:B------:R-:W-:Y:S02]  /*4820*/  MOV R33, R26 ;  /* 0x0000001a00217202 */ /* 0x000fe40000000f00 */
[----:B------:R-:W-:-:S07]  /*4830*/  MOV R21, R31 ;  /* 0x0000001f00157202 */ /* 0x000fce0000000f00 */
[----:B------:R-:W-:Y:S05]  /*4840*/  WARPSYNC.COLLECTIVE R30, `(.L_x_511) ;  /* 0x000000001e087348 */ /* 0x000fea0003c00000 */
[----:B------:R0:W1:Y:S02]  /*4850*/  SHFL.BFLY P3, R31, R33, R32, R35 ;  /* 0x0c000020211f7389 */ /* 0x0000640000060023 */
[----:B01----:R-:W-:Y:S05]  /*4860*/  ENDCOLLECTIVE ;  /* 0x000000000000791b */ /* 0x003fea0003800000 */
.L_x_511:
[----:B------:R-:W-:-:S05]  /*4870*/  FADD.FTZ R21, R20, R21 ;  /* 0x0000001514157221 */ /* 0x000fca0000010000 */
[----:B------:R-:W-:Y:S02]  /*4880*/  MOV R33, R21 ;  /* 0x0000001500217202 */ /* 0x000fe40000000f00 */
[----:B------:R-:W-:-:S07]  /*4890*/  MOV R29, R31 ;  /* 0x0000001f001d7202 */ /* 0x000fce0000000f00 */
[----:B------:R-:W-:Y:S05]  /*48a0*/  WARPSYNC.COLLECTIVE R30, `(.L_x_512) ;  /* 0x000000001e087348 */ /* 0x000fea0003c00000 */
[----:B------:R0:W1:Y:S02]  /*48b0*/  SHFL.BFLY P3, R31, R33, R32, R35 ;  /* 0x0c000020211f7389 */ /* 0x0000640000060023 */
[----:B01----:R-:W-:Y:S05]  /*48c0*/  ENDCOLLECTIVE ;  /* 0x000000000000791b */ /* 0x003fea0003800000 */
.L_x_512:
[----:B------:R-:W-:Y:S01]  /*48d0*/  FADD.FTZ R29, R26, R29 ;  /* 0x0000001d1a1d7221 */ /* 0x000fe20000010000 */
[----:B------:R-:W-:-:S04]  /*48e0*/  HFMA2 R32, -RZ, RZ, 0, 5.9604644775390625e-08 ;  /* 0x00000001ff207431 */ /* 0x000fc800000001ff */
[----:B------:R-:W-:Y:S02]  /*48f0*/  MOV R33, R29 ;  /* 0x0000001d00217202 */ /* 0x000fe40000000f00 */
[----:B------:R-:W-:-:S07]  /*4900*/  MOV R10, R31 ;  /* 0x0000001f000a7202 */ /* 0x000fce0000000f00 */
[----:B------:R-:W-:Y:S05]  /*4910*/  WARPSYNC.COLLECTIVE R30, `(.L_x_513) ;  /* 0x000000001e087348 */ /* 0x000fea0003c00000 */
[----:B------:R0:W1:Y:S02]  /*4920*/  SHFL.BFLY P3, R31, R33, R32, R35 ;  /* 0x0c000020211f7389 */ /* 0x0000640000060023 */
[----:B01----:R-:W-:Y:S05]  /*4930*/  ENDCOLLECTIVE ;  /* 0x000000000000791b */ /* 0x003fea0003800000 */
.L_x_513:
[----:B------:R-:W-:-:S05]  /*4940*/  FADD.FTZ R10, R21, R10 ;  /* 0x0000000a150a7221 */ /* 0x000fca0000010000 */
[----:B------:R-:W-:Y:S02]  /*4950*/  MOV R33, R10 ;  /* 0x0000000a00217202 */ /* 0x000fe40000000f00 */
[----:B------:R-:W-:-:S07]  /*4960*/  MOV R28, R31 ;  /* 0x0000001f001c7202 */ /* 0x000fce0000000f00 */
[----:B------:R-:W-:Y:S05]  /*4970*/  WARPSYNC.COLLECTIVE R30, `(.L_x_514) ;  /* 0x000000001e087348 */ /* 0x000fea0003c00000 */
[----:B------:R0:W1:Y:S02]  /*4980*/  SHFL.BFLY P3, R31, R33, R32, R35 ;  /* 0x0c000020211f7389 */ /* 0x0000640000060023 */
[----:B01----:R-:W-:Y:S05]  /*4990*/  ENDCOLLECTIVE ;  /* 0x000000000000791b */ /* 0x003fea0003800000 */
.L_x_514:
[----:B------:R-:W-:Y:S01]  /*49a0*/  FADD.FTZ R28, R29, R28 ;  /* 0x0000001c1d1c7221 */ /* 0x000fe20000010000 */
[----:B------:R-:W-:Y:S01]  /*49b0*/  MOV R11, R31 ;  /* 0x0000001f000b7202 */ /* 0x000fe20000000f00 */
[----:B------:R-:W-:Y:S06]  /*49c0*/  BRA `(.L_x_515) ;  /* 0xfffffff800c07947 */ /* 0x000fec000383ffff */
.L_x_516:
        /* <DEDUP_REMOVED lines=11> */
.L_x_1841:


//--------------------- .text._ZN13group_norm_v218gn_bwd_cuda_kernelI13__nv_bfloat16Li480ELi3ELi16ELi120ELi256ELb1ELb1ELi8ELi960ELi960ELi4ELb1ELi10ELb0ELb0ELNS_15WgradSyncMethodE3ENS_16CompileConditionILi1000EEEEEvPT_S6_S6_PKS5_S8_S8_S8_PKfflPfPj --------------------------
	.section	.text._ZN13group_norm_v218gn_bwd_cuda_kernelI13__nv_bfloat16Li480ELi3ELi16ELi120ELi256ELb1ELb1ELi8ELi960ELi960ELi4ELb1ELi10ELb0ELb0ELNS_15WgradSyncMethodE3ENS_16CompileConditionILi1000EEEEEvPT_S6_S6_PKS5_S8_S8_S8_PKfflPfPj,"ax",@progbits
	.align	128
        .global         _ZN13group_norm_v218gn_bwd_cuda_kernelI13__nv_bfloat16Li480ELi3ELi16ELi120ELi256ELb1ELb1ELi8ELi960ELi960ELi4ELb1ELi10ELb0ELb0ELNS_15WgradSyncMethodE3ENS_16CompileConditionILi1000EEEEEvPT_S6_S6_PKS5_S8_S8_S8_PKfflPfPj
        .type           _ZN13group_norm_v218gn_bwd_cuda_kernelI13__nv_bfloat16Li480ELi3ELi16ELi120ELi256ELb1ELb1ELi8ELi960ELi960ELi4ELb1ELi10ELb0ELb0ELNS_15WgradSyncMethodE3ENS_16CompileConditionILi1000EEEEEvPT_S6_S6_PKS5_S8_S8_S8_PKfflPfPj,@function
        .size           _ZN13group_norm_v218gn_bwd_cuda_kernelI13__nv_bfloat16Li480ELi3ELi16ELi120ELi256ELb1ELb1ELi8ELi960ELi960ELi4ELb1ELi10ELb0ELb0ELNS_15WgradSyncMethodE3ENS_16CompileConditionILi1000EEEEEvPT_S6_S6_PKS5_S8_S8_S8_PKfflPfPj,(.L_x_1842 - _ZN13group_norm_v218gn_bwd_cuda_kernelI13__nv_bfloat16Li480ELi3ELi16ELi120ELi256ELb1ELb1ELi8ELi960ELi960ELi4ELb1ELi10ELb0ELb0ELNS_15WgradSyncMethodE3ENS_16CompileConditionILi1000EEEEEvPT_S6_S6_PKS5_S8_S8_S8_PKfflPfPj)
        .other          _ZN13group_norm_v218gn_bwd_cuda_kernelI13__nv_bfloat16Li480ELi3ELi16ELi120ELi256ELb1ELb1ELi8ELi960ELi960ELi4ELb1ELi10ELb0ELb0ELNS_15WgradSyncMethodE3ENS_16CompileConditionILi1000EEEEEvPT_S6_S6_PKS5_S8_S8_S8_PKfflPfPj,@"STO_CUDA_ENTRY STV_DEFAULT"
_ZN13group_norm_v218gn_bwd_cuda_kernelI13__nv_bfloat16Li480ELi3ELi16ELi120ELi256ELb1ELb1ELi8ELi960ELi960ELi4ELb1ELi10ELb0ELb0ELNS_15WgradSyncMethodE3ENS_16CompileConditionILi1000EEEEEvPT_S6_S6_PKS5_S8_S8_S8_PKfflPfPj:
.text._ZN13group_norm_v218gn_bwd_cuda_kernelI13__nv_bfloat16Li480ELi3ELi16ELi120ELi256ELb1ELb1ELi8ELi960ELi960ELi4ELb1ELi10ELb0ELb0ELNS_15WgradSyncMethodE3ENS_16CompileConditionILi1000EEEEEvPT_S6_S6_PKS5_S8_S8_S8_PKfflPfPj:
        /* <DEDUP_REMOVED lines=30> */
.L_x_519:
[----:B0-----:R-:W2:Y:S04]  /*01e0*/  LD.E.STRONG.GPU R5, desc[UR14][R2.64+0x28] ;  /* 0x0000280e02057980 */ /* 0x001ea8000c10f900 */
[----:B--2---:R-:W-:Y:S01]  /*01f0*/  CCTL.IVALL ;  /* 0x00000000ff00798f */ /* 0x004fe20002000000 */
[----:B------:R-:W-:Y:S05]  /*0200*/  YIELD ;  /* 0x0000000000007946 */ /* 0x000fea0003800000 */
[----:B-----5:R-:W-:-:S04]  /*0210*/  LOP3.LUT R5, R5, R0, RZ, 0x3c, !PT ;  /* 0x0000000005057212 */ /* 0x020fc800078e3cff */
[----:B------:R-:W-:-:S13]  /*0220*/  ISETP.GT.AND P0, PT, R5, -0x1, PT ;  /* 0xffffffff0500780c */ /* 0x000fda0003f04270 */
[----:B------:R-:W-:Y:S05]  /*0230*/  @P0 BRA `(.L_x_519) ;  /* 0xfffffffc00e80947 */ /* 0x000fea000383ffff */
.L_x_518:
[----:B------:R-:W-:Y:S05]  /*0240*/  WARPSYNC.ALL ;  /* 0x0000000000007948 */ /* 0x000fea0003800000 */
[----:B------:R-:W-:Y:S06]  /*0250*/  BAR.SYNC.DEFER_BLOCKING 0x0 ;  /* 0x0000000000007b1d */ /* 0x000fec0000010000 */
[----:B------:R-:W-:Y:S05]  /*0260*/  BRA `(.L_x_520) ;  /* 0x0000003c00a47947 */ /* 0x000fea0003800000 */
.L_x_517:
        /* <DEDUP_REMOVED lines=20> */
[----:B------:R-:W-:Y:S01]  /*03b0*/  CS2R R16, SRZ ;  /* 0x0000000000107805 */ /* 0x000fe2000001ff00 */
[----:B------:R-:W-:-:S02]  /*03c0*/  UMOV UR4, URZ ;  /* 0x000000ff00047c82 */ /* 0x000fc40008000000 */
[----:B------:R-:W-:Y:S01]  /*03d0*/  IMAD R3, R3, 0x889, RZ ;  /* 0x0000088903037824 */ /* 0x000fe200078e02ff */
[C---:B--2---:R-:W-:Y:S02]  /*03e0*/  PRMT R9, R5.reuse, 0x7632, R9 ;  /* 0x0000763205097816 */ /* 0x044fe40000000009 */
[----:B------:R-:W-:Y:S02]  /*03f0*/  SHF.L.U32 R2, R5, 0x10, RZ ;  /* 0x0000001005027819 */ /* 0x000fe400000006ff */
[C---:B------:R-:W-:Y:S02]  /*0400*/  PRMT R8, R4.reuse, 0x7632, R8 ;  /* 0x0000763204087816 */ /* 0x040fe40000000008 */
[----:B------:R-:W-:Y:S02]  /*0410*/  SHF.L.U32 R0, R4, 0x10, RZ ;  /* 0x0000001004007819 */ /* 0x000fe400000006ff */
[----:B---3--:R-:W-:Y:S02]  /*0420*/  SHF.L.U32 R5, R6, 0x10, RZ ;  /* 0x0000001006057819 */ /* 0x008fe400000006ff */
[----:B------:R-:W-:-:S02]  /*0430*/  SHF.L.U32 R4, R7, 0x10, RZ ;  /* 0x0000001007047819 */ /* 0x000fc400000006ff */
[----:B------:R-:W-:Y:S01]  /*0440*/  PRMT R10, R6, 0x7632, R10 ;  /* 0x00007632060a7816 */ /* 0x000fe2000000000a */
[----:B------:R0:W-:Y:S01]  /*0450*/  STL [R1+0x6c], R5 ;  /* 0x00006c0501007387 */ /* 0x0001e20000100800 */
[----:B------:R-:W-:Y:S02]  /*0460*/  PRMT R11, R7, 0x7632, R11 ;  /* 0x00007632070b7816 */ /* 0x000fe4000000000b */
[----:B------:R-:W-:Y:S01]  /*0470*/  SHF.L.U32 R6, R10, 0x10, RZ ;  /* 0x000000100a067819 */ /* 0x000fe200000006ff */
[----:B------:R1:W-:Y:S04]  /*0480*/  STL [R1+0x64], R4 ;  /* 0x0000640401007387 */ /* 0x0003e80000100800 */
[----:B------:R-:W-:Y:S01]  /*0490*/  STL [R1+0x2c], RZ ;  /* 0x00002cff01007387 */ /* 0x000fe20000100800 */
[----:B0-----:R-:W-:-:S03]  /*04a0*/  SHF.R.U32.HI R5, RZ, 0x12, R3 ;  /* 0x00000012ff057819 */ /* 0x001fc60000011603 */
[----:B------:R-:W-:Y:S01]  /*04b0*/  STL [R1+0x14], RZ ;  /* 0x000014ff01007387 */ /* 0x000fe20000100800 */
[----:B------:R-:W-:Y:S02]  /*04c0*/  SHF.L.U32 R3, R8, 0x10, RZ ;  /* 0x0000001008037819 */ /* 0x000fe400000006ff */
[----:B-1----:R-:W-:Y:S01]  /*04d0*/  SHF.L.U32 R4, R9, 0x10, RZ ;  /* 0x0000001009047819 */ /* 0x002fe200000006ff */
[----:B------:R-:W-:Y:S04]  /*04e0*/  STL [R1+0x3c], RZ ;  /* 0x00003cff01007387 */ /* 0x000fe80000100800 */
[----:B------:R-:W-:Y:S04]  /*04f0*/  STL [R1+0x28], RZ ;  /* 0x000028ff01007387 */ /* 0x000fe80000100800 */
[----:B------:R-:W-:Y:S04]  /*0500*/  STL [R1+0x10], RZ ;  /* 0x000010ff01007387 */ /* 0x000fe80000100800 */
[----:B------:R-:W-:Y:S04]  /*0510*/  STL [R1+0x38], RZ ;  /* 0x000038ff01007387 */ /* 0x000fe80000100800 */
[----:B------:R0:W-:Y:S04]  /*0520*/  STL [R1+0x78], R5 ;  /* 0x0000780501007387 */ /* 0x0001e80000100800 */
[----:B------:R1:W-:Y:S01]  /*0530*/  STL [R1+0x68], R6 ;  /* 0x0000680601007387 */ /* 0x0003e20000100800 */
[----:B0-----:R-:W-:-:S05]  /*0540*/  SHF.L.U32 R5, R11, 0x10, RZ ;  /* 0x000000100b057819 */ /* 0x001fca00000006ff */
[----:B------:R1:W-:Y:S02]  /*0550*/  STL [R1+0x60], R5 ;  /* 0x0000600501007387 */ /* 0x0003e40000100800 */
.L_x_532:
[----:B------:R-:W2:Y:S01]  /*0560*/  LDL R10, [R1+0x78] ;  /* 0x00007800010a7983 */ /* 0x000ea20000100800 */
[----:B------:R-:W0:Y:S01]  /*0570*/  S2UR UR8, SR_CTAID.Y ;  /* 0x00000000000879c3 */ /* 0x000e220000002600 */
[----:B------:R-:W-:Y:S01]  /*0580*/  USHF.R.U64 UR13, UR10, 0x1, UR5 ;  /* 0x000000010a0d7899 */ /* 0x000fe20008001205 */
[----:B-1----:R-:W1:Y:S01]  /*0590*/  S2R R31, SR_TID.X ;  /* 0x00000000001f7919 */ /* 0x002e620000002100 */
[----:B------:R-:W-:Y:S02]  /*05a0*/  USHF.R.U32.HI UR6, URZ, 0x1, UR5 ;  /* 0x00000001ff067899 */ /* 0x000fe40008011605 */
[----:B------:R-:W-:Y:S02]  /*05b0*/  USHF.L.U32 UR9, UR13, 0x5, URZ ;  /* 0x000000050d097899 */ /* 0x000fe400080006ff */
[----:B------:R-:W-:Y:S01]  /*05c0*/  MOV R11, UR13 ;  /* 0x0000000d000b7c02 */ /* 0x000fe20008000f00 */
[----:B------:R-:W3:Y:S01]  /*05d0*/  S2UR UR18, SR_CTAID.X ;  /* 0x00000000001279c3 */ /* 0x000ee20000002500 */
[----:B------:R-:W-:Y:S01]  /*05e0*/  USHF.L.U64.HI UR12, UR13, 0x5, UR6 ;  /* 0x000000050d0c7899 */ /* 0x000fe20008010206 */
[----:B------:R-:W-:Y:S01]  /*05f0*/  STL [R1+0xa4], R16 ;  /* 0x0000a41001007387 */ /* 0x000fe20000100800 */
[----:B------:R-:W-:Y:S01]  /*0600*/  UIMAD UR6, UR6, 0x78000, URZ ;  /* 0x00078000060678a4 */ /* 0x000fe2000f8e02ff */
[----:B------:R-:W4:Y:S02]  /*0610*/  LDCU.64 UR16, c[0x0][0x3b8] ;  /* 0x00007700ff1077ac */ /* 0x000f240008000a00 */
[----:B------:R-:W-:Y:S01]  /*0620*/  STL [R1+0xa0], R17 ;  /* 0x0000a01101007387 */ /* 0x000fe20000100800 */
[----:B------:R-:W-:Y:S01]  /*0630*/  MOV R7, UR12 ;  /* 0x0000000c00077c02 */ /* 0x000fe20008000f00 */
[----:B------:R-:W4:Y:S01]  /*0640*/  LDCU.64 UR20, c[0x0][0x3a0] ;  /* 0x00007400ff1477ac */ /* 0x000f220008000a00 */
[----:B0-----:R-:W-:-:S02]  /*0650*/  ULOP3.LUT UR11, UR8, 0x1, URZ, 0xc0, !UPT ;  /* 0x00000001080b7892 */ /* 0x001fc4000f8ec0ff */
[----:B---3--:R-:W-:Y:S01]  /*0660*/  USHF.L.U32 UR7, UR18, 0x3, URZ ;  /* 0x0000000312077899 */ /* 0x008fe200080006ff */
[----:B-1----:R-:W-:-:S05]  /*0670*/  LOP3.LUT R5, R31, 0xffff, RZ, 0xc0, !PT ;  /* 0x0000ffff1f057812 */ /* 0x002fca00078ec0ff */
[----:B------:R-:W-:Y:S01]  /*0680*/  MOV R9, UR7 ;  /* 0x0000000700097c02 */ /* 0x000fe20008000f00 */
        /* <DEDUP_REMOVED lines=10> */
[----:B------:R-:W-:-:S04]  /*0730*/  MOV R6, UR9 ;  /* 0x0000000900067c02 */ /* 0x000fc80008000f00 */
[----:B------:R-:W-:Y:S02]  /*0740*/  SHF.L.U32 R8, R5, 0x2, RZ ;  /* 0x0000000205087819 */ /* 0x000fe400000006ff */
[----:B------:R-:W-:Y:S01]  /*0750*/  LOP3.LUT R5, R14, 0xf8, R9, 0xf8, !PT ;  /* 0x000000f80e057812 */ /* 0x000fe200078ef809 */
[----:B------:R-:W-:-:S04]  /*0760*/  HFMA2 R9, -RZ, RZ, 0, 0 ;  /* 0x00000000ff097431 */ /* 0x000fc800000001ff */
[----:B------:R-:W-:Y:S02]  /*0770*/  IMAD R5, R5, 0x780, RZ ;  /* 0x0000078005057824 */ /* 0x000fe400078e02ff */
[----:B--2---:R-:W-:-:S04]  /*0780*/  IMAD.WIDE.U32 R6, R10, 0x2, R6 ;  /* 0x000000020a067825 */ /* 0x004fc800078e0006 */
[----:B------:R-:W-:Y:S01]  /*0790*/  IMAD.WIDE.U32 R10, R11, 0x78000, R8 ;  /* 0x000780000b0a7825 */ /* 0x000fe200078e0008 */
[C---:B----4-:R-:W-:Y:S02]  /*07a0*/  LEA R8, P0, R6.reuse, UR16, 0x2 ;  /* 0x0000001006087c11 */ /* 0x050fe4000f8010ff */
[----:B------:R-:W-:Y:S02]  /*07b0*/  IADD3 R5, P1, PT, R5, R10, RZ ;  /* 0x0000000a05057210 */ /* 0x000fe40007f3e0ff */
[----:B------:R-:W-:Y:S01]  /*07c0*/  LEA.HI.X R9, R6, UR17, R7, 0x2, P0 ;  /* 0x0000001106097c11 */ /* 0x000fe200080f1407 */
[----:B------:R-:W0:Y:S01]  /*07d0*/  S2R R34, SR_CgaCtaId ;  /* 0x0000000000227919 */ /* 0x000e220000008800 */
[----:B------:R-:W-:Y:S01]  /*07e0*/  IADD3.X R10, PT, PT, R11, UR6, RZ, P1, !PT ;  /* 0x000000060b0a7c10 */ /* 0x000fe20008ffe4ff */
[----:B------:R-:W1:Y:S01]  /*07f0*/  LDCU.64 UR6, c[0x0][0x398] ;  /* 0x00007300ff0677ac */ /* 0x000e620008000a00 */
[C---:B------:R-:W-:Y:S02]  /*0800*/  SHF.L.U32 R13, R5.reuse, 0x1, RZ ;  /* 0x00000001050d7819 */ /* 0x040fe400000006ff */
[----:B------:R-:W-:Y:S01]  /*0810*/  SHF.L.U64.HI R12, R5, 0x1, R10 ;  /* 0x00000001050c7819 */ /* 0x000fe2000001020a */
[----:B------:R-:W2:Y:S01]  /*0820*/  LDG.E.64.CONSTANT R8, desc[UR14][R8.64] ;  /* 0x0000000e08087981 */ /* 0x000ea2000c1e9b00 */
[----:B------:R-:W-:Y:S01]  /*0830*/  IADD3 R6, P0, PT, R13, UR20, RZ ;  /* 0x000000140d067c10 */ /* 0x000fe2000ff1e0ff */
[----:B------:R-:W3:Y:S02]  /*0840*/  LDCU.64 UR16, c[0x0][0x3c8] ;  /* 0x00007900ff1077ac */ /* 0x000ee40008000a00 */
[----:B------:R-:W-:Y:S01]  /*0850*/  STL [R1+0x70], R13 ;  /* 0x0000700d01007387 */ /* 0x000fe20000100800 */
[----:B------:R-:W-:-:S03]  /*0860*/  IADD3.X R7, PT, PT, R12, UR21, RZ, P0, !PT ;  /* 0x000000150c077c10 */ /* 0x000fc600087fe4ff */
[----:B------:R4:W-:Y:S04]  /*0870*/  STL [R1+0x74], R12 ;  /* 0x0000740c01007387 */ /* 0x0009e80000100800 */
[----:B------:R-:W3:Y:S01]  /*0880*/  LDG.E.64.CONSTANT R28, desc[UR14][R6.64] ;  /* 0x0000000e061c7981 */ /* 0x000ee2000c1e9b00 */
[----:B-1----:R-:W-:Y:S01]  /*0890*/  IADD3 R10, P0, PT, R13, UR6, RZ ;  /* 0x000000060d0a7c10 */ /* 0x002fe2000ff1e0ff */
[----:B------:R-:W2:Y:S02]  /*08a0*/  LDCU UR6, c[0x0][0x3c0] ;  /* 0x00007800ff0677ac */ /* 0x000ea40008000800 */
[----:B------:R-:W3:Y:S01]  /*08b0*/  LDG.E.64.CONSTANT R26, desc[UR14][R6.64+0x1e00] ;  /* 0x001e000e061a7981 */ /* 0x000ee2000c1e9b00 */
[----:B------:R-:W-:-:S03]  /*08c0*/  IADD3.X R11, PT, PT, R12, UR7, RZ, P0, !PT ;  /* 0x000000070c0b7c10 */ /* 0x000fc600087fe4ff */
[----:B------:R-:W3:Y:S04]  /*08d0*/  LDG.E.64.CONSTANT R20, desc[UR14][R6.64+0x3c00] ;  /* 0x003c000e06147981 */ /* 0x000ee8000c1e9b00 */
[----:B----4-:R-:W4:Y:S04]  /*08e0*/  LDG.E.64.CONSTANT R12, desc[UR14][R10.64+0x3c00] ;  /* 0x003c000e0a0c7981 */ /* 0x010f28000c1e9b00 */
[----:B------:R-:W4:Y:S04]  /*08f0*/  LDG.E.64.CONSTANT R22, desc[UR14][R10.64] ;  /* 0x0000000e0a167981 */ /* 0x000f28000c1e9b00 */
[----:B------:R-:W4:Y:S04]  /*0900*/  LDG.E.64.CONSTANT R18, desc[UR14][R10.64+0x1e00] ;  /* 0x001e000e0a127981 */ /* 0x000f28000c1e9b00 */
[----:B------:R-:W4:Y:S01]  /*0910*/  LDG.E.64.CONSTANT R6, desc[UR14][R6.64+0x5a00] ;  /* 0x005a000e06067981 */ /* 0x000f22000c1e9b00 */
[----:B------:R-:W-:Y:S01]  /*0920*/  MOV R33, 0x400 ;  /* 0x0000040000217802 */ /* 0x000fe20000000f00 */
[----:B--2---:R-:W-:-:S02]  /*0930*/  FADD.FTZ R5, R9, UR6 ;  /* 0x0000000609057e21 */ /* 0x004fc40008010000 */
[----:B------:R-:W2:Y:S04]  /*0940*/  LDG.E.64.CONSTANT R10, desc[UR14][R10.64+0x5a00] ;  /* 0x005a000e0a0a7981 */ /* 0x000ea8000c1e9b00 */
[----:B------:R-:W1:Y:S01]  /*0950*/  MUFU.RSQ R5, R5 ;  /* 0x0000000500057308 */ /* 0x000e620000001400 */
[----:B---3--:R-:W-:Y:S01]  /*0960*/  SHF.L.U32 R9, R28, 0x10, RZ ;  /* 0x000000101c097819 */ /* 0x008fe200000006ff */
[----:B----4-:R3:W-:Y:S04]  /*0970*/  STL [R1+0xac], R12 ;  /* 0x0000ac0c01007387 */ /* 0x0107e80000100800 */
[----:B---3--:R-:W3:Y:S04]  /*0980*/  LDL R12, [R1+0x6c] ;  /* 0x00006c00010c7983 */ /* 0x008ee80000100800 */
[----:B------:R4:W-:Y:S04]  /*0990*/  STL [R1+0xa8], R13 ;  /* 0x0000a80d01007387 */ /* 0x0009e80000100800 */
[----:B----4-:R-:W4:Y:S01]  /*09a0*/  LDL R13, [R1+0x64] ;  /* 0x00006400010d7983 */ /* 0x010f220000100800 */
[----:B------:R-:W-:Y:S01]  /*09b0*/  SHF.L.U32 R24, R29, 0x10, RZ ;  /* 0x000000101d187819 */ /* 0x000fe200000006ff */
[----:B------:R-:W-:-:S04]  /*09c0*/  FADD.FTZ R9, -R8, R9 ;  /* 0x0000000908097221 */ /* 0x000fc80000010100 */
[----:B------:R-:W-:Y:S01]  /*09d0*/  FADD.FTZ R24, -R8, R24 ;  /* 0x0000001808187221 */ /* 0x000fe20000010100 */
[----:B-1----:R-:W-:-:S03]  /*09e0*/  FMUL.FTZ R15, R5, R9 ;  /* 0x00000009050f7220 */ /* 0x002fc60000410000 */
[----:B------:R-:W-:Y:S02]  /*09f0*/  FMUL.FTZ R17, R5, R24 ;  /* 0x0000001805117220 */ /* 0x000fe40000410000 */
[----:B------:R-:W-:Y:S04]  /*0a00*/  STL [R1+0x48], R15 ;  /* 0x0000480f01007387 */ /* 0x000fe80000100800 */
[----:B------:R-:W2:Y:S04]  /*0a10*/  LDL R16, [R1+0x68] ;  /* 0x0000680001107983 */ /* 0x000ea80000100800 */
[----:B------:R1:W-:Y:S01]  /*0a20*/  STL [R1+0x58], R17 ;  /* 0x0000581101007387 */ /* 0x0003e20000100800 */
[----:B----4-:R-:W-:-:S03]  /*0a30*/  FFMA.FTZ R25, R2, R17, R13 ;  /* 0x0000001102197223 */ /* 0x010fc6000001000d */
[----:B-1----:R-:W4:Y:S01]  /*0a40*/  LDL R17, [R1+0x60] ;  /* 0x0000600001117983 */ /* 0x002f220000100800 */
[----:B---3--:R-:W-:-:S04]  /*0a50*/  FFMA.FTZ R15, R0, R15, R12 ;  /* 0x0000000f000f7223 */ /* 0x008fc8000001000c */
[----:B------:R-:W-:Y:S01]  /*0a60*/  FMUL.FTZ R24, R15, -1.4426950216293334961 ;  /* 0xbfb8aa3b0f187820 */ /* 0x000fe20000410000 */
[----:B------:R-:W-:Y:S02]  /*0a70*/  PRMT R28, R28, 0x7632, R28 ;  /* 0x000076321c1c7816 */ /* 0x000fe4000000001c */
[----:B------:R-:W-:Y:S02]  /*0a80*/  PRMT R30, R29, 0x7632, R30 ;  /* 0x000076321d1e7816 */ /* 0x000fe4000000001e */
[----:B------:R-:W-:Y:S01]  /*0a90*/  SHF.L.U32 R9, R26, 0x10, RZ ;  /* 0x000000101a097819 */ /* 0x000fe200000006ff */
[----:B------:R-:W1:Y:S01]  /*0aa0*/  MUFU.EX2 R24, R24 ;  /* 0x0000001800187308 */ /* 0x000e620000000800 */
[----:B------:R-:W-:Y:S02]  /*0ab0*/  SHF.L.U32 R28, R28, 0x10, RZ ;  /* 0x000000101c1c7819 */ /* 0x000fe400000006ff */
[----:B------:R-:W-:Y:S01]  /*0ac0*/  SHF.L.U32 R30, R30, 0x10, RZ ;  /* 0x000000101e1e7819 */ /* 0x000fe200000006ff */
[C---:B------:R-:W-:Y:S01]  /*0ad0*/  FADD.FTZ R9, -R8.reuse, R9 ;  /* 0x0000000908097221 */ /* 0x040fe20000010100 */
[----:B------:R-:W-:Y:S01]  /*0ae0*/  FMUL.FTZ R35, R25, -1.4426950216293334961 ;  /* 0xbfb8aa3b19237820 */ /* 0x000fe20000410000 */
[----:B------:R-:W-:-:S02]  /*0af0*/  FADD.FTZ R28, -R8, R28 ;  /* 0x0000001c081c7221 */ /* 0x000fc40000010100 */
[----:B------:R-:W-:Y:S01]  /*0b00*/  FADD.FTZ R30, -R8, R30 ;  /* 0x0000001e081e7221 */ /* 0x000fe20000010100 */
[C---:B------:R-:W-:Y:S01]  /*0b10*/  FMUL.FTZ R9, R5.reuse, R9 ;  /* 0x0000000905097220 */ /* 0x040fe20000410000 */
[C---:B------:R-:W-:Y:S02]  /*0b20*/  FMUL.FTZ R28, R5.reuse, R28 ;  /* 0x0000001c051c7220 */ /* 0x040fe40000410000 */
[----:B------:R-:W-:Y:S01]  /*0b30*/  FMUL.FTZ R32, R5, R30 ;  /* 0x0000001e05207220 */ /* 0x000fe20000410000 */
[----:B------:R-:W3:Y:S01]  /*0b40*/  MUFU.EX2 R35, R35 ;  /* 0x0000002300237308 */ /* 0x000ee20000000800 */
[----:B------:R-:W-:Y:S01]  /*0b50*/  STL [R1+0x54], R9 ;  /* 0x0000540901007387 */ /* 0x000fe20000100800 */
[----:B-1----:R-:W-:-:S03]  /*0b60*/  FADD.FTZ R24, R24, 1 ;  /* 0x3f80000018187421 */ /* 0x002fc60000010000 */
[----:B------:R2:W-:Y:S04]  /*0b70*/  STL [R1+0x50], R28 ;  /* 0x0000501c01007387 */ /* 0x0005e80000100800 */
[----:B------:R-:W-:Y:S01]  /*0b80*/  STL [R1+0x4c], R32 ;  /* 0x00004c2001007387 */ /* 0x000fe20000100800 */
[----:B------:R-:W1:Y:S01]  /*0b90*/  MUFU.RCP R30, R24 ;  /* 0x00000018001e7308 */ /* 0x000e620000001000 */
[----:B--2---:R-:W-:-:S04]  /*0ba0*/  FFMA.FTZ R28, R3, R28, R16 ;  /* 0x0000001c031c7223 */ /* 0x004fc80000010010 */
[----:B------:R-:W-:Y:S01]  /*0bb0*/  FMUL.FTZ R36, R28, -1.4426950216293334961 ;  /* 0xbfb8aa3b1c247820 */ /* 0x000fe20000410000 */
[----:B------:R-:W-:Y:S01]  /*0bc0*/  IADD3 R33, PT, PT, R33, 0x3c00, RZ ;  /* 0x00003c0021217810 */ /* 0x000fe20007ffe0ff */
[----:B---3--:R-:W-:-:S04]  /*0bd0*/  FADD.FTZ R35, R35, 1 ;  /* 0x3f80000023237421 */ /* 0x008fc80000010000 */
[----:B------:R-:W2:Y:S01]  /*0be0*/  MUFU.EX2 R36, R36 ;  /* 0x0000002400247308 */ /* 0x000ea20000000800 */
[----:B0-----:R-:W-:Y:S02]  /*0bf0*/  LEA R33, R34, R33, 0x18 ;  /* 0x0000002122217211 */ /* 0x001fe400078ec0ff */
[----:B------:R-:W-:-:S05]  /*0c00*/  LOP3.LUT R34, R31, 0xffff, RZ, 0xc0, !PT ;  /* 0x0000ffff1f227812 */ /* 0x000fca00078ec0ff */
[----:B------:R0:W3:Y:S01]  /*0c10*/  MUFU.RCP R31, R35 ;  /* 0x00000023001f7308 */ /* 0x0000e20000001000 */
[----:B------:R-:W-:Y:S01]  /*0c20*/  IMAD R33, R34, 0x18, R33 ;  /* 0x0000001822217824 */ /* 0x000fe200078e0221 */
[----:B------:R-:W-:Y:S01]  /*0c30*/  SHF.L.U32 R34, R20, 0x10, RZ ;  /* 0x0000001014227819 */ /* 0x000fe200000006ff */
[----:B------:R-:W-:Y:S01]  /*0c40*/  FFMA.FTZ R9, R0, R9, R12 ;  /* 0x0000000900097223 */ /* 0x000fe2000001000c */
[----:B-1----:R-:W-:Y:S01]  /*0c50*/  FADD.FTZ R37, -R30, 1 ;  /* 0x3f8000001e257421 */ /* 0x002fe20000010100 */
[----:B0-----:R-:W-:Y:S01]  /*0c60*/  SHF.L.U32 R35, R27, 0x10, RZ ;  /* 0x000000101b237819 */ /* 0x001fe200000006ff */
[----:B--2---:R-:W-:Y:S01]  /*0c70*/  FADD.FTZ R36, R36, 1 ;  /* 0x3f80000024247421 */ /* 0x004fe20000010000 */
[----:B------:R-:W-:Y:S01]  /*0c80*/  LEA R14, R14, R33, 0x3 ;  /* 0x000000210e0e7211 */ /* 0x000fe200078e18ff */
[----:B------:R-:W-:Y:S01]  /*0c90*/  FMUL.FTZ R29, R9, -1.4426950216293334961 ;  /* 0xbfb8aa3b091d7820 */ /* 0x000fe20000410000 */
[C---:B------:R-:W-:Y:S01]  /*0ca0*/  FADD.FTZ R34, -R8.reuse, R34 ;  /* 0x0000002208227221 */ /* 0x040fe20000010100 */
[----:B------:R-:W-:Y:S01]  /*0cb0*/  FADD.FTZ R35, -R8, R35 ;  /* 0x0000002308237221 */ /* 0x000fe20000010100 */
[----:B------:R-:W-:Y:S01]  /*0cc0*/  PRMT R26, R26, 0x7632, R26 ;  /* 0x000076321a1a7816 */ /* 0x000fe2000000001a */
[----:B------:R-:W-:Y:S01]  /*0cd0*/  FFMA.FTZ R37, R15, R37, 1 ;  /* 0x3f8000000f257423 */ /* 0x000fe20000010025 */
[----:B---3--:R-:W-:Y:S01]  /*0ce0*/  FADD.FTZ R15, -R31, 1 ;  /* 0x3f8000001f0f7421 */ /* 0x008fe20000010100 */
[C---:B------:R-:W-:Y:S01]  /*0cf0*/  FMUL.FTZ R35, R5.reuse, R35 ;  /* 0x0000002305237220 */ /* 0x040fe20000410000 */
[----:B------:R-:W-:Y:S01]  /*0d00*/  FMUL.FTZ R34, R5, R34 ;  /* 0x0000002205227220 */ /* 0x000fe20000410000 */
[----:B------:R-:W0:Y:S01]  /*0d10*/  MUFU.RCP R36, R36 ;  /* 0x0000002400247308 */ /* 0x000e220000001000 */
[----:B------:R-:W-:Y:S01]  /*0d20*/  SHF.L.U32 R26, R26, 0x10, RZ ;  /* 0x000000101a1a7819 */ /* 0x000fe200000006ff */
[----:B------:R1:W-:Y:S01]  /*0d30*/  STL [R1+0x5c], R14 ;  /* 0x00005c0e01007387 */ /* 0x0003e20000100800 */
[----:B------:R-:W-:Y:S01]  /*0d40*/  FFMA.FTZ R25, R25, R15, 1 ;  /* 0x3f80000019197423 */ /* 0x000fe2000001000f */
[----:B------:R-:W-:-:S04]  /*0d50*/  FFMA.FTZ R15, R0, R34, R12 ;  /* 0x00000022000f7223 */ /* 0x000fc8000001000c */
[----:B------:R-:W-:Y:S01]  /*0d60*/  MUFU.EX2 R29, R29 ;  /* 0x0000001d001d7308 */ /* 0x000fe20000000800 */
[----:B------:R-:W-:Y:S01]  /*0d70*/  FADD.FTZ R26, -R8, R26 ;  /* 0x0000001a081a7221 */ /* 0x000fe20000010100 */
[----:B-1----:R-:W-:Y:S01]  /*0d80*/  FFMA.FTZ R14, R2, R35, R13 ;  /* 0x00000023020e7223 */ /* 0x002fe2000001000d */
[----:B------:R1:W-:Y:S01]  /*0d90*/  STL [R1+0x44], R35 ;  /* 0x0000442301007387 */ /* 0x0003e20000100800 */
[----:B------:R-:W-:Y:S01]  /*0da0*/  FMUL.FTZ R30, R30, R37 ;  /* 0x000000251e1e7220 */ /* 0x000fe20000410000 */
[----:B------:R-:W-:Y:S01]  /*0db0*/  FMUL.FTZ R25, R31, R25 ;  /* 0x000000191f197220 */ /* 0x000fe20000410000 */
[----:B------:R-:W-:Y:S01]  /*0dc0*/  FMUL.FTZ R37, R5, R26 ;  /* 0x0000001a05257220 */ /* 0x000fe20000410000 */
[----:B------:R-:W-:Y:S01]  /*0dd0*/  PRMT R31, R27, 0x7632, R31 ;  /* 0x000076321b1f7816 */ /* 0x000fe2000000001f */
[----:B-1----:R-:W-:-:S04]  /*0de0*/  FMUL.FTZ R35, R15, -1.4426950216293334961 ;  /* 0xbfb8aa3b0f237820 */ /* 0x002fc80000410000 */
[----:B------:R-:W-:Y:S01]  /*0df0*/  MUFU.EX2 R26, R35 ;  /* 0x00000023001a7308 */ /* 0x000fe20000000800 */
[----:B------:R-:W-:Y:S01]  /*0e00*/  SHF.L.U32 R31, R31, 0x10, RZ ;  /* 0x000000101f1f7819 */ /* 0x000fe200000006ff */
[----:B------:R0:W-:Y:S01]  /*0e10*/  STL [R1+0x40], R34 ;  /* 0x0000402201007387 */ /* 0x0001e20000100800 */
[----:B------:R-:W-:-:S03]  /*0e20*/  FFMA.FTZ R27, R3, R37, R16 ;  /* 0x00000025031b7223 */ /* 0x000fc60000010010 */
[----:B------:R-:W-:Y:S01]  /*0e30*/  FADD.FTZ R31, -R8, R31 ;  /* 0x0000001f081f7221 */ /* 0x000fe20000010100 */
[----:B0-----:R-:W-:Y:S01]  /*0e40*/  FADD.FTZ R34, -R36, 1 ;  /* 0x3f80000024227421 */ /* 0x001fe20000010100 */
[----:B------:R0:W-:Y:S03]  /*0e50*/  STL [R1+0x34], R37 ;  /* 0x0000342501007387 */ /* 0x0001e60000100800 */
[----:B------:R-:W-:Y:S01]  /*0e60*/  FFMA.FTZ R34, R28, R34, 1 ;  /* 0x3f8000001c227423 */ /* 0x000fe20000010022 */
[----:B------:R-:W-:Y:S01]  /*0e70*/  FMUL.FTZ R28, R27, -1.4426950216293334961 ;  /* 0xbfb8aa3b1b1c7820 */ /* 0x000fe20000410000 */
[----:B------:R-:W-:Y:S02]  /*0e80*/  PRMT R20, R22, 0x7632, R20 ;  /* 0x0000763216147816 */ /* 0x000fe40000000014 */
[----:B------:R-:W-:Y:S01]  /*0e90*/  FMUL.FTZ R36, R36, R34 ;  /* 0x0000002224247220 */ /* 0x000fe20000410000 */
[----:B------:R-:W-:Y:S01]  /*0ea0*/  SHF.L.U32 R34, R22, 0x10, RZ ;  /* 0x0000001016227819 */ /* 0x000fe200000006ff */
[----:B0-----:R-:W-:Y:S01]  /*0eb0*/  FMUL.FTZ R37, R5, R31 ;  /* 0x0000001f05257220 */ /* 0x001fe20000410000 */
[----:B------:R-:W0:Y:S01]  /*0ec0*/  MUFU.EX2 R28, R28 ;  /* 0x0000001c001c7308 */ /* 0x000e220000000800 */
[----:B------:R-:W-:-:S02]  /*0ed0*/  SHF.L.U32 R22, R20, 0x10, RZ ;  /* 0x0000001014167819 */ /* 0x000fc400000006ff */
[----:B------:R-:W-:Y:S01]  /*0ee0*/  PRMT R20, R23, 0x7632, R20 ;  /* 0x0000763217147816 */ /* 0x000fe20000000014 */
[----:B------:R-:W-:Y:S02]  /*0ef0*/  FMUL.FTZ R31, R34, R30 ;  /* 0x0000001e221f7220 */ /* 0x000fe40000410000 */
[----:B------:R-:W-:Y:S01]  /*0f00*/  FMUL.FTZ R30, R22, R36 ;  /* 0x00000024161e7220 */ /* 0x000fe20000410000 */
[----:B------:R-:W-:Y:S02]  /*0f10*/  SHF.L.U32 R22, R21, 0x10, RZ ;  /* 0x0000001015167819 */ /* 0x000fe400000006ff */
[----:B------:R-:W-:-:S03]  /*0f20*/  PRMT R21, R20, 0x7632, R21 ;  /* 0x0000763214157816 */ /* 0x000fc60000000015 */
[----:B------:R-:W-:Y:S01]  /*0f30*/  FADD.FTZ R22, -R8, R22 ;  /* 0x0000001608167221 */ /* 0x000fe20000010100 */
[----:B------:R1:W-:Y:S01]  /*0f40*/  STL [R1+0x30], R37 ;  /* 0x0000302501007387 */ /* 0x0003e20000100800 */
[----:B0-----:R-:W-:Y:S01]  /*0f50*/  FADD.FTZ R28, R28, 1 ;  /* 0x3f8000001c1c7421 */ /* 0x001fe20000010000 */
[----:B------:R-:W-:-:S06]  /*0f60*/  FADD.FTZ R26, R26, 1 ;  /* 0x3f8000001a1a7421 */ /* 0x000fcc0000010000 */
[----:B------:R-:W-:Y:S01]  /*0f70*/  MUFU.RCP R26, R26 ;  /* 0x0000001a001a7308 */ /* 0x000fe20000001000 */
[----:B----4-:R-:W-:-:S04]  /*0f80*/  FFMA.FTZ R32, R4, R32, R17 ;  /* 0x0000002004207223 */ /* 0x010fc80000010011 */
[----:B------:R-:W-:-:S06]  /*0f90*/  FMUL.FTZ R24, R32, -1.4426950216293334961 ;  /* 0xbfb8aa3b20187820 */ /* 0x000fcc0000410000 */
[----:B------:R-:W0:Y:S02]  /*0fa0*/  MUFU.EX2 R24, R24 ;  /* 0x0000001800187308 */ /* 0x000e240000000800 */
[----:B0-----:R-:W-:-:S06]  /*0fb0*/  FADD.FTZ R24, R24, 1 ;  /* 0x3f80000018187421 */ /* 0x001fcc0000010000 */
[----:B------:R0:W2:Y:S02]  /*0fc0*/  MUFU.RCP R33, R24 ;  /* 0x0000001800217308 */ /* 0x0000a40000001000 */
[----:B0-----:R-:W-:-:S06]  /*0fd0*/  FMUL.FTZ R24, R14, -1.4426950216293334961 ;  /* 0xbfb8aa3b0e187820 */ /* 0x001fcc0000410000 */
[----:B------:R-:W0:Y:S01]  /*0fe0*/  MUFU.EX2 R24, R24 ;  /* 0x0000001800187308 */ /* 0x000e220000000800 */
[----:B--2---:R-:W-:-:S04]  /*0ff0*/  FADD.FTZ R35, -R33, 1 ;  /* 0x3f80000021237421 */ /* 0x004fc80000010100 */
[----:B------:R-:W-:Y:S01]  /*1000*/  FFMA.FTZ R32, R32, R35, 1 ;  /* 0x3f80000020207423 */ /* 0x000fe20000010023 */
[----:B------:R-:W-:-:S03]  /*1010*/  FADD.FTZ R35, R29, 1 ;  /* 0x3f8000001d237421 */ /* 0x000fc60000010000 */
[----:B------:R-:W-:Y:S02]  /*1020*/  FMUL.FTZ R33, R33, R32 ;  /* 0x0000002021217220 */ /* 0x000fe40000410000 */
[----:B------:R2:W3:Y:S01]  /*1030*/  MUFU.RCP R32, R35 ;  /* 0x0000002300207308 */ /* 0x0004e20000001000 */
[----:B------:R-:W-:-:S04]  /*1040*/  FFMA.FTZ R29, R4, R37, R17 ;  /* 0x00000025041d7223 */ /* 0x000fc80000010011 */
[----:B------:R-:W-:Y:S01]  /*1050*/  FMUL.FTZ R34, R29, -1.4426950216293334961 ;  /* 0xbfb8aa3b1d227820 */ /* 0x000fe20000410000 */
[----:B--2---:R-:W-:Y:S01]  /*1060*/  SHF.L.U32 R35, R23, 0x10, RZ ;  /* 0x0000001017237819 */ /* 0x004fe200000006ff */
[----:B0-----:R-:W-:Y:S01]  /*1070*/  FADD.FTZ R23, R24, 1 ;  /* 0x3f80000018177421 */ /* 0x001fe20000010000 */
[----:B------:R-:W-:-:S03]  /*1080*/  SHF.L.U32 R24, R20, 0x10, RZ ;  /* 0x0000001014187819 */ /* 0x000fc600000006ff */
[----:B------:R-:W0:Y:S02]  /*1090*/  MUFU.EX2 R34, R34 ;  /* 0x0000002200227308 */ /* 0x000e240000000800 */
[----:B------:R-:W-:Y:S01]  /*10a0*/  FMUL.FTZ R24, R24, R33 ;  /* 0x0000002118187220 */ /* 0x000fe20000410000 */
[----:B---3--:R-:W-:-:S05]  /*10b0*/  FADD.FTZ R33, -R32, 1 ;  /* 0x3f80000020217421 */ /* 0x008fca0000010100 */
[----:B------:R-:W2:Y:S01]  /*10c0*/  MUFU.RCP R23, R23 ;  /* 0x0000001700177308 */ /* 0x000ea20000001000 */
[----:B------:R-:W-:Y:S01]  /*10d0*/  FFMA.FTZ R33, R9, R33, 1 ;  /* 0x3f80000009217423 */ /* 0x000fe20000010021 */
[----:B------:R-:W-:Y:S01]  /*10e0*/  SHF.L.U32 R9, R21, 0x10, RZ ;  /* 0x0000001015097819 */ /* 0x000fe200000006ff */
[----:B-1----:R-:W-:Y:S02]  /*10f0*/  FMUL.FTZ R37, R5, R22 ;  /* 0x0000001605257220 */ /* 0x002fe40000410000 */
[----:B------:R-:W-:-:S03]  /*1100*/  FMUL.FTZ R32, R32, R33 ;  /* 0x0000002120207220 */ /* 0x000fc60000410000 */
[----:B------:R1:W3:Y:S01]  /*1110*/  MUFU.RCP R33, R28 ;  /* 0x0000001c00217308 */ /* 0x0002e20000001000 */
[----:B------:R-:W-:Y:S01]  /*1120*/  FFMA.FTZ R22, R2, R37, R13 ;  /* 0x0000002502167223 */ /* 0x000fe2000001000d */
[----:B------:R-:W-:Y:S01]  /*1130*/  FMUL.FTZ R25, R35, R25 ;  /* 0x0000001923197220 */ /* 0x000fe20000410000 */
[----:B0-----:R-:W-:Y:S01]  /*1140*/  FADD.FTZ R34, R34, 1 ;  /* 0x3f80000022227421 */ /* 0x001fe20000010000 */
[----:B-1----:R-:W-:Y:S01]  /*1150*/  FADD.FTZ R28, -R8, R9 ;  /* 0x00000009081c7221 */ /* 0x002fe20000010100 */
[----:B--2---:R-:W-:Y:S01]  /*1160*/  FADD.FTZ R9, -R23, 1 ;  /* 0x3f80000017097421 */ /* 0x004fe20000010100 */
[----:B------:R-:W-:Y:S02]  /*1170*/  FMUL.FTZ R20, R22, -1.4426950216293334961 ;  /* 0xbfb8aa3b16147820 */ /* 0x000fe40000410000 */
[----:B------:R-:W-:Y:S01]  /*1180*/  FMUL.FTZ R35, R5, R28 ;  /* 0x0000001c05237220 */ /* 0x000fe20000410000 */
[----:B------:R-:W-:Y:S02]  /*1190*/  FFMA.FTZ R28, R14, R9, 1 ;  /* 0x3f8000000e1c7423 */ /* 0x000fe40000010009 */
[----:B------:R3:W0:Y:S01]  /*11a0*/  MUFU.RCP R14, R34 ;  /* 0x00000022000e7308 */ /* 0x0006220000001000 */
[----:B------:R-:W-:Y:S01]  /*11b0*/  FFMA.FTZ R9, R3, R35, R16 ;  /* 0x0000002303097223 */ /* 0x000fe20000010010 */
[----:B------:R-:W-:-:S03]  /*11c0*/  FMUL.FTZ R28, R23, R28 ;  /* 0x0000001c171c7220 */ /* 0x000fc60000410000 */
[----:B------:R-:W-:-:S03]  /*11d0*/  FMUL.FTZ R23, R9, -1.4426950216293334961 ;  /* 0xbfb8aa3b09177820 */ /* 0x000fc60000410000 */
[----:B------:R-:W1:Y:S01]  /*11e0*/  MUFU.EX2 R20, R20 ;  /* 0x0000001400147308 */ /* 0x000e620000000800 */
[----:B---3--:R-:W-:Y:S01]  /*11f0*/  FADD.FTZ R34, -R33, 1 ;  /* 0x3f80000021227421 */ /* 0x008fe20000010100 */
[----:B------:R-:W-:-:S03]  /*1200*/  PRMT R21, R21, 0x7632, R21 ;  /* 0x0000763215157816 */ /* 0x000fc60000000015 */
[----:B------:R-:W-:-:S03]  /*1210*/  FFMA.FTZ R27, R27, R34, 1 ;  /* 0x3f8000001b1b7423 */ /* 0x000fc60000010022 */
[----:B------:R-:W2:Y:S01]  /*1220*/  MUFU.EX2 R23, R23 ;  /* 0x0000001700177308 */ /* 0x000ea20000000800 */
[----:B------:R-:W-:Y:S01]  /*1230*/  FMUL.FTZ R33, R33, R27 ;  /* 0x0000001b21217220 */ /* 0x000fe20000410000 */
[----:B------:R-:W-:Y:S01]  /*1240*/  SHF.L.U32 R21, R21, 0x10, RZ ;  /* 0x0000001015157819 */ /* 0x000fe200000006ff */
[----:B0-----:R-:W-:-:S04]  /*1250*/  FADD.FTZ R27, -R14, 1 ;  /* 0x3f8000000e1b7421 */ /* 0x001fc80000010100 */
[----:B------:R-:W-:Y:S01]  /*1260*/  FFMA.FTZ R27, R29, R27, 1 ;  /* 0x3f8000001d1b7423 */ /* 0x000fe2000001001b */
[----:B-1----:R-:W-:Y:S01]  /*1270*/  FADD.FTZ R20, R20, 1 ;  /* 0x3f80000014147421 */ /* 0x002fe20000010000 */
[----:B------:R-:W-:Y:S01]  /*1280*/  FADD.FTZ R29, -R8, R21 ;  /* 0x00000015081d7221 */ /* 0x000fe20000010100 */
[----:B------:R-:W-:Y:S02]  /*1290*/  STL [R1+0x24], R37 ;  /* 0x0000242501007387 */ /* 0x000fe40000100800 */
[----:B------:R0:W1:Y:S02]  /*12a0*/  MUFU.RCP R21, R20 ;  /* 0x0000001400157308 */ /* 0x0000640000001000 */
[----:B------:R3:W-:Y:S01]  /*12b0*/  STL [R1+0x20], R35 ;  /* 0x0000202301007387 */ /* 0x0007e20000100800 */
[----:B--2---:R-:W-:Y:S01]  /*12c0*/  FADD.FTZ R23, R23, 1 ;  /* 0x3f80000017177421 */ /* 0x004fe20000010000 */
[----:B------:R-:W-:Y:S01]  /*12d0*/  FMUL.FTZ R27, R14, R27 ;  /* 0x0000001b0e1b7220 */ /* 0x000fe20000410000 */
[----:B0-----:R-:W-:Y:S01]  /*12e0*/  SHF.L.U32 R20, R18, 0x10, RZ ;  /* 0x0000001012147819 */ /* 0x001fe200000006ff */
[----:B---3--:R-:W-:Y:S01]  /*12f0*/  FMUL.FTZ R35, R5, R29 ;  /* 0x0000001d05237220 */ /* 0x008fe20000410000 */
[----:B------:R-:W-:-:S03]  /*1300*/  SHF.L.U32 R29, R19, 0x10, RZ ;  /* 0x00000010131d7819 */ /* 0x000fc600000006ff */
[----:B------:R-:W-:Y:S02]  /*1310*/  FMUL.FTZ R14, R20, R32 ;  /* 0x00000020140e7220 */ /* 0x000fe40000410000 */
[----:B------:R0:W2:Y:S01]  /*1320*/  MUFU.RCP R20, R23 ;  /* 0x0000001700147308 */ /* 0x0000a20000001000 */
[----:B------:R-:W-:Y:S01]  /*1330*/  FMUL.FTZ R28, R29, R28 ;  /* 0x0000001c1d1c7220 */ /* 0x000fe20000410000 */
[----:B0-----:R-:W-:Y:S01]  /*1340*/  FFMA.FTZ R23, R4, R35, R17 ;  /* 0x0000002304177223 */ /* 0x001fe20000010011 */
[----:B------:R-:W-:-:S03]  /*1350*/  PRMT R32, R18, 0x7632, R32 ;  /* 0x0000763212207816 */ /* 0x000fc60000000020 */
[----:B------:R-:W-:-:S04]  /*1360*/  FMUL.FTZ R29, R23, -1.4426950216293334961 ;  /* 0xbfb8aa3b171d7820 */ /* 0x000fc80000410000 */
[----:B------:R0:W3:Y:S01]  /*1370*/  MUFU.EX2 R18, R29 ;  /* 0x0000001d00127308 */ /* 0x0000e20000000800 */
[----:B------:R-:W-:-:S04]  /*1380*/  PRMT R19, R19, 0x7632, R19 ;  /* 0x0000763213137816 */ /* 0x000fc80000000013 */
[----:B------:R-:W-:Y:S02]  /*1390*/  SHF.L.U32 R19, R19, 0x10, RZ ;  /* 0x0000001013137819 */ /* 0x000fe400000006ff */
[----:B0-----:R-:W-:Y:S01]  /*13a0*/  SHF.L.U32 R29, R32, 0x10, RZ ;  /* 0x00000010201d7819 */ /* 0x001fe200000006ff */
[----:B------:R-:W-:Y:S02]  /*13b0*/  FADD.FTZ R32, -R26, 1 ;  /* 0x3f8000001a207421 */ /* 0x000fe40000010100 */
[----:B------:R-:W-:Y:S02]  /*13c0*/  FMUL.FTZ R27, R19, R27 ;  /* 0x0000001b131b7220 */ /* 0x000fe40000410000 */
[----:B------:R-:W-:Y:S01]  /*13d0*/  FFMA.FTZ R15, R15, R32, 1 ;  /* 0x3f8000000f0f7423 */ /* 0x000fe20000010020 */
[----:B-1----:R-:W-:Y:S01]  /*13e0*/  FADD.FTZ R19, -R21, 1 ;  /* 0x3f80000015137421 */ /* 0x002fe20000010100 */
[----:B--2---:R-:W-:Y:S01]  /*13f0*/  FADD.FTZ R32, -R20, 1 ;  /* 0x3f80000014207421 */ /* 0x004fe20000010100 */
[----:B---3--:R-:W-:Y:S01]  /*1400*/  FADD.FTZ R18, R18, 1 ;  /* 0x3f80000012127421 */ /* 0x008fe20000010000 */
[----:B------:R-:W-:Y:S01]  /*1410*/  FMUL.FTZ R26, R26, R15 ;  /* 0x0000000f1a1a7220 */ /* 0x000fe20000410000 */
[----:B------:R-:W-:Y:S01]  /*1420*/  SHF.L.U32 R15, R6, 0x10, RZ ;  /* 0x00000010060f7819 */ /* 0x000fe200000006ff */
[----:B------:R-:W-:Y:S01]  /*1430*/  FFMA.FTZ R22, R22, R19, 1 ;  /* 0x3f80000016167423 */ /* 0x000fe20000010013 */
[----:B------:R-:W-:Y:S01]  /*1440*/  FFMA.FTZ R19, R9, R32, 1 ;  /* 0x3f80000009137423 */ /* 0x000fe20000010020 */
[----:B------:R-:W-:Y:S01]  /*1450*/  PRMT R9, R6, 0x7632, R9 ;  /* 0x0000763206097816 */ /* 0x000fe20000000009 */
[----:B------:R-:W0:Y:S01]  /*1460*/  MUFU.RCP R18, R18 ;  /* 0x0000001200127308 */ /* 0x000e220000001000 */
[C---:B------:R-:W-:Y:S01]  /*1470*/  FADD.FTZ R6, -R8.reuse, R15 ;  /* 0x0000000f08067221 */ /* 0x040fe20000010100 */
[----:B------:R-:W-:Y:S01]  /*1480*/  SHF.L.U32 R32, R7, 0x10, RZ ;  /* 0x0000001007207819 */ /* 0x000fe200000006ff */
[----:B------:R-:W-:Y:S01]  /*1490*/  FMUL.FTZ R15, R21, R22 ;  /* 0x00000016150f7220 */ /* 0x000fe20000410000 */
[----:B------:R-:W-:Y:S01]  /*14a0*/  PRMT R7, R7, 0x7632, R7 ;  /* 0x0000763207077816 */ /* 0x000fe20000000007 */
[----:B------:R-:W-:Y:S01]  /*14b0*/  FMUL.FTZ R6, R5, R6 ;  /* 0x0000000605067220 */ /* 0x000fe20000410000 */
[----:B------:R-:W-:Y:S01]  /*14c0*/  SHF.L.U32 R21, R9, 0x10, RZ ;  /* 0x0000001009157819 */ /* 0x000fe200000006ff */
[----:B------:R-:W-:Y:S01]  /*14d0*/  FADD.FTZ R32, -R8, R32 ;  /* 0x0000002008207221 */ /* 0x000fe20000010100 */
[----:B------:R1:W-:Y:S01]  /*14e0*/  STL [R1+0x18], R35 ;  /* 0x0000182301007387 */ /* 0x0003e20000100800 */
[----:B------:R-:W-:-:S02]  /*14f0*/  SHF.L.U32 R9, R7, 0x10, RZ ;  /* 0x0000001007097819 */ /* 0x000fc400000006ff */
[----:B------:R-:W-:Y:S01]  /*1500*/  FMUL.FTZ R7, R5, R32 ;  /* 0x0000002005077220 */ /* 0x000fe20000410000 */
[----:B------:R-:W-:Y:S01]  /*1510*/  FADD.FTZ R21, -R8, R21 ;  /* 0x0000001508157221 */ /* 0x000fe20000010100 */
[----:B------:R-:W-:Y:S01]  /*1520*/  FMUL.FTZ R19, R20, R19 ;  /* 0x0000001314137220 */ /* 0x000fe20000410000 */
[----:B-1----:R-:W-:Y:S01]  /*1530*/  FFMA.FTZ R35, R0, R6, R12 ;  /* 0x0000000600237223 */ /* 0x002fe2000001000c */
[----:B------:R-:W-:Y:S01]  /*1540*/  FADD.FTZ R9, -R8, R9 ;  /* 0x0000000908097221 */ /* 0x000fe20000010100 */
[----:B------:R-:W-:Y:S02]  /*1550*/  FFMA.FTZ R34, R2, R7, R13 ;  /* 0x0000000702227223 */ /* 0x000fe4000001000d */
[----:B------:R-:W-:Y:S01]  /*1560*/  FMUL.FTZ R20, R35, -1.4426950216293334961 ;  /* 0xbfb8aa3b23147820 */ /* 0x000fe20000410000 */
[----:B------:R-:W-:Y:S01]  /*1570*/  FMUL.FTZ R8, R5, R21 ;  /* 0x0000001505087220 */ /* 0x000fe20000410000 */
[----:B------:R-:W-:Y:S01]  /*1580*/  FMUL.FTZ R29, R29, R33 ;  /* 0x000000211d1d7220 */ /* 0x000fe20000410000 */
[----:B0-----:R-:W-:Y:S01]  /*1590*/  FADD.FTZ R22, -R18, 1 ;  /* 0x3f80000012167421 */ /* 0x001fe20000010100 */
[----:B------:R-:W-:Y:S01]  /*15a0*/  FMUL.FTZ R21, R34, -1.4426950216293334961 ;  /* 0xbfb8aa3b22157820 */ /* 0x000fe20000410000 */
[----:B------:R-:W-:Y:S01]  /*15b0*/  FFMA.FTZ R33, R3, R8, R16 ;  /* 0x0000000803217223 */ /* 0x000fe20000010010 */
[----:B------:R-:W0:Y:S01]  /*15c0*/  MUFU.EX2 R20, R20 ;  /* 0x0000001400147308 */ /* 0x000e220000000800 */
[----:B------:R-:W-:Y:S01]  /*15d0*/  FFMA.FTZ R23, R23, R22, 1 ;  /* 0x3f80000017177423 */ /* 0x000fe20000010016 */
[----:B------:R-:W-:Y:S01]  /*15e0*/  FMUL.FTZ R9, R5, R9 ;  /* 0x0000000905097220 */ /* 0x000fe20000410000 */
[----:B------:R-:W-:-:S03]  /*15f0*/  FMUL.FTZ R22, R33, -1.4426950216293334961 ;  /* 0xbfb8aa3b21167820 */ /* 0x000fc60000410000 */
[----:B------:R-:W-:Y:S02]  /*1600*/  FFMA.FTZ R32, R4, R9, R17 ;  /* 0x0000000904207223 */ /* 0x000fe40000010011 */
[----:B------:R-:W1:Y:S02]  /*1610*/  MUFU.EX2 R21, R21 ;  /* 0x0000001500157308 */ /* 0x000e640000000800 */
[----:B------:R-:W-:-:S06]  /*1620*/  FMUL.FTZ R36, R32, -1.4426950216293334961 ;  /* 0xbfb8aa3b20247820 */ /* 0x000fcc0000410000 */
[----:B------:R-:W2:Y:S01]  /*1630*/  MUFU.EX2 R22, R22 ;  /* 0x0000001600167308 */ /* 0x000ea20000000800 */
[----:B0-----:R-:W-:-:S07]  /*1640*/  FADD.FTZ R20, R20, 1 ;  /* 0x3f80000014147421 */ /* 0x001fce0000010000 */
[----:B------:R-:W0:Y:S01]  /*1650*/  MUFU.EX2 R36, R36 ;  /* 0x0000002400247308 */ /* 0x000e220000000800 */
[----:B-1----:R-:W-:-:S07]  /*1660*/  FADD.FTZ R21, R21, 1 ;  /* 0x3f80000015157421 */ /* 0x002fce0000010000 */
[----:B------:R-:W1:Y:S01]  /*1670*/  MUFU.RCP R20, R20 ;  /* 0x0000001400147308 */ /* 0x000e620000001000 */
[----:B--2---:R-:W-:-:S07]  /*1680*/  FADD.FTZ R22, R22, 1 ;  /* 0x3f80000016167421 */ /* 0x004fce0000010000 */
[----:B------:R-:W2:Y:S01]  /*1690*/  MUFU.RCP R21, R21 ;  /* 0x0000001500157308 */ /* 0x000ea20000001000 */
[----:B0-----:R-:W-:Y:S01]  /*16a0*/  FADD.FTZ R36, R36, 1 ;  /* 0x3f80000024247421 */ /* 0x001fe20000010000 */
[----:B------:R-:W-:-:S06]  /*16b0*/  FMUL.FTZ R18, R18, R23 ;  /* 0x0000001712127220 */ /* 0x000fcc0000410000 */
[----:B------:R-:W0:Y:S01]  /*16c0*/  MUFU.RCP R22, R22 ;  /* 0x0000001600167308 */ /* 0x000e220000001000 */
[----:B------:R3:W-:Y:S07]  /*16d0*/  STL [R1+0x9c], R29 ;  /* 0x00009c1d01007387 */ /* 0x0007ee0000100800 */
[----:B------:R1:W4:Y:S01]  /*16e0*/  MUFU.RCP R23, R36 ;  /* 0x0000002400177308 */ /* 0x0003220000001000 */
[----:B------:R3:W-:Y:S04]  /*16f0*/  STL [R1+0x98], R27 ;  /* 0x0000981b01007387 */ /* 0x0007e80000100800 */
[----:B------:R-:W3:Y:S01]  /*1700*/  LDL.LU R12, [R1+0xac] ;  /* 0x0000ac00010c7983 */ /* 0x000ee20000300800 */
[----:B-1----:R-:W-:-:S04]  /*1710*/  FADD.FTZ R36, -R20, 1 ;  /* 0x3f80000014247421 */ /* 0x002fc80000010100 */
[----:B------:R-:W-:Y:S01]  /*1720*/  FFMA.FTZ R35, R35, R36, 1 ;  /* 0x3f80000023237423 */ /* 0x000fe20000010024 */
[----:B--2---:R-:W-:Y:S01]  /*1730*/  FADD.FTZ R36, -R21, 1 ;  /* 0x3f80000015247421 */ /* 0x004fe20000010100 */
[----:B------:R-:W-:Y:S03]  /*1740*/  STL [R1+0x84], R6 ;  /* 0x0000840601007387 */ /* 0x000fe60000100800 */
[----:B------:R-:W-:Y:S01]  /*1750*/  FFMA.FTZ R34, R34, R36, 1 ;  /* 0x3f80000022227423 */ /* 0x000fe20000010024 */
[----:B------:R-:W2:Y:S01]  /*1760*/  LDL.LU R13, [R1+0xa8] ;  /* 0x0000a800010d7983 */ /* 0x000ea20000300800 */
[----:B0-----:R-:W-:-:S03]  /*1770*/  FADD.FTZ R36, -R22, 1 ;  /* 0x3f80000016247421 */ /* 0x001fc60000010100 */
[----:B------:R-:W-:Y:S01]  /*1780*/  STL [R1+0x88], R7 ;  /* 0x0000880701007387 */ /* 0x000fe20000100800 */
[----:B------:R-:W-:-:S03]  /*1790*/  FFMA.FTZ R33, R33, R36, 1 ;  /* 0x3f80000021217423 */ /* 0x000fc60000010024 */
[----:B------:R-:W2:Y:S01]  /*17a0*/  LDL.LU R16, [R1+0xa4] ;  /* 0x0000a40001107983 */ /* 0x000ea20000300800 */
[----:B----4-:R-:W-:-:S03]  /*17b0*/  FADD.FTZ R36, -R23, 1 ;  /* 0x3f80000017247421 */ /* 0x010fc60000010100 */
[----:B------:R0:W-:Y:S04]  /*17c0*/  STL [R1+0x8c], R8 ;  /* 0x00008c0801007387 */ /* 0x0001e80000100800 */
[----:B------:R1:W-:Y:S04]  /*17d0*/  STL [R1+0x7c], R5 ;  /* 0x00007c0501007387 */ /* 0x0003e80000100800 */
[----:B------:R-:W4:Y:S04]  /*17e0*/  LDL.LU R17, [R1+0xa0] ;  /* 0x0000a00001117983 */ /* 0x000f280000300800 */
[----:B------:R-:W2:Y:S04]  /*17f0*/  LDL.LU R37, [R1+0x2c] ;  /* 0x00002c0001257983 */ /* 0x000ea80000300800 */
[----:B---3--:R-:W3:Y:S01]  /*1800*/  LDL.LU R29, [R1+0x14] ;  /* 0x00001400011d7983 */ /* 0x008ee20000300800 */
[----:B------:R-:W-:-:S03]  /*1810*/  FFMA.FTZ R32, R32, R36, 1 ;  /* 0x3f80000020207423 */ /* 0x000fc60000010024 */
[----:B------:R-:W3:Y:S01]  /*1820*/  LDL.LU R27, [R1+0x38] ;  /* 0x00003800011b7983 */ /* 0x000ee20000300800 */
[----:B------:R-:W-:-:S03]  /*1830*/  FMUL.FTZ R20, R20, R35 ;  /* 0x0000002314147220 */ /* 0x000fc60000410000 */
[----:B0-----:R-:W3:Y:S01]  /*1840*/  LDL.LU R8, [R1+0x3c] ;  /* 0x00003c0001087983 */ /* 0x001ee20000300800 */
[----:B------:R-:W-:-:S03]  /*1850*/  FMUL.FTZ R21, R21, R34 ;  /* 0x0000002215157220 */ /* 0x000fc60000410000 */
[----:B-1----:R-:W3:Y:S04]  /*1860*/  LDL R5, [R1+0x58] ;  /* 0x0000580001057983 */ /* 0x002ee80000100800 */
[----:B------:R0:W-:Y:S04]  /*1870*/  STL [R1+0x90], R9 ;  /* 0x0000900901007387 */ /* 0x0001e80000100800 */
[----:B------:R-:W3:Y:S04]  /*1880*/  LDL R7, [R1+0x54] ;  /* 0x0000540001077983 */ /* 0x000ee80000100800 */
[----:B------:R-:W3:Y:S04]  /*1890*/  LDL R6, [R1+0x44] ;  /* 0x0000440001067983 */ /* 0x000ee80000100800 */
[----:B0-----:R-:W3:Y:S04]  /*18a0*/  LDL R9, [R1+0x4c] ;  /* 0x00004c0001097983 */ /* 0x001ee80000100800 */
[----:B------:R-:W4:Y:S04]  /*18b0*/  LDL R36, [R1+0x48] ;  /* 0x0000480001247983 */ /* 0x000f280000100800 */
[----:B------:R-:W3:Y:S04]  /*18c0*/  LDL.LU R35, [R1+0x10] ;  /* 0x0000100001237983 */ /* 0x000ee80000300800 */
[----:B------:R-:W4:Y:S01]  /*18d0*/  LDL.LU R34, [R1+0x28] ;  /* 0x0000280001227983 */ /* 0x000f220000300800 */
[----:B------:R-:W-:Y:S01]  /*18e0*/  FMUL.FTZ R23, R23, R32 ;  /* 0x0000002017177220 */ /* 0x000fe20000410000 */
[----:B------:R-:W-:-:S05]  /*18f0*/  FMUL.FTZ R22, R22, R33 ;  /* 0x0000002116167220 */ /* 0x000fca0000410000 */
[----:B------:R0:W-:Y:S01]  /*1900*/  STL [R1+0x94], R22 ;  /* 0x0000941601007387 */ /* 0x0001e20000100800 */
[C---:B------:R-:W-:Y:S02]  /*1910*/  SHF.L.U32 R32, R12.reuse, 0x10, RZ ;  /* 0x000000100c207819 */ /* 0x040fe400000006ff */
[----:B------:R-:W-:-:S04]  /*1920*/  PRMT R12, R12, 0x7632, R12 ;  /* 0x000076320c0c7816 */ /* 0x000fc8000000000c */
[----:B------:R-:W-:-:S05]  /*1930*/  SHF.L.U32 R12, R12, 0x10, RZ ;  /* 0x000000100c0c7819 */ /* 0x000fca00000006ff */
[----:B------:R-:W-:Y:S01]  /*1940*/  FMUL.FTZ R19, R12, R19 ;  /* 0x000000130c137220 */ /* 0x000fe20000410000 */
[----:B------:R-:W-:-:S05]  /*1950*/  SHF.L.U32 R12, R11, 0x10, RZ ;  /* 0x000000100b0c7819 */ /* 0x000fca00000006ff */
[----:B------:R-:W-:Y:S01]  /*1960*/  FMUL.FTZ R21, R12, R21 ;  /* 0x000000150c157220 */ /* 0x000fe20000410000 */
[----:B----4-:R-:W-:Y:S01]  /*1970*/  FFMA.FTZ R12, R36, R31, R34 ;  /* 0x0000001f240c7223 */ /* 0x010fe20000010022 */
[----:B------:R-:W-:Y:S02]  /*1980*/  FADD.FTZ R36, R25, R17 ;  /* 0x0000001119247221 */ /* 0x000fe40000010000 */
[----:B------:R-:W3:Y:S01]  /*1990*/  LDL R17, [R1+0x50] ;  /* 0x0000500001117983 */ /* 0x000ee20000100800 */
[----:B------:R-:W-:Y:S01]  /*19a0*/  FMUL.FTZ R26, R32, R26 ;  /* 0x0000001a201a7220 */ /* 0x000fe20000410000 */
[C---:B--2---:R-:W-:Y:S02]  /*19b0*/  SHF.L.U32 R32, R13.reuse, 0x10, RZ ;  /* 0x000000100d207819 */ /* 0x044fe400000006ff */
[----:B------:R-:W-:-:S03]  /*19c0*/  PRMT R13, R13, 0x7632, R13 ;  /* 0x000076320d0d7816 */ /* 0x000fc6000000000d */
[----:B------:R-:W-:Y:S01]  /*19d0*/  FMUL.FTZ R15, R32, R15 ;  /* 0x0000000f200f7220 */ /* 0x000fe20000410000 */
[----:B------:R-:W-:Y:S01]  /*19e0*/  SHF.L.U32 R32, R13, 0x10, RZ ;  /* 0x000000100d207819 */ /* 0x000fe200000006ff */
[----:B------:R-:W-:-:S04]  /*19f0*/  FADD.FTZ R33, R31, R37 ;  /* 0x000000251f217221 */ /* 0x000fc80000010000 */
[----:B------:R-:W-:Y:S01]  /*1a00*/  FMUL.FTZ R18, R32, R18 ;  /* 0x0000001220127220 */ /* 0x000fe20000410000 */
[----:B---3--:R-:W-:Y:S01]  /*1a10*/  FFMA.FTZ R32, R17, R30, R35 ;  /* 0x0000001e11207223 */ /* 0x008fe20000010023 */
[----:B------:R-:W-:Y:S01]  /*1a20*/  FADD.FTZ R35, R30, R29 ;  /* 0x0000001d1e237221 */ /* 0x000fe20000010000 */
[----:B------:R-:W-:Y:S02]  /*1a30*/  FMUL.FTZ R29, R0, R31 ;  /* 0x0000001f001d7220 */ /* 0x000fe40000410000 */
[----:B------:R-:W2:Y:S01]  /*1a40*/  LDL R31, [R1+0x48] ;  /* 0x00004800011f7983 */ /* 0x000ea20000100800 */
[----:B------:R-:W-:Y:S01]  /*1a50*/  SHF.L.U32 R13, R10, 0x10, RZ ;  /* 0x000000100a0d7819 */ /* 0x000fe200000006ff */
[----:B0-----:R-:W-:-:S04]  /*1a60*/  FMUL.FTZ R22, R2, R25 ;  /* 0x0000001902167220 */ /* 0x001fc80000410000 */
[----:B------:R-:W-:Y:S01]  /*1a70*/  FMUL.FTZ R20, R13, R20 ;  /* 0x000000140d147220 */ /* 0x000fe20000410000 */
[----:B------:R-:W-:Y:S01]  /*1a80*/  PRMT R13, R10, 0x7632, R13 ;  /* 0x000076320a0d7816 */ /* 0x000fe2000000000d */
[----:B------:R-:W-:Y:S01]  /*1a90*/  FFMA.FTZ R10, R9, R24, R27 ;  /* 0x00000018090a7223 */ /* 0x000fe2000001001b */
[----:B------:R-:W-:Y:S01]  /*1aa0*/  FMUL.FTZ R27, R3, R30 ;  /* 0x0000001e031b7220 */ /* 0x000fe20000410000 */
[----:B------:R-:W-:Y:S01]  /*1ab0*/  FFMA.FTZ R37, R5, R25, R16 ;  /* 0x0000001905257223 */ /* 0x000fe20000010010 */
[----:B------:R-:W-:Y:S01]  /*1ac0*/  FADD.FTZ R34, R24, R8 ;  /* 0x0000000818227221 */ /* 0x000fe20000010000 */
[----:B------:R0:W-:Y:S01]  /*1ad0*/  STL [R1+0x4], R29 ;  /* 0x0000041d01007387 */ /* 0x0001e20000100800 */
[-C--:B------:R-:W-:Y:S01]  /*1ae0*/  FFMA.FTZ R30, R7, R14.reuse, R12 ;  /* 0x0000000e071e7223 */ /* 0x080fe2000001000c */
[----:B------:R-:W-:Y:S01]  /*1af0*/  FMUL.FTZ R8, R0, R14 ;  /* 0x0000000e00087220 */ /* 0x000fe20000410000 */
[----:B------:R-:W-:Y:S01]  /*1b00*/  PRMT R16, R11, 0x7632, R16 ;  /* 0x000076320b107816 */ /* 0x000fe20000000010 */
[----:B------:R-:W3:Y:S01]  /*1b10*/  LDL R25, [R1+0x30] ;  /* 0x0000300001197983 */ /* 0x000ee20000100800 */
[----:B------:R-:W-:Y:S01]  /*1b20*/  FADD.FTZ R11, RZ, R29 ;  /* 0x0000001dff0b7221 */ /* 0x000fe20000010000 */
[----:B------:R-:W-:-:S02]  /*1b30*/  FFMA.FTZ R37, R6, R28, R37 ;  /* 0x0000001c06257223 */ /* 0x000fc40000010025 */
[----:B------:R-:W-:Y:S04]  /*1b40*/  STL [R1+0x1c], R22 ;  /* 0x00001c1601007387 */ /* 0x000fe80000100800 */
[----:B------:R-:W-:Y:S01]  /*1b50*/  STL [R1+0xc], R27 ;  /* 0x00000c1b01007387 */ /* 0x000fe20000100800 */
[----:B--2---:R-:W-:Y:S01]  /*1b60*/  FFMA.FTZ R12, R31, R29, RZ ;  /* 0x0000001d1f0c7223 */ /* 0x004fe200000100ff */
[----:B------:R-:W-:Y:S02]  /*1b70*/  FMUL.FTZ R31, R4, R24 ;  /* 0x00000018041f7220 */ /* 0x000fe40000410000 */
[----:B0-----:R-:W2:Y:S04]  /*1b80*/  LDL.LU R29, [R1+0x9c] ;  /* 0x00009c00011d7983 */ /* 0x001ea80000300800 */
[----:B------:R-:W4:Y:S04]  /*1b90*/  LDL R24, [R1+0x40] ;  /* 0x0000400001187983 */ /* 0x000f280000100800 */
[----:B------:R-:W-:Y:S04]  /*1ba0*/  STL [R1+0x8], R8 ;  /* 0x0000080801007387 */ /* 0x000fe80000100800 */
[----:B------:R-:W-:Y:S04]  /*1bb0*/  STL [R1], R31 ;  /* 0x0000001f01007387 */ /* 0x000fe80000100800 */
[----:B------:R0:W-:Y:S04]  /*1bc0*/  STL [R1+0x80], R37 ;  /* 0x0000802501007387 */ /* 0x0001e80000100800 */
[----:B0-----:R-:W3:Y:S01]  /*1bd0*/  LDL R37, [R1+0x34] ;  /* 0x0000340001257983 */ /* 0x001ee20000100800 */
[----:B------:R-:W-:Y:S01]  /*1be0*/  FADD.FTZ R11, R11, R27 ;  /* 0x0000001b0b0b7221 */ /* 0x000fe20000010000 */
[----:B------:R-:W-:-:S02]  /*1bf0*/  FFMA.FTZ R12, R17, R27, R12 ;  /* 0x0000001b110c7223 */ /* 0x000fc4000001000c */
[----:B------:R-:W4:Y:S02]  /*1c00*/  LDL.LU R27, [R1+0x98] ;  /* 0x00009800011b7983 */ /* 0x000f240000300800 */
[----:B------:R-:W-:Y:S01]  /*1c10*/  FFMA.FTZ R12, R5, R22, R12 ;  /* 0x00000016050c7223 */ /* 0x000fe2000001000c */
[----:B------:R-:W-:Y:S01]  /*1c20*/  FADD.FTZ R11, R11, R22 ;  /* 0x000000160b0b7221 */ /* 0x000fe20000010000 */
[----:B------:R-:W4:Y:S02]  /*1c30*/  LDL R17, [R1+0x20] ;  /* 0x0000200001117983 */ /* 0x000f240000100800 */
[----:B------:R-:W-:Y:S01]  /*1c40*/  FFMA.FTZ R12, R9, R31, R12 ;  /* 0x0000001f090c7223 */ /* 0x000fe2000001000c */
[----:B------:R-:W-:Y:S01]  /*1c50*/  FADD.FTZ R33, R33, R14 ;  /* 0x0000000e21217221 */ /* 0x000fe20000010000 */
[----:B------:R-:W4:Y:S01]  /*1c60*/  LDL.LU R22, [R1+0x94] ;  /* 0x0000940001167983 */ /* 0x000f220000300800 */
[----:B------:R-:W-:Y:S01]  /*1c70*/  FADD.FTZ R11, R11, R31 ;  /* 0x0000001f0b0b7221 */ /* 0x000fe20000010000 */
[----:B------:R-:W-:-:S02]  /*1c80*/  FFMA.FTZ R12, R7, R8, R12 ;  /* 0x00000008070c7223 */ /* 0x000fc4000001000c */
[----:B------:R-:W4:Y:S01]  /*1c90*/  LDL R14, [R1+0x24] ;  /* 0x00002400010e7983 */ /* 0x000f220000100800 */
[----:B------:R-:W-:Y:S01]  /*1ca0*/  FADD.FTZ R36, R36, R28 ;  /* 0x0000001c24247221 */ /* 0x000fe20000010000 */
[----:B------:R-:W-:Y:S01]  /*1cb0*/  FMUL.FTZ R28, R2, R28 ;  /* 0x0000001c021c7220 */ /* 0x000fe20000410000 */
[----:B------:R-:W-:Y:S01]  /*1cc0*/  FADD.FTZ R11, R11, R8 ;  /* 0x000000080b0b7221 */ /* 0x000fe20000010000 */
[----:B------:R-:W4:Y:S04]  /*1cd0*/  LDL R5, [R1+0x18] ;  /* 0x0000180001057983 */ /* 0x000f280000100800 */
[----:B------:R-:W4:Y:S04]  /*1ce0*/  LDL.LU R9, [R1+0x90] ;  /* 0x0000900001097983 */ /* 0x000f280000300800 */
[----:B------:R-:W4:Y:S04]  /*1cf0*/  LDL.LU R8, [R1+0x8c] ;  /* 0x00008c0001087983 */ /* 0x000f280000300800 */
[----:B------:R-:W4:Y:S01]  /*1d00*/  LDL.LU R7, [R1+0x88] ;  /* 0x0000880001077983 */ /* 0x000f220000300800 */
[----:B--2---:R-:W-:Y:S01]  /*1d10*/  FADD.FTZ R35, R35, R29 ;  /* 0x0000001d23237221 */ /* 0x004fe20000010000 */
[-C--:B---3--:R-:W-:Y:S01]  /*1d20*/  FFMA.FTZ R32, R37, R29.reuse, R32 ;  /* 0x0000001d25207223 */ /* 0x088fe20000010020 */
[----:B------:R-:W-:-:S04]  /*1d30*/  FMUL.FTZ R29, R3, R29 ;  /* 0x0000001d031d7220 */ /* 0x000fc80000410000 */
[----:B------:R-:W-:Y:S02]  /*1d40*/  FFMA.FTZ R12, R37, R29, R12 ;  /* 0x0000001d250c7223 */ /* 0x000fe4000001000c */
[----:B------:R-:W2:Y:S02]  /*1d50*/  LDL.LU R37, [R1+0x5c] ;  /* 0x00005c0001257983 */ /* 0x000ea40000300800 */
[----:B------:R-:W-:Y:S02]  /*1d60*/  FFMA.FTZ R12, R6, R28, R12 ;  /* 0x0000001c060c7223 */ /* 0x000fe4000001000c */
[----:B------:R-:W3:Y:S01]  /*1d70*/  LDL.LU R6, [R1+0x84] ;  /* 0x0000840001067983 */ /* 0x000ee20000300800 */
[----:B------:R-:W-:Y:S01]  /*1d80*/  FADD.FTZ R11, R11, R29 ;  /* 0x0000001d0b0b7221 */ /* 0x000fe20000010000 */
[-C--:B----4-:R-:W-:Y:S01]  /*1d90*/  FFMA.FTZ R31, R25, R27.reuse, R10 ;  /* 0x0000001b191f7223 */ /* 0x090fe2000001000a */
[----:B------:R-:W-:Y:S01]  /*1da0*/  FADD.FTZ R34, R34, R27 ;  /* 0x0000001b22227221 */ /* 0x000fe20000010000 */
[----:B------:R-:W-:Y:S01]  /*1db0*/  FMUL.FTZ R27, R4, R27 ;  /* 0x0000001b041b7220 */ /* 0x000fe20000410000 */
[----:B------:R-:W-:Y:S01]  /*1dc0*/  FADD.FTZ R11, R11, R28 ;  /* 0x0000001c0b0b7221 */ /* 0x000fe20000010000 */
[-C--:B------:R-:W-:Y:S01]  /*1dd0*/  FFMA.FTZ R30, R24, R26.reuse, R30 ;  /* 0x0000001a181e7223 */ /* 0x080fe2000001001e */
[----:B------:R-:W-:Y:S01]  /*1de0*/  FADD.FTZ R33, R33, R26 ;  /* 0x0000001a21217221 */ /* 0x000fe20000010000 */
[----:B------:R-:W-:Y:S01]  /*1df0*/  FMUL.FTZ R26, R0, R26 ;  /* 0x0000001a001a7220 */ /* 0x000fe20000410000 */
[----:B------:R-:W-:Y:S01]  /*1e00*/  FADD.FTZ R10, R11, R27 ;  /* 0x0000001b0b0a7221 */ /* 0x000fe20000010000 */
[----:B------:R-:W-:Y:S01]  /*1e10*/  FFMA.FTZ R12, R25, R27, R12 ;  /* 0x0000001b190c7223 */ /* 0x000fe2000001000c */
[----:B------:R-:W-:-:S02]  /*1e20*/  FMUL.FTZ R25, R3, R19 ;  /* 0x0000001303197220 */ /* 0x000fc40000410000 */
[----:B------:R-:W-:Y:S01]  /*1e30*/  FADD.FTZ R10, R10, R26 ;  /* 0x0000001a0a0a7221 */ /* 0x000fe20000010000 */
[----:B------:R-:W-:Y:S01]  /*1e40*/  FFMA.FTZ R12, R24, R26, R12 ;  /* 0x0000001a180c7223 */ /* 0x000fe2000001000c */
[----:B------:R-:W-:Y:S01]  /*1e50*/  SHF.L.U32 R16, R16, 0x10, RZ ;  /* 0x0000001010107819 */ /* 0x000fe200000006ff */
        /* <DEDUP_REMOVED lines=8> */
[----:B------:R-:W-:Y:S01]  /*1ee0*/  FMUL.FTZ R22, R13, R22 ;  /* 0x000000160d167220 */ /* 0x000fe20000410000 */
[----:B------:R-:W-:Y:S01]  /*1ef0*/  FMUL.FTZ R11, R0, R20 ;  /* 0x00000014000b7220 */ /* 0x000fe20000410000 */
[----:B------:R-:W-:Y:S01]  /*1f00*/  FADD.FTZ R16, R16, R10 ;  /* 0x0000000a10107221 */ /* 0x000fe20000010000 */
[----:B------:R-:W-:Y:S01]  /*1f10*/  FFMA.FTZ R17, R5, R10, R17 ;  /* 0x0000000a05117223 */ /* 0x000fe20000010011 */
[----:B------:R-:W-:-:S02]  /*1f20*/  FMUL.FTZ R12, R3, R22 ;  /* 0x00000016030c7220 */ /* 0x000fc40000410000 */
[----:B------:R-:W-:Y:S01]  /*1f30*/  FADD.FTZ R16, R16, R11 ;  /* 0x0000000b10107221 */ /* 0x000fe20000010000 */
[----:B------:R-:W-:-:S03]  /*1f40*/  FMUL.FTZ R13, R2, R21 ;  /* 0x00000015020d7220 */ /* 0x000fc60000410000 */
[----:B------:R-:W-:Y:S01]  /*1f50*/  FADD.FTZ R16, R16, R12 ;  /* 0x0000000c10107221 */ /* 0x000fe20000010000 */
[----:B------:R-:W-:-:S03]  /*1f60*/  FMUL.FTZ R14, R4, R23 ;  /* 0x00000017040e7220 */ /* 0x000fc60000410000 */
[----:B------:R-:W-:-:S04]  /*1f70*/  FADD.FTZ R16, R16, R13 ;  /* 0x0000000d10107221 */ /* 0x000fc80000010000 */
[----:B------:R-:W-:Y:S01]  /*1f80*/  FADD.FTZ R16, R16, R14 ;  /* 0x0000000e10107221 */ /* 0x000fe20000010000 */
[----:B---3--:R-:W-:-:S04]  /*1f90*/  FFMA.FTZ R17, R6, R11, R17 ;  /* 0x0000000b06117223 */ /* 0x008fc80000010011 */
[----:B------:R-:W-:-:S04]  /*1fa0*/  FFMA.FTZ R17, R8, R12, R17 ;  /* 0x0000000c08117223 */ /* 0x000fc80000010011 */
[----:B------:R-:W-:-:S04]  /*1fb0*/  FFMA.FTZ R17, R7, R13, R17 ;  /* 0x0000000d07117223 */ /* 0x000fc80000010011 */
[----:B------:R-:W-:-:S05]  /*1fc0*/  FFMA.FTZ R17, R9, R14, R17 ;  /* 0x0000000e09117223 */ /* 0x000fca0000010011 */
[----:B--2---:R0:W-:Y:S04]  /*1fd0*/  STS.64 [R37], R16 ;  /* 0x0000001025007388 */ /* 0x0041e80000000a00 */
[----:B0-----:R-:W2:Y:S04]  /*1fe0*/  LDL.LU R37, [R1+0x80] ;  /* 0x0000800001257983 */ /* 0x001ea80000300800 */
[----:B------:R-:W3:Y:S04]  /*1ff0*/  LDL R17, [R1+0x20] ;  /* 0x0000200001117983 */ /* 0x000ee80000100800 */
[----:B------:R-:W2:Y:S01]  /*2000*/  LDL R16, [R1+0x24] ;  /* 0x0000240001107983 */ /* 0x000ea20000100800 */
[----:B------:R-:W-:Y:S01]  /*2010*/  FADD.FTZ R35, R35, R19 ;  /* 0x0000001323237221 */ /* 0x000fe20000010000 */
[----:B------:R-:W-:Y:S01]  /*2020*/  FFMA.FTZ R31, R5, R18, R31 ;  /* 0x00000012051f7223 */ /* 0x000fe2000001001f */
[----:B------:R-:W-:Y:S01]  /*2030*/  FADD.FTZ R36, R36, R15 ;  /* 0x0000000f24247221 */ /* 0x000fe20000010000 */
[----:B------:R-:W-:Y:S01]  /*2040*/  FADD.FTZ R34, R34, R18 ;  /* 0x0000001222227221 */ /* 0x000fe20000010000 */
[----:B------:R0:W5:Y:S01]  /*2050*/  LDL.LU R5, [R1+0x7c] ;  /* 0x00007c0001057983 */ /* 0x0001620000300800 */
[----:B------:R-:W-:-:S02]  /*2060*/  UIADD3 UR10, UP0, UPT, UR10, 0xa, URZ ;  /* 0x0000000a0a0a7890 */ /* 0x000fc4000ff1e0ff */
[----:B------:R-:W-:Y:S02]  /*2070*/  USHF.L.U32 UR13, UR16, 0x1, URZ ;  /* 0x00000001100d7899 */ /* 0x000fe400080006ff */
[----:B------:R-:W-:Y:S02]  /*2080*/  UIADD3.X UR5, UPT, UPT, URZ, UR5, URZ, UP0, !UPT ;  /* 0x00000005ff057290 */ /* 0x000fe400087fe4ff */
[----:B------:R-:W-:Y:S02]  /*2090*/  USHF.L.U64.HI UR12, UR16, 0x1, UR17 ;  /* 0x00000001100c7899 */ /* 0x000fe40008010211 */
[----:B------:R-:W-:-:S04]  /*20a0*/  UISETP.GE.U32.AND UP0, UPT, UR10, UR13, UPT ;  /* 0x0000000d0a00728c */ /* 0x000fc8000bf06070 */
[----:B------:R-:W-:Y:S01]  /*20b0*/  UISETP.GE.AND.EX UP0, UPT, UR5, UR12, UPT, UP0 ;  /* 0x0000000c0500728c */ /* 0x000fe2000bf06300 */
[----:B------:R-:W-:Y:S01]  /*20c0*/  BAR.SYNC.DEFER_BLOCKING 0x0 ;  /* 0x0000000000007b1d */ /* 0x000fe20000010000 */
[----:B---3--:R-:W-:Y:S01]  /*20d0*/  FFMA.FTZ R32, R17, R19, R32 ;  /* 0x0000001311207223 */ /* 0x008fe20000010020 */
[----:B------:R-:W-:Y:S01]  /*20e0*/  FFMA.FTZ R19, R6, R20, R30 ;  /* 0x0000001406137223 */ /* 0x000fe2000001001e */
[----:B--2---:R-:W-:Y:S01]  /*20f0*/  FFMA.FTZ R37, R16, R15, R37 ;  /* 0x0000000f10257223 */ /* 0x004fe20000010025 */
[----:B------:R-:W-:Y:S01]  /*2100*/  FADD.FTZ R15, R33, R20 ;  /* 0x00000014210f7221 */ /* 0x000fe20000010000 */
[----:B------:R-:W-:Y:S01]  /*2110*/  FFMA.FTZ R32, R8, R22, R32 ;  /* 0x0000001608207223 */ /* 0x000fe20000010020 */
[----:B------:R-:W-:Y:S01]  /*2120*/  FADD.FTZ R33, R35, R22 ;  /* 0x0000001623217221 */ /* 0x000fe20000010000 */
[----:B------:R-:W-:Y:S01]  /*2130*/  FFMA.FTZ R30, R9, R23, R31 ;  /* 0x00000017091e7223 */ /* 0x000fe2000001001f */
[----:B------:R-:W-:Y:S01]  /*2140*/  FADD.FTZ R31, R34, R23 ;  /* 0x00000017221f7221 */ /* 0x000fe20000010000 */
[----:B------:R0:W-:Y:S04]  /*2150*/  STL [R1+0x28], R19 ;  /* 0x0000281301007387 */ /* 0x0001e80000100800 */
[----:B------:R0:W-:Y:S04]  /*2160*/  STL [R1+0x2c], R15 ;  /* 0x00002c0f01007387 */ /* 0x0001e80000100800 */
[----:B------:R0:W-:Y:S04]  /*2170*/  STL [R1+0x10], R32 ;  /* 0x0000102001007387 */ /* 0x0001e80000100800 */
[----:B------:R0:W-:Y:S04]  /*2180*/  STL [R1+0x14], R33 ;  /* 0x0000142101007387 */ /* 0x0001e80000100800 */
[----:B------:R0:W-:Y:S01]  /*2190*/  STL.64 [R1+0x38], R30 ;  /* 0x0000381e01007387 */ /* 0x0001e20000100a00 */
[----:B------:R-:W-:Y:S01]  /*21a0*/  FFMA.FTZ R16, R7, R21, R37 ;  /* 0x0000001507107223 */ /* 0x000fe20000010025 */
[----:B------:R-:W-:Y:S01]  /*21b0*/  FADD.FTZ R17, R36, R21 ;  /* 0x0000001524117221 */ /* 0x000fe20000010000 */
[----:B------:R-:W-:Y:S06]  /*21c0*/  BRA.U !UP0, `(.L_x_521) ;  /* 0x0000000108f47547 */ /* 0x000fec000b800000 */
[----:B------:R-:W-:Y:S01]  /*21d0*/  MOV R37, R15 ;  /* 0x0000000f00257202 */ /* 0x000fe20000000f00 */
[----:B------:R-:W1:Y:S01]  /*21e0*/  S2UR UR7, SR_CgaCtaId ;  /* 0x00000000000779c3 */ /* 0x000e620000008800 */
[----:B0-----:R-:W0:Y:S01]  /*21f0*/  S2R R15, SR_TID.X ;  /* 0x00000000000f7919 */ /* 0x001e220000002100 */
[----:B------:R-:W-:Y:S01]  /*2200*/  UMOV UR6, 0x400 ;  /* 0x0000040000067882 */ /* 0x000fe20000000000 */
[----:B------:R-:W-:Y:S01]  /*2210*/  MOV R36, R19 ;  /* 0x0000001300247202 */ /* 0x000fe20000000f00 */
[----:B-1----:R-:W-:Y:S02]  /*2220*/  ULEA UR6, UR7, UR6, 0x18 ;  /* 0x0000000607067291 */ /* 0x002fe4000f8ec0ff */
[----:B------:R-:W-:-:S04]  /*2230*/  USHF.L.U32 UR7, UR8, 0x4, URZ ;  /* 0x0000000408077899 */ /* 0x000fc800080006ff */
[----:B------:R-:W-:Y:S01]  /*2240*/  ULOP3.LUT UR7, UR7, 0xfffe0, URZ, 0xc0, !UPT ;  /* 0x000fffe007077892 */ /* 0x000fe2000f8ec0ff */
[----:B0-----:R-:W-:-:S03]  /*2250*/  SHF.L.U32 R19, R15, 0x1, RZ ;  /* 0x000000010f137819 */ /* 0x001fc600000006ff */
[----:B------:R-:W-:Y:S01]  /*2260*/  ULOP3.LUT UR7, UR7, 0x1f, UR18, 0xf8, !UPT ;  /* 0x0000001f07077892 */ /* 0x000fe2000f8ef812 */
[----:B------:R-:W-:Y:S02]  /*2270*/  LEA R18, R15, UR6, 0x5 ;  /* 0x000000060f127c11 */ /* 0x000fe4000f8e28ff */
[----:B------:R-:W-:Y:S01]  /*2280*/  LOP3.LUT R19, R19, 0x18, RZ, 0xc0, !PT ;  /* 0x0000001813137812 */ /* 0x000fe200078ec0ff */
[----:B------:R-:W-:-:S03]  /*2290*/  ULEA UR7, UR7, UR11, 0x1 ;  /* 0x0000000b07077291 */ /* 0x000fc6000f8e08ff */
        /* <DEDUP_REMOVED lines=13> */
[----:B------:R1:W-:Y:S03]  /*2370*/  STS.64 [R19], R30 ;  /* 0x0000001e13007388 */ /* 0x0003e60000000a00 */
[----:B------:R-:W-:-:S02]  /*2380*/  LOP3.LUT R18, R18, 0x18, RZ, 0xc0, !PT ;  /* 0x0000001812127812 */ /* 0x000fc400078ec0ff */
[----:B0-----:R-:W-:-:S04]  /*2390*/  SHF.L.U32 R20, R15, 0x3, RZ ;  /* 0x000000030f147819 */ /* 0x001fc800000006ff */
[----:B------:R-:W-:Y:S01]  /*23a0*/  LOP3.LUT R20, R20, 0x1fe0, RZ, 0xc0, !PT ;  /* 0x00001fe014147812 */ /* 0x000fe200078ec0ff */
[----:B-1----:R-:W0:Y:S03]  /*23b0*/  LDC.64 R30, c[0x0][0x3d0] ;  /* 0x0000f400ff1e7b82 */ /* 0x002e260000000a00 */
[----:B------:R-:W-:-:S05]  /*23c0*/  IADD3 R20, PT, PT, R20, UR6, R18 ;  /* 0x0000000614147c10 */ /* 0x000fca000fffe012 */
[----:B------:R-:W-:Y:S06]  /*23d0*/  BAR.SYNC.DEFER_BLOCKING 0x0 ;  /* 0x0000000000007b1d */ /* 0x000fec0000010000 */
[----:B------:R-:W1:Y:S04]  /*23e0*/  LDS.64 R18, [R20] ;  /* 0x0000000014127984 */ /* 0x000e680000000a00 */
[----:B------:R-:W2:Y:S01]  /*23f0*/  LDS.64 R20, [R20+0x1e00] ;  /* 0x001e000014147984 */ /* 0x000ea20000000a00 */
[----:B-1----:R-:W-:Y:S01]  /*2400*/  FADD.FTZ R18, RZ, R18 ;  /* 0x00000012ff127221 */ /* 0x002fe20000010000 */
[----:B------:R-:W-:-:S03]  /*2410*/  FADD.FTZ R19, RZ, R19 ;  /* 0x00000013ff137221 */ /* 0x000fc60000010000 */
[----:B--2---:R-:W-:Y:S01]  /*2420*/  FADD.FTZ R20, R18, R20 ;  /* 0x0000001412147221 */ /* 0x004fe20000010000 */
[----:B------:R-:W-:Y:S01]  /*2430*/  MOV R18, UR7 ;  /* 0x0000000700127c02 */ /* 0x000fe20008000f00 */
[----:B------:R-:W-:-:S04]  /*2440*/  FADD.FTZ R21, R19, R21 ;  /* 0x0000001513157221 */ /* 0x000fc80000010000 */
[----:B------:R-:W-:-:S05]  /*2450*/  IMAD R18, R18, 0x3c0, R15 ;  /* 0x000003c012127824 */ /* 0x000fca00078e020f */
[----:B------:R-:W-:-:S05]  /*2460*/  SHF.L.U32 R22, R18, 0x1, RZ ;  /* 0x0000000112167819 */ /* 0x000fca00000006ff */
[----:B0-----:R-:W-:-:S05]  /*2470*/  IMAD.WIDE.U32 R18, R22, 0x4, R30 ;  /* 0x0000000416127825 */ /* 0x001fca00078e001e */
[----:B------:R0:W-:Y:S02]  /*2480*/  STG.E.64 desc[UR14][R18.64+0xa000], R20 ;  /* 0x00a0001412007986 */ /* 0x0001e4000c101b0e */
[----:B0-----:R-:W-:Y:S02]  /*2490*/  IADD3 R20, PT, PT, R15, 0x1e0, RZ ;  /* 0x000001e00f147810 */ /* 0x001fe40007ffe0ff */
[----:B------:R-:W-:Y:S02]  /*24a0*/  IADD3 R18, PT, PT, R22, 0x3c0, RZ ;  /* 0x000003c016127810 */ /* 0x000fe40007ffe0ff */
[----:B------:R-:W-:Y:S02]  /*24b0*/  SHF.R.U32.HI R21, RZ, 0x4, R20 ;  /* 0x00000004ff157819 */ /* 0x000fe40000011614 */
[----:B------:R-:W-:Y:S01]  /*24c0*/  SHF.L.U32 R22, R20, 0x3, RZ ;  /* 0x0000000314167819 */ /* 0x000fe200000006ff */
[----:B------:R-:W-:Y:S01]  /*24d0*/  IMAD.WIDE.U32 R18, R18, 0x4, R30 ;  /* 0x0000000412127825 */ /* 0x000fe200078e001e */
[----:B------:R-:W-:-:S02]  /*24e0*/  LOP3.LUT R15, R21, R15, RZ, 0x3c, !PT ;  /* 0x0000000f150f7212 */ /* 0x000fc400078e3cff */
        /* <DEDUP_REMOVED lines=11> */
.L_x_521:
[----:B0-----:R-:W0:Y:S01]  /*25a0*/  S2R R30, SR_TID.X ;  /* 0x00000000001e7919 */ /* 0x001e220000002100 */
[----:B------:R-:W-:Y:S01]  /*25b0*/  BSSY.RECONVERGENT B0, `(.L_x_522) ;  /* 0x00000e1000007945 */ /* 0x000fe20003800200 */
[----:B-1----:R-:W-:Y:S02]  /*25c0*/  CS2R R18, SRZ ;  /* 0x0000000000127805 */ /* 0x002fe4000001ff00 */
[----:B0-----:R-:W-:-:S13]  /*25d0*/  ISETP.GT.U32.AND P0, PT, R30, 0xf, PT ;  /* 0x0000000f1e00780c */ /* 0x001fda0003f04070 */
[----:B------:R-:W-:Y:S05]  /*25e0*/  @P0 BRA `(.L_x_523) ;  /* 0x0000000c00740947 */ /* 0x000fea0003800000 */
[----:B------:R-:W0:Y:S01]  /*25f0*/  S2R R18, SR_CgaCtaId ;  /* 0x0000000000127919 */ /* 0x000e220000008800 */
[----:B------:R-:W-:Y:S01]  /*2600*/  USHF.L.U32 UR6, UR8, 0x3, URZ ;  /* 0x0000000308067899 */ /* 0x000fe200080006ff */
[----:B------:R-:W-:Y:S01]  /*2610*/  MOV R15, 0x78 ;  /* 0x00000078000f7802 */ /* 0x000fe20000000f00 */
        /* <DEDUP_REMOVED lines=218> */
.L_x_523:
[----:B------:R-:W-:Y:S05]  /*33c0*/  BSYNC.RECONVERGENT B0 ;  /* 0x0000000000007941 */ /* 0x000fea0003800200 */
.L_x_522:
[----:B------:R-:W0:Y:S01]  /*33d0*/  SHFL.BFLY PT, R20, R18, 0x1, 0x1f ;  /* 0x0c201f0012147f89 */ /* 0x000e2200000e0000 */
        /* <DEDUP_REMOVED lines=16> */
.L_x_525:
[----:B------:R-:W-:Y:S05]  /*34e0*/  BSYNC.RECONVERGENT B0 ;  /* 0x0000000000007941 */ /* 0x000fea0003800200 */
.L_x_524:
        /* <DEDUP_REMOVED lines=22> */
.L_x_528:
[----:B------:R-:W2:Y:S04]  /*3650*/  LD.E.STRONG.GPU R20, desc[UR14][R18.64+0x28] ;  /* 0x0000280e12147980 */ /* 0x000ea8000c10f900 */
[----:B--2---:R-:W-:Y:S01]  /*3660*/  CCTL.IVALL ;  /* 0x00000000ff00798f */ /* 0x004fe20002000000 */
[----:B------:R-:W-:Y:S05]  /*3670*/  YIELD ;  /* 0x0000000000007946 */ /* 0x000fea0003800000 */
[----:B-----5:R-:W-:-:S04]  /*3680*/  LOP3.LUT R20, R20, R15, RZ, 0x3c, !PT ;  /* 0x0000000f14147212 */ /* 0x020fc800078e3cff */
[----:B------:R-:W-:-:S13]  /*3690*/  ISETP.GT.AND P0, PT, R20, -0x1, PT ;  /* 0xffffffff1400780c */ /* 0x000fda0003f04270 */
[----:B------:R-:W-:Y:S05]  /*36a0*/  @P0 BRA `(.L_x_528) ;  /* 0xfffffffc00e80947 */ /* 0x000fea000383ffff */
.L_x_527:
[----:B------:R-:W-:Y:S05]  /*36b0*/  WARPSYNC.ALL ;  /* 0x0000000000007948 */ /* 0x000fea0003800000 */
[----:B------:R-:W-:Y:S06]  /*36c0*/  BAR.SYNC.DEFER_BLOCKING 0x0 ;  /* 0x0000000000007b1d */ /* 0x000fec0000010000 */
[----:B------:R-:W-:Y:S05]  /*36d0*/  BRA `(.L_x_529) ;  /* 0x0000000000547947 */ /* 0x000fea0003800000 */
.L_x_526:
[----:B------:R-:W-:Y:S01]  /*36e0*/  BAR.SYNC.DEFER_BLOCKING 0x0 ;  /* 0x0000000000007b1d */ /* 0x000fe20000010000 */
[----:B------:R-:W-:-:S13]  /*36f0*/  ISETP.NE.AND P0, PT, R30, RZ, PT ;  /* 0x000000ff1e00720c */ /* 0x000fda0003f05270 */
[----:B------:R-:W-:Y:S05]  /*3700*/  @P0 BRA `(.L_x_530) ;  /* 0x0000000000400947 */ /* 0x000fea0003800000 */
[----:B0-----:R-:W0:Y:S01]  /*3710*/  LDC.64 R20, c[0x0][0x3d8] ;  /* 0x0000f600ff147b82 */ /* 0x001e220000000a00 */
[----:B------:R-:W-:Y:S02]  /*3720*/  MOV R18, UR8 ;  /* 0x0000000800127c02 */ /* 0x000fe40008000f00 */
[----:B------:R-:W-:Y:S02]  /*3730*/  ISETP.NE.AND P0, PT, RZ, UR18, PT ;  /* 0x00000012ff007c0c */ /* 0x000fe4000bf05270 */
[----:B------:R-:W-:-:S04]  /*3740*/  MOV R15, 0x7fffffe1 ;  /* 0x7fffffe1000f7802 */ /* 0x000fc80000000f00 */
[----:B------:R-:W-:Y:S01]  /*3750*/  SEL R15, R15, 0x1, !P0 ;  /* 0x000000010f0f7807 */ /* 0x000fe20004000000 */
[----:B0-----:R-:W-:Y:S01]  /*3760*/  IMAD.WIDE.U32 R18, R18, 0x4, R20 ;  /* 0x0000000412127825 */ /* 0x001fe200078e0014 */
[----:B------:R-:W-:Y:S06]  /*3770*/  MEMBAR.ALL.GPU ;  /* 0x0000000000007992 */ /* 0x000fec000000a000 */
[----:B------:R-:W-:-:S00]  /*3780*/  ERRBAR ;  /* 0x00000000000079ab */ /* 0x000fc00000000000 */
[----:B------:R-:W-:Y:S06]  /*3790*/  CGAERRBAR ;  /* 0x00000000000075ab */ /* 0x000fec0000000000 */
[----:B------:R0:W5:Y:S02]  /*37a0*/  ATOM.E.ADD.STRONG.GPU PT, R15, desc[UR14][R18.64], R15 ;  /* 0x8000000f120f798a */ /* 0x00016400081ef10e */
.L_x_531:
[----:B------:R-:W2:Y:S04]  /*37b0*/  LD.E.STRONG.GPU R20, desc[UR14][R18.64] ;  /* 0x0000000e12147980 */ /* 0x000ea8000c10f900 */
[----:B--2---:R-:W-:Y:S01]  /*37c0*/  CCTL.IVALL ;  /* 0x00000000ff00798f */ /* 0x004fe20002000000 */
[----:B------:R-:W-:Y:S05]  /*37d0*/  YIELD ;  /* 0x0000000000007946 */ /* 0x000fea0003800000 */
[----:B-----5:R-:W-:-:S04]  /*37e0*/  LOP3.LUT R20, R20, R15, RZ, 0x3c, !PT ;  /* 0x0000000f14147212 */ /* 0x020fc800078e3cff */
[----:B------:R-:W-:-:S13]  /*37f0*/  ISETP.GT.AND P0, PT, R20, -0x1, PT ;  /* 0xffffffff1400780c */ /* 0x000fda0003f04270 */
[----:B------:R-:W-:Y:S05]  /*3800*/  @P0 BRA `(.L_x_531) ;  /* 0xfffffffc00e80947 */ /* 0x000fea000383ffff */
.L_x_530:
[----:B------:R-:W-:Y:S05]  /*3810*/  WARPSYNC.ALL ;  /* 0x0000000000007948 */ /* 0x000fea0003800000 */
[----:B------:R-:W-:Y:S06]  /*3820*/  BAR.SYNC.DEFER_BLOCKING 0x0 ;  /* 0x0000000000007b1d */ /* 0x000fec0000010000 */
.L_x_529:
[----:B------:R-:W-:Y:S01]  /*3830*/  ISETP.GT.U32.AND P0, PT, R30, 0xff, PT ;  /* 0x000000ff1e00780c */ /* 0x000fe20003f04070 */
[----:B------:R-:W2:Y:S01]  /*3840*/  LDL R35, [R1+0x78] ;  /* 0x0000780001237983 */ /* 0x000ea20000100800 */
[----:B0-----:R-:W-:-:S03]  /*3850*/  MOV R18, UR4 ;  /* 0x0000000400127c02 */ /* 0x001fc60008000f00 */
[----:B------:R-:W3:Y:S04]  /*3860*/  LDL.LU R34, [R1+0x4] ;  /* 0x0000040001227983 */ /* 0x000ee80000300800 */
[----:B------:R-:W4:Y:S04]  /*3870*/  LDL.LU R33, [R1+0x48] ;  /* 0x0000480001217983 */ /* 0x000f280000300800 */
[----:B------:R-:W0:Y:S01]  /*3880*/  @!P0 LDC R15, c[0x0][0x374] ;  /* 0x0000dd00ff0f8b82 */ /* 0x000e220000000800 */
[----:B------:R-:W4:Y:S04]  /*3890*/  LDL.LU R32, [R1+0xc] ;  /* 0x00000c0001207983 */ /* 0x000f280000300800 */
[----:B------:R-:W4:Y:S03]  /*38a0*/  LDL.LU R31, [R1+0x1c] ;  /* 0x00001c00011f7983 */ /* 0x000f260000300800 */
[----:B------:R-:W1:Y:S01]  /*38b0*/  @!P0 LDC.64 R20, c[0x0][0x3d0] ;  /* 0x0000f400ff148b82 */ /* 0x000e620000000a00 */
[----:B------:R-:W4:Y:S04]  /*38c0*/  LDL.LU R22, [R1] ;  /* 0x0000000001167983 */ /* 0x000f280000300800 */
[----:B------:R-:W4:Y:S03]  /*38d0*/  LDL.LU R23, [R1+0x8] ;  /* 0x0000080001177983 */ /* 0x000f260000300800 */
[----:B------:R-:W1:Y:S01]  /*38e0*/  S2UR UR7, SR_CgaCtaId ;  /* 0x00000000000779c3 */ /* 0x000e620000008800 */
[----:B------:R-:W-:Y:S01]  /*38f0*/  UMOV UR6, 0x400 ;  /* 0x0000040000067882 */ /* 0x000fe20000000000 */
[----:B------:R0:W-:Y:S02]  /*3900*/  STL [R1+0x84], R3 ;  /* 0x0000840301007387 */ /* 0x0001e40000100800 */
[----:B0-----:R-:W-:Y:S01]  /*3910*/  @!P0 IMAD R15, R15, R18, UR8 ;  /* 0x000000080f0f8e24 */ /* 0x001fe2000f8e0212 */
[----:B------:R-:W-:Y:S01]  /*3920*/  @!P0 SHF.L.U32 R18, R30, 0x1, RZ ;  /* 0x000000011e128819 */ /* 0x000fe200000006ff */
[----:B------:R-:W-:Y:S01]  /*3930*/  UIADD3 UR6, UPT, UPT, UR6, 0x5280, URZ ;  /* 0x0000528006067890 */ /* 0x000fe2000fffe0ff */
[----:B------:R0:W-:Y:S02]  /*3940*/  STL [R1+0x80], R2 ;  /* 0x0000800201007387 */ /* 0x0001e40000100800 */
[----:B------:R-:W-:-:S02]  /*3950*/  @!P0 LOP3.LUT R18, R18, 0x1fe, RZ, 0xc0, !PT ;  /* 0x000001fe12128812 */ /* 0x000fc400078ec0ff */
[----:B------:R0:W-:Y:S02]  /*3960*/  STL [R1+0x7c], R0 ;  /* 0x00007c0001007387 */ /* 0x0001e40000100800 */
[----:B------:R-:W-:Y:S02]  /*3970*/  @!P0 LEA R18, R15, R18, 0x9 ;  /* 0x000000120f128211 */ /* 0x000fe400078e48ff */
[----:B------:R-:W4:Y:S03]  /*3980*/  LDL.LU R3, [R1+0x50] ;  /* 0x0000500001037983 */ /* 0x000f260000300800 */
[----:B-1----:R-:W-:-:S04]  /*3990*/  @!P0 IMAD.WIDE.U32 R18, R18, 0x4, R20 ;  /* 0x0000000412128825 */ /* 0x002fc800078e0014 */
[----:B------:R-:W-:Y:S01]  /*39a0*/  HFMA2 R15, -RZ, RZ, 0, 0 ;  /* 0x00000000ff0f7431 */ /* 0x000fe200000001ff */
[----:B------:R-:W-:Y:S01]  /*39b0*/  ULEA UR6, UR7, UR6, 0x18 ;  /* 0x0000000607067291 */ /* 0x000fe2000f8ec0ff */
[----:B0-----:R-:W4:Y:S04]  /*39c0*/  LDL.LU R2, [R1+0x58] ;  /* 0x0000580001027983 */ /* 0x001f280000300800 */
[----:B------:R-:W2:Y:S01]  /*39d0*/  @!P0 LDG.E.64 R18, desc[UR14][R18.64] ;  /* 0x0000000e12128981 */ /* 0x000ea2000c1e1b00 */
[----:B------:R-:W-:-:S03]  /*39e0*/  USHF.L.U32 UR7, UR8, 0x3, URZ ;  /* 0x0000000308077899 */ /* 0x000fc600080006ff */
[----:B------:R-:W4:Y:S01]  /*39f0*/  LDL.LU R0, [R1+0x4c] ;  /* 0x00004c0001007983 */ /* 0x000f220000300800 */
[----:B------:R-:W-:Y:S01]  /*3a00*/  ULOP3.LUT UR7, UR7, 0x8, URZ, 0xc0, !UPT ;  /* 0x0000000807077892 */ /* 0x000fe2000f8ec0ff */
[----:B--2---:R-:W-:Y:S01]  /*3a10*/  @!P0 FADD.FTZ R15, RZ, R18 ;  /* 0x00000012ff0f8221 */ /* 0x004fe20000010000 */
[----:B------:R-:W-:Y:S01]  /*3a20*/  MOV R18, RZ ;  /* 0x000000ff00127202 */ /* 0x000fe20000000f00 */
[----:B------:R-:W-:Y:S01]  /*3a30*/  @!P0 FADD.FTZ R18, RZ, R19 ;  /* 0x00000013ff128221 */ /* 0x000fe20000010000 */
[----:B------:R-:W-:Y:S02]  /*3a40*/  LOP3.LUT P0, RZ, R30, 0x31f, RZ, 0xc0, !PT ;  /* 0x0000031f1eff7812 */ /* 0x000fe4000780c0ff */
        /* <DEDUP_REMOVED lines=19> */
[----:B------:R-:W-:Y:S01]  /*3b80*/  @!P0 FMUL.FTZ R18, R18, 3.2552085031056776643e-05 ;  /* 0x3808888912128820 */ /* 0x000fe20000410000 */
[----:B0-----:R-:W-:Y:S01]  /*3b90*/  FADD.FTZ R19, R15, R19 ;  /* 0x000000130f137221 */ /* 0x001fe20000010000 */
[----:B------:R-:W-:Y:S02]  /*3ba0*/  @!P0 LEA.HI R15, R30, UR6, RZ, 0x1e ;  /* 0x000000061e0f8c11 */ /* 0x000fe4000f8ff0ff */
[----:B------:R-:W2:Y:S01]  /*3bb0*/  LDL.LU R30, [R1+0x54] ;  /* 0x00005400011e7983 */ /* 0x000ea20000300800 */
[----:B------:R-:W-:-:S03]  /*3bc0*/  @!P0 FMUL.FTZ R19, R19, 3.2552085031056776643e-05 ;  /* 0x3808888913138820 */ /* 0x000fc60000410000 */
[----:B------:R-:W2:Y:S04]  /*3bd0*/  LDL.LU R37, [R1+0x44] ;  /* 0x0000440001257983 */ /* 0x000ea80000300800 */
[----:B------:R0:W-:Y:S04]  /*3be0*/  @!P0 STS.64 [R15], R18 ;  /* 0x000000120f008388 */ /* 0x0001e80000000a00 */
[----:B------:R-:W2:Y:S01]  /*3bf0*/  LDL.LU R36, [R1+0x30] ;  /* 0x0000300001247983 */ /* 0x000ea20000300800 */
[----:B0-----:R-:W-:-:S03]  /*3c00*/  IADD3 R15, PT, PT, R35, -UR7, RZ ;  /* 0x80000007230f7c10 */ /* 0x001fc6000fffe0ff */
[----:B------:R-:W2:Y:S01]  /*3c10*/  LDL.LU R35, [R1+0x40] ;  /* 0x0000400001237983 */ /* 0x000ea20000300800 */
[----:B------:R-:W-:Y:S01]  /*3c20*/  LEA R15, R15, UR6, 0x3 ;  /* 0x000000060f0f7c11 */ /* 0x000fe2000f8e18ff */
[----:B------:R-:W0:Y:S01]  /*3c30*/  LDCU.64 UR6, c[0x0][0x380] ;  /* 0x00007000ff0677ac */ /* 0x000e220008000a00 */
[----:B------:R-:W-:Y:S06]  /*3c40*/  BAR.SYNC.DEFER_BLOCKING 0x0 ;  /* 0x0000000000007b1d */ /* 0x000fec0000010000 */
[----:B------:R-:W3:Y:S02]  /*3c50*/  LDS.64 R18, [R15] ;  /* 0x000000000f127984 */ /* 0x000ee40000000a00 */
[--C-:B---3--:R-:W-:Y:S01]  /*3c60*/  FADD.FTZ R15, R34, -R18.reuse ;  /* 0x80000012220f7221 */ /* 0x108fe20000010000 */
[--C-:B----4-:R-:W-:Y:S01]  /*3c70*/  FADD.FTZ R20, R32, -R18.reuse ;  /* 0x8000001220147221 */ /* 0x110fe20000010000 */
[----:B------:R-:W3:Y:S01]  /*3c80*/  LDL.LU R34, [R1+0x20] ;  /* 0x0000200001227983 */ /* 0x000ee20000300800 */
[--C-:B------:R-:W-:Y:S01]  /*3c90*/  FADD.FTZ R21, R31, -R18.reuse ;  /* 0x800000121f157221 */ /* 0x100fe20000010000 */
[----:B------:R-:W-:Y:S01]  /*3ca0*/  FFMA.FTZ R15, R33, -R19, R15 ;  /* 0x80000013210f7223 */ /* 0x000fe2000001000f */
        /* <DEDUP_REMOVED lines=9> */
[----:B------:R-:W0:Y:S01]  /*3d40*/  LDL.LU R31, [R1+0x70] ;  /* 0x00007000011f7983 */ /* 0x000e220000300800 */
[--C-:B------:R-:W-:Y:S01]  /*3d50*/  FADD.FTZ R24, R24, -R18.reuse ;  /* 0x8000001218187221 */ /* 0x100fe20000010000 */
[--C-:B------:R-:W-:Y:S01]  /*3d60*/  FADD.FTZ R10, R10, -R18.reuse ;  /* 0x800000120a0a7221 */ /* 0x100fe20000010000 */
[--C-:B------:R-:W-:Y:S01]  /*3d70*/  FADD.FTZ R11, R11, -R18.reuse ;  /* 0x800000120b0b7221 */ /* 0x100fe20000010000 */
[--C-:B------:R-:W-:Y:S01]  /*3d80*/  FADD.FTZ R12, R12, -R18.reuse ;  /* 0x800000120c0c7221 */ /* 0x100fe20000010000 */
[--C-:B------:R-:W-:Y:S01]  /*3d90*/  FADD.FTZ R13, R13, -R18.reuse ;  /* 0x800000120d0d7221 */ /* 0x100fe20000010000 */
[----:B------:R-:W-:-:S02]  /*3da0*/  FADD.FTZ R14, R14, -R18 ;  /* 0x800000120e0e7221 */ /* 0x000fc40000010000 */
[----:B------:R-:W2:Y:S01]  /*3db0*/  LDL.LU R18, [R1+0x34] ;  /* 0x0000340001127983 */ /* 0x000ea20000300800 */
[-C--:B------:R-:W-:Y:S01]  /*3dc0*/  FFMA.FTZ R20, R3, -R19.reuse, R20 ;  /* 0x8000001303147223 */ /* 0x080fe20000010014 */
[-C--:B------:R-:W-:Y:S01]  /*3dd0*/  FFMA.FTZ R21, R2, -R19.reuse, R21 ;  /* 0x8000001302157223 */ /* 0x080fe20000010015 */
[-C--:B------:R-:W-:Y:S01]  /*3de0*/  FFMA.FTZ R22, R0, -R19.reuse, R22 ;  /* 0x8000001300167223 */ /* 0x080fe20000010016 */
[----:B------:R1:W5:Y:S04]  /*3df0*/  LDL.LU R3, [R1+0x84] ;  /* 0x0000840001037983 */ /* 0x0003680000300800 */
[----:B------:R1:W5:Y:S04]  /*3e00*/  LDL.LU R2, [R1+0x80] ;  /* 0x0000800001027983 */ /* 0x0003680000300800 */
[----:B------:R1:W5:Y:S01]  /*3e10*/  LDL.LU R0, [R1+0x7c] ;  /* 0x00007c0001007983 */ /* 0x0003620000300800 */
[----:B--2---:R-:W-:-:S03]  /*3e20*/  FFMA.FTZ R29, R18, -R19, R29 ;  /* 0x80000013121d7223 */ /* 0x004fc6000001001d */
[----:B------:R-:W2:Y:S01]  /*3e30*/  LDL.LU R18, [R1+0x74] ;  /* 0x0000740001127983 */ /* 0x000ea20000300800 */
[-C--:B------:R-:W-:Y:S01]  /*3e40*/  FFMA.FTZ R28, R37, -R19.reuse, R28 ;  /* 0x80000013251c7223 */ /* 0x080fe2000001001c */
[-C--:B------:R-:W-:Y:S01]  /*3e50*/  FFMA.FTZ R27, R36, -R19.reuse, R27 ;  /* 0x80000013241b7223 */ /* 0x080fe2000001001b */
[-C--:B------:R-:W-:Y:S01]  /*3e60*/  FFMA.FTZ R23, R30, -R19.reuse, R23 ;  /* 0x800000131e177223 */ /* 0x080fe20000010017 */
[-C--:B------:R-:W-:Y:S01]  /*3e70*/  FFMA.FTZ R26, R35, -R19.reuse, R26 ;  /* 0x80000013231a7223 */ /* 0x080fe2000001001a */
[-C--:B---3--:R-:W-:Y:S01]  /*3e80*/  FFMA.FTZ R25, R34, -R19.reuse, R25 ;  /* 0x8000001322197223 */ /* 0x088fe20000010019 */
[-C--:B----4-:R-:W-:Y:S01]  /*3e90*/  FFMA.FTZ R24, R33, -R19.reuse, R24 ;  /* 0x8000001321187223 */ /* 0x090fe20000010018 */
[-C--:B------:R-:W-:Y:S01]  /*3ea0*/  FFMA.FTZ R10, R32, -R19.reuse, R10 ;  /* 0x80000013200a7223 */ /* 0x080fe2000001000a */
[-C--:B------:R-:W-:Y:S01]  /*3eb0*/  FFMA.FTZ R11, R6, -R19.reuse, R11 ;  /* 0x80000013060b7223 */ /* 0x080fe2000001000b */
[-C--:B------:R-:W-:Y:S01]  /*3ec0*/  FFMA.FTZ R12, R8, -R19.reuse, R12 ;  /* 0x80000013080c7223 */ /* 0x080fe2000001000c */
[-C--:B------:R-:W-:Y:S01]  /*3ed0*/  FFMA.FTZ R13, R7, -R19.reuse, R13 ;  /* 0x80000013070d7223 */ /* 0x080fe2000001000d */
[----:B------:R-:W-:Y:S01]  /*3ee0*/  FFMA.FTZ R14, R9, -R19, R14 ;  /* 0x80000013090e7223 */ /* 0x000fe2000001000e */
[C---:B-----5:R-:W-:Y:S01]  /*3ef0*/  FMUL.FTZ R28, R5.reuse, R28 ;  /* 0x0000001c051c7220 */ /* 0x060fe20000410000 */
        /* <DEDUP_REMOVED lines=23> */
[----:B------:R-:W-:Y:S01]  /*4070*/  F2FP.BF16.F32.PACK_AB R13, R14, R13 ;  /* 0x0000000d0e0d723e */ /* 0x000fe200000010ff */
[----:B------:R-:W0:Y:S01]  /*4080*/  S2R R30, SR_TID.X ;  /* 0x00000000001e7919 */ /* 0x000e220000002100 */
[----:B------:R-:W-:Y:S01]  /*4090*/  ULOP3.LUT UR4, UR4, 0x1, URZ, 0x3c, !UPT ;  /* 0x0000000104047892 */ /* 0x000fe2000f8e3cff */
[----:B--2---:R-:W-:-:S05]  /*40a0*/  IADD3.X R7, PT, PT, R18, UR7, RZ, P0, !PT ;  /* 0x0000000712077c10 */ /* 0x004fca00087fe4ff */
[----:B------:R1:W-:Y:S04]  /*40b0*/  STG.E.64 desc[UR14][R6.64], R20 ;  /* 0x0000001406007986 */ /* 0x0003e8000c101b0e */
[----:B------:R1:W-:Y:S04]  /*40c0*/  STG.E.64 desc[UR14][R6.64+0x1e00], R8 ;  /* 0x001e000806007986 */ /* 0x0003e8000c101b0e */
[----:B------:R1:W-:Y:S04]  /*40d0*/  STG.E.64 desc[UR14][R6.64+0x3c00], R26 ;  /* 0x003c001a06007986 */ /* 0x0003e8000c101b0e */
[----:B------:R1:W-:Y:S01]  /*40e0*/  STG.E.64 desc[UR14][R6.64+0x5a00], R12 ;  /* 0x005a000c06007986 */ /* 0x0003e2000c101b0e */
[----:B0-----:R-:W-:Y:S05]  /*40f0*/  BRA.U !UP0, `(.L_x_532) ;  /* 0xffffffc508187547 */ /* 0x001fea000b83ffff */
.L_x_520:
        /* <DEDUP_REMOVED lines=9> */
[----:B------:R-:W-:Y:S01]  /*4190*/  UISETP.LT.U32.AND UP0, UPT, UR16, 0x5, UPT ;  /* 0x000000051000788c */ /* 0x000fe2000bf01070 */
[--C-:B------:R-:W-:Y:S01]  /*41a0*/  SHF.R.U32.HI R28, RZ, 0x5, R30.reuse ;  /* 0x00000005ff1c7819 */ /* 0x100fe2000001161e */
[----:B------:R-:W0:Y:S01]  /*41b0*/  S2UR UR7, SR_CgaCtaId ;  /* 0x00000000000779c3 */ /* 0x000e220000008800 */
[----:B------:R-:W-:Y:S01]  /*41c0*/  SHF.R.U32.HI R32, RZ, 0x4, R30 ;  /* 0x00000004ff207819 */ /* 0x000fe2000001161e */
[----:B------:R-:W-:Y:S01]  /*41d0*/  UISETP.LT.AND.EX UP0, UPT, UR17, URZ, UPT, UP0 ;  /* 0x000000ff1100728c */ /* 0x000fe2000bf01300 */
[----:B------:R-:W-:Y:S02]  /*41e0*/  LOP3.LUT R3, RZ, R28, RZ, 0x33, !PT ;  /* 0x0000001cff037212 */ /* 0x000fe400078e33ff */
[----:B-1----:R-:W-:Y:S01]  /*41f0*/  LOP3.LUT R27, R30, 0x1f, RZ, 0xc0, !PT ;  /* 0x0000001f1e1b7812 */ /* 0x002fe200078ec0ff */
[----:B------:R-:W-:Y:S02]  /*4200*/  USEL UR5, UR16, 0x5, UP0 ;  /* 0x0000000510057887 */ /* 0x000fe40008000000 */
[----:B------:R-:W-:-:S02]  /*4210*/  USEL UR4, UR17, URZ, UP0 ;  /* 0x000000ff11047287 */ /* 0x000fc40008000000 */
[----:B------:R-:W-:Y:S02]  /*4220*/  USHF.L.U32 UR8, UR5, 0x5, URZ ;  /* 0x0000000505087899 */ /* 0x000fe400080006ff */
[----:B------:R-:W-:-:S03]  /*4230*/  USHF.L.U64.HI UR5, UR5, 0x5, UR4 ;  /* 0x0000000505057899 */ /* 0x000fc60008010204 */
[----:B------:R-:W-:Y:S01]  /*4240*/  UMOV UR4, 0x400 ;  /* 0x0000040000047882 */ /* 0x000fe20000000000 */
[----:B------:R-:W-:Y:S02]  /*4250*/  IADD3 R3, P0, PT, R3, UR8, RZ ;  /* 0x0000000803037c10 */ /* 0x000fe4000ff1e0ff */
[----:B------:R-:W-:-:S04]  /*4260*/  MOV R4, UR5 ;  /* 0x0000000500047c02 */ /* 0x000fc80008000f00 */
[----:B------:R-:W-:Y:S01]  /*4270*/  IADD3.X R4, PT, PT, R4, -0x1, RZ, P0, !PT ;  /* 0xffffffff04047810 */ /* 0x000fe200007fe4ff */
[----:B0-----:R-:W-:-:S04]  /*4280*/  ULEA UR4, UR7, UR4, 0x18 ;  /* 0x0000000407047291 */ /* 0x001fc8000f8ec0ff */
[----:B------:R-:W-:-:S04]  /*4290*/  IMAD.WIDE.U32 R6, R4, -0x77777777, RZ ;  /* 0x8888888904067825 */ /* 0x000fc800078e00ff */
[----:B------:R-:W-:-:S04]  /*42a0*/  IMAD.WIDE.U32 R8, P0, R3, -0x77777778, R6 ;  /* 0x8888888803087825 */ /* 0x000fc80007800006 */
[----:B------:R-:W-:Y:S01]  /*42b0*/  IMAD.WIDE.U32 R6, R3, -0x77777777, RZ ;  /* 0x8888888903067825 */ /* 0x000fe200078e00ff */
[----:B------:R-:W-:Y:S02]  /*42c0*/  IADD3.X R11, PT, PT, RZ, RZ, RZ, P0, !PT ;  /* 0x000000ffff0b7210 */ /* 0x000fe400007fe4ff */
[----:B------:R-:W-:Y:S02]  /*42d0*/  MOV R10, R9 ;  /* 0x00000009000a7202 */ /* 0x000fe40000000f00 */
[----:B------:R-:W-:Y:S02]  /*42e0*/  IADD3 RZ, P0, PT, R7, R8, RZ ;  /* 0x0000000807ff7210 */ /* 0x000fe40007f1e0ff */
[----:B------:R-:W-:-:S03]  /*42f0*/  LOP3.LUT R7, R32, 0x1e, RZ, 0xc0, !PT ;  /* 0x0000001e20077812 */ /* 0x000fc600078ec0ff */
[----:B------:R-:W-:Y:S01]  /*4300*/  IMAD.WIDE.U32.X R8, R4, -0x77777778, R10, P0 ;  /* 0x8888888804087825 */ /* 0x000fe200000e040a */
[----:B------:R-:W-:Y:S02]  /*4310*/  LOP3.LUT R0, R7, 0x1f, R30, 0x78, !PT ;  /* 0x0000001f07007812 */ /* 0x000fe400078e781e */
[----:B------:R-:W-:Y:S02]  /*4320*/  LEA R7, R28, UR4, 0x7 ;  /* 0x000000041c077c11 */ /* 0x000fe4000f8e38ff */
[----:B------:R-:W-:Y:S02]  /*4330*/  SHF.R.U64 R5, R8, 0x3, R9 ;  /* 0x0000000308057819 */ /* 0x000fe40000001209 */
[----:B------:R-:W-:Y:S02]  /*4340*/  LEA R7, R0, R7, 0x2 ;  /* 0x0000000700077211 */ /* 0x000fe400078e10ff */
[----:B------:R-:W-:Y:S02]  /*4350*/  IADD3 R6, P0, PT, R5, 0x1, RZ ;  /* 0x0000000105067810 */ /* 0x000fe40007f1e0ff */
[----:B------:R-:W-:-:S02]  /*4360*/  LOP3.LUT R8, R30, 0xf, RZ, 0xc0, !PT ;  /* 0x0000000f1e087812 */ /* 0x000fc400078ec0ff */
[----:B------:R-:W-:Y:S02]  /*4370*/  LEA.HI.X R11, R9, RZ, RZ, 0x1d, P0 ;  /* 0x000000ff090b7211 */ /* 0x000fe400000fecff */
[----:B------:R-:W-:Y:S02]  /*4380*/  MOV R9, UR6 ;  /* 0x0000000600097c02 */ /* 0x000fe40008000f00 */
[C---:B------:R-:W-:Y:S02]  /*4390*/  LOP3.LUT R10, R6.reuse, 0x7, RZ, 0xc0, !PT ;  /* 0x00000007060a7812 */ /* 0x040fe400078ec0ff */
[----:B------:R-:W-:Y:S02]  /*43a0*/  LOP3.LUT R26, R6, 0xfffffff8, RZ, 0xc0, !PT ;  /* 0xfffffff8061a7812 */ /* 0x000fe400078ec0ff */
[----:B------:R-:W-:-:S07]  /*43b0*/  LOP3.LUT R11, R11, 0x3fffffff, RZ, 0xc0, !PT ;  /* 0x3fffffff0b0b7812 */ /* 0x000fce00078ec0ff */
.L_x_546:
        /* <DEDUP_REMOVED lines=29> */
[----:B------:R-:W-:-:S04]  /*4590*/  LEA.HI.X R17, R17, UR7, R14, 0x3, P2 ;  /* 0x0000000711117c11 */ /* 0x000fc800090f1c0e */
[----:B------:R-:W-:-:S07]  /*45a0*/  IADD3.X R17, PT, PT, RZ, R17, RZ, P1, !PT ;  /* 0x00000011ff117210 */ /* 0x000fce0000ffe4ff */
.L_x_537:
        /* <DEDUP_REMOVED lines=33> */
.L_x_536:
[----:B------:R-:W-:Y:S05]  /*47c0*/  BSYNC.RECONVERGENT B1 ;  /* 0x0000000000017941 */ /* 0x000fea0003800200 */
.L_x_535:
        /* <DEDUP_REMOVED lines=30> */
.L_x_539:
[----:B------:R-:W-:Y:S05]  /*49b0*/  BSYNC.RECONVERGENT B1 ;  /* 0x0000000000017941 */ /* 0x000fea0003800200 */
.L_x_538:
        /* <DEDUP_REMOVED lines=28> */
.L_x_534:
[----:B------:R-:W-:Y:S05]  /*4b80*/  BSYNC.RECONVERGENT B0 ;  /* 0x0000000000007941 */ /* 0x000fea0003800200 */
.L_x_533:
[----:B------:R0:W-:Y:S01]  /*4b90*/  STS [R7], R12 ;  /* 0x0000000c07007388 */ /* 0x0001e20000000800 */
[----:B------:R-:W1:Y:S01]  /*4ba0*/  LDC.64 R16, c[0x0][0x388] ;  /* 0x0000e200ff107b82 */ /* 0x000e620000000a00 */
[----:B------:R-:W-:Y:S02]  /*4bb0*/  ISETP.NE.AND P0, PT, R8, 0xf, PT ;  /* 0x0000000f0800780c */ /* 0x000fe40003f05270 */
[----:B------:R0:W-:Y:S01]  /*4bc0*/  STS [R7+0x780], R13 ;  /* 0x0007800d07007388 */ /* 0x0001e20000000800 */
[----:B------:R-:W-:-:S04]  /*4bd0*/  MOV R0, R32 ;  /* 0x0000002000007202 */ /* 0x000fc80000000f00 */
[----:B------:R-:W2:Y:S08]  /*4be0*/  LDC.64 R14, c[0x0][0x390] ;  /* 0x0000e400ff0e7b82 */ /* 0x000eb00000000a00 */
[----:B0-----:R-:W-:Y:S06]  /*4bf0*/  BAR.SYNC.DEFER_BLOCKING 0x0 ;  /* 0x0000000000007b1d */ /* 0x001fec0000010000 */
.L_x_545:
        /* <DEDUP_REMOVED lines=15> */
.L_x_541:
[----:B------:R-:W-:Y:S05]  /*4cf0*/  BSYNC.RECONVERGENT B0 ;  /* 0x0000000000007941 */ /* 0x000fea0003800200 */
.L_x_540:
[----:B------:R-:W-:-:S03]  /*4d00*/  UMOV UR4, 0xffff ;  /* 0x0000ffff00047882 */ /* 0x000fc60000000000 */
        /* <DEDUP_REMOVED lines=24> */
.L_x_556:
        /* <DEDUP_REMOVED lines=10> */
.L_x_544:
[----:B------:R-:W-:Y:S05]  /*4f30*/  BSYNC.RECONVERGENT B0 ;  /* 0x0000000000007941 */ /* 0x000fea0003800200 */
.L_x_543:
        /* <DEDUP_REMOVED lines=9> */
.L_x_542:
        /* <DEDUP_REMOVED lines=8> */
.L_x_548:
[----:B------:R-:W-:Y:S05]  /*5050*/  BSYNC B0 ;  /* 0x0000000000007941 */ /* 0x000fea0003800000 */
.L_x_547:
        /* <DEDUP_REMOVED lines=8> */
.L_x_549:
[----:B------:R-:W-:Y:S01]  /*50e0*/  FADD.FTZ R13, R13, R2 ;  /* 0x000000020d0d7221 */ /* 0x000fe20000010000 */
[----:B------:R-:W-:-:S04]  /*50f0*/  HFMA2 R29, -RZ, RZ, 0, 2.384185791015625e-07 ;  /* 0x00000004ff1d7431 */ /* 0x000fc800000001ff */
[----:B------:R-:W-:Y:S02]  /*5100*/  MOV R25, R13 ;  /* 0x0000000d00197202 */ /* 0x000fe40000000f00 */
[----:B------:R-:W-:-:S07]  /*5110*/  MOV R19, R24 ;  /* 0x0000001800137202 */ /* 0x000fce0000000f00 */
[----:B------:R-:W-:Y:S05]  /*5120*/  WARPSYNC.COLLECTIVE R22, `(.L_x_550) ;  /* 0x0000000016087348 */ /* 0x000fea0003c00000 */
[----:B------:R0:W1:Y:S02]  /*5130*/  SHFL.BFLY P2, R24, R25, R29, R30 ;  /* 0x0c00001d19187389 */ /* 0x000064000004001e */
[----:B01----:R-:W-:Y:S05]  /*5140*/  ENDCOLLECTIVE ;  /* 0x000000000000791b */ /* 0x003fea0003800000 */
.L_x_550:
[----:B------:R-:W-:-:S05]  /*5150*/  FADD.FTZ R19, R19, R12 ;  /* 0x0000000c13137221 */ /* 0x000fca0000010000 */
[----:B------:R-:W-:Y:S02]  /*5160*/  MOV R25, R19 ;  /* 0x0000001300197202 */ /* 0x000fe40000000f00 */
[----:B------:R-:W-:-:S07]  /*5170*/  MOV R18, R24 ;  /* 0x0000001800127202 */ /* 0x000fce0000000f00 */
[----:B------:R-:W-:Y:S05]  /*5180*/  WARPSYNC.COLLECTIVE R22, `(.L_x_551) ;  /* 0x0000000016087348 */ /* 0x000fea0003c00000 */
[----:B------:R0:W1:Y:S02]  /*5190*/  SHFL.BFLY P2, R24, R25, R29, R30 ;  /* 0x0c00001d19187389 */ /* 0x000064000004001e */
[----:B01----:R-:W-:Y:S05]  /*51a0*/  ENDCOLLECTIVE ;  /* 0x000000000000791b */ /* 0x003fea0003800000 */
.L_x_551:
[----:B------:R-:W-:Y:S01]  /*51b0*/  FADD.FTZ R18, R13, R18 ;  /* 0x000000120d127221 */ /* 0x000fe20000010000 */
[----:B------:R-:W-:-:S04]  /*51c0*/  HFMA2 R29, -RZ, RZ, 0, 1.1920928955078125e-07 ;  /* 0x00000002ff1d7431 */ /* 0x000fc800000001ff */
[----:B------:R-:W-:Y:S02]  /*51d0*/  MOV R25, R18 ;  /* 0x0000001200197202 */ /* 0x000fe40000000f00 */
[----:B------:R-:W-:-:S07]  /*51e0*/  MOV R20, R24 ;  /* 0x0000001800147202 */ /* 0x000fce0000000f00 */
[----:B------:R-:W-:Y:S05]  /*51f0*/  WARPSYNC.COLLECTIVE R22, `(.L_x_552) ;  /* 0x0000000016087348 */ /* 0x000fea0003c00000 */
[----:B------:R0:W1:Y:S02]  /*5200*/  SHFL.BFLY P2, R24, R25, R29, R30 ;  /* 0x0c00001d19187389 */ /* 0x000064000004001e */
[----:B01----:R-:W-:Y:S05]  /*5210*/  ENDCOLLECTIVE ;  /* 0x000000000000791b */ /* 0x003fea0003800000 */
.L_x_552:
[----:B------:R-:W-:-:S05]  /*5220*/  FADD.FTZ R20, R19, R20 ;  /* 0x0000001413147221 */ /* 0x000fca0000010000 */
[----:B------:R-:W-:Y:S02]  /*5230*/  MOV R25, R20 ;  /* 0x0000001400197202 */ /* 0x000fe40000000f00 */
[----:B------:R-:W-:-:S07]  /*5240*/  MOV R21, R24 ;  /* 0x0000001800157202 */ /* 0x000fce0000000f00 */
[----:B------:R-:W-:Y:S05]  /*5250*/  WARPSYNC.COLLECTIVE R22, `(.L_x_553) ;  /* 0x0000000016087348 */ /* 0x000fea0003c00000 */
[----:B------:R0:W1:Y:S02]  /*5260*/  SHFL.BFLY P2, R24, R25, R29, R30 ;  /* 0x0c00001d19187389 */ /* 0x000064000004001e */
[----:B01----:R-:W-:Y:S05]  /*5270*/  ENDCOLLECTIVE ;  /* 0x000000000000791b */ /* 0x003fea0003800000 */
.L_x_553:
[----:B------:R-:W-:Y:S01]  /*5280*/  FADD.FTZ R21, R18, R21 ;  /* 0x0000001512157221 */ /* 0x000fe20000010000 */
[----:B------:R-:W-:-:S04]  /*5290*/  HFMA2 R29, -RZ, RZ, 0, 5.9604644775390625e-08 ;  /* 0x00000001ff1d7431 */ /* 0x000fc800000001ff */
[----:B------:R-:W-:Y:S02]  /*52a0*/  MOV R25, R21 ;  /* 0x0000001500197202 */ /* 0x000fe40000000f00 */
[----:B------:R-:W-:-:S07]  /*52b0*/  MOV R23, R24 ;  /* 0x0000001800177202 */ /* 0x000fce0000000f00 */
[----:B------:R-:W-:Y:S05]  /*52c0*/  WARPSYNC.COLLECTIVE R22, `(.L_x_554) ;  /* 0x0000000016087348 */ /* 0x000fea0003c00000 */
[----:B------:R0:W1:Y:S02]  /*52d0*/  SHFL.BFLY P2, R24, R25, R29, R30 ;  /* 0x0c00001d19187389 */ /* 0x000064000004001e */
[----:B01----:R-:W-:Y:S05]  /*52e0*/  ENDCOLLECTIVE ;  /* 0x000000000000791b */ /* 0x003fea0003800000 */
.L_x_554:
[----:B------:R-:W-:-:S05]  /*52f0*/  FADD.FTZ R23, R20, R23 ;  /* 0x0000001714177221 */ /* 0x000fca0000010000 */
[----:B------:R-:W-:Y:S02]  /*5300*/  MOV R25, R23 ;  /* 0x0000001700197202 */ /* 0x000fe40000000f00 */
[----:B------:R-:W-:-:S07]  /*5310*/  MOV R2, R24 ;  /* 0x0000001800027202 */ /* 0x000fce0000000f00 */
[----:B------:R-:W-:Y:S05]  /*5320*/  WARPSYNC.COLLECTIVE R22, `(.L_x_555) ;  /* 0x0000000016087348 */ /* 0x000fea0003c00000 */
[----:B------:R0:W1:Y:S02]  /*5330*/  SHFL.BFLY P2, R24, R25, R29, R30 ;  /* 0x0c00001d19187389 */ /* 0x000064000004001e */
[----:B01----:R-:W-:Y:S05]  /*5340*/  ENDCOLLECTIVE ;  /* 0x000000000000791b */ /* 0x003fea0003800000 */
.L_x_555:
[----:B------:R-:W-:Y:S01]  /*5350*/  FADD.FTZ R2, R21, R2 ;  /* 0x0000000215027221 */ /* 0x000fe20000010000 */
[----:B------:R-:W-:Y:S01]  /*5360*/  MOV R12, R24 ;  /* 0x00000018000c7202 */ /* 0x000fe20000000f00 */
[----:B------:R-:W-:Y:S06]  /*5370*/  BRA `(.L_x_556) ;  /* 0xfffffff800c47947 */ /* 0x000fec000383ffff */
.L_x_557:
        /* <DEDUP_REMOVED lines=16> */
.L_x_1842:


//--------------------- .text._ZN13group_norm_v218gn_bwd_cuda_kernelI13__nv_bfloat16Li480ELi1ELi16ELi120ELi256ELb1ELb1ELi16ELi960ELi960ELi4ELb1ELi8ELb0ELb0ELNS_15WgradSyncMethodE3ENS_16CompileConditionILi1000EEEEEvPT_S6_S6_PKS5_S8_S8_S8_PKfflPfPj --------------------------
	.section	.text._ZN13group_norm_v218gn_bwd_cuda_kernelI13__nv_bfloat16Li480ELi1ELi16ELi120ELi256ELb1ELb1ELi16ELi960ELi960ELi4ELb1ELi8ELb0ELb0ELNS_15WgradSyncMethodE3ENS_16CompileConditionILi1000EEEEEvPT_S6_S6_PKS5_S8_S8_S8_PKfflPfPj,"ax",@progbits
	.align	128
        .global         _ZN13group_norm_v218gn_bwd_cuda_kernelI13__nv_bfloat16Li480ELi1ELi16ELi120ELi256ELb1ELb1ELi16ELi960ELi960ELi4ELb1ELi8ELb0ELb0ELNS_15WgradSyncMethodE3ENS_16CompileConditionILi1000EEEEEvPT_S6_S6_PKS5_S8_S8_S8_PKfflPfPj
        .type           _ZN13group_norm_v218gn_bwd_cuda_kernelI13__nv_bfloat16Li480ELi1ELi16ELi120ELi256ELb1ELb1ELi16ELi960ELi960ELi4ELb1ELi8ELb0ELb0ELNS_15WgradSyncMethodE3ENS_16CompileConditionILi1000EEEEEvPT_S6_S6_PKS5_S8_S8_S8_PKfflPfPj,@function
        .size           _ZN13group_norm_v218gn_bwd_cuda_kernelI13__nv_bfloat16Li480ELi1ELi16ELi120ELi256ELb1ELb1ELi16ELi960ELi960ELi4ELb1ELi8ELb0ELb0ELNS_15WgradSyncMethodE3ENS_16CompileConditionILi1000EEEEEvPT_S6_S6_PKS5_S8_S8_S8_PKfflPfPj,(.L_x_1843 - _ZN13group_norm_v218gn_bwd_cuda_kernelI13__nv_bfloat16Li480ELi1ELi16ELi120ELi256ELb1ELb1ELi16ELi960ELi960ELi4ELb1ELi8ELb0ELb0ELNS_15WgradSyncMethodE3ENS_16CompileConditionILi1000EEEEEvPT_S6_S6_PKS5_S8_S8_S8_PKfflPfPj)
        .other          _ZN13group_norm_v218gn_bwd_cuda_kernelI13__nv_bfloat16Li480ELi1ELi16ELi120ELi256ELb1ELb1ELi16ELi960ELi960ELi4ELb1ELi8ELb0ELb0ELNS_15WgradSyncMethodE3ENS_16CompileConditionILi1000EEEEEvPT_S6_S6_PKS5_S8_S8_S8_PKfflPfPj,@"STO_CUDA_ENTRY STV_DEFAULT"
_ZN13group_norm_v218gn_bwd_cuda_kernelI13__nv_bfloat16Li480ELi1ELi16ELi120ELi256ELb1ELb1ELi16ELi960ELi960ELi4ELb1ELi8ELb0ELb0ELNS_15WgradSyncMethodE3ENS_16CompileConditionILi1000EEEEEvPT_S6_S6_PKS5_S8_S8_S8_PKfflPfPj:
.text._ZN13group_norm_v218gn_bwd_cuda_kernelI13__nv_bfloat16Li480ELi1ELi16ELi120ELi256ELb1ELb1ELi16ELi960ELi960ELi4ELb1ELi8ELb0ELb0ELNS_15WgradSyncMethodE3ENS_16CompileConditionILi1000EEEEEvPT_S6_S6_PKS5_S8_S8_S8_PKfflPfPj:
        /* <DEDUP_REMOVED lines=26> */
.L_x_560:
[----:B------:R-:W2:Y:S04]  /*01a0*/  LD.E.STRONG.GPU R8, desc[UR10][R6.64+0x20] ;  /* 0x0000200a06087980 */ /* 0x000ea8000c10f900 */
[----:B--2---:R-:W-:Y:S01]  /*01b0*/  CCTL.IVALL ;  /* 0x00000000ff00798f */ /* 0x004fe20002000000 */
[----:B------:R-:W-:Y:S05]  /*01c0*/  YIELD ;  /* 0x0000000000007946 */ /* 0x000fea0003800000 */
[----:B-----5:R-:W-:-:S04]  /*01d0*/  LOP3.LUT R8, R8, R3, RZ, 0x3c, !PT ;  /* 0x0000000308087212 */ /* 0x020fc800078e3cff */
[----:B------:R-:W-:-:S13]  /*01e0*/  ISETP.GT.AND P0, PT, R8, -0x1, PT ;  /* 0xffffffff0800780c */ /* 0x000fda0003f04270 */
[----:B------:R-:W-:Y:S05]  /*01f0*/  @P0 BRA `(.L_x_560) ;  /* 0xfffffffc00e80947 */ /* 0x000fea000383ffff */
.L_x_559:
[----:B------:R-:W-:Y:S05]  /*0200*/  WARPSYNC.ALL ;  /* 0x0000000000007948 */ /* 0x000fea0003800000 */
[----:B------:R-:W-:Y:S06]  /*0210*/  BAR.SYNC.DEFER_BLOCKING 0x0 ;  /* 0x0000000000007b1d */ /* 0x000fec0000010000 */
[----:B------:R-:W-:Y:S05]  /*0220*/  BRA `(.L_x_561) ;  /* 0x0000004c008c7947 */ /* 0x000fea0003800000 */
.L_x_558:
[----:B------:R-:W0:Y:S01]  /*0230*/  S2R R5, SR_TID.X ;  /* 0x0000000000057919 */ /* 0x000e220000002100 */
[----:B------:R-:W1:Y:S08]  /*0240*/  LDC.64 R28, c[0x0][0x3a8] ;  /* 0x0000ea00ff1c7b82 */ /* 0x000e700000000a00 */
[----:B------:R-:W2:Y:S01]  /*0250*/  LDC.64 R32, c[0x0][0x3b0] ;  /* 0x0000ec00ff207b82 */ /* 0x000ea20000000a00 */
[----:B------:R-:W3:Y:S07]  /*0260*/  S2R R8, SR_CgaCtaId ;  /* 0x0000000000087919 */ /* 0x000eee0000008800 */
[----:B------:R-:W4:Y:S08]  /*0270*/  LDC.64 R122, c[0x0][0x3d8] ;  /* 0x0000f600ff7a7b82 */ /* 0x000f300000000a00 */
[----:B------:R-:W5:Y:S01]  /*0280*/  LDC.64 R120, c[0x0][0x3d8] ;  /* 0x0000f600ff787b82 */ /* 0x000f620000000a00 */
        /* <DEDUP_REMOVED lines=8> */
[----:B------:R-:W-:-:S03]  /*0310*/  IMAD R6, R4, 0x3c0, RZ ;  /* 0x000003c004067824 */ /* 0x000fc600078e02ff */
[----:B------:R-:W-:-:S04]  /*0320*/  LOP3.LUT R3, R3, 0xffff, RZ, 0xc0, !PT ;  /* 0x0000ffff03037812 */ /* 0x000fc800078ec0ff */
[----:B------:R-:W-:-:S05]  /*0330*/  LEA R3, R3, R6, 0x2 ;  /* 0x0000000603037211 */ /* 0x000fca00078e10ff */
[----:B-1----:R-:W-:-:S04]  /*0340*/  IMAD.WIDE.U32 R28, R3, 0x2, R28 ;  /* 0x00000002031c7825 */ /* 0x002fc800078e001c */
[----:B--2---:R-:W-:Y:S02]  /*0350*/  IMAD.WIDE.U32 R32, R3, 0x2, R32 ;  /* 0x0000000203207825 */ /* 0x004fe400078e0020 */
[----:B------:R-:W2:Y:S04]  /*0360*/  LDG.E.64.CONSTANT R28, desc[UR10][R28.64] ;  /* 0x0000000a1c1c7981 */ /* 0x000ea8000c1e9b00 */
[----:B------:R-:W2:Y:S01]  /*0370*/  LDG.E.64.CONSTANT R32, desc[UR10][R32.64] ;  /* 0x0000000a20207981 */ /* 0x000ea2000c1e9b00 */
[----:B------:R-:W-:Y:S01]  /*0380*/  SHF.R.U32.HI R3, RZ, 0x1, R5 ;  /* 0x00000001ff037819 */ /* 0x000fe20000011605 */
[----:B------:R-:W0:Y:S01]  /*0390*/  S2UR UR13, SR_CTAID.Y ;  /* 0x00000000000d79c3 */ /* 0x000e220000002600 */
[----:B----4-:R-:W-:Y:S02]  /*03a0*/  LEA R122, P0, R0, R122, 0x2 ;  /* 0x0000007a007a7211 */ /* 0x010fe400078010ff */
[----:B------:R-:W-:-:S02]  /*03b0*/  CS2R R56, SRZ ;  /* 0x0000000000387805 */ /* 0x000fc4000001ff00 */
[C---:B------:R-:W-:Y:S02]  /*03c0*/  LEA R7, R4.reuse, R3, 0x3 ;  /* 0x0000000304077211 */ /* 0x040fe400078e18ff */
[----:B------:R-:W-:Y:S02]  /*03d0*/  CS2R R54, SRZ ;  /* 0x0000000000367805 */ /* 0x000fe4000001ff00 */
[----:B------:R-:W-:Y:S01]  /*03e0*/  MOV R3, 0x400 ;  /* 0x0000040000037802 */ /* 0x000fe20000000f00 */
[----:B-----5:R-:W-:Y:S01]  /*03f0*/  IMAD.WIDE.U32 R120, R4, 0x4, R120 ;  /* 0x0000000404787825 */ /* 0x020fe200078e0078 */
[----:B------:R-:W-:Y:S01]  /*0400*/  LEA.HI.X R123, R0, R123, RZ, 0x2, P0 ;  /* 0x0000007b007b7211 */ /* 0x000fe200000f14ff */
[----:B------:R-:W-:Y:S01]  /*0410*/  UMOV UR4, URZ ;  /* 0x000000ff00047c82 */ /* 0x000fe20008000000 */
[----:B------:R-:W-:Y:S01]  /*0420*/  IADD3 R3, PT, PT, R3, 0x3c00, RZ ;  /* 0x00003c0003037810 */ /* 0x000fe20007ffe0ff */
[----:B------:R-:W-:Y:S01]  /*0430*/  IMAD R7, R7, 0x78, -R6 ;  /* 0x0000007807077824 */ /* 0x000fe200078e0a06 */
[----:B------:R-:W-:Y:S01]  /*0440*/  SHF.L.U32 R6, R5, 0x3, RZ ;  /* 0x0000000305067819 */ /* 0x000fe200000006ff */
[----:B------:R-:W-:Y:S01]  /*0450*/  UMOV UR5, URZ ;  /* 0x000000ff00057c82 */ /* 0x000fe20008000000 */
[----:B---3--:R-:W-:-:S02]  /*0460*/  LEA R3, R8, R3, 0x18 ;  /* 0x0000000308037211 */ /* 0x008fc400078ec0ff */
        /* <DEDUP_REMOVED lines=8> */
[----:B------:R-:W-:Y:S02]  /*04f0*/  SHF.R.U32.HI R12, RZ, 0x2, R11 ;  /* 0x00000002ff0c7819 */ /* 0x000fe4000001160b */
[----:B------:R-:W-:Y:S02]  /*0500*/  LOP3.LUT R27, R6, 0x8, RZ, 0xc0, !PT ;  /* 0x00000008061b7812 */ /* 0x000fe400078ec0ff */
[C---:B------:R-:W-:Y:S01]  /*0510*/  IADD3 R19, PT, PT, R7.reuse, 0x34, RZ ;  /* 0x0000003407137810 */ /* 0x040fe20007ffe0ff */
[----:B------:R-:W-:Y:S01]  /*0520*/  IMAD R12, R12, 0x18, R3 ;  /* 0x000000180c0c7824 */ /* 0x000fe200078e0203 */
[----:B------:R-:W-:-:S02]  /*0530*/  IADD3 R21, PT, PT, R7, 0x38, RZ ;  /* 0x0000003807157810 */ /* 0x000fc40007ffe0ff */
[C---:B------:R-:W-:Y:S02]  /*0540*/  IADD3 R23, PT, PT, R7.reuse, 0x3c, RZ ;  /* 0x0000003c07177810 */ /* 0x040fe40007ffe0ff */
[C---:B------:R-:W-:Y:S02]  /*0550*/  IADD3 R25, PT, PT, R7.reuse, 0x40, RZ ;  /* 0x0000004007197810 */ /* 0x040fe40007ffe0ff */
[C---:B------:R-:W-:Y:S02]  /*0560*/  IADD3 R30, PT, PT, R7.reuse, 0x44, RZ ;  /* 0x00000044071e7810 */ /* 0x040fe40007ffe0ff */
[----:B------:R-:W-:Y:S02]  /*0570*/  SHF.R.U32.HI R18, RZ, 0x2, R17 ;  /* 0x00000002ff127819 */ /* 0x000fe40000011611 */
[C---:B------:R-:W-:Y:S02]  /*0580*/  IADD3 R6, PT, PT, R7.reuse, 0x18, RZ ;  /* 0x0000001807067810 */ /* 0x040fe40007ffe0ff */
[C---:B------:R-:W-:Y:S01]  /*0590*/  IADD3 R37, PT, PT, R7.reuse, 0x50, RZ ;  /* 0x0000005007257810 */ /* 0x040fe20007ffe0ff */
[----:B------:R-:W-:Y:S01]  /*05a0*/  IMAD R18, R18, 0x18, R3 ;  /* 0x0000001812127824 */ /* 0x000fe200078e0203 */
[----:B------:R-:W-:-:S02]  /*05b0*/  IADD3 R39, PT, PT, R7, 0x54, RZ ;  /* 0x0000005407277810 */ /* 0x000fc40007ffe0ff */
[C---:B------:R-:W-:Y:S02]  /*05c0*/  IADD3 R41, PT, PT, R7.reuse, 0x58, RZ ;  /* 0x0000005807297810 */ /* 0x040fe40007ffe0ff */
[C---:B------:R-:W-:Y:S02]  /*05d0*/  IADD3 R43, PT, PT, R7.reuse, 0x5c, RZ ;  /* 0x0000005c072b7810 */ /* 0x040fe40007ffe0ff */
[C---:B------:R-:W-:Y:S02]  /*05e0*/  IADD3 R45, PT, PT, R7.reuse, 0x60, RZ ;  /* 0x00000060072d7810 */ /* 0x040fe40007ffe0ff */
[C---:B------:R-:W-:Y:S02]  /*05f0*/  IADD3 R47, PT, PT, R7.reuse, 0x64, RZ ;  /* 0x00000064072f7810 */ /* 0x040fe40007ffe0ff */
[----:B------:R-:W-:Y:S02]  /*0600*/  IADD3 R49, PT, PT, R7, 0x68, RZ ;  /* 0x0000006807317810 */ /* 0x000fe40007ffe0ff */
[----:B------:R-:W-:-:S02]  /*0610*/  SHF.R.U32.HI R8, RZ, 0x2, R8 ;  /* 0x00000002ff087819 */ /* 0x000fc40000011608 */
[----:B------:R-:W-:Y:S02]  /*0620*/  SHF.R.U32.HI R34, RZ, 0x2, R31 ;  /* 0x00000002ff227819 */ /* 0x000fe4000001161f */
[----:B------:R-:W-:Y:S01]  /*0630*/  IADD3 R7, PT, PT, R7, 0x6c, RZ ;  /* 0x0000006c07077810 */ /* 0x000fe20007ffe0ff */
[----:B------:R-:W-:Y:S01]  /*0640*/  IMAD R8, R8, 0x18, R3 ;  /* 0x0000001808087824 */ /* 0x000fe200078e0203 */
[----:B------:R-:W-:Y:S01]  /*0650*/  SHF.R.U32.HI R10, RZ, 0x2, R9 ;  /* 0x00000002ff0a7819 */ /* 0x000fe20000011609 */
[----:B------:R-:W-:Y:S01]  /*0660*/  IMAD R34, R34, 0x18, R3 ;  /* 0x0000001822227824 */ /* 0x000fe200078e0203 */
        /* <DEDUP_REMOVED lines=33> */
[C---:B------:R-:W-:Y:S01]  /*0880*/  IADD3 R9, PT, PT, R27.reuse, R12, RZ ;  /* 0x0000000c1b097210 */ /* 0x040fe20007ffe0ff */
[--C-:B------:R-:W-:Y:S01]  /*0890*/  IMAD R50, R50, 0x18, R3.reuse ;  /* 0x0000001832327824 */ /* 0x100fe200078e0203 */
[C---:B------:R-:W-:Y:S01]  /*08a0*/  IADD3 R12, PT, PT, R27.reuse, R18, RZ ;  /* 0x000000121b0c7210 */ /* 0x040fe20007ffe0ff */
[----:B------:R-:W-:Y:S01]  /*08b0*/  IMAD R52, R52, 0x18, R3 ;  /* 0x0000001834347824 */ /* 0x000fe200078e0203 */
        /* <DEDUP_REMOVED lines=12> */
[----:B------:R-:W-:-:S02]  /*0980*/  IADD3 R20, PT, PT, R27, R38, RZ ;  /* 0x000000261b147210 */ /* 0x000fc40007ffe0ff */
[C---:B------:R-:W-:Y:S02]  /*0990*/  IADD3 R21, PT, PT, R27.reuse, R40, RZ ;  /* 0x000000281b157210 */ /* 0x040fe40007ffe0ff */
[C---:B------:R-:W-:Y:S02]  /*09a0*/  IADD3 R22, PT, PT, R27.reuse, R42, RZ ;  /* 0x0000002a1b167210 */ /* 0x040fe40007ffe0ff */
[C---:B------:R-:W-:Y:S02]  /*09b0*/  IADD3 R23, PT, PT, R27.reuse, R44, RZ ;  /* 0x0000002c1b177210 */ /* 0x040fe40007ffe0ff */
[C---:B------:R-:W-:Y:S02]  /*09c0*/  IADD3 R24, PT, PT, R27.reuse, R46, RZ ;  /* 0x0000002e1b187210 */ /* 0x040fe40007ffe0ff */
[C---:B------:R-:W-:Y:S02]  /*09d0*/  IADD3 R25, PT, PT, R27.reuse, R48, RZ ;  /* 0x000000301b197210 */ /* 0x040fe40007ffe0ff */
[----:B------:R-:W-:-:S02]  /*09e0*/  IADD3 R26, PT, PT, R27, R50, RZ ;  /* 0x000000321b1a7210 */ /* 0x000fc40007ffe0ff */
[----:B------:R-:W-:Y:S02]  /*09f0*/  CS2R R50, SRZ ;  /* 0x0000000000327805 */ /* 0x000fe4000001ff00 */
[----:B------:R-:W-:Y:S02]  /*0a00*/  IADD3 R27, PT, PT, R27, R52, RZ ;  /* 0x000000341b1b7210 */ /* 0x000fe40007ffe0ff */
[----:B------:R-:W-:Y:S02]  /*0a10*/  CS2R R52, SRZ ;  /* 0x0000000000347805 */ /* 0x000fe4000001ff00 */
[----:B--2---:R-:W-:Y:S02]  /*0a20*/  PRMT R34, R29, 0x7632, R34 ;  /* 0x000076321d227816 */ /* 0x004fe40000000022 */
[----:B------:R-:W-:Y:S02]  /*0a30*/  PRMT R3, R28, 0x7632, R3 ;  /* 0x000076321c037816 */ /* 0x000fe40000000003 */
[----:B------:R-:W-:-:S02]  /*0a40*/  PRMT R35, R32, 0x7632, R35 ;  /* 0x0000763220237816 */ /* 0x000fc40000000023 */
[C---:B------:R-:W-:Y:S02]  /*0a50*/  PRMT R36, R33.reuse, 0x7632, R36 ;  /* 0x0000763221247816 */ /* 0x040fe40000000024 */
[----:B------:R-:W-:Y:S02]  /*0a60*/  SHF.L.U32 R30, R33, 0x10, RZ ;  /* 0x00000010211e7819 */ /* 0x000fe400000006ff */
[----:B------:R-:W-:Y:S02]  /*0a70*/  SHF.L.U32 R31, R32, 0x10, RZ ;  /* 0x00000010201f7819 */ /* 0x000fe400000006ff */
[----:B------:R-:W-:Y:S02]  /*0a80*/  SHF.L.U32 R33, R34, 0x10, RZ ;  /* 0x0000001022217819 */ /* 0x000fe400000006ff */
[----:B------:R-:W-:Y:S02]  /*0a90*/  SHF.L.U32 R28, R28, 0x10, RZ ;  /* 0x000000101c1c7819 */ /* 0x000fe400000006ff */
[----:B------:R-:W-:-:S02]  /*0aa0*/  SHF.L.U32 R29, R29, 0x10, RZ ;  /* 0x000000101d1d7819 */ /* 0x000fc400000006ff */
[----:B------:R-:W-:Y:S02]  /*0ab0*/  SHF.L.U32 R32, R3, 0x10, RZ ;  /* 0x0000001003207819 */ /* 0x000fe400000006ff */
[----:B------:R-:W-:Y:S02]  /*0ac0*/  SHF.L.U32 R35, R35, 0x10, RZ ;  /* 0x0000001023237819 */ /* 0x000fe400000006ff */
[----:B0-----:R-:W-:-:S07]  /*0ad0*/  SHF.L.U32 R34, R36, 0x10, RZ ;  /* 0x0000001024227819 */ /* 0x001fce00000006ff */
.L_x_571:
[----:B------:R-:W-:Y:S01]  /*0ae0*/  LOP3.LUT R3, R5, 0xffff, RZ, 0xc0, !PT ;  /* 0x0000ffff05037812 */ /* 0x000fe200078ec0ff */
[----:B-1----:R-:W-:Y:S01]  /*0af0*/  IMAD R41, R4, 0x3c0, RZ ;  /* 0x000003c004297824 */ /* 0x002fe200078e02ff */
[----:B------:R-:W-:Y:S02]  /*0b00*/  USHF.R.U64 UR12, UR13, 0x1, UR5 ;  /* 0x000000010d0c7899 */ /* 0x000fe40008001205 */
[----:B------:R-:W-:Y:S01]  /*0b10*/  USHF.R.U32.HI UR6, URZ, 0x1, UR5 ;  /* 0x00000001ff067899 */ /* 0x000fe20008011605 */
[----:B------:R-:W-:Y:S01]  /*0b20*/  IMAD R3, R3, 0x445, RZ ;  /* 0x0000044503037824 */ /* 0x000fe200078e02ff */
[----:B------:R-:W0:Y:S02]  /*0b30*/  LDCU.64 UR16, c[0x0][0x3b8] ;  /* 0x00007700ff1077ac */ /* 0x000e240008000a00 */
[----:B------:R-:W-:Y:S02]  /*0b40*/  MOV R43, UR12 ;  /* 0x0000000c002b7c02 */ /* 0x000fe40008000f00 */
[----:B------:R-:W-:Y:S01]  /*0b50*/  SHF.R.U32.HI R116, RZ, 0x12, R3 ;  /* 0x00000012ff747819 */ /* 0x000fe20000011603 */
[----:B------:R-:W-:-:S02]  /*0b60*/  USHF.L.U32 UR8, UR12, 0x5, URZ ;  /* 0x000000050c087899 */ /* 0x000fc400080006ff */
[----:B------:R-:W-:Y:S01]  /*0b70*/  USHF.L.U64.HI UR9, UR12, 0x5, UR6 ;  /* 0x000000050c097899 */ /* 0x000fe20008010206 */
[----:B------:R-:W-:Y:S01]  /*0b80*/  PRMT R3, R116, 0x9910, RZ ;  /* 0x0000991074037816 */ /* 0x000fe200000000ff */
[----:B------:R-:W-:-:S04]  /*0b90*/  UIMAD UR6, UR6, 0x78000, URZ ;  /* 0x00078000060678a4 */ /* 0x000fc8000f8e02ff */
[----:B------:R-:W-:Y:S01]  /*0ba0*/  IMAD R3, R3, 0xf0, RZ ;  /* 0x000000f003037824 */ /* 0x000fe200078e02ff */
[----:B------:R-:W-:-:S04]  /*0bb0*/  MOV R37, UR9 ;  /* 0x0000000900257c02 */ /* 0x000fc80008000f00 */
[----:B------:R-:W-:-:S04]  /*0bc0*/  IADD3 R3, PT, PT, RZ, -R3, RZ ;  /* 0x80000003ff037210 */ /* 0x000fc80007ffe0ff */
[----:B------:R-:W-:-:S04]  /*0bd0*/  PRMT R36, R3, 0x7710, RZ ;  /* 0x0000771003247816 */ /* 0x000fc800000000ff */
[----:B------:R-:W-:-:S04]  /*0be0*/  IADD3 R36, PT, PT, R36, R5, RZ ;  /* 0x0000000524247210 */ /* 0x000fc80007ffe0ff */
[----:B------:R-:W-:Y:S02]  /*0bf0*/  LOP3.LUT R80, R36, 0xffff, RZ, 0xc0, !PT ;  /* 0x0000ffff24507812 */ /* 0x000fe400078ec0ff */
[----:B------:R-:W-:Y:S01]  /*0c00*/  MOV R36, UR8 ;  /* 0x0000000800247c02 */ /* 0x000fe20008000f00 */
[----:B------:R-:W1:Y:S01]  /*0c10*/  LDCU.64 UR8, c[0x0][0x3a0] ;  /* 0x00007400ff0877ac */ /* 0x000e620008000a00 */
[----:B------:R-:W-:Y:S01]  /*0c20*/  LEA R40, R80, R41, 0x2 ;  /* 0x0000002950287211 */ /* 0x000fe200078e10ff */
[----:B------:R-:W-:-:S03]  /*0c30*/  HFMA2 R41, -RZ, RZ, 0, 0 ;  /* 0x00000000ff297431 */ /* 0x000fc600000001ff */
[----:B------:R-:W-:-:S05]  /*0c40*/  LOP3.LUT R3, R40, 0xffff, RZ, 0xc0, !PT ;  /* 0x0000ffff28037812 */ /* 0x000fca00078ec0ff */
[----:B------:R-:W-:Y:S01]  /*0c50*/  IMAD R38, R3, 0x889, RZ ;  /* 0x0000088903267824 */ /* 0x000fe200078e02ff */
[----:B------:R-:W-:Y:S01]  /*0c60*/  SHF.L.U32 R3, R2, 0x4, RZ ;  /* 0x0000000402037819 */ /* 0x000fe200000006ff */
[----:B------:R-:W-:-:S03]  /*0c70*/  IMAD.WIDE.U32 R40, R43, 0x78000, R40 ;  /* 0x000780002b287825 */ /* 0x000fc600078e0028 */
[----:B------:R-:W-:Y:S02]  /*0c80*/  SHF.R.U32.HI R39, RZ, 0x12, R38 ;  /* 0x00000012ff277819 */ /* 0x000fe40000011626 */
[----:B------:R-:W-:-:S03]  /*0c90*/  LOP3.LUT R3, R116, 0xf0, R3, 0xf8, !PT ;  /* 0x000000f074037812 */ /* 0x000fc600078ef803 */
[----:B------:R-:W-:-:S04]  /*0ca0*/  IMAD.WIDE.U32 R36, R39, 0x2, R36 ;  /* 0x0000000227247825 */ /* 0x000fc800078e0024 */
[----:B------:R-:W-:Y:S01]  /*0cb0*/  IMAD R3, R3, 0x780, RZ ;  /* 0x0000078003037824 */ /* 0x000fe200078e02ff */
[----:B0-----:R-:W-:-:S04]  /*0cc0*/  LEA R38, P0, R36, UR16, 0x2 ;  /* 0x0000001024267c11 */ /* 0x001fc8000f8010ff */
[----:B------:R-:W-:Y:S02]  /*0cd0*/  LEA.HI.X R39, R36, UR17, R37, 0x2, P0 ;  /* 0x0000001124277c11 */ /* 0x000fe400080f1425 */
[----:B------:R-:W-:-:S04]  /*0ce0*/  IADD3 R3, P1, PT, R3, R40, RZ ;  /* 0x0000002803037210 */ /* 0x000fc80007f3e0ff */
[----:B------:R-:W2:Y:S01]  /*0cf0*/  LDG.E.64.CONSTANT R38, desc[UR10][R38.64] ;  /* 0x0000000a26267981 */ /* 0x000ea2000c1e9b00 */
[----:B------:R-:W-:Y:S01]  /*0d00*/  IADD3.X R40, PT, PT, R41, UR6, RZ, P1, !PT ;  /* 0x0000000629287c10 */ /* 0x000fe20008ffe4ff */
[----:B------:R-:W2:Y:S01]  /*0d10*/  LDCU UR6, c[0x0][0x3c0] ;  /* 0x00007800ff0677ac */ /* 0x000ea20008000800 */
[C---:B------:R-:W-:Y:S02]  /*0d20*/  SHF.L.U32 R36, R3.reuse, 0x1, RZ ;  /* 0x0000000103247819 */ /* 0x040fe400000006ff */
[----:B------:R-:W-:Y:S02]  /*0d30*/  SHF.L.U64.HI R37, R3, 0x1, R40 ;  /* 0x0000000103257819 */ /* 0x000fe40000010228 */
[----:B-1----:R-:W-:-:S04]  /*0d40*/  IADD3 R90, P0, PT, R36, UR8, RZ ;  /* 0x00000008245a7c10 */ /* 0x002fc8000ff1e0ff */
[----:B------:R-:W-:Y:S01]  /*0d50*/  IADD3.X R91, PT, PT, R37, UR9, RZ, P0, !PT ;  /* 0x00000009255b7c10 */ /* 0x000fe200087fe4ff */
[----:B------:R-:W0:Y:S04]  /*0d60*/  LDCU.64 UR8, c[0x0][0x398] ;  /* 0x00007300ff0877ac */ /* 0x000e280008000a00 */
[----:B------:R-:W3:Y:S04]  /*0d70*/  LDG.E.64.CONSTANT R46, desc[UR10][R90.64] ;  /* 0x0000000a5a2e7981 */ /* 0x000ee8000c1e9b00 */
[----:B------:R-:W4:Y:S04]  /*0d80*/  LDG.E.64.CONSTANT R78, desc[UR10][R90.64+0x1e00] ;  /* 0x001e000a5a4e7981 */ /* 0x000f28000c1e9b00 */
[----:B------:R-:W5:Y:S04]  /*0d90*/  LDG.E.64.CONSTANT R58, desc[UR10][R90.64+0x3c00] ;  /* 0x003c000a5a3a7981 */ /* 0x000f68000c1e9b00 */
[----:B------:R-:W5:Y:S01]  /*0da0*/  LDG.E.64.CONSTANT R60, desc[UR10][R90.64+0x5a00] ;  /* 0x005a000a5a3c7981 */ /* 0x000f62000c1e9b00 */
[----:B0-----:R-:W-:-:S03]  /*0db0*/  IADD3 R118, P0, PT, R36, UR8, RZ ;  /* 0x0000000824767c10 */ /* 0x001fc6000ff1e0ff */
[----:B------:R-:W5:Y:S01]  /*0dc0*/  LDG.E.64.CONSTANT R62, desc[UR10][R90.64+0x7800] ;  /* 0x0078000a5a3e7981 */ /* 0x000f62000c1e9b00 */
[----:B------:R-:W-:-:S03]  /*0dd0*/  IADD3.X R119, PT, PT, R37, UR9, RZ, P0, !PT ;  /* 0x0000000925777c10 */ /* 0x000fc600087fe4ff */
[----:B------:R-:W5:Y:S04]  /*0de0*/  LDG.E.64.CONSTANT R72, desc[UR10][R90.64+0x9600] ;  /* 0x0096000a5a487981 */ /* 0x000f68000c1e9b00 */
[----:B------:R-:W5:Y:S04]  /*0df0*/  LDG.E.64.CONSTANT R64, desc[UR10][R118.64] ;  /* 0x0000000a76407981 */ /* 0x000f68000c1e9b00 */
[----:B------:R-:W5:Y:S04]  /*0e00*/  LDG.E.64.CONSTANT R66, desc[UR10][R118.64+0x1e00] ;  /* 0x001e000a76427981 */ /* 0x000f68000c1e9b00 */
[----:B------:R-:W5:Y:S04]  /*0e10*/  LDG.E.64.CONSTANT R68, desc[UR10][R118.64+0x3c00] ;  /* 0x003c000a76447981 */ /* 0x000f68000c1e9b00 */
[----:B------:R-:W5:Y:S04]  /*0e20*/  LDG.E.64.CONSTANT R70, desc[UR10][R118.64+0x5a00] ;  /* 0x005a000a76467981 */ /* 0x000f68000c1e9b00 */
[----:B------:R-:W5:Y:S01]  /*0e30*/  LDG.E.64.CONSTANT R74, desc[UR10][R118.64+0x7800] ;  /* 0x0078000a764a7981 */ /* 0x000f62000c1e9b00 */
[----:B------:R-:W-:Y:S01]  /*0e40*/  MOV R94, 0x400 ;  /* 0x00000400005e7802 */ /* 0x000fe20000000f00 */
[----:B------:R-:W0:Y:S03]  /*0e50*/  S2R R102, SR_CgaCtaId ;  /* 0x0000000000667919 */ /* 0x000e260000008800 */
[----:B------:R-:W-:-:S04]  /*0e60*/  IADD3 R95, PT, PT, R94, 0x3c00, RZ ;  /* 0x00003c005e5f7810 */ /* 0x000fc80007ffe0ff */
[----:B0-----:R-:W-:-:S05]  /*0e70*/  LEA R95, R102, R95, 0x18 ;  /* 0x0000005f665f7211 */ /* 0x001fca00078ec0ff */
[----:B------:R-:W-:-:S05]  /*0e80*/  IMAD R95, R80, 0x18, R95 ;  /* 0x00000018505f7824 */ /* 0x000fca00078e025f */
[----:B------:R-:W-:Y:S01]  /*0e90*/  LEA R116, R116, R95, 0x3 ;  /* 0x0000005f74747211 */ /* 0x000fe200078e18ff */
[----:B--2---:R-:W-:-:S06]  /*0ea0*/  FADD.FTZ R39, R39, UR6 ;  /* 0x0000000627277e21 */ /* 0x004fcc0008010000 */
[----:B------:R-:W0:Y:S01]  /*0eb0*/  MUFU.RSQ R39, R39 ;  /* 0x0000002700277308 */ /* 0x000e220000001400 */
[----:B---3--:R-:W-:Y:S02]  /*0ec0*/  SHF.L.U32 R3, R46, 0x10, RZ ;  /* 0x000000102e037819 */ /* 0x008fe400000006ff */
[----:B------:R-:W-:-:S03]  /*0ed0*/  SHF.L.U32 R41, R47, 0x10, RZ ;  /* 0x000000102f297819 */ /* 0x000fc600000006ff */
[----:B------:R-:W-:-:S04]  /*0ee0*/  FADD.FTZ R40, -R38, R3 ;  /* 0x0000000326287221 */ /* 0x000fc80000010100 */
[----:B0-----:R-:W-:Y:S01]  /*0ef0*/  FMUL.FTZ R3, R39, R40 ;  /* 0x0000002827037220 */ /* 0x001fe20000410000 */
[----:B------:R-:W-:-:S03]  /*0f00*/  FADD.FTZ R40, -R38, R41 ;  /* 0x0000002926287221 */ /* 0x000fc60000010100 */
[----:B------:R-:W-:Y:S01]  /*0f10*/  FFMA.FTZ R92, R28, R3, R31 ;  /* 0x000000031c5c7223 */ /* 0x000fe2000001001f */
[----:B------:R-:W-:Y:S01]  /*0f20*/  FMUL.FTZ R41, R39, R40 ;  /* 0x0000002827297220 */ /* 0x000fe20000410000 */
[----:B----4-:R-:W-:Y:S02]  /*0f30*/  SHF.L.U32 R45, R78, 0x10, RZ ;  /* 0x000000104e2d7819 */ /* 0x010fe400000006ff */
[----:B------:R-:W-:Y:S01]  /*0f40*/  FMUL.FTZ R43, R92, -1.4426950216293334961 ;  /* 0xbfb8aa3b5c2b7820 */ /* 0x000fe20000410000 */
[----:B------:R-:W-:-:S03]  /*0f50*/  FFMA.FTZ R86, R29, R41, R30 ;  /* 0x000000291d567223 */ /* 0x000fc6000001001e */
[----:B------:R5:W0:Y:S01]  /*0f60*/  MUFU.EX2 R48, R43 ;  /* 0x0000002b00307308 */ /* 0x000a220000000800 */
[----:B------:R-:W-:Y:S01]  /*0f70*/  FADD.FTZ R40, -R38, R45 ;  /* 0x0000002d26287221 */ /* 0x000fe20000010100 */
[----:B------:R-:W-:Y:S01]  /*0f80*/  FMUL.FTZ R45, R86, -1.4426950216293334961 ;  /* 0xbfb8aa3b562d7820 */ /* 0x000fe20000410000 */
[----:B------:R-:W-:Y:S02]  /*0f90*/  PRMT R46, R46, 0x7632, R46 ;  /* 0x000076322e2e7816 */ /* 0x000fe4000000002e */
[----:B-----5:R-:W-:-:S03]  /*0fa0*/  SHF.L.U32 R43, R59, 0x10, RZ ;  /* 0x000000103b2b7819 */ /* 0x020fc600000006ff */
[----:B------:R1:W2:Y:S02]  /*0fb0*/  MUFU.EX2 R82, R45 ;  /* 0x0000002d00527308 */ /* 0x0002a40000000800 */
[----:B------:R-:W-:Y:S01]  /*0fc0*/  FADD.FTZ R76, -R38, R43 ;  /* 0x0000002b264c7221 */ /* 0x000fe20000010100 */
[----:B------:R-:W-:Y:S02]  /*0fd0*/  SHF.L.U32 R43, R46, 0x10, RZ ;  /* 0x000000102e2b7819 */ /* 0x000fe400000006ff */
[----:B-1----:R-:W-:Y:S01]  /*0fe0*/  PRMT R45, R47, 0x7632, R45 ;  /* 0x000076322f2d7816 */ /* 0x002fe2000000002d */
[----:B------:R-:W-:Y:S02]  /*0ff0*/  FMUL.FTZ R46, R39, R76 ;  /* 0x0000004c272e7220 */ /* 0x000fe40000410000 */
[----:B------:R-:W-:Y:S01]  /*1000*/  FADD.FTZ R76, -R38, R43 ;  /* 0x0000002b264c7221 */ /* 0x000fe20000010100 */
[----:B------:R-:W-:-:S03]  /*1010*/  SHF.L.U32 R45, R45, 0x10, RZ ;  /* 0x000000102d2d7819 */ /* 0x000fc600000006ff */
[----:B------:R-:W-:Y:S02]  /*1020*/  FMUL.FTZ R43, R39, R76 ;  /* 0x0000004c272b7220 */ /* 0x000fe40000410000 */
[----:B------:R-:W-:-:S04]  /*1030*/  FADD.FTZ R76, -R38, R45 ;  /* 0x0000002d264c7221 */ /* 0x000fc80000010100 */
[----:B------:R-:W-:Y:S02]  /*1040*/  FMUL.FTZ R45, R39, R76 ;  /* 0x0000004c272d7220 */ /* 0x000fe40000410000 */
[----:B------:R-:W3:Y:S02]  /*1050*/  LDG.E.64.CONSTANT R76, desc[UR10][R90.64+0xb400] ;  /* 0x00b4000a5a4c7981 */ /* 0x000ee4000c1e9b00 */
[----:B------:R-:W-:-:S04]  /*1060*/  FFMA.FTZ R47, R33, R45, R34 ;  /* 0x0000002d212f7223 */ /* 0x000fc80000010022 */
[----:B------:R-:W-:-:S06]  /*1070*/  FMUL.FTZ R83, R47, -1.4426950216293334961 ;  /* 0xbfb8aa3b2f537820 */ /* 0x000fcc0000410000 */
[----:B------:R-:W1:Y:S01]  /*1080*/  MUFU.EX2 R83, R83 ;  /* 0x0000005300537308 */ /* 0x000e620000000800 */
[----:B------:R-:W-:Y:S01]  /*1090*/  FFMA.FTZ R98, R32, R43, R35 ;  /* 0x0000002b20627223 */ /* 0x000fe20000010023 */
[----:B------:R-:W-:Y:S01]  /*10a0*/  SHF.L.U32 R93, R60, 0x10, RZ ;  /* 0x000000103c5d7819 */ /* 0x000fe200000006ff */
[----:B0-----:R-:W-:Y:S01]  /*10b0*/  FADD.FTZ R48, R48, 1 ;  /* 0x3f80000030307421 */ /* 0x001fe20000010000 */
[----:B--2---:R-:W-:Y:S01]  /*10c0*/  FADD.FTZ R82, R82, 1 ;  /* 0x3f80000052527421 */ /* 0x004fe20000010000 */
[----:B------:R-:W-:Y:S02]  /*10d0*/  FMUL.FTZ R81, R98, -1.4426950216293334961 ;  /* 0xbfb8aa3b62517820 */ /* 0x000fe40000410000 */
[----:B------:R-:W-:Y:S01]  /*10e0*/  FADD.FTZ R94, -R38, R93 ;  /* 0x0000005d265e7221 */ /* 0x000fe20000010100 */
[----:B------:R-:W-:Y:S01]  /*10f0*/  FMUL.FTZ R40, R39, R40 ;  /* 0x0000002827287220 */ /* 0x000fe20000410000 */
[----:B------:R0:W-:Y:S03]  /*1100*/  MUFU.RCP R114, R48 ;  /* 0x0000003000727308 */ /* 0x0001e60000001000 */
[----:B------:R-:W-:-:S05]  /*1110*/  FFMA.FTZ R88, R28, R40, R31 ;  /* 0x000000281c587223 */ /* 0x000fca000001001f */
[----:B------:R-:W2:Y:S01]  /*1120*/  MUFU.RCP R100, R82 ;  /* 0x0000005200647308 */ /* 0x000ea20000001000 */
[----:B0-----:R-:W-:Y:S01]  /*1130*/  FMUL.FTZ R48, R39, R94 ;  /* 0x0000005e27307220 */ /* 0x001fe20000410000 */
[----:B-1----:R-:W-:Y:S01]  /*1140*/  FADD.FTZ R94, R83, 1 ;  /* 0x3f800000535e7421 */ /* 0x002fe20000010000 */
[----:B------:R-:W-:-:S05]  /*1150*/  PRMT R83, R78, 0x7632, R83 ;  /* 0x000076324e537816 */ /* 0x000fca0000000053 */
[----:B------:R-:W0:Y:S01]  /*1160*/  MUFU.EX2 R81, R81 ;  /* 0x0000005100517308 */ /* 0x000e220000000800 */
[----:B------:R-:W-:Y:S01]  /*1170*/  FMUL.FTZ R84, R88, -1.4426950216293334961 ;  /* 0xbfb8aa3b58547820 */ /* 0x000fe20000410000 */
[----:B------:R-:W-:-:S06]  /*1180*/  SHF.L.U32 R49, R79, 0x10, RZ ;  /* 0x000000104f317819 */ /* 0x000fcc00000006ff */
[----:B------:R-:W1:Y:S01]  /*1190*/  MUFU.RCP R78, R94 ;  /* 0x0000005e004e7308 */ /* 0x000e620000001000 */
[----:B------:R-:W-:Y:S01]  /*11a0*/  FADD.FTZ R42, -R38, R49 ;  /* 0x00000031262a7221 */ /* 0x000fe20000010100 */
[----:B------:R-:W-:Y:S01]  /*11b0*/  SHF.L.U32 R49, R58, 0x10, RZ ;  /* 0x000000103a317819 */ /* 0x000fe200000006ff */
[----:B--2---:R-:W-:-:S05]  /*11c0*/  FADD.FTZ R103, -R100, 1 ;  /* 0x3f80000064677421 */ /* 0x004fca0000010100 */
[----:B------:R-:W2:Y:S01]  /*11d0*/  MUFU.EX2 R84, R84 ;  /* 0x0000005400547308 */ /* 0x000ea20000000800 */
[----:B0-----:R-:W-:Y:S01]  /*11e0*/  FADD.FTZ R99, R81, 1 ;  /* 0x3f80000051637421 */ /* 0x001fe20000010000 */
[----:B------:R-:W-:Y:S01]  /*11f0*/  FMUL.FTZ R42, R39, R42 ;  /* 0x0000002a272a7220 */ /* 0x000fe20000410000 */
[----:B------:R-:W-:Y:S01]  /*1200*/  FFMA.FTZ R103, R86, R103, 1 ;  /* 0x3f80000056677423 */ /* 0x000fe20000010067 */
[----:B------:R-:W-:Y:S01]  /*1210*/  PRMT R79, R79, 0x7632, R79 ;  /* 0x000076324f4f7816 */ /* 0x000fe2000000004f */
[----:B------:R-:W-:Y:S01]  /*1220*/  FADD.FTZ R44, -R38, R49 ;  /* 0x00000031262c7221 */ /* 0x000fe20000010100 */
[----:B------:R-:W-:Y:S01]  /*1230*/  FFMA.FTZ R49, R29, R42, R30 ;  /* 0x0000002a1d317223 */ /* 0x000fe2000001001e */
[----:B-1----:R-:W-:Y:S01]  /*1240*/  FADD.FTZ R86, -R78, 1 ;  /* 0x3f8000004e567421 */ /* 0x002fe20000010100 */
[----:B------:R-:W0:Y:S01]  /*1250*/  MUFU.RCP R99, R99 ;  /* 0x0000006300637308 */ /* 0x000e220000001000 */
[----:B------:R-:W-:Y:S01]  /*1260*/  SHF.L.U32 R79, R79, 0x10, RZ ;  /* 0x000000104f4f7819 */ /* 0x000fe200000006ff */
[----:B------:R-:W-:Y:S01]  /*1270*/  FMUL.FTZ R85, R49, -1.4426950216293334961 ;  /* 0xbfb8aa3b31557820 */ /* 0x000fe20000410000 */
[----:B------:R-:W-:Y:S01]  /*1280*/  FFMA.FTZ R47, R47, R86, 1 ;  /* 0x3f8000002f2f7423 */ /* 0x000fe20000010056 */
[----:B------:R-:W-:Y:S01]  /*1290*/  FMUL.FTZ R110, R100, R103 ;  /* 0x00000067646e7220 */ /* 0x000fe20000410000 */
[----:B--2---:R-:W-:-:S02]  /*12a0*/  FADD.FTZ R100, R84, 1 ;  /* 0x3f80000054647421 */ /* 0x004fc40000010000 */
[----:B------:R-:W-:Y:S01]  /*12b0*/  FMUL.FTZ R108, R78, R47 ;  /* 0x0000002f4e6c7220 */ /* 0x000fe20000410000 */
[----:B------:R-:W-:Y:S01]  /*12c0*/  FADD.FTZ R84, -R38, R79 ;  /* 0x0000004f26547221 */ /* 0x000fe20000010100 */
[----:B------:R-:W-:Y:S01]  /*12d0*/  FADD.FTZ R95, -R114, 1 ;  /* 0x3f800000725f7421 */ /* 0x000fe20000010100 */
[----:B------:R-:W2:Y:S01]  /*12e0*/  LDG.E.64.CONSTANT R78, desc[UR10][R118.64+0x9600] ;  /* 0x0096000a764e7981 */ /* 0x000ea2000c1e9b00 */
[----:B------:R-:W1:Y:S02]  /*12f0*/  MUFU.EX2 R85, R85 ;  /* 0x0000005500557308 */ /* 0x000e640000000800 */
[----:B------:R-:W-:-:S04]  /*1300*/  FFMA.FTZ R101, R92, R95, 1 ;  /* 0x3f8000005c657423 */ /* 0x000fc8000001005f */
[----:B------:R-:W-:Y:S01]  /*1310*/  FMUL.FTZ R114, R114, R101 ;  /* 0x0000006572727220 */ /* 0x000fe20000410000 */
[----:B0-----:R-:W-:Y:S01]  /*1320*/  FADD.FTZ R101, -R99, 1 ;  /* 0x3f80000063657421 */ /* 0x001fe20000010100 */
[----:B------:R-:W-:-:S03]  /*1330*/  SHF.L.U32 R81, R61, 0x10, RZ ;  /* 0x000000103d517819 */ /* 0x000fc600000006ff */
[----:B------:R-:W-:Y:S01]  /*1340*/  FFMA.FTZ R112, R98, R101, 1 ;  /* 0x3f80000062707423 */ /* 0x000fe20000010065 */
[C---:B------:R-:W-:Y:S02]  /*1350*/  SHF.L.U32 R47, R64.reuse, 0x10, RZ ;  /* 0x00000010402f7819 */ /* 0x040fe400000006ff */
[----:B------:R-:W-:Y:S01]  /*1360*/  PRMT R64, R64, 0x7632, R64 ;  /* 0x0000763240407816 */ /* 0x000fe20000000040 */
[----:B------:R-:W-:Y:S01]  /*1370*/  FMUL.FTZ R112, R99, R112 ;  /* 0x0000007063707220 */ /* 0x000fe20000410000 */
[----:B------:R-:W-:Y:S01]  /*1380*/  FADD.FTZ R82, -R38, R81 ;  /* 0x0000005126527221 */ /* 0x000fe20000010100 */
[----:B-1----:R-:W-:Y:S01]  /*1390*/  FADD.FTZ R99, R85, 1 ;  /* 0x3f80000055637421 */ /* 0x002fe20000010000 */
[----:B------:R-:W-:Y:S02]  /*13a0*/  SHF.L.U32 R83, R83, 0x10, RZ ;  /* 0x0000001053537819 */ /* 0x000fe400000006ff */
[C---:B------:R-:W-:Y:S02]  /*13b0*/  SHF.L.U32 R85, R65.reuse, 0x10, RZ ;  /* 0x0000001041557819 */ /* 0x040fe400000006ff */
[----:B------:R-:W-:-:S02]  /*13c0*/  PRMT R103, R65, 0x7632, R103 ;  /* 0x0000763241677816 */ /* 0x000fc40000000067 */
[----:B------:R-:W-:Y:S01]  /*13d0*/  SHF.L.U32 R65, R64, 0x10, RZ ;  /* 0x0000001040417819 */ /* 0x000fe200000006ff */
[----:B------:R-:W-:Y:S01]  /*13e0*/  FMUL.FTZ R80, R39, R82 ;  /* 0x0000005227507220 */ /* 0x000fe20000410000 */
[----:B------:R-:W-:-:S03]  /*13f0*/  FADD.FTZ R82, -R38, R83 ;  /* 0x0000005326527221 */ /* 0x000fc60000010100 */
[----:B------:R-:W-:Y:S02]  /*1400*/  FMUL.FTZ R112, R65, R112 ;  /* 0x0000007041707220 */ /* 0x000fe40000410000 */
[----:B------:R0:W4:Y:S01]  /*1410*/  LDG.E.64.CONSTANT R64, desc[UR10][R90.64+0xd200] ;  /* 0x00d2000a5a407981 */ /* 0x000122000c1e9b00 */
[----:B------:R-:W-:-:S04]  /*1420*/  FMUL.FTZ R82, R39, R82 ;  /* 0x0000005227527220 */ /* 0x000fc80000410000 */
[----:B------:R-:W-:Y:S01]  /*1430*/  FFMA.FTZ R94, R32, R82, R35 ;  /* 0x00000052205e7223 */ /* 0x000fe20000010023 */
[----:B------:R-:W1:Y:S03]  /*1440*/  MUFU.RCP R100, R100 ;  /* 0x0000006400647308 */ /* 0x000e660000001000 */
[----:B------:R-:W-:Y:S01]  /*1450*/  FMUL.FTZ R92, R94, -1.4426950216293334961 ;  /* 0xbfb8aa3b5e5c7820 */ /* 0x000fe20000410000 */
[----:B------:R-:W-:Y:S01]  /*1460*/  FMUL.FTZ R84, R39, R84 ;  /* 0x0000005427547220 */ /* 0x000fe20000410000 */
[----:B------:R-:W-:-:S04]  /*1470*/  SHF.L.U32 R101, R62, 0x10, RZ ;  /* 0x000000103e657819 */ /* 0x000fc800000006ff */
[----:B------:R-:W5:Y:S01]  /*1480*/  MUFU.EX2 R92, R92 ;  /* 0x0000005c005c7308 */ /* 0x000f620000000800 */
[----:B------:R-:W-:Y:S01]  /*1490*/  FFMA.FTZ R98, R33, R84, R34 ;  /* 0x0000005421627223 */ /* 0x000fe20000010022 */
[----:B------:R-:W-:Y:S01]  /*14a0*/  FADD.FTZ R86, -R38, R101 ;  /* 0x0000006526567221 */ /* 0x000fe20000010100 */
[----:B------:R-:W-:Y:S02]  /*14b0*/  SHF.L.U32 R103, R103, 0x10, RZ ;  /* 0x0000001067677819 */ /* 0x000fe400000006ff */
[----:B------:R-:W-:Y:S01]  /*14c0*/  FMUL.FTZ R101, R98, -1.4426950216293334961 ;  /* 0xbfb8aa3b62657820 */ /* 0x000fe20000410000 */
[----:B------:R-:W-:Y:S02]  /*14d0*/  FMUL.FTZ R44, R39, R44 ;  /* 0x0000002c272c7220 */ /* 0x000fe40000410000 */
[----:B------:R-:W-:Y:S01]  /*14e0*/  FMUL.FTZ R108, R103, R108 ;  /* 0x0000006c676c7220 */ /* 0x000fe20000410000 */
[----:B-1----:R-:W-:Y:S01]  /*14f0*/  FADD.FTZ R115, -R100, 1 ;  /* 0x3f80000064737421 */ /* 0x002fe20000010100 */
[----:B------:R-:W-:Y:S01]  /*1500*/  SHF.L.U32 R103, R63, 0x10, RZ ;  /* 0x000000103f677819 */ /* 0x000fe200000006ff */
[----:B------:R-:W-:Y:S01]  /*1510*/  MUFU.RCP R99, R99 ;  /* 0x0000006300637308 */ /* 0x000fe20000001000 */
[----:B------:R-:W-:Y:S01]  /*1520*/  PRMT R58, R58, 0x7632, R58 ;  /* 0x000076323a3a7816 */ /* 0x000fe2000000003a */
[----:B------:R-:W-:Y:S01]  /*1530*/  FFMA.FTZ R115, R88, R115, 1 ;  /* 0x3f80000058737423 */ /* 0x000fe20000010073 */
[----:B------:R-:W-:Y:S01]  /*1540*/  FFMA.FTZ R87, R28, R44, R31 ;  /* 0x0000002c1c577223 */ /* 0x000fe2000001001f */
[----:B------:R-:W-:-:S04]  /*1550*/  FADD.FTZ R88, -R38, R103 ;  /* 0x0000006726587221 */ /* 0x000fc80000010100 */
[----:B------:R-:W1:Y:S01]  /*1560*/  MUFU.EX2 R101, R101 ;  /* 0x0000006500657308 */ /* 0x000e620000000800 */
[----:B-----5:R-:W-:Y:S01]  /*1570*/  FADD.FTZ R92, R92, 1 ;  /* 0x3f8000005c5c7421 */ /* 0x020fe20000010000 */
[----:B------:R-:W-:Y:S01]  /*1580*/  SHF.L.U32 R103, R58, 0x10, RZ ;  /* 0x000000103a677819 */ /* 0x000fe200000006ff */
[----:B------:R-:W-:Y:S01]  /*1590*/  FMUL.FTZ R97, R87, -1.4426950216293334961 ;  /* 0xbfb8aa3b57617820 */ /* 0x000fe20000410000 */
[--C-:B------:R-:W-:Y:S01]  /*15a0*/  FFMA.FTZ R83, R29, R80, R30.reuse ;  /* 0x000000501d537223 */ /* 0x100fe2000001001e */
[----:B------:R-:W-:Y:S01]  /*15b0*/  PRMT R59, R59, 0x7632, R59 ;  /* 0x000076323b3b7816 */ /* 0x000fe2000000003b */
[----:B------:R-:W-:Y:S01]  /*15c0*/  FFMA.FTZ R89, R29, R46, R30 ;  /* 0x0000002e1d597223 */ /* 0x000fe2000001001e */
[--C-:B0-----:R-:W-:Y:S01]  /*15d0*/  FADD.FTZ R90, -R38, R103.reuse ;  /* 0x00000067265a7221 */ /* 0x101fe20000010100 */
[----:B------:R0:W5:Y:S01]  /*15e0*/  MUFU.RCP R113, R92 ;  /* 0x0000005c00717308 */ /* 0x0001620000001000 */
[----:B------:R-:W-:Y:S01]  /*15f0*/  FMUL.FTZ R102, R83, -1.4426950216293334961 ;  /* 0xbfb8aa3b53667820 */ /* 0x000fe20000410000 */
[----:B------:R-:W-:Y:S01]  /*1600*/  SHF.L.U32 R59, R59, 0x10, RZ ;  /* 0x000000103b3b7819 */ /* 0x000fe200000006ff */
[----:B------:R-:W-:Y:S01]  /*1610*/  FMUL.FTZ R90, R39, R90 ;  /* 0x0000005a275a7220 */ /* 0x000fe20000410000 */
[----:B------:R-:W-:Y:S01]  /*1620*/  FMUL.FTZ R96, R89, -1.4426950216293334961 ;  /* 0xbfb8aa3b59607820 */ /* 0x000fe20000410000 */
[----:B------:R-:W-:-:S03]  /*1630*/  PRMT R103, R60, 0x7632, R103 ;  /* 0x000076323c677816 */ /* 0x000fc60000000067 */
[----:B------:R-:W5:Y:S01]  /*1640*/  MUFU.EX2 R97, R97 ;  /* 0x0000006100617308 */ /* 0x000f620000000800 */
[----:B-1----:R-:W-:Y:S01]  /*1650*/  FADD.FTZ R101, R101, 1 ;  /* 0x3f80000065657421 */ /* 0x002fe20000010000 */
[----:B0-----:R-:W-:Y:S01]  /*1660*/  FADD.FTZ R92, -R38, R59 ;  /* 0x0000003b265c7221 */ /* 0x001fe20000010100 */
[----:B------:R-:W-:-:S05]  /*1670*/  FFMA.FTZ R60, R32, R90, R35 ;  /* 0x0000005a203c7223 */ /* 0x000fca0000010023 */
[----:B------:R0:W-:Y:S01]  /*1680*/  MUFU.EX2 R95, R102 ;  /* 0x00000066005f7308 */ /* 0x0001e20000000800 */
[----:B------:R-:W-:Y:S01]  /*1690*/  FMUL.FTZ R92, R39, R92 ;  /* 0x0000005c275c7220 */ /* 0x000fe20000410000 */
[----:B0-----:R-:W-:-:S06]  /*16a0*/  FADD.FTZ R102, -R99, 1 ;  /* 0x3f80000063667421 */ /* 0x001fcc0000010100 */
[----:B------:R-:W0:Y:S01]  /*16b0*/  MUFU.EX2 R96, R96 ;  /* 0x0000006000607308 */ /* 0x000e220000000800 */
[----:B------:R-:W-:-:S07]  /*16c0*/  FFMA.FTZ R102, R49, R102, 1 ;  /* 0x3f80000031667423 */ /* 0x000fce0000010066 */
[----:B------:R1:W-:Y:S01]  /*16d0*/  MUFU.RCP R109, R101 ;  /* 0x00000065006d7308 */ /* 0x0003e20000001000 */
[----:B------:R-:W-:Y:S01]  /*16e0*/  FMUL.FTZ R111, R99, R102 ;  /* 0x00000066636f7220 */ /* 0x000fe20000410000 */
[----:B-----5:R-:W-:Y:S01]  /*16f0*/  FADD.FTZ R59, -R113, 1 ;  /* 0x3f800000713b7421 */ /* 0x020fe20000010100 */
[----:B------:R-:W-:Y:S01]  /*1700*/  SHF.L.U32 R103, R103, 0x10, RZ ;  /* 0x0000001067677819 */ /* 0x000fe200000006ff */
[----:B------:R-:W-:Y:S01]  /*1710*/  FFMA.FTZ R91, R33, R92, R34 ;  /* 0x0000005c215b7223 */ /* 0x000fe20000010022 */
[----:B-1----:R-:W-:Y:S01]  /*1720*/  FMUL.FTZ R101, R60, -1.4426950216293334961 ;  /* 0xbfb8aa3b3c657820 */ /* 0x002fe20000410000 */
[----:B------:R-:W-:-:S03]  /*1730*/  FMUL.FTZ R115, R100, R115 ;  /* 0x0000007364737220 */ /* 0x000fc60000410000 */
[----:B------:R-:W1:Y:S01]  /*1740*/  MUFU.EX2 R99, R101 ;  /* 0x0000006500637308 */ /* 0x000e620000000800 */
[----:B------:R-:W-:Y:S01]  /*1750*/  FFMA.FTZ R94, R94, R59, 1 ;  /* 0x3f8000005e5e7423 */ /* 0x000fe2000001003b */
[----:B------:R-:W-:Y:S01]  /*1760*/  FMUL.FTZ R100, R91, -1.4426950216293334961 ;  /* 0xbfb8aa3b5b647820 */ /* 0x000fe20000410000 */
[----:B------:R-:W-:Y:S01]  /*1770*/  FADD.FTZ R102, -R38, R103 ;  /* 0x0000006726667221 */ /* 0x000fe20000010100 */
[----:B------:R-:W-:Y:S01]  /*1780*/  FADD.FTZ R97, R97, 1 ;  /* 0x3f80000061617421 */ /* 0x000fe20000010000 */
[----:B------:R-:W-:Y:S02]  /*1790*/  FMUL.FTZ R113, R113, R94 ;  /* 0x0000005e71717220 */ /* 0x000fe40000410000 */
[----:B------:R-:W-:Y:S01]  /*17a0*/  FMUL.FTZ R94, R39, R102 ;  /* 0x00000066275e7220 */ /* 0x000fe20000410000 */
[----:B------:R-:W5:Y:S01]  /*17b0*/  MUFU.EX2 R100, R100 ;  /* 0x0000006400647308 */ /* 0x000f620000000800 */
[----:B------:R-:W-:Y:S01]  /*17c0*/  SHF.L.U32 R102, R66, 0x10, RZ ;  /* 0x0000001042667819 */ /* 0x000fe200000006ff */
[----:B0-----:R-:W-:Y:S01]  /*17d0*/  FADD.FTZ R96, R96, 1 ;  /* 0x3f80000060607421 */ /* 0x001fe20000010000 */
[----:B------:R-:W-:-:S02]  /*17e0*/  PRMT R66, R66, 0x7632, R66 ;  /* 0x0000763242427816 */ /* 0x000fc40000000042 */
[----:B------:R-:W-:-:S03]  /*17f0*/  PRMT R61, R61, 0x7632, R61 ;  /* 0x000076323d3d7816 */ /* 0x000fc6000000003d */
[----:B------:R-:W0:Y:S01]  /*1800*/  MUFU.RCP R97, R97 ;  /* 0x0000006100617308 */ /* 0x000e220000001000 */
[----:B------:R-:W-:Y:S01]  /*1810*/  SHF.L.U32 R66, R66, 0x10, RZ ;  /* 0x0000001042427819 */ /* 0x000fe200000006ff */
[----:B-1----:R-:W-:Y:S01]  /*1820*/  FADD.FTZ R101, R99, 1 ;  /* 0x3f80000063657421 */ /* 0x002fe20000010000 */
[----:B------:R-:W-:Y:S01]  /*1830*/  SHF.L.U32 R61, R61, 0x10, RZ ;  /* 0x000000103d3d7819 */ /* 0x000fe200000006ff */
[----:B------:R-:W-:Y:S02]  /*1840*/  FADD.FTZ R59, -R109, 1 ;  /* 0x3f8000006d3b7421 */ /* 0x000fe40000010100 */
[----:B------:R-:W-:Y:S02]  /*1850*/  FMUL.FTZ R113, R66, R113 ;  /* 0x0000007142717220 */ /* 0x000fe40000410000 */
[----:B------:R-:W1:Y:S01]  /*1860*/  MUFU.RCP R96, R96 ;  /* 0x0000006000607308 */ /* 0x000e620000001000 */
[----:B------:R-:W-:Y:S01]  /*1870*/  FADD.FTZ R66, -R38, R61 ;  /* 0x0000003d26427221 */ /* 0x000fe20000010100 */
[----:B------:R-:W-:Y:S01]  /*1880*/  FFMA.FTZ R81, R28, R48, R31 ;  /* 0x000000301c517223 */ /* 0x000fe2000001001f */
[----:B------:R-:W-:Y:S01]  /*1890*/  FFMA.FTZ R98, R98, R59, 1 ;  /* 0x3f80000062627423 */ /* 0x000fe2000001003b */
[----:B------:R-:W-:Y:S01]  /*18a0*/  FFMA.FTZ R59, R32, R94, R35 ;  /* 0x0000005e203b7223 */ /* 0x000fe20000010023 */
[----:B------:R-:W-:Y:S01]  /*18b0*/  FMUL.FTZ R115, R102, R115 ;  /* 0x0000007366737220 */ /* 0x000fe20000410000 */
[----:B------:R-:W-:-:S02]  /*18c0*/  PRMT R102, R67, 0x7632, R102 ;  /* 0x0000763243667816 */ /* 0x000fc40000000066 */
[----:B------:R-:W1:Y:S01]  /*18d0*/  MUFU.RCP R101, R101 ;  /* 0x0000006500657308 */ /* 0x000e620000001000 */
[----:B------:R-:W-:Y:S01]  /*18e0*/  FMUL.FTZ R66, R39, R66 ;  /* 0x0000004227427220 */ /* 0x000fe20000410000 */
[----:B------:R-:W-:Y:S01]  /*18f0*/  FMUL.FTZ R93, R81, -1.4426950216293334961 ;  /* 0xbfb8aa3b515d7820 */ /* 0x000fe20000410000 */
[----:B------:R-:W-:Y:S01]  /*1900*/  FMUL.FTZ R109, R109, R98 ;  /* 0x000000626d6d7220 */ /* 0x000fe20000410000 */
[----:B------:R-:W-:Y:S01]  /*1910*/  FMUL.FTZ R98, R59, -1.4426950216293334961 ;  /* 0xbfb8aa3b3b627820 */ /* 0x000fe20000410000 */
[----:B-----5:R-:W-:Y:S01]  /*1920*/  FADD.FTZ R99, R100, 1 ;  /* 0x3f80000064637421 */ /* 0x020fe20000010000 */
[----:B0-----:R-:W-:Y:S01]  /*1930*/  FADD.FTZ R100, -R97, 1 ;  /* 0x3f80000061647421 */ /* 0x001fe20000010100 */
[----:B------:R-:W-:Y:S01]  /*1940*/  SHF.L.U32 R102, R102, 0x10, RZ ;  /* 0x0000001066667819 */ /* 0x000fe200000006ff */
[----:B------:R-:W-:Y:S01]  /*1950*/  FFMA.FTZ R61, R33, R66, R34 ;  /* 0x00000042213d7223 */ /* 0x000fe20000010022 */
[----:B------:R-:W0:Y:S01]  /*1960*/  MUFU.EX2 R93, R93 ;  /* 0x0000005d005d7308 */ /* 0x000e220000000800 */
[----:B------:R-:W-:-:S02]  /*1970*/  FFMA.FTZ R100, R87, R100, 1 ;  /* 0x3f80000057647423 */ /* 0x000fc40000010064 */
[----:B------:R-:W-:Y:S01]  /*1980*/  FMUL.FTZ R87, R61, -1.4426950216293334961 ;  /* 0xbfb8aa3b3d577820 */ /* 0x000fe20000410000 */
[----:B------:R-:W-:Y:S01]  /*1990*/  FMUL.FTZ R109, R102, R109 ;  /* 0x0000006d666d7220 */ /* 0x000fe20000410000 */
[----:B-1----:R-:W-:-:S03]  /*19a0*/  FADD.FTZ R102, -R96, 1 ;  /* 0x3f80000060667421 */ /* 0x002fc60000010100 */
[----:B------:R-:W1:Y:S01]  /*19b0*/  MUFU.EX2 R98, R98 ;  /* 0x0000006200627308 */ /* 0x000e620000000800 */
[----:B------:R-:W-:Y:S01]  /*19c0*/  FFMA.FTZ R103, R89, R102, 1 ;  /* 0x3f80000059677423 */ /* 0x000fe20000010066 */
[----:B------:R-:W-:-:S06]  /*19d0*/  FADD.FTZ R89, -R101, 1 ;  /* 0x3f80000065597421 */ /* 0x000fcc0000010100 */
[----:B------:R-:W5:Y:S01]  /*19e0*/  MUFU.EX2 R87, R87 ;  /* 0x0000005700577308 */ /* 0x000f620000000800 */
[----:B------:R-:W-:Y:S01]  /*19f0*/  FFMA.FTZ R60, R60, R89, 1 ;  /* 0x3f8000003c3c7423 */ /* 0x000fe20000010059 */
[----:B------:R-:W-:Y:S01]  /*1a00*/  FMUL.FTZ R88, R39, R88 ;  /* 0x0000005827587220 */ /* 0x000fe20000410000 */
[----:B------:R-:W-:Y:S01]  /*1a10*/  FADD.FTZ R95, R95, 1 ;  /* 0x3f8000005f5f7421 */ /* 0x000fe20000010000 */
[----:B------:R-:W-:-:S04]  /*1a20*/  SHF.L.U32 R104, R67, 0x10, RZ ;  /* 0x0000001043687819 */ /* 0x000fc800000006ff */
[----:B------:R-:W5:Y:S01]  /*1a30*/  MUFU.RCP R99, R99 ;  /* 0x0000006300637308 */ /* 0x000f620000001000 */
[----:B0-----:R-:W-:Y:S01]  /*1a40*/  FADD.FTZ R67, R93, 1 ;  /* 0x3f8000005d437421 */ /* 0x001fe20000010000 */
[----:B------:R-:W-:Y:S01]  /*1a50*/  FMUL.FTZ R105, R101, R60 ;  /* 0x0000003c65697220 */ /* 0x000fe20000410000 */
[----:B------:R-:W-:Y:S01]  /*1a60*/  FFMA.FTZ R49, R29, R88, R30 ;  /* 0x000000581d317223 */ /* 0x000fe2000001001e */
[----:B-1----:R-:W-:-:S04]  /*1a70*/  FADD.FTZ R89, R98, 1 ;  /* 0x3f80000062597421 */ /* 0x002fc80000010000 */
[----:B------:R-:W0:Y:S01]  /*1a80*/  MUFU.RCP R60, R95 ;  /* 0x0000005f003c7308 */ /* 0x000e220000001000 */
[----:B------:R-:W-:Y:S01]  /*1a90*/  FMUL.FTZ R58, R49, -1.4426950216293334961 ;  /* 0xbfb8aa3b313a7820 */ /* 0x000fe20000410000 */
[----:B-----5:R-:W-:Y:S01]  /*1aa0*/  FADD.FTZ R87, R87, 1 ;  /* 0x3f80000057577421 */ /* 0x020fe20000010000 */
[----:B------:R-:W-:-:S05]  /*1ab0*/  FMUL.FTZ R107, R97, R100 ;  /* 0x00000064616b7220 */ /* 0x000fca0000410000 */
[----:B------:R-:W1:Y:S01]  /*1ac0*/  MUFU.RCP R67, R67 ;  /* 0x0000004300437308 */ /* 0x000e620000001000 */
[----:B------:R-:W-:Y:S01]  /*1ad0*/  FMUL.FTZ R103, R96, R103 ;  /* 0x0000006760677220 */ /* 0x000fe20000410000 */
[----:B------:R-:W-:Y:S01]  /*1ae0*/  FADD.FTZ R96, -R99, 1 ;  /* 0x3f80000063607421 */ /* 0x000fe20000010100 */
[----:B------:R-:W-:-:S05]  /*1af0*/  SHF.L.U32 R100, R69, 0x10, RZ ;  /* 0x0000001045647819 */ /* 0x000fca00000006ff */
[----:B------:R-:W5:Y:S01]  /*1b00*/  MUFU.RCP R89, R89 ;  /* 0x0000005900597308 */ /* 0x000f620000001000 */
[----:B------:R-:W-:Y:S01]  /*1b10*/  PRMT R98, R68, 0x7632, R98 ;  /* 0x0000763244627816 */ /* 0x000fe20000000062 */
[----:B------:R-:W-:-:S06]  /*1b20*/  FFMA.FTZ R96, R91, R96, 1 ;  /* 0x3f8000005b607423 */ /* 0x000fcc0000010060 */
[----:B------:R-:W3:Y:S01]  /*1b30*/  MUFU.EX2 R58, R58 ;  /* 0x0000003a003a7308 */ /* 0x000ee20000000800 */
[----:B------:R-:W-:Y:S01]  /*1b40*/  PRMT R91, R62, 0x7632, R91 ;  /* 0x000076323e5b7816 */ /* 0x000fe2000000005b */
[----:B------:R-:W-:Y:S01]  /*1b50*/  FMUL.FTZ R103, R100, R103 ;  /* 0x0000006764677220 */ /* 0x000fe20000410000 */
[----:B------:R-:W-:-:S05]  /*1b60*/  SHF.L.U32 R98, R98, 0x10, RZ ;  /* 0x0000001062627819 */ /* 0x000fca00000006ff */
[----:B------:R-:W3:Y:S01]  /*1b70*/  MUFU.RCP R87, R87 ;  /* 0x0000005700577308 */ /* 0x000ee20000001000 */
[----:B0-----:R-:W-:Y:S01]  /*1b80*/  FADD.FTZ R100, -R60, 1 ;  /* 0x3f8000003c647421 */ /* 0x001fe20000010100 */
[----:B------:R-:W-:Y:S01]  /*1b90*/  PRMT R63, R63, 0x7632, R63 ;  /* 0x000076323f3f7816 */ /* 0x000fe2000000003f */
[----:B------:R-:W-:Y:S01]  /*1ba0*/  FMUL.FTZ R86, R39, R86 ;  /* 0x0000005627567220 */ /* 0x000fe20000410000 */
[----:B------:R-:W-:Y:S02]  /*1bb0*/  SHF.L.U32 R62, R68, 0x10, RZ ;  /* 0x00000010443e7819 */ /* 0x000fe400000006ff */
[----:B------:R-:W-:Y:S01]  /*1bc0*/  PRMT R102, R69, 0x7632, R102 ;  /* 0x0000763245667816 */ /* 0x000fe20000000066 */
[----:B------:R-:W-:Y:S01]  /*1bd0*/  FMUL.FTZ R105, R98, R105 ;  /* 0x0000006962697220 */ /* 0x000fe20000410000 */
[----:B------:R-:W-:Y:S01]  /*1be0*/  SHF.L.U32 R91, R91, 0x10, RZ ;  /* 0x000000105b5b7819 */ /* 0x000fe200000006ff */
[----:B------:R-:W-:Y:S01]  /*1bf0*/  FFMA.FTZ R83, R83, R100, 1 ;  /* 0x3f80000053537423 */ /* 0x000fe20000010064 */
[----:B------:R-:W-:Y:S01]  /*1c00*/  SHF.L.U32 R63, R63, 0x10, RZ ;  /* 0x000000103f3f7819 */ /* 0x000fe200000006ff */
[----:B-1----:R-:W-:Y:S01]  /*1c10*/  FADD.FTZ R98, -R67, 1 ;  /* 0x3f80000043627421 */ /* 0x002fe20000010100 */
[----:B------:R-:W-:Y:S01]  /*1c20*/  FMUL.FTZ R114, R47, R114 ;  /* 0x000000722f727220 */ /* 0x000fe20000410000 */
[----:B------:R-:W-:Y:S01]  /*1c30*/  SHF.L.U32 R102, R102, 0x10, RZ ;  /* 0x0000001066667819 */ /* 0x000fe200000006ff */
[----:B-----5:R-:W-:Y:S01]  /*1c40*/  FADD.FTZ R100, -R89, 1 ;  /* 0x3f80000059647421 */ /* 0x020fe20000010100 */
[----:B------:R-:W-:Y:S01]  /*1c50*/  FFMA.FTZ R47, R28, R86, R31 ;  /* 0x000000561c2f7223 */ /* 0x000fe2000001001f */
[----:B------:R-:W-:Y:S01]  /*1c60*/  FMUL.FTZ R101, R99, R96 ;  /* 0x0000006063657220 */ /* 0x000fe20000410000 */
[----:B------:R-:W-:Y:S01]  /*1c70*/  FMUL.FTZ R107, R62, R107 ;  /* 0x0000006b3e6b7220 */ /* 0x000fe20000410000 */
[----:B------:R-:W-:Y:S01]  /*1c80*/  SHF.L.U32 R95, R71, 0x10, RZ ;  /* 0x00000010475f7819 */ /* 0x000fe200000006ff */
[----:B------:R-:W-:Y:S01]  /*1c90*/  FADD.FTZ R62, -R38, R91 ;  /* 0x0000005b263e7221 */ /* 0x000fe20000010100 */
[----:B------:R-:W-:Y:S01]  /*1ca0*/  FMUL.FTZ R60, R60, R83 ;  /* 0x000000533c3c7220 */ /* 0x000fe20000410000 */
[----:B------:R-:W-:Y:S01]  /*1cb0*/  FFMA.FTZ R98, R81, R98, 1 ;  /* 0x3f80000051627423 */ /* 0x000fe20000010062 */
[----:B------:R-:W-:Y:S01]  /*1cc0*/  FMUL.FTZ R110, R85, R110 ;  /* 0x0000006e556e7220 */ /* 0x000fe20000410000 */
[----:B------:R-:W-:Y:S01]  /*1cd0*/  FADD.FTZ R96, -R38, R63 ;  /* 0x0000003f26607221 */ /* 0x000fe20000010100 */
[----:B------:R-:W-:Y:S01]  /*1ce0*/  FFMA.FTZ R100, R59, R100, 1 ;  /* 0x3f8000003b647423 */ /* 0x000fe20000010064 */
[----:B---3--:R-:W-:Y:S01]  /*1cf0*/  FADD.FTZ R81, R58, 1 ;  /* 0x3f8000003a517421 */ /* 0x008fe20000010000 */
[----:B------:R-:W-:Y:S01]  /*1d00*/  FMUL.FTZ R85, R47, -1.4426950216293334961 ;  /* 0xbfb8aa3b2f557820 */ /* 0x000fe20000410000 */
[----:B------:R-:W-:Y:S01]  /*1d10*/  FMUL.FTZ R101, R102, R101 ;  /* 0x0000006566657220 */ /* 0x000fe20000410000 */
[----:B------:R-:W3:Y:S01]  /*1d20*/  LDG.E.64.CONSTANT R58, desc[UR10][R118.64+0xb400] ;  /* 0x00b4000a763a7981 */ /* 0x000ee2000c1e9b00 */
[----:B------:R-:W-:Y:S01]  /*1d30*/  FMUL.FTZ R68, R39, R62 ;  /* 0x0000003e27447220 */ /* 0x000fe20000410000 */
[----:B------:R-:W-:Y:S01]  /*1d40*/  FADD.FTZ R102, -R87, 1 ;  /* 0x3f80000057667421 */ /* 0x000fe20000010100 */
[----:B------:R-:W-:Y:S01]  /*1d50*/  FMUL.FTZ R95, R95, R60 ;  /* 0x0000003c5f5f7220 */ /* 0x000fe20000410000 */
[----:B------:R-:W-:Y:S01]  /*1d60*/  PRMT R60, R70, 0x7632, R60 ;  /* 0x00007632463c7816 */ /* 0x000fe2000000003c */
[----:B------:R-:W-:Y:S01]  /*1d70*/  FMUL.FTZ R96, R39, R96 ;  /* 0x0000006027607220 */ /* 0x000fe20000410000 */
[----:B------:R-:W-:Y:S01]  /*1d80*/  FFMA.FTZ R62, R32, R68, R35 ;  /* 0x00000044203e7223 */ /* 0x000fe20000010023 */
[----:B------:R-:W-:Y:S01]  /*1d90*/  FFMA.FTZ R102, R61, R102, 1 ;  /* 0x3f8000003d667423 */ /* 0x000fe20000010066 */
[----:B------:R-:W-:Y:S01]  /*1da0*/  SHF.L.U32 R99, R70, 0x10, RZ ;  /* 0x0000001046637819 */ /* 0x000fe200000006ff */
[----:B------:R-:W0:Y:S01]  /*1db0*/  MUFU.EX2 R85, R85 ;  /* 0x0000005500557308 */ /* 0x000e220000000800 */
[----:B------:R-:W-:Y:S01]  /*1dc0*/  FMUL.FTZ R98, R67, R98 ;  /* 0x0000006243627220 */ /* 0x000fe20000410000 */
[----:B------:R-:W-:Y:S01]  /*1dd0*/  SHF.L.U32 R61, R72, 0x10, RZ ;  /* 0x00000010483d7819 */ /* 0x000fe200000006ff */
[----:B------:R-:W-:Y:S01]  /*1de0*/  FFMA.FTZ R63, R33, R96, R34 ;  /* 0x00000060213f7223 */ /* 0x000fe20000010022 */
[----:B------:R-:W-:Y:S01]  /*1df0*/  SHF.L.U32 R60, R60, 0x10, RZ ;  /* 0x000000103c3c7819 */ /* 0x000fe200000006ff */
[----:B------:R-:W-:Y:S01]  /*1e00*/  FMUL.FTZ R97, R89, R100 ;  /* 0x0000006459617220 */ /* 0x000fe20000410000 */
[----:B------:R-:W-:Y:S01]  /*1e10*/  FMUL.FTZ R69, R62, -1.4426950216293334961 ;  /* 0xbfb8aa3b3e457820 */ /* 0x000fe20000410000 */
[----:B------:R-:W-:Y:S01]  /*1e20*/  FMUL.FTZ R99, R99, R98 ;  /* 0x0000006263637220 */ /* 0x000fe20000410000 */
[----:B------:R-:W-:Y:S01]  /*1e30*/  FMUL.FTZ R91, R63, -1.4426950216293334961 ;  /* 0xbfb8aa3b3f5b7820 */ /* 0x000fe20000410000 */
[----:B------:R-:W-:Y:S01]  /*1e40*/  FADD.FTZ R98, -R38, R61 ;  /* 0x0000003d26627221 */ /* 0x000fe20000010100 */
[----:B------:R-:W-:-:S02]  /*1e50*/  FMUL.FTZ R97, R60, R97 ;  /* 0x000000613c617220 */ /* 0x000fc40000410000 */
[----:B------:R1:W5:Y:S01]  /*1e60*/  LDG.E.64.CONSTANT R60, desc[UR10][R118.64+0xd200] ;  /* 0x00d2000a763c7981 */ /* 0x000362000c1e9b00 */
[----:B------:R-:W1:Y:S08]  /*1e70*/  MUFU.EX2 R69, R69 ;  /* 0x0000004500457308 */ /* 0x000e700000000800 */
[----:B------:R-:W2:Y:S01]  /*1e80*/  MUFU.EX2 R91, R91 ;  /* 0x0000005b005b7308 */ /* 0x000ea20000000800 */
[----:B0-----:R-:W-:Y:S01]  /*1e90*/  FADD.FTZ R85, R85, 1 ;  /* 0x3f80000055557421 */ /* 0x001fe20000010000 */
[----:B------:R-:W-:-:S06]  /*1ea0*/  PRMT R70, R71, 0x7632, R70 ;  /* 0x0000763247467816 */ /* 0x000fcc0000000046 */
[----:B------:R0:W0:Y:S01]  /*1eb0*/  MUFU.RCP R67, R85 ;  /* 0x0000005500437308 */ /* 0x0000220000001000 */
[----:B-1----:R-:W-:-:S07]  /*1ec0*/  FADD.FTZ R69, R69, 1 ;  /* 0x3f80000045457421 */ /* 0x002fce0000010000 */
[----:B------:R-:W1:Y:S01]  /*1ed0*/  MUFU.RCP R81, R81 ;  /* 0x0000005100517308 */ /* 0x000e620000001000 */
[----:B--2---:R-:W-:Y:S01]  /*1ee0*/  FADD.FTZ R71, R91, 1 ;  /* 0x3f8000005b477421 */ /* 0x004fe20000010000 */
[----:B------:R-:W-:Y:S01]  /*1ef0*/  SHF.L.U32 R70, R70, 0x10, RZ ;  /* 0x0000001046467819 */ /* 0x000fe200000006ff */
[----:B------:R-:W-:Y:S01]  /*1f00*/  FMUL.FTZ R93, R87, R102 ;  /* 0x00000066575d7220 */ /* 0x000fe20000410000 */
[----:B0-----:R-:W-:Y:S01]  /*1f10*/  SHF.L.U32 R85, R73, 0x10, RZ ;  /* 0x0000001049557819 */ /* 0x001fe200000006ff */
[----:B------:R-:W-:-:S03]  /*1f20*/  FMUL.FTZ R98, R39, R98 ;  /* 0x0000006227627220 */ /* 0x000fc60000410000 */
[----:B------:R0:W2:Y:S01]  /*1f30*/  MUFU.RCP R83, R69 ;  /* 0x0000004500537308 */ /* 0x0000a20000001000 */
[----:B------:R-:W-:Y:S01]  /*1f40*/  FMUL.FTZ R93, R70, R93 ;  /* 0x0000005d465d7220 */ /* 0x000fe20000410000 */
[----:B------:R-:W-:Y:S01]  /*1f50*/  FADD.FTZ R70, -R38, R85 ;  /* 0x0000005526467221 */ /* 0x000fe20000010100 */
[----:B------:R-:W-:-:S05]  /*1f60*/  FADD.FTZ R100, -R67, 1 ;  /* 0x3f80000043647421 */ /* 0x000fca0000010100 */
[----:B------:R-:W4:Y:S01]  /*1f70*/  MUFU.RCP R71, R71 ;  /* 0x0000004700477308 */ /* 0x000f220000001000 */
[----:B0-----:R-:W-:Y:S01]  /*1f80*/  FFMA.FTZ R69, R28, R98, R31 ;  /* 0x000000621c457223 */ /* 0x001fe2000001001f */
[----:B-1----:R-:W-:Y:S01]  /*1f90*/  FADD.FTZ R102, -R81, 1 ;  /* 0x3f80000051667421 */ /* 0x002fe20000010100 */
[----:B------:R-:W-:Y:S01]  /*1fa0*/  FMUL.FTZ R70, R39, R70 ;  /* 0x0000004627467220 */ /* 0x000fe20000410000 */
[----:B------:R-:W-:Y:S01]  /*1fb0*/  FFMA.FTZ R100, R47, R100, 1 ;  /* 0x3f8000002f647423 */ /* 0x000fe20000010064 */
[----:B------:R-:W-:Y:S01]  /*1fc0*/  FMUL.FTZ R85, R69, -1.4426950216293334961 ;  /* 0xbfb8aa3b45557820 */ /* 0x000fe20000410000 */
[----:B------:R-:W-:Y:S01]  /*1fd0*/  FFMA.FTZ R102, R49, R102, 1 ;  /* 0x3f80000031667423 */ /* 0x000fe20000010066 */
[----:B------:R-:W-:Y:S01]  /*1fe0*/  FFMA.FTZ R47, R29, R70, R30 ;  /* 0x000000461d2f7223 */ /* 0x000fe2000001001e */
[----:B------:R-:W-:Y:S01]  /*1ff0*/  FMUL.FTZ R111, R104, R111 ;  /* 0x0000006f686f7220 */ /* 0x000fe20000410000 */
[----:B------:R-:W0:Y:S01]  /*2000*/  MUFU.EX2 R49, R85 ;  /* 0x0000005500317308 */ /* 0x000e220000000800 */
[----:B------:R-:W-:Y:S01]  /*2010*/  FMUL.FTZ R100, R67, R100 ;  /* 0x0000006443647220 */ /* 0x000fe20000410000 */
[----:B------:R-:W-:Y:S01]  /*2020*/  FMUL.FTZ R104, R81, R102 ;  /* 0x0000006651687220 */ /* 0x000fe20000410000 */
[----:B--2---:R-:W-:Y:S01]  /*2030*/  FADD.FTZ R67, -R83, 1 ;  /* 0x3f80000053437421 */ /* 0x004fe20000010100 */
[----:B------:R-:W-:-:S03]  /*2040*/  FMUL.FTZ R81, R47, -1.4426950216293334961 ;  /* 0xbfb8aa3b2f517820 */ /* 0x000fc60000410000 */
[----:B------:R-:W-:Y:S01]  /*2050*/  FFMA.FTZ R102, R62, R67, 1 ;  /* 0x3f8000003e667423 */ /* 0x000fe20000010043 */
[----:B----4-:R-:W-:Y:S01]  /*2060*/  FADD.FTZ R106, -R71, 1 ;  /* 0x3f800000476a7421 */ /* 0x010fe20000010100 */
[----:B------:R-:W1:Y:S03]  /*2070*/  MUFU.EX2 R62, R81 ;  /* 0x00000051003e7308 */ /* 0x000e660000000800 */
[----:B------:R-:W-:Y:S01]  /*2080*/  FFMA.FTZ R106, R63, R106, 1 ;  /* 0x3f8000003f6a7423 */ /* 0x000fe2000001006a */
[----:B------:R-:W-:-:S04]  /*2090*/  PRMT R63, R72, 0x7632, R63 ;  /* 0x00007632483f7816 */ /* 0x000fc8000000003f */
[----:B------:R-:W-:Y:S01]  /*20a0*/  SHF.L.U32 R63, R63, 0x10, RZ ;  /* 0x000000103f3f7819 */ /* 0x000fe200000006ff */
[----:B0-----:R-:W-:Y:S01]  /*20b0*/  FADD.FTZ R49, R49, 1 ;  /* 0x3f80000031317421 */ /* 0x001fe20000010000 */
[----:B------:R-:W-:Y:S01]  /*20c0*/  FMUL.FTZ R89, R83, R102 ;  /* 0x0000006653597220 */ /* 0x000fe20000410000 */
[----:B------:R-:W-:Y:S02]  /*20d0*/  PRMT R67, R73, 0x7632, R67 ;  /* 0x0000763249437816 */ /* 0x000fe40000000043 */
[----:B------:R-:W-:Y:S01]  /*20e0*/  FADD.FTZ R102, -R38, R63 ;  /* 0x0000003f26667221 */ /* 0x000fe20000010100 */
[----:B------:R0:W2:Y:S01]  /*20f0*/  MUFU.RCP R83, R49 ;  /* 0x0000003100537308 */ /* 0x0000a20000001000 */
[----:B------:R-:W-:Y:S01]  /*2100*/  SHF.L.U32 R91, R74, 0x10, RZ ;  /* 0x000000104a5b7819 */ /* 0x000fe200000006ff */
[----:B-1----:R-:W-:Y:S01]  /*2110*/  FADD.FTZ R63, R62, 1 ;  /* 0x3f8000003e3f7421 */ /* 0x002fe20000010000 */
[----:B------:R-:W-:Y:S01]  /*2120*/  FMUL.FTZ R102, R39, R102 ;  /* 0x0000006627667220 */ /* 0x000fe20000410000 */
[----:B------:R-:W-:-:S02]  /*2130*/  SHF.L.U32 R67, R67, 0x10, RZ ;  /* 0x0000001043437819 */ /* 0x000fc400000006ff */
[----:B------:R-:W-:Y:S01]  /*2140*/  PRMT R72, R74, 0x7632, R72 ;  /* 0x000076324a487816 */ /* 0x000fe20000000048 */
[----:B0-----:R-:W-:Y:S01]  /*2150*/  FFMA.FTZ R49, R32, R102, R35 ;  /* 0x0000006620317223 */ /* 0x001fe20000010023 */
[----:B------:R-:W-:Y:S01]  /*2160*/  FMUL.FTZ R91, R91, R100 ;  /* 0x000000645b5b7220 */ /* 0x000fe20000410000 */
[----:B------:R-:W0:Y:S01]  /*2170*/  MUFU.RCP R63, R63 ;  /* 0x0000003f003f7308 */ /* 0x000e220000001000 */
[C---:B------:R-:W-:Y:S01]  /*2180*/  SHF.L.U32 R87, R75.reuse, 0x10, RZ ;  /* 0x000000104b577819 */ /* 0x040fe200000006ff */
[----:B------:R-:W-:Y:S01]  /*2190*/  FADD.FTZ R100, -R38, R67 ;  /* 0x0000004326647221 */ /* 0x000fe20000010100 */
[----:B------:R-:W-:Y:S01]  /*21a0*/  PRMT R75, R75, 0x7632, R75 ;  /* 0x000076324b4b7816 */ /* 0x000fe2000000004b */
[----:B------:R-:W-:Y:S01]  /*21b0*/  FMUL.FTZ R67, R49, -1.4426950216293334961 ;  /* 0xbfb8aa3b31437820 */ /* 0x000fe20000410000 */
[----:B------:R-:W-:Y:S01]  /*21c0*/  SHF.L.U32 R72, R72, 0x10, RZ ;  /* 0x0000001048487819 */ /* 0x000fe200000006ff */
[----:B------:R-:W-:Y:S01]  /*21d0*/  FMUL.FTZ R85, R71, R106 ;  /* 0x0000006a47557220 */ /* 0x000fe20000410000 */
[----:B------:R-:W-:Y:S01]  /*21e0*/  SHF.L.U32 R62, R75, 0x10, RZ ;  /* 0x000000104b3e7819 */ /* 0x000fe200000006ff */
[----:B------:R-:W-:Y:S01]  /*21f0*/  FMUL.FTZ R100, R39, R100 ;  /* 0x0000006427647220 */ /* 0x000fe20000410000 */
[----:B------:R-:W-:Y:S01]  /*2200*/  SHF.L.U32 R71, R76, 0x10, RZ ;  /* 0x000000104c477819 */ /* 0x000fe200000006ff */
[----:B------:R-:W-:Y:S01]  /*2210*/  FMUL.FTZ R89, R72, R89 ;  /* 0x0000005948597220 */ /* 0x000fe20000410000 */
[----:B--2---:R-:W-:Y:S01]  /*2220*/  FADD.FTZ R72, -R83, 1 ;  /* 0x3f80000053487421 */ /* 0x004fe20000010100 */
[----:B------:R-:W1:Y:S01]  /*2230*/  MUFU.EX2 R67, R67 ;  /* 0x0000004300437308 */ /* 0x000e620000000800 */
[----:B------:R-:W-:Y:S01]  /*2240*/  FMUL.FTZ R85, R62, R85 ;  /* 0x000000553e557220 */ /* 0x000fe20000410000 */
[----:B------:R-:W-:Y:S01]  /*2250*/  FFMA.FTZ R62, R33, R100, R34 ;  /* 0x00000064213e7223 */ /* 0x000fe20000010022 */
[----:B------:R-:W-:Y:S01]  /*2260*/  FFMA.FTZ R72, R69, R72, 1 ;  /* 0x3f80000045487423 */ /* 0x000fe20000010048 */
[----:B------:R-:W-:-:S02]  /*2270*/  FADD.FTZ R74, -R38, R71 ;  /* 0x00000047264a7221 */ /* 0x000fc40000010100 */
[----:B------:R-:W-:Y:S01]  /*2280*/  FMUL.FTZ R71, R62, -1.4426950216293334961 ;  /* 0xbfb8aa3b3e477820 */ /* 0x000fe20000410000 */
[----:B------:R-:W-:Y:S01]  /*2290*/  FMUL.FTZ R83, R83, R72 ;  /* 0x0000004853537220 */ /* 0x000fe20000410000 */
[----:B------:R-:W-:Y:S01]  /*22a0*/  FMUL.FTZ R74, R39, R74 ;  /* 0x0000004a274a7220 */ /* 0x000fe20000410000 */
[----:B0-----:R-:W-:-:S03]  /*22b0*/  FADD.FTZ R72, -R63, 1 ;  /* 0x3f8000003f487421 */ /* 0x001fc60000010100 */
[----:B------:R-:W-:Y:S01]  /*22c0*/  FFMA.FTZ R118, R28, R74, R31 ;  /* 0x0000004a1c767223 */ /* 0x000fe2000001001f */
[----:B------:R-:W-:Y:S01]  /*22d0*/  FFMA.FTZ R72, R47, R72, 1 ;  /* 0x3f8000002f487423 */ /* 0x000fe20000010048 */
[----:B------:R-:W0:Y:S02]  /*22e0*/  MUFU.EX2 R71, R71 ;  /* 0x0000004700477308 */ /* 0x000e240000000800 */
[----:B------:R-:W-:Y:S01]  /*22f0*/  FMUL.FTZ R69, R118, -1.4426950216293334961 ;  /* 0xbfb8aa3b76457820 */ /* 0x000fe20000410000 */
[----:B------:R-:W-:Y:S01]  /*2300*/  FMUL.FTZ R47, R63, R72 ;  /* 0x000000483f2f7220 */ /* 0x000fe20000410000 */
[----:B-1----:R-:W-:Y:S01]  /*2310*/  FADD.FTZ R67, R67, 1 ;  /* 0x3f80000043437421 */ /* 0x002fe20000010000 */
[----:B------:R-:W-:-:S03]  /*2320*/  SHF.L.U32 R63, R77, 0x10, RZ ;  /* 0x000000104d3f7819 */ /* 0x000fc600000006ff */
[----:B------:R-:W1:Y:S02]  /*2330*/  MUFU.EX2 R69, R69 ;  /* 0x0000004500457308 */ /* 0x000e640000000800 */
[----:B------:R-:W-:-:S06]  /*2340*/  FADD.FTZ R72, -R38, R63 ;  /* 0x0000003f26487221 */ /* 0x000fcc0000010100 */
[----:B------:R-:W2:Y:S01]  /*2350*/  MUFU.RCP R67, R67 ;  /* 0x0000004300437308 */ /* 0x000ea20000001000 */
[----:B------:R-:W-:Y:S01]  /*2360*/  FMUL.FTZ R72, R39, R72 ;  /* 0x0000004827487220 */ /* 0x000fe20000410000 */
[----:B0-----:R-:W-:-:S03]  /*2370*/  FADD.FTZ R71, R71, 1 ;  /* 0x3f80000047477421 */ /* 0x001fc60000010000 */
[----:B------:R-:W-:-:S03]  /*2380*/  FFMA.FTZ R117, R29, R72, R30 ;  /* 0x000000481d757223 */ /* 0x000fc6000001001e */
[----:B------:R-:W0:Y:S01]  /*2390*/  MUFU.RCP R75, R71 ;  /* 0x00000047004b7308 */ /* 0x000e220000001000 */
[----:B------:R-:W-:Y:S01]  /*23a0*/  FMUL.FTZ R73, R117, -1.4426950216293334961 ;  /* 0xbfb8aa3b75497820 */ /* 0x000fe20000410000 */
[----:B------:R-:W-:Y:S01]  /*23b0*/  FMUL.FTZ R87, R87, R104 ;  /* 0x0000006857577220 */ /* 0x000fe20000410000 */
[----:B-1----:R-:W-:-:S05]  /*23c0*/  FADD.FTZ R63, R69, 1 ;  /* 0x3f800000453f7421 */ /* 0x002fca0000010000 */
[----:B------:R-:W1:Y:S01]  /*23d0*/  MUFU.EX2 R73, R73 ;  /* 0x0000004900497308 */ /* 0x000e620000000800 */
[----:B--2---:R-:W-:-:S04]  /*23e0*/  FADD.FTZ R104, -R67, 1 ;  /* 0x3f80000043687421 */ /* 0x004fc80000010100 */
[----:B------:R-:W-:-:S03]  /*23f0*/  FFMA.FTZ R104, R49, R104, 1 ;  /* 0x3f80000031687423 */ /* 0x000fc60000010068 */
[----:B------:R-:W2:Y:S01]  /*2400*/  MUFU.RCP R63, R63 ;  /* 0x0000003f003f7308 */ /* 0x000ea20000001000 */
[----:B------:R-:W-:Y:S01]  /*2410*/  FMUL.FTZ R81, R67, R104 ;  /* 0x0000006843517220 */ /* 0x000fe20000410000 */
[----:B------:R-:W-:Y:S01]  /*2420*/  PRMT R67, R76, 0x7632, R67 ;  /* 0x000076324c437816 */ /* 0x000fe20000000043 */
[----:B0-----:R-:W-:Y:S01]  /*2430*/  FADD.FTZ R49, -R75, 1 ;  /* 0x3f8000004b317421 */ /* 0x001fe20000010100 */
[----:B------:R-:W-:Y:S02]  /*2440*/  SHF.L.U32 R106, R79, 0x10, RZ ;  /* 0x000000104f6a7819 */ /* 0x000fe400000006ff */
[----:B------:R-:W-:Y:S01]  /*2450*/  SHF.L.U32 R67, R67, 0x10, RZ ;  /* 0x0000001043437819 */ /* 0x000fe200000006ff */
[----:B------:R-:W-:Y:S02]  /*2460*/  FFMA.FTZ R62, R62, R49, 1 ;  /* 0x3f8000003e3e7423 */ /* 0x000fe40000010031 */
[----:B------:R-:W-:Y:S01]  /*2470*/  FMUL.FTZ R47, R106, R47 ;  /* 0x0000002f6a2f7220 */ /* 0x000fe20000410000 */
[----:B-1----:R-:W-:Y:S01]  /*2480*/  FADD.FTZ R69, R73, 1 ;  /* 0x3f80000049457421 */ /* 0x002fe20000010000 */
[----:B------:R-:W-:Y:S01]  /*2490*/  FADD.FTZ R106, -R38, R67 ;  /* 0x00000043266a7221 */ /* 0x000fe20000010100 */
[----:B------:R-:W-:-:S02]  /*24a0*/  FMUL.FTZ R75, R75, R62 ;  /* 0x0000003e4b4b7220 */ /* 0x000fc40000410000 */
[----:B------:R-:W0:Y:S01]  /*24b0*/  MUFU.RCP R62, R69 ;  /* 0x00000045003e7308 */ /* 0x000e220000001000 */
[----:B------:R-:W-:Y:S01]  /*24c0*/  FMUL.FTZ R106, R39, R106 ;  /* 0x0000006a276a7220 */ /* 0x000fe20000410000 */
[----:B------:R-:W-:Y:S01]  /*24d0*/  PRMT R77, R77, 0x7632, R77 ;  /* 0x000076324d4d7816 */ /* 0x000fe2000000004d */
[----:B--2---:R-:W-:Y:S01]  /*24e0*/  FADD.FTZ R49, -R63, 1 ;  /* 0x3f8000003f317421 */ /* 0x004fe20000010100 */
[----:B------:R-:W-:Y:S01]  /*24f0*/  SHF.L.U32 R104, R78, 0x10, RZ ;  /* 0x000000104e687819 */ /* 0x000fe200000006ff */
[----:B------:R-:W-:Y:S02]  /*2500*/  FFMA.FTZ R67, R32, R106, R35 ;  /* 0x0000006a20437223 */ /* 0x000fe40000010023 */
[----:B------:R-:W-:Y:S01]  /*2510*/  FFMA.FTZ R118, R118, R49, 1 ;  /* 0x3f80000076767423 */ /* 0x000fe20000010031 */
[----:B------:R-:W-:Y:S01]  /*2520*/  SHF.L.U32 R49, R77, 0x10, RZ ;  /* 0x000000104d317819 */ /* 0x000fe200000006ff */
[----:B------:R-:W-:Y:S01]  /*2530*/  FMUL.FTZ R77, R67, -1.4426950216293334961 ;  /* 0xbfb8aa3b434d7820 */ /* 0x000fe20000410000 */
[----:B------:R-:W-:-:S03]  /*2540*/  FMUL.FTZ R83, R104, R83 ;  /* 0x0000005368537220 */ /* 0x000fc60000410000 */
[----:B------:R-:W-:Y:S01]  /*2550*/  FADD.FTZ R104, -R38, R49 ;  /* 0x0000003126687221 */ /* 0x000fe20000010100 */
[----:B------:R-:W1:Y:S01]  /*2560*/  MUFU.EX2 R73, R77 ;  /* 0x0000004d00497308 */ /* 0x000e620000000800 */
[----:B------:R-:W-:Y:S02]  /*2570*/  SHF.L.U32 R49, R64, 0x10, RZ ;  /* 0x0000001040317819 */ /* 0x000fe400000006ff */
[----:B------:R-:W-:Y:S01]  /*2580*/  FMUL.FTZ R104, R39, R104 ;  /* 0x0000006827687220 */ /* 0x000fe20000410000 */
[----:B0-----:R-:W-:-:S03]  /*2590*/  FADD.FTZ R76, -R62, 1 ;  /* 0x3f8000003e4c7421 */ /* 0x001fc60000010100 */
[----:B------:R-:W-:Y:S01]  /*25a0*/  FFMA.FTZ R69, R33, R104, R34 ;  /* 0x0000006821457223 */ /* 0x000fe20000010022 */
[----:B------:R-:W-:Y:S01]  /*25b0*/  FFMA.FTZ R117, R117, R76, 1 ;  /* 0x3f80000075757423 */ /* 0x000fe2000001004c */
[----:B------:R-:W-:Y:S02]  /*25c0*/  FADD.FTZ R76, -R38, R49 ;  /* 0x00000031264c7221 */ /* 0x000fe40000010100 */
[----:B------:R-:W-:Y:S02]  /*25d0*/  FMUL.FTZ R119, R69, -1.4426950216293334961 ;  /* 0xbfb8aa3b45777820 */ /* 0x000fe40000410000 */
[----:B------:R-:W-:-:S04]  /*25e0*/  FMUL.FTZ R76, R39, R76 ;  /* 0x0000004c274c7220 */ /* 0x000fc80000410000 */
[----:B------:R-:W0:Y:S01]  /*25f0*/  MUFU.EX2 R119, R119 ;  /* 0x0000007700777308 */ /* 0x000e220000000800 */
[----:B-1----:R-:W-:Y:S01]  /*2600*/  FADD.FTZ R73, R73, 1 ;  /* 0x3f80000049497421 */ /* 0x002fe20000010000 */
[----:B------:R-:W-:-:S04]  /*2610*/  FFMA.FTZ R49, R28, R76, R31 ;  /* 0x0000004c1c317223 */ /* 0x000fc8000001001f */
[----:B------:R-:W-:Y:S02]  /*2620*/  FMUL.FTZ R71, R49, -1.4426950216293334961 ;  /* 0xbfb8aa3b31477820 */ /* 0x000fe40000410000 */
[----:B------:R-:W1:Y:S01]  /*2630*/  MUFU.RCP R73, R73 ;  /* 0x0000004900497308 */ /* 0x000e620000001000 */
[----:B------:R-:W-:-:S07]  /*2640*/  PRMT R77, R79, 0x7632, R77 ;  /* 0x000076324f4d7816 */ /* 0x000fce000000004d */
[----:B------:R-:W2:Y:S01]  /*2650*/  MUFU.EX2 R71, R71 ;  /* 0x0000004700477308 */ /* 0x000ea20000000800 */
[----:B------:R-:W-:Y:S01]  /*2660*/  SHF.L.U32 R77, R77, 0x10, RZ ;  /* 0x000000104d4d7819 */ /* 0x000fe200000006ff */
[----:B0-----:R-:W-:Y:S01]  /*2670*/  FADD.FTZ R125, R119, 1 ;  /* 0x3f800000777d7421 */ /* 0x001fe20000010000 */
[----:B------:R-:W-:-:S03]  /*2680*/  PRMT R124, R78, 0x7632, R124 ;  /* 0x000076324e7c7816 */ /* 0x000fc6000000007c */
[----:B------:R-:W-:Y:S01]  /*2690*/  FMUL.FTZ R77, R77, R75 ;  /* 0x0000004b4d4d7220 */ /* 0x000fe20000410000 */
[----:B------:R-:W-:Y:S01]  /*26a0*/  FMUL.FTZ R75, R63, R118 ;  /* 0x000000763f4b7220 */ /* 0x000fe20000410000 */
[----:B------:R-:W0:Y:S01]  /*26b0*/  MUFU.RCP R78, R125 ;  /* 0x0000007d004e7308 */ /* 0x000e220000001000 */
[----:B-1----:R-:W-:-:S04]  /*26c0*/  FADD.FTZ R118, -R73, 1 ;  /* 0x3f80000049767421 */ /* 0x002fc80000010100 */
[----:B------:R-:W-:Y:S01]  /*26d0*/  FFMA.FTZ R118, R67, R118, 1 ;  /* 0x3f80000043767423 */ /* 0x000fe20000010076 */
[----:B--2---:R-:W-:Y:S01]  /*26e0*/  FADD.FTZ R67, R71, 1 ;  /* 0x3f80000047437421 */ /* 0x004fe20000010000 */
[----:B------:R-:W-:-:S05]  /*26f0*/  SHF.L.U32 R124, R124, 0x10, RZ ;  /* 0x000000107c7c7819 */ /* 0x000fca00000006ff */
[----:B------:R-:W1:Y:S01]  /*2700*/  MUFU.RCP R67, R67 ;  /* 0x0000004300437308 */ /* 0x000e620000001000 */
[----:B------:R-:W-:Y:S01]  /*2710*/  FMUL.FTZ R81, R124, R81 ;  /* 0x000000517c517220 */ /* 0x000fe20000410000 */
[----:B0-----:R-:W-:Y:S01]  /*2720*/  FADD.FTZ R124, -R78, 1 ;  /* 0x3f8000004e7c7421 */ /* 0x001fe20000010100 */
[----:B------:R-:W-:-:S03]  /*2730*/  PRMT R64, R64, 0x7632, R64 ;  /* 0x0000763240407816 */ /* 0x000fc60000000040 */
[----:B------:R-:W-:Y:S01]  /*2740*/  FFMA.FTZ R63, R69, R124, 1 ;  /* 0x3f800000453f7423 */ /* 0x000fe2000001007c */
[C---:B------:R-:W-:Y:S02]  /*2750*/  SHF.L.U32 R69, R65.reuse, 0x10, RZ ;  /* 0x0000001041457819 */ /* 0x040fe400000006ff */
[----:B------:R-:W-:Y:S02]  /*2760*/  PRMT R71, R65, 0x7632, R71 ;  /* 0x0000763241477816 */ /* 0x000fe40000000047 */
[----:B------:R-:W-:Y:S01]  /*2770*/  SHF.L.U32 R65, R64, 0x10, RZ ;  /* 0x0000001040417819 */ /* 0x000fe200000006ff */
[----:B------:R-:W-:Y:S01]  /*2780*/  FADD.FTZ R64, -R38, R69 ;  /* 0x0000004526407221 */ /* 0x000fe20000010100 */
[----:B------:R-:W-:Y:S01]  /*2790*/  FMUL.FTZ R73, R73, R118 ;  /* 0x0000007649497220 */ /* 0x000fe20000410000 */
[----:B------:R-:W-:Y:S02]  /*27a0*/  FMUL.FTZ R63, R78, R63 ;  /* 0x0000003f4e3f7220 */ /* 0x000fe40000410000 */
[----:B------:R-:W-:Y:S01]  /*27b0*/  FMUL.FTZ R64, R39, R64 ;  /* 0x0000004027407220 */ /* 0x000fe20000410000 */
[----:B-1----:R-:W-:Y:S01]  /*27c0*/  FADD.FTZ R118, -R67, 1 ;  /* 0x3f80000043767421 */ /* 0x002fe20000010100 */
[----:B------:R-:W-:-:S03]  /*27d0*/  FADD.FTZ R78, -R38, R65 ;  /* 0x00000041264e7221 */ /* 0x000fc60000010100 */
[----:B------:R-:W-:Y:S01]  /*27e0*/  FFMA.FTZ R118, R49, R118, 1 ;  /* 0x3f80000031767423 */ /* 0x000fe20000010076 */
[----:B------:R-:W-:Y:S01]  /*27f0*/  FFMA.FTZ R49, R29, R64, R30 ;  /* 0x000000401d317223 */ /* 0x000fe2000001001e */
[----:B------:R-:W-:Y:S01]  /*2800*/  FMUL.FTZ R78, R39, R78 ;  /* 0x0000004e274e7220 */ /* 0x000fe20000410000 */
[----:B------:R-:W-:Y:S02]  /*2810*/  SHF.L.U32 R71, R71, 0x10, RZ ;  /* 0x0000001047477819 */ /* 0x000fe400000006ff */
[----:B------:R-:W-:Y:S01]  /*2820*/  FMUL.FTZ R124, R49, -1.4426950216293334961 ;  /* 0xbfb8aa3b317c7820 */ /* 0x000fe20000410000 */
[----:B------:R-:W-:Y:S02]  /*2830*/  FFMA.FTZ R65, R32, R78, R35 ;  /* 0x0000004e20417223 */ /* 0x000fe40000010023 */
[----:B------:R-:W-:Y:S02]  /*2840*/  FADD.FTZ R38, -R38, R71 ;  /* 0x0000004726267221 */ /* 0x000fe40000010100 */
[----:B------:R-:W-:Y:S01]  /*2850*/  FMUL.FTZ R119, R65, -1.4426950216293334961 ;  /* 0xbfb8aa3b41777820 */ /* 0x000fe20000410000 */
[----:B------:R-:W0:Y:S01]  /*2860*/  MUFU.EX2 R124, R124 ;  /* 0x0000007c007c7308 */ /* 0x000e220000000800 */
[----:B------:R-:W-:-:S04]  /*2870*/  FMUL.FTZ R38, R39, R38 ;  /* 0x0000002627267220 */ /* 0x000fc80000410000 */
[----:B------:R-:W-:-:S03]  /*2880*/  FFMA.FTZ R69, R33, R38, R34 ;  /* 0x0000002621457223 */ /* 0x000fc60000010022 */
[----:B------:R-:W1:Y:S01]  /*2890*/  MUFU.EX2 R119, R119 ;  /* 0x0000007700777308 */ /* 0x000e620000000800 */
[----:B------:R-:W-:-:S07]  /*28a0*/  FMUL.FTZ R125, R69, -1.4426950216293334961 ;  /* 0xbfb8aa3b457d7820 */ /* 0x000fce0000410000 */
[----:B------:R-:W2:Y:S01]  /*28b0*/  MUFU.EX2 R79, R125 ;  /* 0x0000007d004f7308 */ /* 0x000ea20000000800 */
[----:B0-----:R-:W-:Y:S01]  /*28c0*/  FADD.FTZ R71, R124, 1 ;  /* 0x3f8000007c477421 */ /* 0x001fe20000010000 */
[----:B------:R-:W-:-:S06]  /*28d0*/  FMUL.FTZ R62, R62, R117 ;  /* 0x000000753e3e7220 */ /* 0x000fcc0000410000 */
[----:B------:R-:W0:Y:S01]  /*28e0*/  MUFU.RCP R71, R71 ;  /* 0x0000004700477308 */ /* 0x000e220000001000 */
[----:B-1----:R-:W-:-:S07]  /*28f0*/  FADD.FTZ R117, R119, 1 ;  /* 0x3f80000077757421 */ /* 0x002fce0000010000 */
[----:B------:R-:W1:Y:S01]  /*2900*/  MUFU.RCP R117, R117 ;  /* 0x0000007500757308 */ /* 0x000e620000001000 */
[----:B--2---:R-:W-:Y:S01]  /*2910*/  FADD.FTZ R79, R79, 1 ;  /* 0x3f8000004f4f7421 */ /* 0x004fe20000010000 */
[----:B------:R-:W-:-:S06]  /*2920*/  FMUL.FTZ R67, R67, R118 ;  /* 0x0000007643437220 */ /* 0x000fcc0000410000 */
[----:B------:R-:W2:Y:S01]  /*2930*/  MUFU.RCP R79, R79 ;  /* 0x0000004f004f7308 */ /* 0x000ea20000001000 */
[----:B0-----:R-:W-:-:S04]  /*2940*/  FADD.FTZ R118, -R71, 1 ;  /* 0x3f80000047767421 */ /* 0x001fc80000010100 */
[----:B------:R-:W-:Y:S01]  /*2950*/  FFMA.FTZ R124, R49, R118, 1 ;  /* 0x3f800000317c7423 */ /* 0x000fe20000010076 */
[----:B-1----:R-:W-:-:S04]  /*2960*/  FADD.FTZ R118, -R117, 1 ;  /* 0x3f80000075767421 */ /* 0x002fc80000010100 */
[----:B------:R-:W-:-:S04]  /*2970*/  FFMA.FTZ R118, R65, R118, 1 ;  /* 0x3f80000041767423 */ /* 0x000fc80000010076 */
[----:B------:R-:W-:Y:S01]  /*2980*/  FMUL.FTZ R65, R117, R118 ;  /* 0x0000007675417220 */ /* 0x000fe20000410000 */
[----:B--2---:R-:W-:Y:S01]  /*2990*/  FADD.FTZ R49, -R79, 1 ;  /* 0x3f8000004f317421 */ /* 0x004fe20000010100 */
[C---:B---3--:R-:W-:Y:S02]  /*29a0*/  SHF.L.U32 R118, R58.reuse, 0x10, RZ ;  /* 0x000000103a767819 */ /* 0x048fe400000006ff */
[----:B------:R-:W-:Y:S01]  /*29b0*/  PRMT R58, R58, 0x7632, R58 ;  /* 0x000076323a3a7816 */ /* 0x000fe2000000003a */
[----:B------:R-:W-:Y:S01]  /*29c0*/  FFMA.FTZ R49, R69, R49, 1 ;  /* 0x3f80000045317423 */ /* 0x000fe20000010031 */
[----:B------:R-:W-:Y:S01]  /*29d0*/  FMUL.FTZ R69, R71, R124 ;  /* 0x0000007c47457220 */ /* 0x000fe20000410000 */
[----:B------:R-:W-:Y:S01]  /*29e0*/  FMUL.FTZ R75, R118, R75 ;  /* 0x0000004b764b7220 */ /* 0x000fe20000410000 */
[C---:B------:R-:W-:Y:S02]  /*29f0*/  PRMT R118, R59.reuse, 0x7632, R118 ;  /* 0x000076323b767816 */ /* 0x040fe40000000076 */
[----:B------:R-:W-:-:S02]  /*2a00*/  SHF.L.U32 R71, R59, 0x10, RZ ;  /* 0x000000103b477819 */ /* 0x000fc400000006ff */
[----:B------:R-:W-:Y:S02]  /*2a10*/  SHF.L.U32 R58, R58, 0x10, RZ ;  /* 0x000000103a3a7819 */ /* 0x000fe400000006ff */
[----:B------:R-:W-:Y:S01]  /*2a20*/  SHF.L.U32 R118, R118, 0x10, RZ ;  /* 0x0000001076767819 */ /* 0x000fe200000006ff */
[----:B------:R-:W-:Y:S01]  /*2a30*/  FMUL.FTZ R71, R71, R62 ;  /* 0x0000003e47477220 */ /* 0x000fe20000410000 */
[----:B-----5:R-:W-:Y:S01]  /*2a40*/  SHF.L.U32 R62, R60, 0x10, RZ ;  /* 0x000000103c3e7819 */ /* 0x020fe200000006ff */
[----:B------:R-:W-:Y:S01]  /*2a50*/  FMUL.FTZ R59, R58, R73 ;  /* 0x000000493a3b7220 */ /* 0x000fe20000410000 */
[----:B------:R-:W-:Y:S01]  /*2a60*/  PRMT R60, R60, 0x7632, R60 ;  /* 0x000076323c3c7816 */ /* 0x000fe2000000003c */
[----:B------:R-:W-:Y:S01]  /*2a70*/  FMUL.FTZ R58, R118, R63 ;  /* 0x0000003f763a7220 */ /* 0x000fe20000410000 */
[C---:B------:R-:W-:Y:S01]  /*2a80*/  PRMT R124, R61.reuse, 0x7632, R124 ;  /* 0x000076323d7c7816 */ /* 0x040fe2000000007c */
[----:B------:R-:W-:Y:S01]  /*2a90*/  FMUL.FTZ R63, R62, R67 ;  /* 0x000000433e3f7220 */ /* 0x000fe20000410000 */
[----:B------:R-:W-:-:S02]  /*2aa0*/  SHF.L.U32 R118, R61, 0x10, RZ ;  /* 0x000000103d767819 */ /* 0x000fc400000006ff */
[----:B------:R-:W-:Y:S01]  /*2ab0*/  SHF.L.U32 R62, R60, 0x10, RZ ;  /* 0x000000103c3e7819 */ /* 0x000fe200000006ff */
[----:B------:R-:W-:Y:S01]  /*2ac0*/  FMUL.FTZ R49, R79, R49 ;  /* 0x000000314f317220 */ /* 0x000fe20000410000 */
[----:B------:R-:W-:Y:S01]  /*2ad0*/  SHF.L.U32 R124, R124, 0x10, RZ ;  /* 0x000000107c7c7819 */ /* 0x000fe200000006ff */
[----:B------:R-:W-:Y:S01]  /*2ae0*/  FMUL.FTZ R60, R118, R69 ;  /* 0x00000045763c7220 */ /* 0x000fe20000410000 */
[----:B------:R-:W-:Y:S01]  /*2af0*/  FADD.FTZ R118, R114, R51 ;  /* 0x0000003372767221 */ /* 0x000fe20000010000 */
[----:B------:R-:W-:Y:S01]  /*2b00*/  FMUL.FTZ R61, R62, R65 ;  /* 0x000000413e3d7220 */ /* 0x000fe20000410000 */
[-C--:B------:R-:W-:Y:S01]  /*2b10*/  FFMA.FTZ R65, R3, R114.reuse, R50 ;  /* 0x0000007203417223 */ /* 0x080fe20000010032 */
[----:B------:R-:W-:Y:S01]  /*2b20*/  FMUL.FTZ R62, R124, R49 ;  /* 0x000000317c3e7220 */ /* 0x000fe20000410000 */
[----:B------:R-:W-:Y:S01]  /*2b30*/  FADD.FTZ R124, R110, R53 ;  /* 0x000000356e7c7221 */ /* 0x000fe20000010000 */
[----:B------:R-:W-:Y:S01]  /*2b40*/  FADD.FTZ R118, R118, R115 ;  /* 0x0000007376767221 */ /* 0x000fe20000010000 */
[----:B------:R-:W-:Y:S01]  /*2b50*/  FMUL.FTZ R114, R28, R114 ;  /* 0x000000721c727220 */ /* 0x000fe20000410000 */
[----:B------:R-:W-:Y:S01]  /*2b60*/  FFMA.FTZ R65, R40, R115, R65 ;  /* 0x0000007328417223 */ /* 0x000fe20000010041 */
[----:B------:R-:W-:Y:S01]  /*2b70*/  FADD.FTZ R124, R124, R111 ;  /* 0x0000006f7c7c7221 */ /* 0x000fe20000010000 */
[----:B------:R-:W-:Y:S01]  /*2b80*/  FFMA.FTZ R49, R43, R112, R56 ;  /* 0x000000702b317223 */ /* 0x000fe20000010038 */
[----:B------:R-:W-:Y:S01]  /*2b90*/  FADD.FTZ R50, R112, R57 ;  /* 0x0000003970327221 */ /* 0x000fe20000010000 */
[----:B------:R-:W-:Y:S01]  /*2ba0*/  FFMA.FTZ R51, R45, R108, R54 ;  /* 0x0000006c2d337223 */ /* 0x000fe20000010036 */
[----:B------:R-:W-:Y:S01]  /*2bb0*/  FADD.FTZ R118, R118, R107 ;  /* 0x0000006b76767221 */ /* 0x000fe20000010000 */
[----:B------:R-:W-:Y:S01]  /*2bc0*/  FMUL.FTZ R112, R32, R112 ;  /* 0x0000007020707220 */ /* 0x000fe20000410000 */
[----:B------:R-:W-:Y:S01]  /*2bd0*/  FFMA.FTZ R54, R3, R114, RZ ;  /* 0x0000007203367223 */ /* 0x000fe200000100ff */
[----:B------:R-:W-:Y:S01]  /*2be0*/  FFMA.FTZ R65, R44, R107, R65 ;  /* 0x0000006b2c417223 */ /* 0x000fe20000010041 */
[----:B------:R-:W-:Y:S01]  /*2bf0*/  FADD.FTZ R56, R124, R103 ;  /* 0x000000677c387221 */ /* 0x000fe20000010000 */
[----:B------:R-:W-:Y:S01]  /*2c00*/  FADD.FTZ R53, RZ, R114 ;  /* 0x00000072ff357221 */ /* 0x000fe20000010000 */
[-C--:B------:R-:W-:Y:S01]  /*2c10*/  FFMA.FTZ R67, R41, R110.reuse, R52 ;  /* 0x0000006e29437223 */ /* 0x080fe20000010034 */
[----:B------:R-:W-:Y:S01]  /*2c20*/  FADD.FTZ R124, R118, R99 ;  /* 0x00000063767c7221 */ /* 0x000fe20000010000 */
[----:B------:R-:W-:Y:S01]  /*2c30*/  FMUL.FTZ R110, R29, R110 ;  /* 0x0000006e1d6e7220 */ /* 0x000fe20000410000 */
[----:B------:R-:W-:Y:S01]  /*2c40*/  FFMA.FTZ R118, R43, R112, R54 ;  /* 0x000000702b767223 */ /* 0x000fe20000010036 */
[----:B------:R-:W-:Y:S01]  /*2c50*/  FFMA.FTZ R65, R48, R99, R65 ;  /* 0x0000006330417223 */ /* 0x000fe20000010041 */
[----:B------:R-:W-:Y:S01]  /*2c60*/  FADD.FTZ R57, R53, R112 ;  /* 0x0000007035397221 */ /* 0x000fe20000010000 */
[----:B------:R-:W-:Y:S01]  /*2c70*/  FADD.FTZ R52, R108, R55 ;  /* 0x000000376c347221 */ /* 0x000fe20000010000 */
[----:B------:R-:W-:Y:S01]  /*2c80*/  FADD.FTZ R54, R124, R91 ;  /* 0x0000005b7c367221 */ /* 0x000fe20000010000 */
[----:B------:R-:W-:Y:S01]  /*2c90*/  FMUL.FTZ R108, R33, R108 ;  /* 0x0000006c216c7220 */ /* 0x000fe20000410000 */
[----:B------:R-:W-:Y:S01]  /*2ca0*/  FFMA.FTZ R124, R41, R110, R118 ;  /* 0x0000006e297c7223 */ /* 0x000fe20000010076 */
[----:B------:R-:W-:Y:S01]  /*2cb0*/  FFMA.FTZ R53, R86, R91, R65 ;  /* 0x0000005b56357223 */ /* 0x000fe20000010041 */
[----:B------:R-:W-:Y:S01]  /*2cc0*/  FADD.FTZ R65, R57, R110 ;  /* 0x0000006e39417221 */ /* 0x000fe20000010000 */
[----:B------:R-:W-:Y:S01]  /*2cd0*/  FFMA.FTZ R57, R82, R113, R49 ;  /* 0x0000007152397223 */ /* 0x000fe20000010031 */
[----:B------:R-:W-:Y:S01]  /*2ce0*/  FMUL.FTZ R115, R28, R115 ;  /* 0x000000731c737220 */ /* 0x000fe20000410000 */
[----:B------:R-:W-:Y:S01]  /*2cf0*/  FFMA.FTZ R49, R45, R108, R124 ;  /* 0x0000006c2d317223 */ /* 0x000fe2000001007c */
[----:B------:R-:W-:Y:S01]  /*2d00*/  FADD.FTZ R118, R50, R113 ;  /* 0x0000007132767221 */ /* 0x000fe20000010000 */
[----:B------:R-:W-:Y:S01]  /*2d10*/  FADD.FTZ R50, R65, R108 ;  /* 0x0000006c41327221 */ /* 0x000fe20000010000 */
[----:B------:R-:W-:Y:S01]  /*2d20*/  FMUL.FTZ R113, R32, R113 ;  /* 0x0000007120717220 */ /* 0x000fe20000410000 */
[----:B------:R-:W-:Y:S01]  /*2d30*/  FFMA.FTZ R49, R40, R115, R49 ;  /* 0x0000007328317223 */ /* 0x000fe20000010031 */
[-C--:B------:R-:W-:Y:S01]  /*2d40*/  FFMA.FTZ R67, R42, R111.reuse, R67 ;  /* 0x0000006f2a437223 */ /* 0x080fe20000010043 */
[----:B------:R-:W-:Y:S01]  /*2d50*/  FADD.FTZ R50, R50, R115 ;  /* 0x0000007332327221 */ /* 0x000fe20000010000 */
[----:B------:R-:W-:Y:S01]  /*2d60*/  FMUL.FTZ R111, R29, R111 ;  /* 0x0000006f1d6f7220 */ /* 0x000fe20000410000 */
[----:B------:R-:W-:Y:S01]  /*2d70*/  FFMA.FTZ R65, R82, R113, R49 ;  /* 0x0000007152417223 */ /* 0x000fe20000010031 */
[-C--:B------:R-:W-:Y:S01]  /*2d80*/  FFMA.FTZ R51, R84, R109.reuse, R51 ;  /* 0x0000006d54337223 */ /* 0x080fe20000010033 */
[----:B------:R-:W-:Y:S01]  /*2d90*/  FADD.FTZ R124, R50, R113 ;  /* 0x00000071327c7221 */ /* 0x000fe20000010000 */
[----:B------:R-:W-:Y:S01]  /*2da0*/  FADD.FTZ R52, R52, R109 ;  /* 0x0000006d34347221 */ /* 0x000fe20000010000 */
[----:B------:R-:W-:Y:S01]  /*2db0*/  FMUL.FTZ R109, R33, R109 ;  /* 0x0000006d216d7220 */ /* 0x000fe20000410000 */
[----:B------:R-:W-:Y:S01]  /*2dc0*/  FFMA.FTZ R65, R42, R111, R65 ;  /* 0x0000006f2a417223 */ /* 0x000fe20000010041 */
[----:B------:R-:W-:Y:S01]  /*2dd0*/  FADD.FTZ R124, R124, R111 ;  /* 0x0000006f7c7c7221 */ /* 0x000fe20000010000 */
[----:B------:R-:W-:-:S02]  /*2de0*/  FMUL.FTZ R107, R28, R107 ;  /* 0x0000006b1c6b7220 */ /* 0x000fc40000410000 */
[----:B------:R-:W-:Y:S01]  /*2df0*/  FFMA.FTZ R65, R84, R109, R65 ;  /* 0x0000006d54417223 */ /* 0x000fe20000010041 */
[----:B------:R-:W-:Y:S01]  /*2e00*/  FADD.FTZ R124, R124, R109 ;  /* 0x0000006d7c7c7221 */ /* 0x000fe20000010000 */
[-C--:B------:R-:W-:Y:S01]  /*2e10*/  FFMA.FTZ R57, R90, R105.reuse, R57 ;  /* 0x000000695a397223 */ /* 0x080fe20000010039 */
[----:B------:R-:W-:Y:S01]  /*2e20*/  FADD.FTZ R118, R118, R105 ;  /* 0x0000006976767221 */ /* 0x000fe20000010000 */
        /* <DEDUP_REMOVED lines=8> */
[----:B------:R-:W-:Y:S01]  /*2eb0*/  FADD.FTZ R124, R124, R105 ;  /* 0x000000697c7c7221 */ /* 0x000fe20000010000 */
[-C--:B------:R-:W-:Y:S01]  /*2ec0*/  FFMA.FTZ R51, R92, R101.reuse, R51 ;  /* 0x000000655c337223 */ /* 0x080fe20000010033 */
        /* <DEDUP_REMOVED lines=12> */
[-C--:B------:R-:W-:Y:S01]  /*2f90*/  FFMA.FTZ R55, R80, R95.reuse, R55 ;  /* 0x0000005f50377223 */ /* 0x080fe20000010037 */
[----:B------:R-:W-:Y:S01]  /*2fa0*/  FMUL.FTZ R95, R29, R95 ;  /* 0x0000005f1d5f7220 */ /* 0x000fe20000410000 */
[----:B------:R-:W-:Y:S01]  /*2fb0*/  FFMA.FTZ R65, R94, R97, R65 ;  /* 0x000000615e417223 */ /* 0x000fe20000010041 */
        /* <DEDUP_REMOVED lines=47> */
[----:B------:R-:W-:Y:S01]  /*32b0*/  FFMA.FTZ R49, R70, R47, R49 ;  /* 0x0000002f46317223 */ /* 0x000fe20000010031 */
        /* <DEDUP_REMOVED lines=11> */
[----:B------:R-:W-:Y:S02]  /*3370*/  FMUL.FTZ R67, R28, R63 ;  /* 0x0000003f1c437220 */ /* 0x000fe40000410000 */
[----:B------:R-:W-:Y:S01]  /*3380*/  FFMA.FTZ R65, R104, R69, R65 ;  /* 0x0000004568417223 */ /* 0x000fe20000010041 */
[----:B------:R-:W-:-:S03]  /*3390*/  FADD.FTZ R124, R124, R69 ;  /* 0x000000457c7c7221 */ /* 0x000fc60000010000 */
[----:B------:R-:W-:Y:S01]  /*33a0*/  FFMA.FTZ R47, R76, R67, R65 ;  /* 0x000000434c2f7223 */ /* 0x000fe20000010041 */
[----:B------:R-:W-:Y:S01]  /*33b0*/  FMUL.FTZ R65, R32, R61 ;  /* 0x0000003d20417220 */ /* 0x000fe20000410000 */
[----:B------:R-:W-:Y:S01]  /*33c0*/  FADD.FTZ R124, R124, R67 ;  /* 0x000000437c7c7221 */ /* 0x000fe20000010000 */
[----:B------:R-:W-:Y:S02]  /*33d0*/  FMUL.FTZ R49, R29, R60 ;  /* 0x0000003c1d317220 */ /* 0x000fe40000410000 */
[----:B------:R-:W-:Y:S01]  /*33e0*/  FFMA.FTZ R47, R78, R65, R47 ;  /* 0x000000414e2f7223 */ /* 0x000fe2000001002f */
[----:B------:R-:W-:-:S03]  /*33f0*/  FADD.FTZ R124, R124, R65 ;  /* 0x000000417c7c7221 */ /* 0x000fc60000010000 */
[----:B------:R-:W-:Y:S01]  /*3400*/  FFMA.FTZ R55, R64, R49, R47 ;  /* 0x0000003140377223 */ /* 0x000fe2000001002f */
[----:B------:R-:W-:Y:S01]  /*3410*/  FADD.FTZ R54, R124, R49 ;  /* 0x000000317c367221 */ /* 0x000fe20000010000 */
[----:B------:R-:W-:-:S04]  /*3420*/  FMUL.FTZ R47, R33, R62 ;  /* 0x0000003e212f7220 */ /* 0x000fc80000410000 */
[----:B------:R-:W-:Y:S01]  /*3430*/  FADD.FTZ R54, R54, R47 ;  /* 0x0000002f36367221 */ /* 0x000fe20000010000 */
[----:B------:R-:W-:Y:S01]  /*3440*/  FFMA.FTZ R55, R38, R47, R55 ;  /* 0x0000002f26377223 */ /* 0x000fe20000010037 */
[----:B------:R-:W-:-:S04]  /*3450*/  UIADD3 UR13, UP0, UPT, UR13, 0x8, URZ ;  /* 0x000000080d0d7890 */ /* 0x000fc8000ff1e0ff */
[----:B------:R0:W-:Y:S01]  /*3460*/  STS.64 [R116], R54 ;  /* 0x0000003674007388 */ /* 0x0001e20000000a00 */
[----:B------:R-:W-:Y:S02]  /*3470*/  UIADD3.X UR5, UPT, UPT, URZ, UR5, URZ, UP0, !UPT ;  /* 0x00000005ff057290 */ /* 0x000fe400087fe4ff */
[----:B------:R-:W-:-:S04]  /*3480*/  UISETP.GE.U32.AND UP0, UPT, UR13, UR14, UPT ;  /* 0x0000000e0d00728c */ /* 0x000fc8000bf06070 */
[----:B------:R-:W-:Y:S01]  /*3490*/  UISETP.GE.AND.EX UP0, UPT, UR5, UR7, UPT, UP0 ;  /* 0x000000070500728c */ /* 0x000fe2000bf06300 */
[----:B------:R-:W-:Y:S01]  /*34a0*/  FFMA.FTZ R56, R106, R59, R51 ;  /* 0x0000003b6a387223 */ /* 0x000fe20000010033 */
[----:B------:R-:W-:Y:S01]  /*34b0*/  FADD.FTZ R118, R50, R59 ;  /* 0x0000003b32767221 */ /* 0x000fe20000010000 */
[----:B------:R-:W-:Y:S01]  /*34c0*/  FFMA.FTZ R59, R104, R58, R57 ;  /* 0x0000003a683b7223 */ /* 0x000fe20000010039 */
[----:B------:R-:W-:Y:S01]  /*34d0*/  FADD.FTZ R117, R117, R58 ;  /* 0x0000003a75757221 */ /* 0x000fe20000010000 */
[----:B------:R-:W-:Y:S01]  /*34e0*/  FADD.FTZ R51, R52, R63 ;  /* 0x0000003f34337221 */ /* 0x000fe20000010000 */
[----:B------:R-:W-:Y:S01]  /*34f0*/  FFMA.FTZ R50, R76, R63, R119 ;  /* 0x0000003f4c327223 */ /* 0x000fe20000010077 */
[----:B------:R-:W-:Y:S01]  /*3500*/  FFMA.FTZ R52, R64, R60, R125 ;  /* 0x0000003c40347223 */ /* 0x000fe2000001007d */
[----:B------:R-:W-:Y:S01]  /*3510*/  FADD.FTZ R53, R53, R60 ;  /* 0x0000003c35357221 */ /* 0x000fe20000010000 */
[----:B------:R-:W-:Y:S01]  /*3520*/  BAR.SYNC.DEFER_BLOCKING 0x0 ;  /* 0x0000000000007b1d */ /* 0x000fe20000010000 */
[C---:B------:R-:W-:Y:S01]  /*3530*/  ISETP.GT.U32.AND P1, PT, R5.reuse, 0xf, PT ;  /* 0x0000000f0500780c */ /* 0x040fe20003f24070 */
[----:B------:R-:W-:Y:S01]  /*3540*/  FFMA.FTZ R56, R78, R61, R56 ;  /* 0x0000003d4e387223 */ /* 0x000fe20000010038 */
[----:B------:R-:W-:Y:S01]  /*3550*/  LOP3.LUT P0, RZ, R5, 0x3f1, RZ, 0xc0, !PT ;  /* 0x000003f105ff7812 */ /* 0x000fe2000780c0ff */
[----:B------:R-:W-:Y:S01]  /*3560*/  FADD.FTZ R57, R118, R61 ;  /* 0x0000003d76397221 */ /* 0x000fe20000010000 */
[----:B0-----:R-:W-:Y:S01]  /*3570*/  FFMA.FTZ R54, R38, R62, R59 ;  /* 0x0000003e26367223 */ /* 0x001fe2000001003b */
[----:B------:R-:W-:Y:S01]  /*3580*/  FADD.FTZ R55, R117, R62 ;  /* 0x0000003e75377221 */ /* 0x000fe20000010000 */
[----:B------:R-:W-:Y:S09]  /*3590*/  BRA.U !UP0, `(.L_x_562) ;  /* 0x0000000108ec7547 */ /* 0x000ff2000b800000 */
[----:B------:R-:W0:Y:S01]  /*35a0*/  S2UR UR8, SR_CgaCtaId ;  /* 0x00000000000879c3 */ /* 0x000e220000008800 */
[----:B------:R-:W-:Y:S01]  /*35b0*/  UMOV UR6, 0x400 ;  /* 0x0000040000067882 */ /* 0x000fe20000000000 */
[----:B------:R-:W-:Y:S02]  /*35c0*/  SHF.L.U32 R58, R5, 0x1, RZ ;  /* 0x00000001053a7819 */ /* 0x000fe400000006ff */
[----:B------:R-:W-:Y:S02]  /*35d0*/  SHF.L.U32 R116, R0, 0x3, RZ ;  /* 0x0000000300747819 */ /* 0x000fe400000006ff */
[----:B------:R-:W-:Y:S02]  /*35e0*/  LOP3.LUT R59, R58, 0x18, RZ, 0xc0, !PT ;  /* 0x000000183a3b7812 */ /* 0x000fe400078ec0ff */
[----:B------:R-:W-:Y:S02]  /*35f0*/  LOP3.LUT R125, R116, 0x7fff0, RZ, 0xc0, !PT ;  /* 0x0007fff0747d7812 */ /* 0x000fe400078ec0ff */
[----:B------:R-:W-:-:S02]  /*3600*/  LOP3.LUT R63, R59, 0x8, RZ, 0x3c, !PT ;  /* 0x000000083b3f7812 */ /* 0x000fc400078e3cff */
[C---:B------:R-:W-:Y:S02]  /*3610*/  LOP3.LUT R61, R59.reuse, 0x10, RZ, 0x3c, !PT ;  /* 0x000000103b3d7812 */ /* 0x040fe400078e3cff */
[----:B------:R-:W-:Y:S02]  /*3620*/  LOP3.LUT R117, R59, 0x18, RZ, 0x3c, !PT ;  /* 0x000000183b757812 */ /* 0x000fe400078e3cff */
[----:B------:R-:W-:Y:S01]  /*3630*/  LOP3.LUT R125, R125, 0xf, R2, 0xf8, !PT ;  /* 0x0000000f7d7d7812 */ /* 0x000fe200078ef802 */
[----:B0-----:R-:W-:-:S06]  /*3640*/  ULEA UR6, UR8, UR6, 0x18 ;  /* 0x0000000608067291 */ /* 0x001fcc000f8ec0ff */
[----:B------:R-:W-:Y:S01]  /*3650*/  LEA R58, R5, UR6, 0x5 ;  /* 0x00000006053a7c11 */ /* 0x000fe2000f8e28ff */
[----:B------:R-:W-:Y:S02]  /*3660*/  UMOV UR6, 0x400 ;  /* 0x0000040000067882 */ /* 0x000fe40000000000 */
[----:B------:R-:W-:Y:S01]  /*3670*/  ULEA UR6, UR8, UR6, 0x18 ;  /* 0x0000000608067291 */ /* 0x000fe2000f8ec0ff */
[C---:B------:R-:W-:Y:S02]  /*3680*/  IADD3 R62, PT, PT, R58.reuse, R59, RZ ;  /* 0x0000003b3a3e7210 */ /* 0x040fe40007ffe0ff */
[C---:B------:R-:W-:Y:S02]  /*3690*/  IADD3 R63, PT, PT, R58.reuse, R63, RZ ;  /* 0x0000003f3a3f7210 */ /* 0x040fe40007ffe0ff */
[C---:B------:R-:W-:Y:S01]  /*36a0*/  IADD3 R118, PT, PT, R58.reuse, R61, RZ ;  /* 0x0000003d3a767210 */ /* 0x040fe20007ffe0ff */
[----:B------:R0:W-:Y:S01]  /*36b0*/  STS.64 [R62], R50 ;  /* 0x000000323e007388 */ /* 0x0001e20000000a00 */
[----:B------:R-:W-:-:S02]  /*36c0*/  IADD3 R119, PT, PT, R58, R117, RZ ;  /* 0x000000753a777210 */ /* 0x000fc40007ffe0ff */
[----:B------:R-:W-:Y:S01]  /*36d0*/  SHF.R.U32.HI R58, RZ, 0x4, R5 ;  /* 0x00000004ff3a7819 */ /* 0x000fe20000011605 */
[----:B------:R-:W-:Y:S01]  /*36e0*/  STS.64 [R63], R56 ;  /* 0x000000383f007388 */ /* 0x000fe20000000a00 */
[----:B------:R-:W-:Y:S01]  /*36f0*/  SHF.L.U32 R59, R5, 0x3, RZ ;  /* 0x00000003053b7819 */ /* 0x000fe200000006ff */
[----:B------:R-:W1:Y:S01]  /*3700*/  LDC.64 R116, c[0x0][0x3d0] ;  /* 0x0000f400ff747b82 */ /* 0x000e620000000a00 */
[----:B------:R-:W-:Y:S01]  /*3710*/  LOP3.LUT R58, R58, R5, RZ, 0x3c, !PT ;  /* 0x000000053a3a7212 */ /* 0x000fe200078e3cff */
[----:B------:R-:W-:Y:S01]  /*3720*/  STS.64 [R118], R52 ;  /* 0x0000003476007388 */ /* 0x000fe20000000a00 */
[----:B------:R-:W-:Y:S02]  /*3730*/  LOP3.LUT R59, R59, 0x1fe0, RZ, 0xc0, !PT ;  /* 0x00001fe03b3b7812 */ /* 0x000fe400078ec0ff */
[----:B------:R-:W-:Y:S01]  /*3740*/  SHF.L.U32 R58, R58, 0x3, RZ ;  /* 0x000000033a3a7819 */ /* 0x000fe200000006ff */
[----:B------:R2:W-:Y:S01]  /*3750*/  STS.64 [R119], R54 ;  /* 0x0000003677007388 */ /* 0x0005e20000000a00 */
[----:B0-----:R-:W-:-:S02]  /*3760*/  LEA R62, R125, R4, 0x1 ;  /* 0x000000047d3e7211 */ /* 0x001fc400078e08ff */
[----:B------:R-:W-:-:S03]  /*3770*/  LOP3.LUT R58, R58, 0x18, RZ, 0xc0, !PT ;  /* 0x000000183a3a7812 */ /* 0x000fc600078ec0ff */
[----:B------:R-:W-:Y:S01]  /*3780*/  IMAD R62, R62, 0x3c0, R5 ;  /* 0x000003c03e3e7824 */ /* 0x000fe200078e0205 */
[----:B------:R-:W-:Y:S01]  /*3790*/  IADD3 R124, PT, PT, R59, UR6, R58 ;  /* 0x000000063b7c7c10 */ /* 0x000fe2000fffe03a */
[----:B------:R-:W-:Y:S03]  /*37a0*/  BAR.SYNC.DEFER_BLOCKING 0x0 ;  /* 0x0000000000007b1d */ /* 0x000fe60000010000 */
[----:B--2---:R-:W-:-:S03]  /*37b0*/  SHF.L.U32 R119, R62, 0x1, RZ ;  /* 0x000000013e777819 */ /* 0x004fc600000006ff */
        /* <DEDUP_REMOVED lines=11> */
[----:B------:R-:W-:Y:S01]  /*3870*/  STG.E.64 desc[UR10][R124.64+0x4000], R62 ;  /* 0x0040003e7c007986 */ /* 0x000fe2000c101b0a */
        /* <DEDUP_REMOVED lines=13> */
.L_x_562:
[----:B------:R-:W-:Y:S01]  /*3950*/  BSSY.RECONVERGENT B0, `(.L_x_563) ;  /* 0x0000087000007945 */ /* 0x000fe20003800200 */
[----:B0-----:R-:W-:Y:S02]  /*3960*/  MOV R116, RZ ;  /* 0x000000ff00747202 */ /* 0x001fe40000000f00 */
[----:B------:R-:W-:Y:S01]  /*3970*/  MOV R62, RZ ;  /* 0x000000ff003e7202 */ /* 0x000fe20000000f00 */
[----:B------:R-:W-:Y:S06]  /*3980*/  @P1 BRA `(.L_x_564) ;  /* 0x00000008000c1947 */ /* 0x000fec0003800000 */
[----:B------:R-:W0:Y:S01]  /*3990*/  S2R R117, SR_CgaCtaId ;  /* 0x0000000000757919 */ /* 0x000e220000008800 */
[----:B------:R-:W-:Y:S01]  /*39a0*/  SHF.R.U32.HI R59, RZ, 0x1, R5 ;  /* 0x00000001ff3b7819 */ /* 0x000fe20000011605 */
[C---:B------:R-:W-:Y:S01]  /*39b0*/  IMAD R118, R4.reuse, 0x3c0, RZ ;  /* 0x000003c004767824 */ /* 0x040fe200078e02ff */
[----:B------:R-:W-:Y:S02]  /*39c0*/  MOV R58, 0x400 ;  /* 0x00000400003a7802 */ /* 0x000fe40000000f00 */
[----:B------:R-:W-:Y:S02]  /*39d0*/  LEA R59, R4, R59, 0x3 ;  /* 0x0000003b043b7211 */ /* 0x000fe400078e18ff */
[----:B------:R-:W-:Y:S02]  /*39e0*/  IADD3 R58, PT, PT, R58, 0x3c00, RZ ;  /* 0x00003c003a3a7810 */ /* 0x000fe40007ffe0ff */
[----:B------:R-:W-:Y:S01]  /*39f0*/  SHF.L.U32 R116, R5, 0x3, RZ ;  /* 0x0000000305747819 */ /* 0x000fe200000006ff */
[----:B------:R-:W-:-:S03]  /*3a00*/  IMAD R118, R59, 0x78, -R118 ;  /* 0x000000783b767824 */ /* 0x000fc600078e0a76 */
[----:B------:R-:W-:Y:S02]  /*3a10*/  LOP3.LUT R116, R116, 0x8, RZ, 0xc0, !PT ;  /* 0x0000000874747812 */ /* 0x000fe400078ec0ff */
[C---:B------:R-:W-:Y:S02]  /*3a20*/  LOP3.LUT R59, R118.reuse, 0x4, RZ, 0xfc, !PT ;  /* 0x00000004763b7812 */ /* 0x040fe400078efcff */
[----:B------:R-:W-:Y:S02]  /*3a30*/  IADD3 R62, PT, PT, R118, 0x8, RZ ;  /* 0x00000008763e7810 */ /* 0x000fe40007ffe0ff */
[----:B------:R-:W-:Y:S02]  /*3a40*/  SHF.R.U32.HI R60, RZ, 0x2, R59 ;  /* 0x00000002ff3c7819 */ /* 0x000fe4000001163b */
[----:B------:R-:W-:Y:S02]  /*3a50*/  SHF.R.U32.HI R62, RZ, 0x2, R62 ;  /* 0x00000002ff3e7819 */ /* 0x000fe4000001163e */
[----:B0-----:R-:W-:-:S02]  /*3a60*/  LEA R117, R117, R58, 0x18 ;  /* 0x0000003a75757211 */ /* 0x001fc400078ec0ff */
[----:B------:R-:W-:-:S03]  /*3a70*/  SHF.R.U32.HI R58, RZ, 0x2, R118 ;  /* 0x00000002ff3a7819 */ /* 0x000fc60000011676 */
[--C-:B------:R-:W-:Y:S02]  /*3a80*/  IMAD R61, R60, 0x18, R117.reuse ;  /* 0x000000183c3d7824 */ /* 0x100fe400078e0275 */
[--C-:B------:R-:W-:Y:S02]  /*3a90*/  IMAD R59, R58, 0x18, R117.reuse ;  /* 0x000000183a3b7824 */ /* 0x100fe400078e0275 */
[----:B------:R-:W-:Y:S01]  /*3aa0*/  IMAD R63, R62, 0x18, R117 ;  /* 0x000000183e3f7824 */ /* 0x000fe200078e0275 */
[C---:B------:R-:W-:Y:S02]  /*3ab0*/  IADD3 R61, PT, PT, R116.reuse, R61, RZ ;  /* 0x0000003d743d7210 */ /* 0x040fe40007ffe0ff */
[C---:B------:R-:W-:Y:S02]  /*3ac0*/  IADD3 R59, PT, PT, R116.reuse, R59, RZ ;  /* 0x0000003b743b7210 */ /* 0x040fe40007ffe0ff */
[----:B------:R-:W-:Y:S02]  /*3ad0*/  IADD3 R63, PT, PT, R116, R63, RZ ;  /* 0x0000003f743f7210 */ /* 0x000fe40007ffe0ff */
[----:B------:R-:W-:Y:S04]  /*3ae0*/  LDS.64 R60, [R61] ;  /* 0x000000003d3c7984 */ /* 0x000fe80000000a00 */
[----:B------:R-:W0:Y:S04]  /*3af0*/  LDS.64 R58, [R59] ;  /* 0x000000003b3a7984 */ /* 0x000e280000000a00 */
[----:B------:R-:W1:Y:S01]  /*3b00*/  LDS.64 R62, [R63] ;  /* 0x000000003f3e7984 */ /* 0x000e620000000a00 */
[----:B0-----:R-:W-:Y:S01]  /*3b10*/  FADD.FTZ R119, RZ, R58 ;  /* 0x0000003aff777221 */ /* 0x001fe20000010000 */
[----:B------:R-:W-:-:S03]  /*3b20*/  IADD3 R58, PT, PT, R118, 0xc, RZ ;  /* 0x0000000c763a7810 */ /* 0x000fc60007ffe0ff */
[----:B------:R-:W-:Y:S01]  /*3b30*/  FADD.FTZ R119, R119, R60 ;  /* 0x0000003c77777221 */ /* 0x000fe20000010000 */
[----:B------:R-:W-:Y:S01]  /*3b40*/  SHF.R.U32.HI R58, RZ, 0x2, R58 ;  /* 0x00000002ff3a7819 */ /* 0x000fe2000001163a */
[----:B------:R-:W-:Y:S02]  /*3b50*/  FADD.FTZ R60, RZ, R59 ;  /* 0x0000003bff3c7221 */ /* 0x000fe40000010000 */
[----:B-1----:R-:W-:Y:S02]  /*3b60*/  FADD.FTZ R119, R119, R62 ;  /* 0x0000003e77777221 */ /* 0x002fe40000010000 */
[----:B------:R-:W-:Y:S02]  /*3b70*/  IMAD R125, R58, 0x18, R117 ;  /* 0x000000183a7d7824 */ /* 0x000fe400078e0275 */
[----:B------:R-:W-:Y:S01]  /*3b80*/  FADD.FTZ R60, R60, R61 ;  /* 0x0000003d3c3c7221 */ /* 0x000fe20000010000 */
[----:B------:R-:W-:Y:S02]  /*3b90*/  IADD3 R61, PT, PT, R118, 0x10, RZ ;  /* 0x00000010763d7810 */ /* 0x000fe40007ffe0ff */
[----:B------:R-:W-:-:S02]  /*3ba0*/  IADD3 R58, PT, PT, R116, R125, RZ ;  /* 0x0000007d743a7210 */ /* 0x000fc40007ffe0ff */
[----:B------:R-:W-:-:S04]  /*3bb0*/  SHF.R.U32.HI R62, RZ, 0x2, R61 ;  /* 0x00000002ff3e7819 */ /* 0x000fc8000001163d */
[----:B------:R-:W0:Y:S01]  /*3bc0*/  LDS.64 R58, [R58] ;  /* 0x000000003a3a7984 */ /* 0x000e220000000a00 */
[----:B------:R-:W-:Y:S02]  /*3bd0*/  IMAD R61, R62, 0x18, R117 ;  /* 0x000000183e3d7824 */ /* 0x000fe400078e0275 */
[----:B------:R-:W-:Y:S01]  /*3be0*/  FADD.FTZ R62, R60, R63 ;  /* 0x0000003f3c3e7221 */ /* 0x000fe20000010000 */
[----:B------:R-:W-:Y:S02]  /*3bf0*/  IADD3 R63, PT, PT, R118, 0x14, RZ ;  /* 0x00000014763f7810 */ /* 0x000fe40007ffe0ff */
[----:B------:R-:W-:Y:S02]  /*3c00*/  IADD3 R124, PT, PT, R116, R61, RZ ;  /* 0x0000003d747c7210 */ /* 0x000fe40007ffe0ff */
[----:B------:R-:W-:-:S03]  /*3c10*/  SHF.R.U32.HI R63, RZ, 0x2, R63 ;  /* 0x00000002ff3f7819 */ /* 0x000fc6000001163f */
[----:B------:R-:W1:Y:S02]  /*3c20*/  LDS.64 R60, [R124] ;  /* 0x000000007c3c7984 */ /* 0x000e640000000a00 */
[----:B------:R-:W-:-:S05]  /*3c30*/  IMAD R63, R63, 0x18, R117 ;  /* 0x000000183f3f7824 */ /* 0x000fca00078e0275 */
[----:B------:R-:W-:Y:S01]  /*3c40*/  IADD3 R63, PT, PT, R116, R63, RZ ;  /* 0x0000003f743f7210 */ /* 0x000fe20007ffe0ff */
[----:B0-----:R-:W-:Y:S01]  /*3c50*/  FADD.FTZ R119, R119, R58 ;  /* 0x0000003a77777221 */ /* 0x001fe20000010000 */
[----:B------:R-:W-:-:S03]  /*3c60*/  FADD.FTZ R62, R62, R59 ;  /* 0x0000003b3e3e7221 */ /* 0x000fc60000010000 */
[----:B------:R-:W0:Y:S01]  /*3c70*/  LDS.64 R58, [R63] ;  /* 0x000000003f3a7984 */ /* 0x000e220000000a00 */
[----:B-1----:R-:W-:Y:S01]  /*3c80*/  FADD.FTZ R119, R119, R60 ;  /* 0x0000003c77777221 */ /* 0x002fe20000010000 */
[----:B------:R-:W-:Y:S02]  /*3c90*/  FADD.FTZ R62, R62, R61 ;  /* 0x0000003d3e3e7221 */ /* 0x000fe40000010000 */
[----:B------:R-:W1:Y:S01]  /*3ca0*/  LDS.64 R60, [R6] ;  /* 0x00000000063c7984 */ /* 0x000e620000000a00 */
[----:B0-----:R-:W-:Y:S01]  /*3cb0*/  FADD.FTZ R119, R119, R58 ;  /* 0x0000003a77777221 */ /* 0x001fe20000010000 */
[----:B------:R-:W-:Y:S02]  /*3cc0*/  FADD.FTZ R62, R62, R59 ;  /* 0x0000003b3e3e7221 */ /* 0x000fe40000010000 */
[----:B------:R-:W0:Y:S01]  /*3cd0*/  LDS.64 R58, [R7] ;  /* 0x00000000073a7984 */ /* 0x000e220000000a00 */
[----:B-1----:R-:W-:Y:S01]  /*3ce0*/  FADD.FTZ R119, R119, R60 ;  /* 0x0000003c77777221 */ /* 0x002fe20000010000 */
[----:B------:R-:W-:-:S02]  /*3cf0*/  FADD.FTZ R62, R62, R61 ;  /* 0x0000003d3e3e7221 */ /* 0x000fc40000010000 */
[----:B------:R-:W1:Y:S01]  /*3d00*/  LDS.64 R60, [R8] ;  /* 0x00000000083c7984 */ /* 0x000e620000000a00 */
[----:B0-----:R-:W-:Y:S01]  /*3d10*/  FADD.FTZ R119, R119, R58 ;  /* 0x0000003a77777221 */ /* 0x001fe20000010000 */
[----:B------:R-:W-:Y:S02]  /*3d20*/  FADD.FTZ R62, R62, R59 ;  /* 0x0000003b3e3e7221 */ /* 0x000fe40000010000 */
[----:B------:R-:W0:Y:S01]  /*3d30*/  LDS.64 R58, [R9] ;  /* 0x00000000093a7984 */ /* 0x000e220000000a00 */
[----:B-1----:R-:W-:Y:S01]  /*3d40*/  FADD.FTZ R119, R119, R60 ;  /* 0x0000003c77777221 */ /* 0x002fe20000010000 */
[----:B------:R-:W-:Y:S02]  /*3d50*/  FADD.FTZ R62, R62, R61 ;  /* 0x0000003d3e3e7221 */ /* 0x000fe40000010000 */
[----:B------:R-:W1:Y:S01]  /*3d60*/  LDS.64 R60, [R10] ;  /* 0x000000000a3c7984 */ /* 0x000e620000000a00 */
[----:B0-----:R-:W-:Y:S01]  /*3d70*/  FADD.FTZ R119, R119, R58 ;  /* 0x0000003a77777221 */ /* 0x001fe20000010000 */
[----:B------:R-:W-:-:S02]  /*3d80*/  FADD.FTZ R62, R62, R59 ;  /* 0x0000003b3e3e7221 */ /* 0x000fc40000010000 */
        /* <DEDUP_REMOVED lines=47> */
[----:B------:R-:W-:Y:S01]  /*4080*/  IADD3 R58, PT, PT, R118, 0x70, RZ ;  /* 0x00000070763a7810 */ /* 0x000fe20007ffe0ff */
[----:B------:R-:W-:Y:S01]  /*4090*/  FADD.FTZ R62, R62, R59 ;  /* 0x0000003b3e3e7221 */ /* 0x000fe20000010000 */
[----:B------:R-:W-:Y:S02]  /*40a0*/  IADD3 R118, PT, PT, R118, 0x74, RZ ;  /* 0x0000007476767810 */ /* 0x000fe40007ffe0ff */
[----:B------:R-:W-:Y:S02]  /*40b0*/  SHF.R.U32.HI R58, RZ, 0x2, R58 ;  /* 0x00000002ff3a7819 */ /* 0x000fe4000001163a */
[----:B------:R-:W-:-:S03]  /*40c0*/  SHF.R.U32.HI R118, RZ, 0x2, R118 ;  /* 0x00000002ff767819 */ /* 0x000fc60000011676 */
[--C-:B------:R-:W-:Y:S02]  /*40d0*/  IMAD R119, R58, 0x18, R117.reuse ;  /* 0x000000183a777824 */ /* 0x100fe400078e0275 */
[----:B------:R-:W-:Y:S01]  /*40e0*/  IMAD R117, R118, 0x18, R117 ;  /* 0x0000001876757824 */ /* 0x000fe200078e0275 */
[----:B------:R-:W0:Y:S02]  /*40f0*/  LDS.64 R58, [R27] ;  /* 0x000000001b3a7984 */ /* 0x000e240000000a00 */
[C---:B------:R-:W-:Y:S02]  /*4100*/  IADD3 R119, PT, PT, R116.reuse, R119, RZ ;  /* 0x0000007774777210 */ /* 0x040fe40007ffe0ff */
[----:B------:R-:W-:Y:S01]  /*4110*/  IADD3 R118, PT, PT, R116, R117, RZ ;  /* 0x0000007574767210 */ /* 0x000fe20007ffe0ff */
[----:B-1----:R-:W-:Y:S01]  /*4120*/  FADD.FTZ R117, R63, R60 ;  /* 0x0000003c3f757221 */ /* 0x002fe20000010000 */
[----:B------:R-:W-:Y:S02]  /*4130*/  FADD.FTZ R116, R62, R61 ;  /* 0x0000003d3e747221 */ /* 0x000fe40000010000 */
[----:B------:R-:W1:Y:S04]  /*4140*/  LDS.64 R60, [R119] ;  /* 0x00000000773c7984 */ /* 0x000e680000000a00 */
[----:B------:R-:W2:Y:S01]  /*4150*/  LDS.64 R62, [R118] ;  /* 0x00000000763e7984 */ /* 0x000ea20000000a00 */
[----:B0-----:R-:W-:Y:S01]  /*4160*/  FADD.FTZ R117, R117, R58 ;  /* 0x0000003a75757221 */ /* 0x001fe20000010000 */
[----:B------:R-:W-:-:S03]  /*4170*/  FADD.FTZ R116, R116, R59 ;  /* 0x0000003b74747221 */ /* 0x000fc60000010000 */
[----:B-1----:R-:W-:Y:S01]  /*4180*/  FADD.FTZ R117, R117, R60 ;  /* 0x0000003c75757221 */ /* 0x002fe20000010000 */
[----:B------:R-:W-:-:S03]  /*4190*/  FADD.FTZ R116, R116, R61 ;  /* 0x0000003d74747221 */ /* 0x000fc60000010000 */
[----:B--2---:R-:W-:Y:S01]  /*41a0*/  FADD.FTZ R62, R117, R62 ;  /* 0x0000003e753e7221 */ /* 0x004fe20000010000 */
[----:B------:R-:W-:-:S07]  /*41b0*/  FADD.FTZ R116, R116, R63 ;  /* 0x0000003f74747221 */ /* 0x000fce0000010000 */
.L_x_564:
[----:B------:R-:W-:Y:S05]  /*41c0*/  BSYNC.RECONVERGENT B0 ;  /* 0x0000000000007941 */ /* 0x000fea0003800200 */
.L_x_563:
[----:B------:R-:W0:Y:S01]  /*41d0*/  LDC R63, c[0x0][0x374] ;  /* 0x0000dd00ff3f7b82 */ /* 0x000e220000000800 */
[----:B------:R-:W1:Y:S01]  /*41e0*/  SHFL.BFLY PT, R117, R62, 0x1, 0x1f ;  /* 0x0c201f003e757f89 */ /* 0x000e6200000e0000 */
[----:B------:R-:W-:-:S03]  /*41f0*/  @!P0 SHF.L.U32 R58, R2, 0x1, RZ ;  /* 0x00000001023a8819 */ /* 0x000fc600000006ff */
[----:B------:R-:W2:Y:S01]  /*4200*/  SHFL.BFLY PT, R59, R116, 0x1, 0x1f ;  /* 0x0c201f00743b7f89 */ /* 0x000ea200000e0000 */
[----:B------:R-:W-:Y:S02]  /*4210*/  @!P0 LOP3.LUT R58, R58, 0x1e, RZ, 0xc0, !PT ;  /* 0x0000001e3a3a8812 */ /* 0x000fe400078ec0ff */
[----:B------:R-:W3:Y:S02]  /*4220*/  @!P0 LDC.64 R60, c[0x0][0x3d0] ;  /* 0x0000f400ff3c8b82 */ /* 0x000ee40000000a00 */
[----:B------:R-:W-:Y:S01]  /*4230*/  @!P0 LEA R119, R5, R58, 0x4 ;  /* 0x0000003a05778211 */ /* 0x000fe200078e20ff */
[----:B0-----:R-:W-:-:S05]  /*4240*/  @!P0 IMAD R58, R63, UR4, R0 ;  /* 0x000000043f3a8c24 */ /* 0x001fca000f8e0200 */
[----:B------:R-:W-:Y:S01]  /*4250*/  @!P0 LEA R119, R58, R119, 0x8 ;  /* 0x000000773a778211 */ /* 0x000fe200078e40ff */
[----:B-1----:R-:W-:Y:S01]  /*4260*/  FADD.FTZ R58, R117, R62 ;  /* 0x0000003e753a7221 */ /* 0x002fe20000010000 */
[----:B--2---:R-:W-:-:S03]  /*4270*/  FADD.FTZ R59, R59, R116 ;  /* 0x000000743b3b7221 */ /* 0x004fc60000010000 */
[----:B---3--:R-:W-:-:S05]  /*4280*/  @!P0 IMAD.WIDE.U32 R60, R119, 0x4, R60 ;  /* 0x00000004773c8825 */ /* 0x008fca00078e003c */
[----:B------:R0:W-:Y:S01]  /*4290*/  @!P0 STG.E.64 desc[UR10][R60.64], R58 ;  /* 0x0000003a3c008986 */ /* 0x0001e2000c101b0a */
[----:B------:R-:W-:Y:S05]  /*42a0*/  BRA.U !UP0, `(.L_x_565) ;  /* 0x0000000108507547 */ /* 0x000fea000b800000 */
[----:B------:R-:W-:Y:S01]  /*42b0*/  BAR.SYNC.DEFER_BLOCKING 0x0 ;  /* 0x0000000000007b1d */ /* 0x000fe20000010000 */
[----:B------:R-:W-:-:S13]  /*42c0*/  ISETP.NE.AND P0, PT, R5, RZ, PT ;  /* 0x000000ff0500720c */ /* 0x000fda0003f05270 */
[----:B------:R-:W-:Y:S05]  /*42d0*/  @P0 BRA `(.L_x_566) ;  /* 0x0000000000380947 */ /* 0x000fea0003800000 */
[----:B0-----:R-:W-:Y:S02]  /*42e0*/  SHF.R.U32.HI R59, RZ, 0x1, R0 ;  /* 0x00000001ff3b7819 */ /* 0x001fe40000011600 */
[----:B------:R-:W-:Y:S02]  /*42f0*/  MOV R58, 0x7fffffc1 ;  /* 0x7fffffc1003a7802 */ /* 0x000fe40000000f00 */
[----:B------:R-:W-:-:S04]  /*4300*/  LOP3.LUT P0, RZ, R59, R2, RZ, 0xfc, !PT ;  /* 0x000000023bff7212 */ /* 0x000fc8000780fcff */
[----:B------:R-:W-:Y:S01]  /*4310*/  SEL R59, R58, 0x1, !P0 ;  /* 0x000000013a3b7807 */ /* 0x000fe20004000000 */
[----:B------:R-:W-:Y:S06]  /*4320*/  MEMBAR.ALL.GPU ;  /* 0x0000000000007992 */ /* 0x000fec000000a000 */
[----:B------:R-:W-:-:S00]  /*4330*/  ERRBAR ;  /* 0x00000000000079ab */ /* 0x000fc00000000000 */
[----:B------:R-:W-:Y:S06]  /*4340*/  CGAERRBAR ;  /* 0x00000000000075ab */ /* 0x000fec0000000000 */
[----:B------:R0:W5:Y:S02]  /*4350*/  ATOM.E.ADD.STRONG.GPU PT, R58, desc[UR10][R120.64+0x20], R59 ;  /* 0x8000203b783a798a */ /* 0x00016400081ef10a */
.L_x_567:
[----:B0-----:R-:W2:Y:S04]  /*4360*/  LD.E.STRONG.GPU R59, desc[UR10][R120.64+0x20] ;  /* 0x0000200a783b7980 */ /* 0x001ea8000c10f900 */
[----:B--2---:R-:W-:Y:S01]  /*4370*/  CCTL.IVALL ;  /* 0x00000000ff00798f */ /* 0x004fe20002000000 */
[----:B------:R-:W-:Y:S05]  /*4380*/  YIELD ;  /* 0x0000000000007946 */ /* 0x000fea0003800000 */
[----:B-----5:R-:W-:-:S04]  /*4390*/  LOP3.LUT R59, R59, R58, RZ, 0x3c, !PT ;  /* 0x0000003a3b3b7212 */ /* 0x020fc800078e3cff */
[----:B------:R-:W-:-:S13]  /*43a0*/  ISETP.GT.AND P0, PT, R59, -0x1, PT ;  /* 0xffffffff3b00780c */ /* 0x000fda0003f04270 */
[----:B------:R-:W-:Y:S05]  /*43b0*/  @P0 BRA `(.L_x_567) ;  /* 0xfffffffc00e80947 */ /* 0x000fea000383ffff */
.L_x_566:
[----:B------:R-:W-:Y:S05]  /*43c0*/  WARPSYNC.ALL ;  /* 0x0000000000007948 */ /* 0x000fea0003800000 */
[----:B------:R-:W-:Y:S06]  /*43d0*/  BAR.SYNC.DEFER_BLOCKING 0x0 ;  /* 0x0000000000007b1d */ /* 0x000fec0000010000 */
[----:B------:R-:W-:Y:S05]  /*43e0*/  BRA `(.L_x_568) ;  /* 0x0000000000487947 */ /* 0x000fea0003800000 */
.L_x_565:
[----:B------:R-:W-:Y:S01]  /*43f0*/  BAR.SYNC.DEFER_BLOCKING 0x0 ;  /* 0x0000000000007b1d */ /* 0x000fe20000010000 */
[----:B------:R-:W-:-:S13]  /*4400*/  ISETP.NE.AND P0, PT, R5, RZ, PT ;  /* 0x000000ff0500720c */ /* 0x000fda0003f05270 */
[----:B------:R-:W-:Y:S05]  /*4410*/  @P0 BRA `(.L_x_569) ;  /* 0x0000000000340947 */ /* 0x000fea0003800000 */
[----:B------:R-:W-:Y:S02]  /*4420*/  ISETP.NE.AND P0, PT, R2, RZ, PT ;  /* 0x000000ff0200720c */ /* 0x000fe40003f05270 */
[----:B0-----:R-:W-:-:S04]  /*4430*/  MOV R59, 0x7ffffff1 ;  /* 0x7ffffff1003b7802 */ /* 0x001fc80000000f00 */
[----:B------:R-:W-:Y:S01]  /*4440*/  SEL R59, R59, 0x1, !P0 ;  /* 0x000000013b3b7807 */ /* 0x000fe20004000000 */
[----:B------:R-:W-:Y:S06]  /*4450*/  MEMBAR.ALL.GPU ;  /* 0x0000000000007992 */ /* 0x000fec000000a000 */
[----:B------:R-:W-:-:S00]  /*4460*/  ERRBAR ;  /* 0x00000000000079ab */ /* 0x000fc00000000000 */
[----:B------:R-:W-:Y:S06]  /*4470*/  CGAERRBAR ;  /* 0x00000000000075ab */ /* 0x000fec0000000000 */
[----:B------:R0:W5:Y:S02]  /*4480*/  ATOM.E.ADD.STRONG.GPU PT, R59, desc[UR10][R122.64], R59 ;  /* 0x8000003b7a3b798a */ /* 0x00016400081ef10a */
.L_x_570:
[----:B------:R-:W2:Y:S04]  /*4490*/  LD.E.STRONG.GPU R58, desc[UR10][R122.64] ;  /* 0x0000000a7a3a7980 */ /* 0x000ea8000c10f900 */
[----:B--2---:R-:W-:Y:S01]  /*44a0*/  CCTL.IVALL ;  /* 0x00000000ff00798f */ /* 0x004fe20002000000 */
[----:B------:R-:W-:Y:S05]  /*44b0*/  YIELD ;  /* 0x0000000000007946 */ /* 0x000fea0003800000 */
[----:B-----5:R-:W-:-:S04]  /*44c0*/  LOP3.LUT R58, R58, R59, RZ, 0x3c, !PT ;  /* 0x0000003b3a3a7212 */ /* 0x020fc800078e3cff */
[----:B------:R-:W-:-:S13]  /*44d0*/  ISETP.GT.AND P0, PT, R58, -0x1, PT ;  /* 0xffffffff3a00780c */ /* 0x000fda0003f04270 */
[----:B------:R-:W-:Y:S05]  /*44e0*/  @P0 BRA `(.L_x_570) ;  /* 0xfffffffc00e80947 */ /* 0x000fea000383ffff */
.L_x_569:
[----:B------:R-:W-:Y:S05]  /*44f0*/  WARPSYNC.ALL ;  /* 0x0000000000007948 */ /* 0x000fea0003800000 */
[----:B------:R-:W-:Y:S06]  /*4500*/  BAR.SYNC.DEFER_BLOCKING 0x0 ;  /* 0x0000000000007b1d */ /* 0x000fec0000010000 */
.L_x_568:
[----:B------:R-:W-:-:S13]  /*4510*/  ISETP.GT.U32.AND P0, PT, R5, 0x7f, PT ;  /* 0x0000007f0500780c */ /* 0x000fda0003f04070 */
[----:B0-----:R-:W0:Y:S01]  /*4520*/  @!P0 LDC.64 R58, c[0x0][0x3d0] ;  /* 0x0000f400ff3a8b82 */ /* 0x001e220000000a00 */
[----:B------:R-:W-:Y:S01]  /*4530*/  @!P0 SHF.L.U32 R60, R5, 0x1, RZ ;  /* 0x00000001053c8819 */ /* 0x000fe200000006ff */
[----:B------:R-:W-:-:S03]  /*4540*/  @!P0 IMAD R61, R63, UR4, R0 ;  /* 0x000000043f3d8c24 */ /* 0x000fc6000f8e0200 */
[----:B------:R-:W-:-:S04]  /*4550*/  @!P0 LOP3.LUT R60, R60, 0xfe, RZ, 0xc0, !PT ;  /* 0x000000fe3c3c8812 */ /* 0x000fc800078ec0ff */
[----:B------:R-:W-:-:S05]  /*4560*/  @!P0 LEA R61, R61, R60, 0x8 ;  /* 0x0000003c3d3d8211 */ /* 0x000fca00078e40ff */
[----:B0-----:R-:W-:-:S06]  /*4570*/  @!P0 IMAD.WIDE.U32 R58, R61, 0x4, R58 ;  /* 0x000000043d3a8825 */ /* 0x001fcc00078e003a */
[----:B------:R-:W2:Y:S01]  /*4580*/  @!P0 LDG.E.64 R58, desc[UR10][R58.64] ;  /* 0x0000000a3a3a8981 */ /* 0x000ea2000c1e1b00 */
[----:B------:R-:W-:Y:S01]  /*4590*/  CS2R R60, SRZ ;  /* 0x00000000003c7805 */ /* 0x000fe2000001ff00 */
[----:B------:R-:W0:Y:S01]  /*45a0*/  S2UR UR8, SR_CgaCtaId ;  /* 0x00000000000879c3 */ /* 0x000e220000008800 */
[----:B------:R-:W-:Y:S01]  /*45b0*/  UMOV UR6, 0x400 ;  /* 0x0000040000067882 */ /* 0x000fe20000000000 */
[----:B------:R-:W-:Y:S02]  /*45c0*/  UISETP.GE.U32.AND UP0, UPT, UR13, UR14, UPT ;  /* 0x0000000e0d00728c */ /* 0x000fe4000bf06070 */
[----:B------:R-:W-:Y:S02]  /*45d0*/  UIADD3 UR6, UPT, UPT, UR6, 0x5280, URZ ;  /* 0x0000528006067890 */ /* 0x000fe4000fffe0ff */
[----:B------:R-:W-:Y:S02]  /*45e0*/  UISETP.GE.AND.EX UP0, UPT, UR5, UR7, UPT, UP0 ;  /* 0x000000070500728c */ /* 0x000fe4000bf06300 */
[----:B------:R-:W-:-:S02]  /*45f0*/  ULOP3.LUT UR4, UR4, 0x1, URZ, 0x3c, !UPT ;  /* 0x0000000104047892 */ /* 0x000fc4000f8e3cff */
[----:B0-----:R-:W-:Y:S01]  /*4600*/  ULEA UR6, UR8, UR6, 0x18 ;  /* 0x0000000608067291 */ /* 0x001fe2000f8ec0ff */
[----:B------:R-:W0:Y:S01]  /*4610*/  LDCU.64 UR8, c[0x0][0x380] ;  /* 0x00007000ff0877ac */ /* 0x000e220008000a00 */
[----:B--2---:R-:W-:Y:S01]  /*4620*/  @!P0 FADD.FTZ R60, RZ, R59 ;  /* 0x0000003bff3c8221 */ /* 0x004fe20000010000 */
[----:B------:R-:W-:Y:S01]  /*4630*/  @!P0 FADD.FTZ R61, RZ, R58 ;  /* 0x0000003aff3d8221 */ /* 0x000fe20000010000 */
[----:B------:R-:W-:-:S03]  /*4640*/  LOP3.LUT P0, RZ, R5, 0x38f, RZ, 0xc0, !PT ;  /* 0x0000038f05ff7812 */ /* 0x000fc6000780c0ff */
[----:B------:R-:W1:Y:S04]  /*4650*/  SHFL.BFLY PT, R63, R60, 0x8, 0x1f ;  /* 0x0d001f003c3f7f89 */ /* 0x000e6800000e0000 */
[----:B------:R-:W2:Y:S01]  /*4660*/  SHFL.BFLY PT, R62, R61, 0x8, 0x1f ;  /* 0x0d001f003d3e7f89 */ /* 0x000ea200000e0000 */
[----:B-1----:R-:W-:Y:S01]  /*4670*/  FADD.FTZ R63, R63, R60 ;  /* 0x0000003c3f3f7221 */ /* 0x002fe20000010000 */
[----:B--2---:R-:W-:-:S04]  /*4680*/  FADD.FTZ R62, R62, R61 ;  /* 0x0000003d3e3e7221 */ /* 0x004fc80000010000 */
        /* <DEDUP_REMOVED lines=11> */
[----:B------:R-:W-:Y:S01]  /*4740*/  LOP3.LUT R61, R5, 0xffff, RZ, 0xc0, !PT ;  /* 0x0000ffff053d7812 */ /* 0x000fe200078ec0ff */
[----:B--2---:R-:W-:-:S04]  /*4750*/  FADD.FTZ R59, R118, R59 ;  /* 0x0000003b763b7221 */ /* 0x004fc80000010000 */
[----:B------:R-:W-:Y:S02]  /*4760*/  IMAD R61, R61, 0x445, RZ ;  /* 0x000004453d3d7824 */ /* 0x000fe400078e02ff */
[----:B------:R-:W-:Y:S01]  /*4770*/  @!P0 FMUL.FTZ R58, R59, 3.2552085031056776643e-05 ;  /* 0x380888893b3a8820 */ /* 0x000fe20000410000 */
[----:B------:R-:W-:Y:S01]  /*4780*/  @!P0 FMUL.FTZ R59, R60, 3.2552085031056776643e-05 ;  /* 0x380888893c3b8820 */ /* 0x000fe20000410000 */
[----:B------:R-:W-:Y:S02]  /*4790*/  @!P0 LEA.HI R60, R5, UR6, RZ, 0x1f ;  /* 0x00000006053c8c11 */ /* 0x000fe4000f8ff8ff */
[----:B------:R-:W-:-:S03]  /*47a0*/  SHF.R.U32.HI R61, RZ, 0x12, R61 ;  /* 0x00000012ff3d7819 */ /* 0x000fc6000001163d */
[----:B------:R1:W-:Y:S01]  /*47b0*/  @!P0 STS.64 [R60], R58 ;  /* 0x0000003a3c008388 */ /* 0x0003e20000000a00 */
[----:B------:R-:W-:Y:S01]  /*47c0*/  PRMT R61, R61, 0x9910, RZ ;  /* 0x000099103d3d7816 */ /* 0x000fe200000000ff */
[----:B------:R-:W-:Y:S01]  /*47d0*/  BAR.SYNC.DEFER_BLOCKING 0x0 ;  /* 0x0000000000007b1d */ /* 0x000fe20000010000 */
[----:B0-----:R-:W-:-:S03]  /*47e0*/  IADD3 R36, P0, PT, R36, UR8, RZ ;  /* 0x0000000824247c10 */ /* 0x001fc6000ff1e0ff */
[----:B------:R-:W-:Y:S01]  /*47f0*/  IMAD R61, R61, 0xf0, RZ ;  /* 0x000000f03d3d7824 */ /* 0x000fe200078e02ff */
[----:B------:R-:W-:-:S04]  /*4800*/  IADD3.X R37, PT, PT, R37, UR9, RZ, P0, !PT ;  /* 0x0000000925257c10 */ /* 0x000fc800087fe4ff */
[----:B------:R-:W-:-:S04]  /*4810*/  IADD3 R61, PT, PT, RZ, -R61, RZ ;  /* 0x8000003dff3d7210 */ /* 0x000fc80007ffe0ff */
[----:B------:R-:W-:Y:S01]  /*4820*/  PRMT R62, R61, 0x7710, RZ ;  /* 0x000077103d3e7816 */ /* 0x000fe200000000ff */
[----:B------:R-:W-:-:S03]  /*4830*/  IMAD R61, R4, 0x3c0, RZ ;  /* 0x000003c0043d7824 */ /* 0x000fc600078e02ff */
[----:B------:R-:W-:-:S04]  /*4840*/  IADD3 R62, PT, PT, R62, R5, RZ ;  /* 0x000000053e3e7210 */ /* 0x000fc80007ffe0ff */
[----:B------:R-:W-:-:S04]  /*4850*/  LOP3.LUT R62, R62, 0xffff, RZ, 0xc0, !PT ;  /* 0x0000ffff3e3e7812 */ /* 0x000fc800078ec0ff */
[----:B------:R-:W-:-:S04]  /*4860*/  LEA R61, R62, R61, 0x2 ;  /* 0x0000003d3e3d7211 */ /* 0x000fc800078e10ff */
[----:B------:R-:W-:-:S05]  /*4870*/  LOP3.LUT R61, R61, 0xffff, RZ, 0xc0, !PT ;  /* 0x0000ffff3d3d7812 */ /* 0x000fca00078ec0ff */
[----:B------:R-:W-:-:S05]  /*4880*/  IMAD R61, R61, 0x889, RZ ;  /* 0x000008893d3d7824 */ /* 0x000fca00078e02ff */
[----:B------:R-:W-:-:S05]  /*4890*/  SHF.R.U32.HI R61, RZ, 0x12, R61 ;  /* 0x00000012ff3d7819 */ /* 0x000fca000001163d */
[----:B-1----:R-:W-:-:S05]  /*48a0*/  IMAD R58, R4, -0x8, R61 ;  /* 0xfffffff8043a7824 */ /* 0x002fca00078e023d */
[----:B------:R-:W-:-:S06]  /*48b0*/  LEA R58, R58, UR6, 0x3 ;  /* 0x000000063a3a7c11 */ /* 0x000fcc000f8e18ff */
[----:B------:R-:W0:Y:S02]  /*48c0*/  LDS.64 R58, [R58] ;  /* 0x000000003a3a7984 */ /* 0x000e240000000a00 */
[--C-:B0-----:R-:W-:Y:S01]  /*48d0*/  FADD.FTZ R114, R114, -R58.reuse ;  /* 0x8000003a72727221 */ /* 0x101fe20000010000 */
        /* <DEDUP_REMOVED lines=44> */
[----:B------:R-:W-:Y:S01]  /*4ba0*/  F2FP.BF16.F32.PACK_AB R42, R3, R42 ;  /* 0x0000002a032a723e */ /* 0x000fe200000010ff */
        /* <DEDUP_REMOVED lines=54> */
[----:B------:R-:W-:Y:S01]  /*4f10*/  F2FP.BF16.F32.PACK_AB R63, R63, R70 ;  /* 0x000000463f3f723e */ /* 0x000fe200000010ff */
[----:B------:R1:W-:Y:S01]  /*4f20*/  STG.E.64 desc[UR10][R36.64+0x3c00], R44 ;  /* 0x003c002c24007986 */ /* 0x0003e2000c101b0a */
[----:B------:R-:W-:-:S02]  /*4f30*/  F2FP.BF16.F32.PACK_AB R43, R108, R43 ;  /* 0x0000002b6c2b723e */ /* 0x000fc400000010ff */
[----:B------:R-:W-:Y:S02]  /*4f40*/  F2FP.BF16.F32.PACK_AB R41, R84, R41 ;  /* 0x000000295429723e */ /* 0x000fe400000010ff */
[----:B------:R-:W-:Y:S01]  /*4f50*/  F2FP.BF16.F32.PACK_AB R38, R3, R38 ;  /* 0x000000260326723e */ /* 0x000fe200000010ff */
[----:B------:R1:W-:Y:S01]  /*4f60*/  STG.E.64 desc[UR10][R36.64], R42 ;  /* 0x0000002a24007986 */ /* 0x0003e2000c101b0a */
        /* <DEDUP_REMOVED lines=11> */
[----:B------:R1:W-:Y:S04]  /*5020*/  STG.E.64 desc[UR10][R36.64+0x9600], R62 ;  /* 0x0096003e24007986 */ /* 0x0003e8000c101b0a */
[----:B------:R1:W-:Y:S04]  /*5030*/  STG.E.64 desc[UR10][R36.64+0xb400], R66 ;  /* 0x00b4004224007986 */ /* 0x0003e8000c101b0a */
[----:B------:R1:W-:Y:S01]  /*5040*/  STG.E.64 desc[UR10][R36.64+0xd200], R70 ;  /* 0x00d2004624007986 */ /* 0x0003e2000c101b0a */
[----:B------:R-:W-:Y:S05]  /*5050*/  BRA.U !UP0, `(.L_x_571) ;  /* 0xffffffb908a07547 */ /* 0x000fea000b83ffff */
.L_x_561:
        /* <DEDUP_REMOVED lines=28> */
[C---:B-1----:R-:W-:Y:S01]  /*5220*/  LOP3.LUT R45, R17.reuse, 0xf, RZ, 0xc0, !PT ;  /* 0x0000000f112d7812 */ /* 0x042fe200078ec0ff */
        /* <DEDUP_REMOVED lines=28> */
.L_x_583:
        /* <DEDUP_REMOVED lines=16> */
[----:B------:R-:W-:Y:S02]  /*54f0*/  IADD3 R21, P2, PT, R11, R18, RZ ;  /* 0x000000120b157210 */ /* 0x000fe40007f5e0ff */
[----:B------:R-:W-:Y:S02]  /*5500*/  MOV R24, RZ ;  /* 0x000000ff00187202 */ /* 0x000fe40000000f00 */
[----:B------:R-:W-:Y:S02]  /*5510*/  IADD3.X R22, PT, PT, R3, R49, RZ, P2, !PT ;  /* 0x0000003103167210 */ /* 0x000fe400017fe4ff */
[C---:B------:R-:W-:Y:S02]  /*5520*/  LEA R20, P2, R21.reuse, UR4, 0x3 ;  /* 0x0000000415147c11 */ /* 0x040fe4000f8418ff */
[----:B------:R-:W-:Y:S02]  /*5530*/  MOV R43, R17 ;  /* 0x00000011002b7202 */ /* 0x000fe40000000f00 */
[----:B------:R-:W-:-:S02]  /*5540*/  LEA.HI.X R21, R21, UR5, R22, 0x3, P2 ;  /* 0x0000000515157c11 */ /* 0x000fc400090f1c16 */
[----:B------:R-:W-:Y:S02]  /*5550*/  MOV R44, R19 ;  /* 0x00000013002c7202 */ /* 0x000fe40000000f00 */
[----:B------:R-:W-:Y:S02]  /*5560*/  MOV R47, R8 ;  /* 0x00000008002f7202 */ /* 0x000fe40000000f00 */
[----:B------:R-:W-:-:S07]  /*5570*/  MOV R46, RZ ;  /* 0x000000ff002e7202 */ /* 0x000fce0000000f00 */
.L_x_576:
        /* <DEDUP_REMOVED lines=33> */
.L_x_575:
[----:B------:R-:W-:Y:S05]  /*5790*/  BSYNC.RECONVERGENT B1 ;  /* 0x0000000000017941 */ /* 0x000fea0003800200 */
.L_x_574:
        /* <DEDUP_REMOVED lines=25> */
.L_x_578:
[----:B------:R-:W-:Y:S05]  /*5930*/  BSYNC.RECONVERGENT B1 ;  /* 0x0000000000017941 */ /* 0x000fea0003800200 */
.L_x_577:
        /* <DEDUP_REMOVED lines=26> */
.L_x_573:
[----:B------:R-:W-:Y:S05]  /*5ae0*/  BSYNC.RECONVERGENT B0 ;  /* 0x0000000000007941 */ /* 0x000fea0003800200 */
.L_x_572:
[----:B------:R0:W-:Y:S01]  /*5af0*/  STS [R10], R25 ;  /* 0x000000190a007388 */ /* 0x0001e20000000800 */
[----:B------:R-:W1:Y:S01]  /*5b00*/  LDC.64 R20, c[0x0][0x388] ;  /* 0x0000e200ff147b82 */ /* 0x000e620000000a00 */
[----:B------:R-:W-:Y:S02]  /*5b10*/  ISETP.NE.AND P1, PT, R45, 0xf, PT ;  /* 0x0000000f2d00780c */ /* 0x000fe40003f25270 */
[----:B------:R0:W-:Y:S01]  /*5b20*/  STS [R10+0x780], R24 ;  /* 0x000780180a007388 */ /* 0x0001e20000000800 */
[----:B------:R-:W-:-:S04]  /*5b30*/  MOV R26, R9 ;  /* 0x00000009001a7202 */ /* 0x000fc80000000f00 */
[----:B------:R-:W2:Y:S08]  /*5b40*/  LDC.64 R12, c[0x0][0x390] ;  /* 0x0000e400ff0c7b82 */ /* 0x000eb00000000a00 */
[----:B0-----:R-:W-:Y:S06]  /*5b50*/  BAR.SYNC.DEFER_BLOCKING 0x0 ;  /* 0x0000000000007b1d */ /* 0x001fec0000010000 */
.L_x_582:
        /* <DEDUP_REMOVED lines=31> */
.L_x_593:
        /* <DEDUP_REMOVED lines=11> */
.L_x_581:
[----:B------:R-:W-:Y:S05]  /*5e00*/  BSYNC.RECONVERGENT B0 ;  /* 0x0000000000007941 */ /* 0x000fea0003800200 */
.L_x_580:
        /* <DEDUP_REMOVED lines=9> */
.L_x_579:
        /* <DEDUP_REMOVED lines=8> */
.L_x_585:
[----:B------:R-:W-:Y:S05]  /*5f20*/  BSYNC B0 ;  /* 0x0000000000007941 */ /* 0x000fea0003800000 */
.L_x_584:
        /* <DEDUP_REMOVED lines=8> */
.L_x_586:
[----:B------:R-:W-:Y:S01]  /*5fb0*/  FADD.FTZ R25, R25, R22 ;  /* 0x0000001619197221 */ /* 0x000fe20000010000 */
[----:B------:R-:W-:-:S04]  /*5fc0*/  HFMA2 R33, -RZ, RZ, 0, 2.384185791015625e-07 ;  /* 0x00000004ff217431 */ /* 0x000fc800000001ff */
[----:B------:R-:W-:Y:S02]  /*5fd0*/  MOV R34, R25 ;  /* 0x0000001900227202 */ /* 0x000fe40000000f00 */
[----:B------:R-:W-:-:S07]  /*5fe0*/  MOV R24, R32 ;  /* 0x0000002000187202 */ /* 0x000fce0000000f00 */
[----:B------:R-:W-:Y:S05]  /*5ff0*/  WARPSYNC.COLLECTIVE R31, `(.L_x_587) ;  /* 0x000000001f087348 */ /* 0x000fea0003c00000 */
[----:B------:R0:W1:Y:S02]  /*6000*/  SHFL.BFLY P3, R32, R34, R33, R36 ;  /* 0x0c00002122207389 */ /* 0x0000640000060024 */
[----:B01----:R-:W-:Y:S05]  /*6010*/  ENDCOLLECTIVE ;  /* 0x000000000000791b */ /* 0x003fea0003800000 */
.L_x_587:
[----:B------:R-:W-:-:S05]  /*6020*/  FADD.FTZ R24, R24, R23 ;  /* 0x0000001718187221 */ /* 0x000fca0000010000 */
[----:B------:R-:W-:Y:S02]  /*6030*/  MOV R34, R24 ;  /* 0x0000001800227202 */ /* 0x000fe40000000f00 */
[----:B------:R-:W-:-:S07]  /*6040*/  MOV R28, R32 ;  /* 0x00000020001c7202 */ /* 0x000fce0000000f00 */
[----:B------:R-:W-:Y:S05]  /*6050*/  WARPSYNC.COLLECTIVE R31, `(.L_x_588) ;  /* 0x000000001f087348 */ /* 0x000fea0003c00000 */
[----:B------:R0:W1:Y:S02]  /*6060*/  SHFL.BFLY P3, R32, R34, R33, R36 ;  /* 0x0c00002122207389 */ /* 0x0000640000060024 */
[----:B01----:R-:W-:Y:S05]  /*6070*/  ENDCOLLECTIVE ;  /* 0x000000000000791b */ /* 0x003fea0003800000 */
.L_x_588:
[----:B------:R-:W-:Y:S01]  /*6080*/  FADD.FTZ R28, R25, R28 ;  /* 0x0000001c191c7221 */ /* 0x000fe20000010000 */
[----:B------:R-:W-:-:S04]  /*6090*/  HFMA2 R33, -RZ, RZ, 0, 1.1920928955078125e-07 ;  /* 0x00000002ff217431 */ /* 0x000fc800000001ff */
[----:B------:R-:W-:Y:S02]  /*60a0*/  MOV R34, R28 ;  /* 0x0000001c00227202 */ /* 0x000fe40000000f00 */
[----:B------:R-:W-:-:S07]  /*60b0*/  MOV R27, R32 ;  /* 0x00000020001b7202 */ /* 0x000fce0000000f00 */
[----:B------:R-:W-:Y:S05]  /*60c0*/  WARPSYNC.COLLECTIVE R31, `(.L_x_589) ;  /* 0x000000001f087348 */ /* 0x000fea0003c00000 */
[----:B------:R0:W1:Y:S02]  /*60d0*/  SHFL.BFLY P3, R32, R34, R33, R36 ;  /* 0x0c00002122207389 */ /* 0x0000640000060024 */
[----:B01----:R-:W-:Y:S05]  /*60e0*/  ENDCOLLECTIVE ;  /* 0x000000000000791b */ /* 0x003fea0003800000 */
.L_x_589:
[----:B------:R-:W-:-:S05]  /*60f0*/  FADD.FTZ R27, R24, R27 ;  /* 0x0000001b181b7221 */ /* 0x000fca0000010000 */
[----:B------:R-:W-:Y:S02]  /*6100*/  MOV R34, R27 ;  /* 0x0000001b00227202 */ /* 0x000fe40000000f00 */
[----:B------:R-:W-:-:S07]  /*6110*/  MOV R29, R32 ;  /* 0x00000020001d7202 */ /* 0x000fce0000000f00 */
[----:B------:R-:W-:Y:S05]  /*6120*/  WARPSYNC.COLLECTIVE R31, `(.L_x_590) ;  /* 0x000000001f087348 */ /* 0x000fea0003c00000 */
[----:B------:R0:W1:Y:S02]  /*6130*/  SHFL.BFLY P3, R32, R34, R33, R36 ;  /* 0x0c00002122207389 */ /* 0x0000640000060024 */
[----:B01----:R-:W-:Y:S05]  /*6140*/  ENDCOLLECTIVE ;  /* 0x000000000000791b */ /* 0x003fea0003800000 */
.L_x_590:
[----:B------:R-:W-:Y:S01]  /*6150*/  FADD.FTZ R29, R28, R29 ;  /* 0x0000001d1c1d7221 */ /* 0x000fe20000010000 */
[----:B------:R-:W-:-:S04]  /*6160*/  HFMA2 R33, -RZ, RZ, 0, 5.9604644775390625e-08 ;  /* 0x00000001ff217431 */ /* 0x000fc800000001ff */
[----:B------:R-:W-:Y:S02]  /*6170*/  MOV R34, R29 ;  /* 0x0000001d00227202 */ /* 0x000fe40000000f00 */
[----:B------:R-:W-:-:S07]  /*6180*/  MOV R22, R32 ;  /* 0x0000002000167202 */ /* 0x000fce0000000f00 */
[----:B------:R-:W-:Y:S05]  /*6190*/  WARPSYNC.COLLECTIVE R31, `(.L_x_591) ;  /* 0x000000001f087348 */ /* 0x000fea0003c00000 */
[----:B------:R0:W1:Y:S02]  /*61a0*/  SHFL.BFLY P3, R32, R34, R33, R36 ;  /* 0x0c00002122207389 */ /* 0x0000640000060024 */
[----:B01----:R-:W-:Y:S05]  /*61b0*/  ENDCOLLECTIVE ;  /* 0x000000000000791b */ /* 0x003fea0003800000 */
.L_x_591:
[----:B------:R-:W-:-:S05]  /*61c0*/  FADD.FTZ R22, R27, R22 ;  /* 0x000000161b167221 */ /* 0x000fca0000010000 */
[----:B------:R-:W-:Y:S02]  /*61d0*/  MOV R34, R22 ;  /* 0x0000001600227202 */ /* 0x000fe40000000f00 */
[----:B------:R-:W-:-:S07]  /*61e0*/  MOV R30, R32 ;  /* 0x00000020001e7202 */ /* 0x000fce0000000f00 */
[----:B------:R-:W-:Y:S05]  /*61f0*/  WARPSYNC.COLLECTIVE R31, `(.L_x_592) ;  /* 0x000000001f087348 */ /* 0x000fea0003c00000 */
[----:B------:R0:W1:Y:S02]  /*6200*/  SHFL.BFLY P3, R32, R34, R33, R36 ;  /* 0x0c00002122207389 */ /* 0x0000640000060024 */
[----:B01----:R-:W-:Y:S05]  /*6210*/  ENDCOLLECTIVE ;  /* 0x000000000000791b */ /* 0x003fea0003800000 */
.L_x_592:
[----:B------:R-:W-:Y:S01]  /*6220*/  FADD.FTZ R30, R29, R30 ;  /* 0x0000001e1d1e7221 */ /* 0x000fe20000010000 */
[----:B------:R-:W-:Y:S01]  /*6230*/  MOV R23, R32 ;  /* 0x0000002000177202 */ /* 0x000fe20000000f00 */
[----:B------:R-:W-:Y:S06]  /*6240*/  BRA `(.L_x_593) ;  /* 0xfffffff800c07947 */ /* 0x000fec000383ffff */
.L_x_594:
        /* <DEDUP_REMOVED lines=11> */
.L_x_1843:


//--------------------- .text._ZN13group_norm_v218gn_bwd_cuda_kernelI13__nv_bfloat16Li480ELi1ELi16ELi120ELi256ELb1ELb1ELi32ELi960ELi960ELi4ELb1ELi18ELb0ELb0ELNS_15WgradSyncMethodE3ENS_16CompileConditionILi1000EEEEEvPT_S6_S6_PKS5_S8_S8_S8_PKfflPfPj --------------------------
	.section	.text._ZN13group_norm_v218gn_bwd_cuda_kernelI13__nv_bfloat16Li480ELi1ELi16ELi120ELi256ELb1ELb1ELi32ELi960ELi960ELi4ELb1ELi18ELb0ELb0ELNS_15WgradSyncMethodE3ENS_16CompileConditionILi1000EEEEEvPT_S6_S6_PKS5_S8_S8_S8_PKfflPfPj,"ax",@progbits
	.align	128
        .global         _ZN13group_norm_v218gn_bwd_cuda_kernelI13__nv_bfloat16Li480ELi1ELi16ELi120ELi256ELb1ELb1ELi32ELi960ELi960ELi4ELb1ELi18ELb0ELb0ELNS_15WgradSyncMethodE3ENS_16CompileConditionILi1000EEEEEvPT_S6_S6_PKS5_S8_S8_S8_PKfflPfPj
        .type           _ZN13group_norm_v218gn_bwd_cuda_kernelI13__nv_bfloat16Li480ELi1ELi16ELi120ELi256ELb1ELb1ELi32ELi960ELi960ELi4ELb1ELi18ELb0ELb0ELNS_15WgradSyncMethodE3ENS_16CompileConditionILi1000EEEEEvPT_S6_S6_PKS5_S8_S8_S8_PKfflPfPj,@function
        .size           _ZN13group_norm_v218gn_bwd_cuda_kernelI13__nv_bfloat16Li480ELi1ELi16ELi120ELi256ELb1ELb1ELi32ELi960ELi960ELi4ELb1ELi18ELb0ELb0ELNS_15WgradSyncMethodE3ENS_16CompileConditionILi1000EEEEEvPT_S6_S6_PKS5_S8_S8_S8_PKfflPfPj,(.L_x_1844 - _ZN13group_norm_v218gn_bwd_cuda_kernelI13__nv_bfloat16Li480ELi1ELi16ELi120ELi256ELb1ELb1ELi32ELi960ELi960ELi4ELb1ELi18ELb0ELb0ELNS_15WgradSyncMethodE3ENS_16CompileConditionILi1000EEEEEvPT_S6_S6_PKS5_S8_S8_S8_PKfflPfPj)
        .other          _ZN13group_norm_v218gn_bwd_cuda_kernelI13__nv_bfloat16Li480ELi1ELi16ELi120ELi256ELb1ELb1ELi32ELi960ELi960ELi4ELb1ELi18ELb0ELb0ELNS_15WgradSyncMethodE3ENS_16CompileConditionILi1000EEEEEvPT_S6_S6_PKS5_S8_S8_S8_PKfflPfPj,@"STO_CUDA_ENTRY STV_DEFAULT"
_ZN13group_norm_v218gn_bwd_cuda_kernelI13__nv_bfloat16Li480ELi1ELi16ELi120ELi256ELb1ELb1ELi32ELi960ELi960ELi4ELb1ELi18ELb0ELb0ELNS_15WgradSyncMethodE3ENS_16CompileConditionILi1000EEEEEvPT_S6_S6_PKS5_S8_S8_S8_PKfflPfPj:
.text._ZN13group_norm_v218gn_bwd_cuda_kernelI13__nv_bfloat16Li480ELi1ELi16ELi120ELi256ELb1ELb1ELi32ELi960ELi960ELi4ELb1ELi18ELb0ELb0ELNS_15WgradSyncMethodE3ENS_16CompileConditionILi1000EEEEEvPT_S6_S6_PKS5_S8_S8_S8_PKfflPfPj:
        /* <DEDUP_REMOVED lines=30> */
.L_x_597:
[----:B0-----:R-:W2:Y:S04]  /*01e0*/  LD.E.STRONG.GPU R5, desc[UR14][R2.64+0x48] ;  /* 0x0000480e02057980 */ /* 0x001ea8000c10f900 */
[----:B--2---:R-:W-:Y:S01]  /*01f0*/  CCTL.IVALL ;  /* 0x00000000ff00798f */ /* 0x004fe20002000000 */
[----:B------:R-:W-:Y:S05]  /*0200*/  YIELD ;  /* 0x0000000000007946 */ /* 0x000fea0003800000 */
[----:B-----5:R-:W-:-:S04]  /*0210*/  LOP3.LUT R5, R5, R0, RZ, 0x3c, !PT ;  /* 0x0000000005057212 */ /* 0x020fc800078e3cff */
[----:B------:R-:W-:-:S13]  /*0220*/  ISETP.GT.AND P0, PT, R5, -0x1, PT ;  /* 0xffffffff0500780c */ /* 0x000fda0003f04270 */
[----:B------:R-:W-:Y:S05]  /*0230*/  @P0 BRA `(.L_x_597) ;  /* 0xfffffffc00e80947 */ /* 0x000fea000383ffff */
.L_x_596:
[----:B------:R-:W-:Y:S05]  /*0240*/  WARPSYNC.ALL ;  /* 0x0000000000007948 */ /* 0x000fea0003800000 */
[----:B------:R-:W-:Y:S06]  /*0250*/  BAR.SYNC.DEFER_BLOCKING 0x0 ;  /* 0x0000000000007b1d */ /* 0x000fec0000010000 */
[----:B------:R-:W-:Y:S05]  /*0260*/  BRA `(.L_x_598) ;  /* 0x0000008400a47947 */ /* 0x000fea0003800000 */
.L_x_595:
        /* <DEDUP_REMOVED lines=19> */
[----:B------:R-:W-:-:S05]  /*03a0*/  LOP3.LUT R11, R11, 0xffff, RZ, 0xc0, !PT ;  /* 0x0000ffff0b0b7812 */ /* 0x000fca00078ec0ff */
[----:B------:R-:W-:Y:S01]  /*03b0*/  IMAD R11, R11, 0x889, RZ ;  /* 0x000008890b0b7824 */ /* 0x000fe200078e02ff */
[----:B------:R-:W-:Y:S02]  /*03c0*/  CS2R R62, SRZ ;  /* 0x00000000003e7805 */ /* 0x000fe4000001ff00 */
[----:B------:R-:W-:Y:S02]  /*03d0*/  CS2R R60, SRZ ;  /* 0x00000000003c7805 */ /* 0x000fe4000001ff00 */
[----:B------:R-:W-:Y:S02]  /*03e0*/  CS2R R58, SRZ ;  /* 0x00000000003a7805 */ /* 0x000fe4000001ff00 */
[----:B------:R-:W-:Y:S01]  /*03f0*/  CS2R R56, SRZ ;  /* 0x0000000000387805 */ /* 0x000fe2000001ff00 */
[----:B------:R-:W-:Y:S01]  /*0400*/  UMOV UR4, URZ ;  /* 0x000000ff00047c82 */ /* 0x000fe20008000000 */
[C---:B--2---:R-:W-:Y:S02]  /*0410*/  PRMT R12, R8.reuse, 0x7632, R12 ;  /* 0x00007632080c7816 */ /* 0x044fe4000000000c */
[----:B------:R-:W-:-:S02]  /*0420*/  SHF.L.U32 R4, R8, 0x10, RZ ;  /* 0x0000001008047819 */ /* 0x000fc400000006ff */
[----:B------:R-:W-:Y:S02]  /*0430*/  SHF.R.U32.HI R8, RZ, 0x12, R11 ;  /* 0x00000012ff087819 */ /* 0x000fe4000001160b */
[C---:B---3--:R-:W-:Y:S02]  /*0440*/  PRMT R0, R6.reuse, 0x7632, R0 ;  /* 0x0000763206007816 */ /* 0x048fe40000000000 */
[----:B------:R-:W-:Y:S02]  /*0450*/  PRMT R10, R7, 0x7632, R10 ;  /* 0x00007632070a7816 */ /* 0x000fe4000000000a */
[----:B------:R-:W-:Y:S01]  /*0460*/  PRMT R13, R9, 0x7632, R13 ;  /* 0x00007632090d7816 */ /* 0x000fe2000000000d */
[----:B------:R0:W-:Y:S01]  /*0470*/  STL [R1+0x98], R8 ;  /* 0x0000980801007387 */ /* 0x0001e20000100800 */
[----:B------:R-:W-:Y:S02]  /*0480*/  SHF.L.U32 R2, R6, 0x10, RZ ;  /* 0x0000001006027819 */ /* 0x000fe400000006ff */
[----:B------:R-:W-:-:S02]  /*0490*/  SHF.L.U32 R3, R7, 0x10, RZ ;  /* 0x0000001007037819 */ /* 0x000fc400000006ff */
[----:B------:R-:W-:Y:S02]  /*04a0*/  SHF.L.U32 R5, R9, 0x10, RZ ;  /* 0x0000001009057819 */ /* 0x000fe400000006ff */
[----:B------:R-:W-:Y:S02]  /*04b0*/  SHF.L.U32 R6, R0, 0x10, RZ ;  /* 0x0000001000067819 */ /* 0x000fe400000006ff */
[----:B------:R-:W-:Y:S02]  /*04c0*/  SHF.L.U32 R7, R10, 0x10, RZ ;  /* 0x000000100a077819 */ /* 0x000fe400000006ff */
[----:B0-----:R-:W-:Y:S02]  /*04d0*/  SHF.L.U32 R8, R12, 0x10, RZ ;  /* 0x000000100c087819 */ /* 0x001fe400000006ff */
[----:B------:R-:W-:-:S07]  /*04e0*/  SHF.L.U32 R9, R13, 0x10, RZ ;  /* 0x000000100d097819 */ /* 0x000fce00000006ff */
.L_x_610:
[----:B------:R-:W2:Y:S01]  /*04f0*/  LDL R16, [R1+0x98] ;  /* 0x0000980001107983 */ /* 0x000ea20000100800 */
[----:B------:R-:W0:Y:S01]  /*0500*/  S2UR UR8, SR_CTAID.Y ;  /* 0x00000000000879c3 */ /* 0x000e220000002600 */
[----:B------:R-:W-:Y:S01]  /*0510*/  USHF.R.U64 UR13, UR10, 0x1, UR5 ;  /* 0x000000010a0d7899 */ /* 0x000fe20008001205 */
[----:B-1----:R-:W-:Y:S01]  /*0520*/  HFMA2 R13, -RZ, RZ, 0, 0 ;  /* 0x00000000ff0d7431 */ /* 0x002fe200000001ff */
[----:B------:R-:W1:Y:S01]  /*0530*/  S2R R108, SR_TID.X ;  /* 0x00000000006c7919 */ /* 0x000e620000002100 */
[----:B------:R-:W-:Y:S01]  /*0540*/  USHF.R.U32.HI UR6, URZ, 0x1, UR5 ;  /* 0x00000001ff067899 */ /* 0x000fe20008011605 */
[----:B------:R-:W3:Y:S02]  /*0550*/  LDCU.64 UR16, c[0x0][0x3b8] ;  /* 0x00007700ff1077ac */ /* 0x000ee40008000a00 */
[----:B------:R-:W-:Y:S01]  /*0560*/  MOV R15, UR13 ;  /* 0x0000000d000f7c02 */ /* 0x000fe20008000f00 */
[----:B------:R-:W4:Y:S01]  /*0570*/  S2UR UR18, SR_CTAID.X ;  /* 0x00000000001279c3 */ /* 0x000f220000002500 */
[----:B------:R-:W-:-:S02]  /*0580*/  USHF.L.U32 UR9, UR13, 0x5, URZ ;  /* 0x000000050d097899 */ /* 0x000fc400080006ff */
[----:B------:R-:W-:Y:S01]  /*0590*/  USHF.L.U64.HI UR12, UR13, 0x5, UR6 ;  /* 0x000000050d0c7899 */ /* 0x000fe20008010206 */
[----:B-----5:R-:W5:Y:S03]  /*05a0*/  LDCU.64 UR20, c[0x0][0x3a0] ;  /* 0x00007400ff1477ac */ /* 0x020f660008000a00 */
[----:B------:R-:W-:Y:S01]  /*05b0*/  MOV R10, UR9 ;  /* 0x00000009000a7c02 */ /* 0x000fe20008000f00 */
[----:B------:R-:W-:-:S04]  /*05c0*/  UIMAD UR6, UR6, 0x78000, URZ ;  /* 0x00078000060678a4 */ /* 0x000fc8000f8e02ff */
[----:B------:R-:W5:Y:S01]  /*05d0*/  LDCU UR9, c[0x0][0x3c0] ;  /* 0x00007800ff0977ac */ /* 0x000f620008000800 */
[----:B0-----:R-:W-:Y:S02]  /*05e0*/  ULOP3.LUT UR11, UR8, 0x1, URZ, 0xc0, !UPT ;  /* 0x00000001080b7892 */ /* 0x001fe4000f8ec0ff */
[----:B----4-:R-:W-:Y:S01]  /*05f0*/  USHF.L.U32 UR7, UR18, 0x5, URZ ;  /* 0x0000000512077899 */ /* 0x010fe200080006ff */
        /* <DEDUP_REMOVED lines=14> */
[----:B------:R-:W-:-:S03]  /*06e0*/  LOP3.LUT R0, R107, 0xe0, R14, 0xf8, !PT ;  /* 0x000000e06b007812 */ /* 0x000fc600078ef80e */
[----:B------:R-:W-:-:S04]  /*06f0*/  IMAD.WIDE.U32 R12, R15, 0x78000, R12 ;  /* 0x000780000f0c7825 */ /* 0x000fc800078e000c */
[----:B------:R-:W-:-:S05]  /*0700*/  IMAD R15, R0, 0x780, RZ ;  /* 0x00000780000f7824 */ /* 0x000fca00078e02ff */
[----:B------:R-:W-:-:S04]  /*0710*/  IADD3 R0, P1, PT, R15, R12, RZ ;  /* 0x0000000c0f007210 */ /* 0x000fc80007f3e0ff */
[----:B------:R-:W-:Y:S01]  /*0720*/  IADD3.X R13, PT, PT, R13, UR6, RZ, P1, !PT ;  /* 0x000000060d0d7c10 */ /* 0x000fe20008ffe4ff */
[----:B------:R-:W0:Y:S01]  /*0730*/  LDCU.64 UR6, c[0x0][0x398] ;  /* 0x00007300ff0677ac */ /* 0x000e220008000a00 */
[C---:B------:R-:W-:Y:S02]  /*0740*/  SHF.L.U32 R30, R0.reuse, 0x1, RZ ;  /* 0x00000001001e7819 */ /* 0x040fe400000006ff */
[----:B------:R-:W-:Y:S01]  /*0750*/  SHF.L.U64.HI R32, R0, 0x1, R13 ;  /* 0x0000000100207819 */ /* 0x000fe2000001020d */
[----:B--2---:R-:W-:-:S03]  /*0760*/  IMAD.WIDE.U32 R10, R16, 0x2, R10 ;  /* 0x00000002100a7825 */ /* 0x004fc600078e000a */
[----:B---3--:R-:W-:-:S04]  /*0770*/  LEA R26, P0, R10, UR16, 0x2 ;  /* 0x000000100a1a7c11 */ /* 0x008fc8000f8010ff */
[----:B------:R-:W-:Y:S01]  /*0780*/  LEA.HI.X R27, R10, UR17, R11, 0x2, P0 ;  /* 0x000000110a1b7c11 */ /* 0x000fe200080f140b */
[----:B------:R0:W-:Y:S01]  /*0790*/  STL [R1+0x8c], R30 ;  /* 0x00008c1e01007387 */ /* 0x0001e20000100800 */
[----:B------:R-:W1:Y:S01]  /*07a0*/  S2R R122, SR_CgaCtaId ;  /* 0x00000000007a7919 */ /* 0x000e620000008800 */
[----:B------:R-:W-:Y:S01]  /*07b0*/  LOP3.LUT R108, R108, 0xffff, RZ, 0xc0, !PT ;  /* 0x0000ffff6c6c7812 */ /* 0x000fe200078ec0ff */
[----:B------:R-:W2:Y:S02]  /*07c0*/  LDCU.64 UR16, c[0x0][0x3c8] ;  /* 0x00007900ff1077ac */ /* 0x000ea40008000a00 */
[----:B------:R-:W3:Y:S01]  /*07d0*/  LDG.E.64.CONSTANT R26, desc[UR14][R26.64] ;  /* 0x0000000e1a1a7981 */ /* 0x000ee2000c1e9b00 */
[----:B-----5:R-:W-:-:S03]  /*07e0*/  IADD3 R28, P0, PT, R30, UR20, RZ ;  /* 0x000000141e1c7c10 */ /* 0x020fc6000ff1e0ff */
[----:B------:R4:W-:Y:S01]  /*07f0*/  STL [R1+0x90], R32 ;  /* 0x0000902001007387 */ /* 0x0009e20000100800 */
[----:B------:R-:W-:-:S05]  /*0800*/  IADD3.X R29, PT, PT, R32, UR21, RZ, P0, !PT ;  /* 0x00000015201d7c10 */ /* 0x000fca00087fe4ff */
[----:B------:R-:W5:Y:S04]  /*0810*/  LDG.E.64.CONSTANT R36, desc[UR14][R28.64] ;  /* 0x0000000e1c247981 */ /* 0x000f68000c1e9b00 */
[----:B------:R-:W4:Y:S04]  /*0820*/  LDG.E.64.CONSTANT R18, desc[UR14][R28.64+0x1e00] ;  /* 0x001e000e1c127981 */ /* 0x000f28000c1e9b00 */
[----:B------:R-:W2:Y:S04]  /*0830*/  LDG.E.64.CONSTANT R24, desc[UR14][R28.64+0x3c00] ;  /* 0x003c000e1c187981 */ /* 0x000ea8000c1e9b00 */
[----:B------:R-:W2:Y:S04]  /*0840*/  LDG.E.64.CONSTANT R22, desc[UR14][R28.64+0x5a00] ;  /* 0x005a000e1c167981 */ /* 0x000ea8000c1e9b00 */
[----:B------:R-:W2:Y:S04]  /*0850*/  LDG.E.64.CONSTANT R16, desc[UR14][R28.64+0x7800] ;  /* 0x0078000e1c107981 */ /* 0x000ea8000c1e9b00 */
[----:B------:R-:W2:Y:S04]  /*0860*/  LDG.E.64.CONSTANT R14, desc[UR14][R28.64+0x9600] ;  /* 0x0096000e1c0e7981 */ /* 0x000ea8000c1e9b00 */
[----:B------:R-:W2:Y:S04]  /*0870*/  LDG.E.64.CONSTANT R42, desc[UR14][R28.64+0xb400] ;  /* 0x00b4000e1c2a7981 */ /* 0x000ea8000c1e9b00 */
[----:B------:R-:W2:Y:S04]  /*0880*/  LDG.E.64.CONSTANT R20, desc[UR14][R28.64+0xd200] ;  /* 0x00d2000e1c147981 */ /* 0x000ea8000c1e9b00 */
[----:B------:R-:W2:Y:S04]  /*0890*/  LDG.E.64.CONSTANT R46, desc[UR14][R28.64+0xf000] ;  /* 0x00f0000e1c2e7981 */ /* 0x000ea8000c1e9b00 */
[----:B------:R-:W2:Y:S04]  /*08a0*/  LDG.E.64.CONSTANT R44, desc[UR14][R28.64+0x10e00] ;  /* 0x010e000e1c2c7981 */ /* 0x000ea8000c1e9b00 */
[----:B------:R-:W2:Y:S01]  /*08b0*/  LDG.E.64.CONSTANT R12, desc[UR14][R28.64+0x12c00] ;  /* 0x012c000e1c0c7981 */ /* 0x000ea2000c1e9b00 */
[----:B0-----:R-:W-:-:S04]  /*08c0*/  IADD3 R30, P0, PT, R30, UR6, RZ ;  /* 0x000000061e1e7c10 */ /* 0x001fc8000ff1e0ff */
[----:B------:R-:W-:-:S05]  /*08d0*/  IADD3.X R31, PT, PT, R32, UR7, RZ, P0, !PT ;  /* 0x00000007201f7c10 */ /* 0x000fca00087fe4ff */
[----:B------:R-:W2:Y:S04]  /*08e0*/  LDG.E.64.CONSTANT R78, desc[UR14][R30.64] ;  /* 0x0000000e1e4e7981 */ /* 0x000ea8000c1e9b00 */
[----:B------:R-:W2:Y:S04]  /*08f0*/  LDG.E.64.CONSTANT R34, desc[UR14][R30.64+0x1e00] ;  /* 0x001e000e1e227981 */ /* 0x000ea8000c1e9b00 */
[----:B------:R-:W2:Y:S04]  /*0900*/  LDG.E.64.CONSTANT R52, desc[UR14][R30.64+0x3c00] ;  /* 0x003c000e1e347981 */ /* 0x000ea8000c1e9b00 */
[----:B------:R-:W2:Y:S04]  /*0910*/  LDG.E.64.CONSTANT R54, desc[UR14][R30.64+0x5a00] ;  /* 0x005a000e1e367981 */ /* 0x000ea8000c1e9b00 */
[----:B------:R-:W2:Y:S01]  /*0920*/  LDG.E.64.CONSTANT R48, desc[UR14][R30.64+0x7800] ;  /* 0x0078000e1e307981 */ /* 0x000ea2000c1e9b00 */
[----:B---3--:R-:W-:-:S06]  /*0930*/  FADD.FTZ R10, R27, UR9 ;  /* 0x000000091b0a7e21 */ /* 0x008fcc0008010000 */
[----:B------:R-:W0:Y:S01]  /*0940*/  MUFU.RSQ R10, R10 ;  /* 0x0000000a000a7308 */ /* 0x000e220000001400 */
[----:B-----5:R-:W-:Y:S02]  /*0950*/  SHF.L.U32 R11, R36, 0x10, RZ ;  /* 0x00000010240b7819 */ /* 0x020fe400000006ff */
[----:B------:R-:W-:-:S03]  /*0960*/  SHF.L.U32 R27, R37, 0x10, RZ ;  /* 0x00000010251b7819 */ /* 0x000fc600000006ff */
[C---:B------:R-:W-:Y:S02]  /*0970*/  FADD.FTZ R11, -R26.reuse, R11 ;  /* 0x0000000b1a0b7221 */ /* 0x040fe40000010100 */
[----:B------:R-:W-:Y:S02]  /*0980*/  FADD.FTZ R27, -R26, R27 ;  /* 0x0000001b1a1b7221 */ /* 0x000fe40000010100 */
[----:B0-----:R-:W-:Y:S01]  /*0990*/  FMUL.FTZ R0, R10, R11 ;  /* 0x0000000b0a007220 */ /* 0x001fe20000410000 */
[----:B----4-:R-:W-:Y:S01]  /*09a0*/  SHF.L.U32 R11, R18, 0x10, RZ ;  /* 0x00000010120b7819 */ /* 0x010fe200000006ff */
[----:B------:R-:W-:Y:S01]  /*09b0*/  FMUL.FTZ R32, R10, R27 ;  /* 0x0000001b0a207220 */ /* 0x000fe20000410000 */
[----:B------:R-:W-:-:S03]  /*09c0*/  SHF.L.U32 R27, R19, 0x10, RZ ;  /* 0x00000010131b7819 */ /* 0x000fc600000006ff */
[C---:B------:R-:W-:Y:S02]  /*09d0*/  FADD.FTZ R11, -R26.reuse, R11 ;  /* 0x0000000b1a0b7221 */ /* 0x040fe40000010100 */
[----:B------:R-:W-:Y:S02]  /*09e0*/  FADD.FTZ R27, -R26, R27 ;  /* 0x0000001b1a1b7221 */ /* 0x000fe40000010100 */
[C---:B------:R-:W-:Y:S02]  /*09f0*/  FMUL.FTZ R11, R10.reuse, R11 ;  /* 0x0000000b0a0b7220 */ /* 0x040fe40000410000 */
[----:B------:R-:W-:Y:S01]  /*0a00*/  FMUL.FTZ R27, R10, R27 ;  /* 0x0000001b0a1b7220 */ /* 0x000fe20000410000 */
[----:B------:R-:W-:Y:S01]  /*0a10*/  STL [R1+0x40], R32 ;  /* 0x0000402001007387 */ /* 0x000fe20000100800 */
[----:B------:R-:W-:Y:S02]  /*0a20*/  FFMA.FTZ R40, R2, R11, R4 ;  /* 0x0000000b02287223 */ /* 0x000fe40000010004 */
[----:B------:R-:W-:Y:S01]  /*0a30*/  FFMA.FTZ R82, R3, R27, R5 ;  /* 0x0000001b03527223 */ /* 0x000fe20000010005 */
[----:B------:R2:W-:Y:S04]  /*0a40*/  STL [R1+0x48], R11 ;  /* 0x0000480b01007387 */ /* 0x0005e80000100800 */
[----:B------:R0:W-:Y:S01]  /*0a50*/  STL [R1+0x50], R27 ;  /* 0x0000501b01007387 */ /* 0x0001e20000100800 */
[----:B--2---:R-:W-:-:S02]  /*0a60*/  SHF.L.U32 R11, R24, 0x10, RZ ;  /* 0x00000010180b7819 */ /* 0x004fc400000006ff */
[----:B0-----:R-:W-:-:S03]  /*0a70*/  SHF.L.U32 R27, R25, 0x10, RZ ;  /* 0x00000010191b7819 */ /* 0x001fc600000006ff */
[C---:B------:R-:W-:Y:S02]  /*0a80*/  FADD.FTZ R11, -R26.reuse, R11 ;  /* 0x0000000b1a0b7221 */ /* 0x040fe40000010100 */
[----:B------:R-:W-:Y:S02]  /*0a90*/  FADD.FTZ R27, -R26, R27 ;  /* 0x0000001b1a1b7221 */ /* 0x000fe40000010100 */
[C---:B------:R-:W-:Y:S02]  /*0aa0*/  FMUL.FTZ R11, R10.reuse, R11 ;  /* 0x0000000b0a0b7220 */ /* 0x040fe40000410000 */
[----:B------:R-:W-:Y:S02]  /*0ab0*/  FMUL.FTZ R27, R10, R27 ;  /* 0x0000001b0a1b7220 */ /* 0x000fe40000410000 */
[----:B------:R-:W-:Y:S01]  /*0ac0*/  FFMA.FTZ R97, R2, R11, R4 ;  /* 0x0000000b02617223 */ /* 0x000fe20000010004 */
[----:B------:R0:W-:Y:S01]  /*0ad0*/  STL [R1+0x58], R11 ;  /* 0x0000580b01007387 */ /* 0x0001e20000100800 */
[----:B------:R-:W-:-:S03]  /*0ae0*/  FFMA.FTZ R90, R3, R27, R5 ;  /* 0x0000001b035a7223 */ /* 0x000fc60000010005 */
[----:B------:R2:W-:Y:S01]  /*0af0*/  STL [R1+0x60], R27 ;  /* 0x0000601b01007387 */ /* 0x0005e20000100800 */
[----:B0-----:R-:W-:Y:S02]  /*0b00*/  SHF.L.U32 R11, R22, 0x10, RZ ;  /* 0x00000010160b7819 */ /* 0x001fe400000006ff */
[----:B--2---:R-:W-:-:S03]  /*0b10*/  SHF.L.U32 R27, R23, 0x10, RZ ;  /* 0x00000010171b7819 */ /* 0x004fc600000006ff */
        /* <DEDUP_REMOVED lines=48> */
[----:B------:R-:W-:Y:S02]  /*0e20*/  SHF.L.U32 R33, R44, 0x10, RZ ;  /* 0x000000102c217819 */ /* 0x000fe400000006ff */
[----:B0-----:R-:W-:Y:S02]  /*0e30*/  SHF.L.U32 R11, R46, 0x10, RZ ;  /* 0x000000102e0b7819 */ /* 0x001fe400000006ff */
[----:B--2---:R-:W-:-:S03]  /*0e40*/  SHF.L.U32 R27, R47, 0x10, RZ ;  /* 0x000000102f1b7819 */ /* 0x004fc600000006ff */
[C---:B------:R-:W-:Y:S01]  /*0e50*/  FADD.FTZ R11, -R26.reuse, R11 ;  /* 0x0000000b1a0b7221 */ /* 0x040fe20000010100 */
[C---:B------:R-:W-:Y:S01]  /*0e60*/  FADD.FTZ R33, -R26.reuse, R33 ;  /* 0x000000211a217221 */ /* 0x040fe20000010100 */
[----:B------:R-:W-:Y:S01]  /*0e70*/  SHF.L.U32 R39, R45, 0x10, RZ ;  /* 0x000000102d277819 */ /* 0x000fe200000006ff */
[----:B------:R-:W-:Y:S01]  /*0e80*/  FADD.FTZ R27, -R26, R27 ;  /* 0x0000001b1a1b7221 */ /* 0x000fe20000010100 */
[C---:B------:R-:W-:Y:S01]  /*0e90*/  FMUL.FTZ R11, R10.reuse, R11 ;  /* 0x0000000b0a0b7220 */ /* 0x040fe20000410000 */
[C---:B------:R-:W-:Y:S02]  /*0ea0*/  FMUL.FTZ R38, R10.reuse, R33 ;  /* 0x000000210a267220 */ /* 0x040fe40000410000 */
[----:B------:R-:W-:Y:S01]  /*0eb0*/  FMUL.FTZ R27, R10, R27 ;  /* 0x0000001b0a1b7220 */ /* 0x000fe20000410000 */
[----:B------:R-:W-:Y:S01]  /*0ec0*/  FADD.FTZ R39, -R26, R39 ;  /* 0x000000271a277221 */ /* 0x000fe20000010100 */
[----:B------:R-:W-:Y:S01]  /*0ed0*/  STL [R1+0x5c], R11 ;  /* 0x00005c0b01007387 */ /* 0x000fe20000100800 */
[----:B------:R-:W-:Y:S01]  /*0ee0*/  PRMT R36, R36, 0x7632, R36 ;  /* 0x0000763224247816 */ /* 0x000fe20000000024 */
[----:B------:R-:W-:-:S02]  /*0ef0*/  FFMA.FTZ R51, R2, R38, R4 ;  /* 0x0000002602337223 */ /* 0x000fc40000010004 */
[----:B------:R-:W-:Y:S04]  /*0f00*/  STL [R1+0x54], R27 ;  /* 0x0000541b01007387 */ /* 0x000fe80000100800 */
[----:B------:R0:W-:Y:S01]  /*0f10*/  STL [R1+0x4c], R38 ;  /* 0x00004c2601007387 */ /* 0x0001e20000100800 */
[----:B------:R-:W-:Y:S02]  /*0f20*/  PRMT R37, R37, 0x7632, R37 ;  /* 0x0000763225257816 */ /* 0x000fe40000000025 */
[----:B------:R-:W-:Y:S01]  /*0f30*/  SHF.L.U32 R41, R12, 0x10, RZ ;  /* 0x000000100c297819 */ /* 0x000fe200000006ff */
[----:B0-----:R-:W-:Y:S01]  /*0f40*/  FMUL.FTZ R38, R10, R39 ;  /* 0x000000270a267220 */ /* 0x001fe20000410000 */
[----:B------:R-:W-:Y:S02]  /*0f50*/  SHF.L.U32 R39, R36, 0x10, RZ ;  /* 0x0000001024277819 */ /* 0x000fe400000006ff */
[----:B------:R-:W-:-:S03]  /*0f60*/  SHF.L.U32 R37, R37, 0x10, RZ ;  /* 0x0000001025257819 */ /* 0x000fc600000006ff */
[C---:B------:R-:W-:Y:S01]  /*0f70*/  FADD.FTZ R39, -R26.reuse, R39 ;  /* 0x000000271a277221 */ /* 0x040fe20000010100 */
[----:B------:R-:W-:Y:S01]  /*0f80*/  FADD.FTZ R41, -R26, R41 ;  /* 0x000000291a297221 */ /* 0x000fe20000010100 */
[----:B------:R0:W-:Y:S02]  /*0f90*/  STL [R1+0x44], R38 ;  /* 0x0000442601007387 */ /* 0x0001e40000100800 */
[----:B------:R-:W-:Y:S01]  /*0fa0*/  FMUL.FTZ R36, R10, R39 ;  /* 0x000000270a247220 */ /* 0x000fe20000410000 */
[----:B------:R-:W-:Y:S01]  /*0fb0*/  PRMT R39, R18, 0x7632, R39 ;  /* 0x0000763212277816 */ /* 0x000fe20000000027 */
[----:B------:R-:W-:Y:S01]  /*0fc0*/  FFMA.FTZ R50, R3, R38, R5 ;  /* 0x0000002603327223 */ /* 0x000fe20000010005 */
[----:B------:R-:W-:Y:S01]  /*0fd0*/  FADD.FTZ R85, -R26, R37 ;  /* 0x000000251a557221 */ /* 0x000fe20000010100 */
[----:B------:R-:W-:Y:S02]  /*0fe0*/  PRMT R19, R19, 0x7632, R19 ;  /* 0x0000763213137816 */ /* 0x000fe40000000013 */
[----:B------:R-:W-:Y:S01]  /*0ff0*/  SHF.L.U32 R39, R39, 0x10, RZ ;  /* 0x0000001027277819 */ /* 0x000fe200000006ff */
[C---:B0-----:R-:W-:Y:S01]  /*1000*/  FMUL.FTZ R38, R10.reuse, R41 ;  /* 0x000000290a267220 */ /* 0x041fe20000410000 */
[----:B------:R-:W-:Y:S01]  /*1010*/  FMUL.FTZ R18, R10, R85 ;  /* 0x000000550a127220 */ /* 0x000fe20000410000 */
[----:B------:R-:W-:-:S03]  /*1020*/  FFMA.FTZ R113, R6, R36, R8 ;  /* 0x0000002406717223 */ /* 0x000fc60000010008 */
[----:B------:R-:W-:Y:S01]  /*1030*/  STL [R1+0x3c], R38 ;  /* 0x00003c2601007387 */ /* 0x000fe20000100800 */
[----:B------:R-:W-:-:S03]  /*1040*/  FFMA.FTZ R115, R7, R18, R9 ;  /* 0x0000001207737223 */ /* 0x000fc60000010009 */
[----:B------:R0:W-:Y:S04]  /*1050*/  STL [R1+0x38], R36 ;  /* 0x0000382401007387 */ /* 0x0001e80000100800 */
[----:B------:R2:W-:Y:S01]  /*1060*/  STL [R1+0x34], R18 ;  /* 0x0000341201007387 */ /* 0x0005e20000100800 */
[----:B0-----:R-:W-:Y:S01]  /*1070*/  FADD.FTZ R36, -R26, R39 ;  /* 0x000000271a247221 */ /* 0x001fe20000010100 */
[----:B------:R-:W-:Y:S02]  /*1080*/  SHF.L.U32 R39, R19, 0x10, RZ ;  /* 0x0000001013277819 */ /* 0x000fe400000006ff */
[----:B--2---:R-:W2:Y:S01]  /*1090*/  LDG.E.64.CONSTANT R18, desc[UR14][R30.64+0x9600] ;  /* 0x0096000e1e127981 */ /* 0x004ea2000c1e9b00 */
[----:B------:R-:W-:-:S04]  /*10a0*/  FFMA.FTZ R41, R2, R38, R4 ;  /* 0x0000002602297223 */ /* 0x000fc80000010004 */
[----:B------:R-:W-:Y:S01]  /*10b0*/  FMUL.FTZ R38, R41, -1.4426950216293334961 ;  /* 0xbfb8aa3b29267820 */ /* 0x000fe20000410000 */
[----:B------:R-:W-:-:S03]  /*10c0*/  PRMT R12, R24, 0x7632, R12 ;  /* 0x00007632180c7816 */ /* 0x000fc6000000000c */
[----:B------:R0:W-:Y:S01]  /*10d0*/  MUFU.EX2 R37, R38 ;  /* 0x0000002600257308 */ /* 0x0001e20000000800 */
[----:B------:R-:W-:Y:S02]  /*10e0*/  PRMT R25, R25, 0x7632, R25 ;  /* 0x0000763219197816 */ /* 0x000fe40000000019 */
[----:B------:R-:W-:Y:S01]  /*10f0*/  PRMT R22, R22, 0x7632, R22 ;  /* 0x0000763216167816 */ /* 0x000fe20000000016 */
[----:B0-----:R-:W-:Y:S01]  /*1100*/  FMUL.FTZ R38, R115, -1.4426950216293334961 ;  /* 0xbfb8aa3b73267820 */ /* 0x001fe20000410000 */
[----:B------:R-:W-:-:S03]  /*1110*/  SHF.L.U32 R25, R25, 0x10, RZ ;  /* 0x0000001019197819 */ /* 0x000fc600000006ff */
[----:B------:R0:W3:Y:S01]  /*1120*/  MUFU.EX2 R24, R38 ;  /* 0x0000002600187308 */ /* 0x0000e20000000800 */
[----:B------:R-:W-:Y:S01]  /*1130*/  SHF.L.U32 R22, R22, 0x10, RZ ;  /* 0x0000001016167819 */ /* 0x000fe200000006ff */
[C---:B------:R-:W-:Y:S01]  /*1140*/  FADD.FTZ R39, -R26.reuse, R39 ;  /* 0x000000271a277221 */ /* 0x040fe20000010100 */
[----:B------:R-:W-:Y:S01]  /*1150*/  FADD.FTZ R25, -R26, R25 ;  /* 0x000000191a197221 */ /* 0x000fe20000010100 */
[----:B0-----:R-:W-:Y:S01]  /*1160*/  SHF.L.U32 R38, R12, 0x10, RZ ;  /* 0x000000100c267819 */ /* 0x001fe200000006ff */
[----:B------:R-:W-:Y:S01]  /*1170*/  FMUL.FTZ R36, R10, R36 ;  /* 0x000000240a247220 */ /* 0x000fe20000410000 */
[----:B------:R-:W-:Y:S01]  /*1180*/  PRMT R12, R23, 0x7632, R12 ;  /* 0x00007632170c7816 */ /* 0x000fe2000000000c */
[C---:B------:R-:W-:Y:S02]  /*1190*/  FADD.FTZ R23, -R26.reuse, R22 ;  /* 0x000000161a177221 */ /* 0x040fe40000010100 */
[----:B------:R-:W-:Y:S01]  /*11a0*/  FADD.FTZ R38, -R26, R38 ;  /* 0x000000261a267221 */ /* 0x000fe20000010100 */
[C---:B------:R-:W-:Y:S01]  /*11b0*/  FMUL.FTZ R39, R10.reuse, R39 ;  /* 0x000000270a277220 */ /* 0x040fe20000410000 */
[----:B------:R-:W-:-:S02]  /*11c0*/  FMUL.FTZ R25, R10, R25 ;  /* 0x000000190a197220 */ /* 0x000fc40000410000 */
[----:B------:R-:W-:Y:S01]  /*11d0*/  FMUL.FTZ R38, R10, R38 ;  /* 0x000000260a267220 */ /* 0x000fe20000410000 */
[----:B------:R-:W-:Y:S01]  /*11e0*/  SHF.L.U32 R22, R12, 0x10, RZ ;  /* 0x000000100c167819 */ /* 0x000fe200000006ff */
[----:B------:R-:W-:Y:S01]  /*11f0*/  FMUL.FTZ R23, R10, R23 ;  /* 0x000000170a177220 */ /* 0x000fe20000410000 */
[----:B------:R-:W-:Y:S01]  /*1200*/  STL [R1+0x30], R36 ;  /* 0x0000302401007387 */ /* 0x000fe20000100800 */
[----:B------:R-:W-:-:S03]  /*1210*/  PRMT R121, R16, 0x7632, R121 ;  /* 0x0000763210797816 */ /* 0x000fc60000000079 */
[----:B------:R-:W-:Y:S01]  /*1220*/  STL [R1+0x2c], R39 ;  /* 0x00002c2701007387 */ /* 0x000fe20000100800 */
[----:B------:R-:W-:Y:S01]  /*1230*/  FFMA.FTZ R87, R2, R0, R4 ;  /* 0x0000000002577223 */ /* 0x000fe20000010004 */
[----:B------:R-:W-:Y:S02]  /*1240*/  FADD.FTZ R16, -R26, R22 ;  /* 0x000000161a107221 */ /* 0x000fe40000010100 */
[----:B------:R0:W-:Y:S01]  /*1250*/  STL [R1+0x28], R38 ;  /* 0x0000282601007387 */ /* 0x0001e20000100800 */
[----:B------:R-:W-:-:S03]  /*1260*/  FFMA.FTZ R99, R6, R23, R8 ;  /* 0x0000001706637223 */ /* 0x000fc60000010008 */
[----:B------:R-:W-:Y:S04]  /*1270*/  STL [R1+0x18], R25 ;  /* 0x0000181901007387 */ /* 0x000fe80000100800 */
[----:B------:R4:W-:Y:S01]  /*1280*/  STL [R1+0x14], R23 ;  /* 0x0000141701007387 */ /* 0x0009e20000100800 */
[----:B------:R-:W-:Y:S01]  /*1290*/  FMUL.FTZ R110, R87, -1.4426950216293334961 ;  /* 0xbfb8aa3b576e7820 */ /* 0x000fe20000410000 */
[----:B------:R-:W-:Y:S01]  /*12a0*/  FFMA.FTZ R106, R7, R39, R9 ;  /* 0x00000027076a7223 */ /* 0x000fe20000010009 */
[----:B------:R-:W-:Y:S01]  /*12b0*/  FFMA.FTZ R102, R6, R38, R8 ;  /* 0x0000002606667223 */ /* 0x000fe20000010008 */
[----:B------:R-:W-:Y:S01]  /*12c0*/  FFMA.FTZ R84, R3, R32, R5 ;  /* 0x0000002003547223 */ /* 0x000fe20000010005 */
[----:B0-----:R-:W5:Y:S04]  /*12d0*/  LDG.E.64.CONSTANT R38, desc[UR14][R28.64+0x14a00] ;  /* 0x014a000e1c267981 */ /* 0x001f68000c1e9b00 */
[----:B----4-:R-:W4:Y:S01]  /*12e0*/  LDG.E.64.CONSTANT R22, desc[UR14][R30.64+0xb400] ;  /* 0x00b4000e1e167981 */ /* 0x010f22000c1e9b00 */
[----:B------:R-:W-:Y:S01]  /*12f0*/  FMUL.FTZ R111, R84, -1.4426950216293334961 ;  /* 0xbfb8aa3b546f7820 */ /* 0x000fe20000410000 */
[----:B------:R-:W0:Y:S01]  /*1300*/  MUFU.EX2 R110, R110 ;  /* 0x0000006e006e7308 */ /* 0x000e220000000800 */
[----:B------:R-:W-:Y:S01]  /*1310*/  FFMA.FTZ R103, R7, R25, R9 ;  /* 0x0000001907677223 */ /* 0x000fe20000010009 */
[----:B------:R-:W-:-:S02]  /*1320*/  MOV R25, 0x400 ;  /* 0x0000040000197802 */ /* 0x000fc40000000f00 */
[----:B------:R-:W-:Y:S02]  /*1330*/  PRMT R120, R17, 0x7632, R120 ;  /* 0x0000763211787816 */ /* 0x000fe40000000078 */
[----:B------:R-:W-:Y:S02]  /*1340*/  IADD3 R25, PT, PT, R25, 0x3c00, RZ ;  /* 0x00003c0019197810 */ /* 0x000fe40007ffe0ff */
[----:B------:R-:W0:Y:S01]  /*1350*/  MUFU.EX2 R111, R111 ;  /* 0x0000006f006f7308 */ /* 0x000e220000000800 */
[----:B------:R-:W-:Y:S01]  /*1360*/  FMUL.FTZ R117, R113, -1.4426950216293334961 ;  /* 0xbfb8aa3b71757820 */ /* 0x000fe20000410000 */
[----:B------:R-:W-:Y:S01]  /*1370*/  SHF.L.U32 R121, R121, 0x10, RZ ;  /* 0x0000001079797819 */ /* 0x000fe200000006ff */
[----:B------:R-:W-:Y:S01]  /*1380*/  FMUL.FTZ R16, R10, R16 ;  /* 0x000000100a107220 */ /* 0x000fe20000410000 */
[----:B------:R-:W-:Y:S02]  /*1390*/  SHF.L.U32 R120, R120, 0x10, RZ ;  /* 0x0000001078787819 */ /* 0x000fe400000006ff */
[----:B-1----:R-:W-:Y:S01]  /*13a0*/  LEA R25, R122, R25, 0x18 ;  /* 0x000000197a197211 */ /* 0x002fe200078ec0ff */
[C---:B------:R-:W-:Y:S01]  /*13b0*/  FADD.FTZ R121, -R26.reuse, R121 ;  /* 0x000000791a797221 */ /* 0x040fe20000010100 */
[----:B------:R-:W1:Y:S01]  /*13c0*/  MUFU.EX2 R117, R117 ;  /* 0x0000007500757308 */ /* 0x000e620000000800 */
[----:B------:R0:W-:Y:S01]  /*13d0*/  STL [R1+0x10], R16 ;  /* 0x0000101001007387 */ /* 0x0001e20000100800 */
[----:B------:R-:W-:Y:S01]  /*13e0*/  FFMA.FTZ R100, R7, R16, R9 ;  /* 0x0000001007647223 */ /* 0x000fe20000010009 */
[----:B------:R-:W-:Y:S01]  /*13f0*/  FADD.FTZ R120, -R26, R120 ;  /* 0x000000781a787221 */ /* 0x000fe20000010100 */
[----:B------:R-:W-:-:S02]  /*1400*/  IMAD R25, R108, 0x18, R25 ;  /* 0x000000186c197824 */ /* 0x000fc400078e0219 */
[----:B------:R-:W-:Y:S01]  /*1410*/  FMUL.FTZ R121, R10, R121 ;  /* 0x000000790a797220 */ /* 0x000fe20000410000 */
[----:B---3--:R-:W-:Y:S01]  /*1420*/  FADD.FTZ R24, R24, 1 ;  /* 0x3f80000018187421 */ /* 0x008fe20000010000 */
[----:B------:R-:W-:Y:S01]  /*1430*/  FMUL.FTZ R120, R10, R120 ;  /* 0x000000780a787220 */ /* 0x000fe20000410000 */
[----:B0-----:R-:W-:Y:S01]  /*1440*/  FADD.FTZ R16, R110, 1 ;  /* 0x3f8000006e107421 */ /* 0x001fe20000010000 */
[----:B------:R-:W-:Y:S01]  /*1450*/  LEA R25, R107, R25, 0x3 ;  /* 0x000000196b197211 */ /* 0x000fe200078e18ff */
[----:B------:R-:W-:Y:S01]  /*1460*/  FADD.FTZ R17, R111, 1 ;  /* 0x3f8000006f117421 */ /* 0x000fe20000010000 */
[----:B------:R-:W-:Y:S03]  /*1470*/  STL [R1+0xc4], R121 ;  /* 0x0000c47901007387 */ /* 0x000fe60000100800 */
[----:B------:R-:W0:Y:S01]  /*1480*/  MUFU.RCP R16, R16 ;  /* 0x0000001000107308 */ /* 0x000e220000001000 */
[----:B------:R-:W-:Y:S01]  /*1490*/  STL [R1+0xbc], R120 ;  /* 0x0000bc7801007387 */ /* 0x000fe20000100800 */
[----:B------:R-:W-:-:S03]  /*14a0*/  FMUL.FTZ R109, R40, -1.4426950216293334961 ;  /* 0xbfb8aa3b286d7820 */ /* 0x000fc60000410000 */
[----:B------:R3:W-:Y:S03]  /*14b0*/  STL [R1+0x94], R25 ;  /* 0x0000941901007387 */ /* 0x0007e60000100800 */
[----:B------:R3:W-:Y:S01]  /*14c0*/  MUFU.RCP R111, R24 ;  /* 0x00000018006f7308 */ /* 0x0007e20000001000 */
[----:B------:R-:W-:Y:S01]  /*14d0*/  FMUL.FTZ R32, R82, -1.4426950216293334961 ;  /* 0xbfb8aa3b52207820 */ /* 0x000fe20000410000 */
[----:B-1----:R-:W-:-:S06]  /*14e0*/  FADD.FTZ R110, R117, 1 ;  /* 0x3f800000756e7421 */ /* 0x002fcc0000010000 */
[----:B------:R-:W1:Y:S01]  /*14f0*/  MUFU.RCP R17, R17 ;  /* 0x0000001100117308 */ /* 0x000e620000001000 */
[----:B---3--:R-:W3:Y:S01]  /*1500*/  LDG.E.64.CONSTANT R24, desc[UR14][R30.64+0xd200] ;  /* 0x00d2000e1e187981 */ /* 0x008ee2000c1e9b00 */
[----:B------:R-:W-:-:S06]  /*1510*/  FFMA.FTZ R36, R6, R36, R8 ;  /* 0x0000002406247223 */ /* 0x000fcc0000010008 */
[----:B------:R-:W1:Y:S01]  /*1520*/  MUFU.EX2 R109, R109 ;  /* 0x0000006d006d7308 */ /* 0x000e620000000800 */
[----:B------:R-:W-:Y:S01]  /*1530*/  FMUL.FTZ R118, R36, -1.4426950216293334961 ;  /* 0xbfb8aa3b24767820 */ /* 0x000fe20000410000 */
[----:B0-----:R-:W-:-:S06]  /*1540*/  FADD.FTZ R107, -R16, 1 ;  /* 0x3f800000106b7421 */ /* 0x001fcc0000010100 */
[----:B------:R-:W0:Y:S01]  /*1550*/  MUFU.EX2 R32, R32 ;  /* 0x0000002000207308 */ /* 0x000e220000000800 */
[----:B------:R-:W-:Y:S01]  /*1560*/  FMUL.FTZ R116, R106, -1.4426950216293334961 ;  /* 0xbfb8aa3b6a747820 */ /* 0x000fe20000410000 */
[----:B------:R-:W-:-:S06]  /*1570*/  FFMA.FTZ R87, R87, R107, 1 ;  /* 0x3f80000057577423 */ /* 0x000fcc000001006b */
[----:B------:R-:W0:Y:S01]  /*1580*/  MUFU.RCP R110, R110 ;  /* 0x0000006e006e7308 */ /* 0x000e220000001000 */
[----:B-1----:R-:W-:-:S07]  /*1590*/  FADD.FTZ R107, -R17, 1 ;  /* 0x3f800000116b7421 */ /* 0x002fce0000010100 */
[----:B------:R-:W1:Y:S01]  /*15a0*/  MUFU.EX2 R118, R118 ;  /* 0x0000007600767308 */ /* 0x000e620000000800 */
[----:B------:R-:W-:Y:S01]  /*15b0*/  FFMA.FTZ R84, R84, R107, 1 ;  /* 0x3f80000054547423 */ /* 0x000fe2000001006b */
[----:B------:R-:W-:Y:S01]  /*15c0*/  FADD.FTZ R108, R109, 1 ;  /* 0x3f8000006d6c7421 */ /* 0x000fe20000010000 */
[----:B0-----:R-:W-:-:S05]  /*15d0*/  FADD.FTZ R109, R32, 1 ;  /* 0x3f800000206d7421 */ /* 0x001fca0000010000 */
[----:B------:R-:W0:Y:S01]  /*15e0*/  MUFU.EX2 R116, R116 ;  /* 0x0000007400747308 */ /* 0x000e220000000800 */
[----:B------:R-:W-:Y:S01]  /*15f0*/  FMUL.FTZ R32, R17, R84 ;  /* 0x0000005411207220 */ /* 0x000fe20000410000 */
[----:B------:R-:W-:Y:S01]  /*1600*/  FMUL.FTZ R91, R90, -1.4426950216293334961 ;  /* 0xbfb8aa3b5a5b7820 */ /* 0x000fe20000410000 */
[----:B------:R-:W-:Y:S01]  /*1610*/  FADD.FTZ R17, -R111, 1 ;  /* 0x3f8000006f117421 */ /* 0x000fe20000010100 */
[----:B------:R-:W-:Y:S01]  /*1620*/  FADD.FTZ R84, -R110, 1 ;  /* 0x3f8000006e547421 */ /* 0x000fe20000010100 */
[----:B------:R-:W-:Y:S01]  /*1630*/  FMUL.FTZ R16, R16, R87 ;  /* 0x0000005710107220 */ /* 0x000fe20000410000 */
[----:B------:R-:W-:Y:S01]  /*1640*/  FMUL.FTZ R95, R97, -1.4426950216293334961 ;  /* 0xbfb8aa3b615f7820 */ /* 0x000fe20000410000 */
[----:B------:R-:W-:Y:S01]  /*1650*/  FFMA.FTZ R87, R115, R17, 1 ;  /* 0x3f80000073577423 */ /* 0x000fe20000010011 */
[----:B------:R-:W-:Y:S01]  /*1660*/  FFMA.FTZ R84, R113, R84, 1 ;  /* 0x3f80000071547423 */ /* 0x000fe20000010054 */
[----:B------:R-:W0:Y:S01]  /*1670*/  MUFU.EX2 R91, R91 ;  /* 0x0000005b005b7308 */ /* 0x000e220000000800 */
[----:B-1----:R-:W-:Y:S01]  /*1680*/  FADD.FTZ R118, R118, 1 ;  /* 0x3f80000076767421 */ /* 0x002fe20000010000 */
[----:B------:R-:W-:Y:S01]  /*1690*/  FMUL.FTZ R87, R111, R87 ;  /* 0x000000576f577220 */ /* 0x000fe20000410000 */
[----:B------:R-:W-:Y:S01]  /*16a0*/  FMUL.FTZ R84, R110, R84 ;  /* 0x000000546e547220 */ /* 0x000fe20000410000 */
[----:B------:R-:W-:Y:S01]  /*16b0*/  PRMT R111, R79, 0x7632, R111 ;  /* 0x000076324f6f7816 */ /* 0x000fe2000000006f */
[----:B------:R-:W-:Y:S01]  /*16c0*/  FMUL.FTZ R114, R103, -1.4426950216293334961 ;  /* 0xbfb8aa3b67727820 */ /* 0x000fe20000410000 */
[----:B------:R-:W-:-:S02]  /*16d0*/  SHF.L.U32 R17, R78, 0x10, RZ ;  /* 0x000000104e117819 */ /* 0x000fc400000006ff */
[----:B------:R-:W1:Y:S01]  /*16e0*/  MUFU.RCP R108, R108 ;  /* 0x0000006c006c7308 */ /* 0x000e620000001000 */
[----:B------:R-:W-:Y:S02]  /*16f0*/  PRMT R110, R78, 0x7632, R110 ;  /* 0x000076324e6e7816 */ /* 0x000fe4000000006e */
[----:B------:R-:W-:Y:S01]  /*1700*/  SHF.L.U32 R79, R79, 0x10, RZ ;  /* 0x000000104f4f7819 */ /* 0x000fe200000006ff */
[----:B0-----:R-:W-:-:S04]  /*1710*/  FADD.FTZ R116, R116, 1 ;  /* 0x3f80000074747421 */ /* 0x001fc80000010000 */
[----:B------:R-:W0:Y:S01]  /*1720*/  MUFU.EX2 R95, R95 ;  /* 0x0000005f005f7308 */ /* 0x000e220000000800 */
[----:B------:R-:W-:Y:S01]  /*1730*/  FMUL.FTZ R112, R102, -1.4426950216293334961 ;  /* 0xbfb8aa3b66707820 */ /* 0x000fe20000410000 */
[----:B------:R-:W-:Y:S01]  /*1740*/  SHF.L.U32 R111, R111, 0x10, RZ ;  /* 0x000000106f6f7819 */ /* 0x000fe200000006ff */
[----:B------:R-:W-:-:S05]  /*1750*/  FMUL.FTZ R32, R79, R32 ;  /* 0x000000204f207220 */ /* 0x000fca0000410000 */
[----:B------:R-:W-:Y:S01]  /*1760*/  MUFU.RCP R78, R118 ;  /* 0x00000076004e7308 */ /* 0x000fe20000001000 */
[----:B------:R-:W-:Y:S01]  /*1770*/  FMUL.FTZ R87, R111, R87 ;  /* 0x000000576f577220 */ /* 0x000fe20000410000 */
[----:B------:R-:W-:-:S06]  /*1780*/  SHF.L.U32 R110, R110, 0x10, RZ ;  /* 0x000000106e6e7819 */ /* 0x000fcc00000006ff */
[----:B------:R-:W0:Y:S01]  /*1790*/  MUFU.RCP R109, R109 ;  /* 0x0000006d006d7308 */ /* 0x000e220000001000 */
[----:B------:R-:W-:-:S07]  /*17a0*/  PRMT R111, R14, 0x7632, R111 ;  /* 0x000076320e6f7816 */ /* 0x000fce000000006f */
[----:B------:R-:W0:Y:S01]  /*17b0*/  MUFU.RCP R79, R116 ;  /* 0x00000074004f7308 */ /* 0x000e220000001000 */
[----:B------:R-:W-:-:S07]  /*17c0*/  FADD.FTZ R91, R91, 1 ;  /* 0x3f8000005b5b7421 */ /* 0x000fce0000010000 */
[----:B------:R-:W0:Y:S01]  /*17d0*/  MUFU.EX2 R114, R114 ;  /* 0x0000007200727308 */ /* 0x000e220000000800 */
[----:B------:R-:W-:Y:S01]  /*17e0*/  FMUL.FTZ R93, R88, -1.4426950216293334961 ;  /* 0xbfb8aa3b585d7820 */ /* 0x000fe20000410000 */
[----:B------:R-:W-:Y:S01]  /*17f0*/  SHF.L.U32 R111, R111, 0x10, RZ ;  /* 0x000000106f6f7819 */ /* 0x000fe200000006ff */
[----:B------:R-:W-:-:S05]  /*1800*/  FMUL.FTZ R84, R110, R84 ;  /* 0x000000546e547220 */ /* 0x000fca0000410000 */
[----:B------:R-:W0:Y:S01]  /*1810*/  MUFU.EX2 R112, R112 ;  /* 0x0000007000707308 */ /* 0x000e220000000800 */
[----:B------:R-:W-:Y:S01]  /*1820*/  FMUL.FTZ R96, R89, -1.4426950216293334961 ;  /* 0xbfb8aa3b59607820 */ /* 0x000fe20000410000 */
[----:B-1----:R-:W-:Y:S01]  /*1830*/  FADD.FTZ R110, -R108, 1 ;  /* 0x3f8000006c6e7421 */ /* 0x002fe20000010100 */
[----:B0-----:R-:W-:Y:S01]  /*1840*/  FADD.FTZ R95, R95, 1 ;  /* 0x3f8000005f5f7421 */ /* 0x001fe20000010000 */
[----:B------:R-:W-:-:S04]  /*1850*/  FADD.FTZ R111, -R26, R111 ;  /* 0x0000006f1a6f7221 */ /* 0x000fc80000010100 */
[----:B------:R0:W-:Y:S01]  /*1860*/  MUFU.RCP R14, R91 ;  /* 0x0000005b000e7308 */ /* 0x0001e20000001000 */
[----:B------:R-:W-:Y:S01]  /*1870*/  FMUL.FTZ R104, R99, -1.4426950216293334961 ;  /* 0xbfb8aa3b63687820 */ /* 0x000fe20000410000 */
[----:B------:R-:W-:Y:S01]  /*1880*/  FFMA.FTZ R110, R40, R110, 1 ;  /* 0x3f800000286e7423 */ /* 0x000fe2000001006e */
[----:B------:R-:W-:Y:S01]  /*1890*/  FADD.FTZ R40, -R109, 1 ;  /* 0x3f8000006d287421 */ /* 0x000fe20000010100 */
[----:B0-----:R-:W-:-:S04]  /*18a0*/  FADD.FTZ R91, -R78, 1 ;  /* 0x3f8000004e5b7421 */ /* 0x001fc80000010100 */
[----:B------:R-:W0:Y:S01]  /*18b0*/  MUFU.EX2 R93, R93 ;  /* 0x0000005d005d7308 */ /* 0x000e220000000800 */
[----:B------:R-:W-:Y:S01]  /*18c0*/  FMUL.FTZ R119, R10, R111 ;  /* 0x0000006f0a777220 */ /* 0x000fe20000410000 */
[----:B------:R-:W-:Y:S01]  /*18d0*/  FFMA.FTZ R91, R36, R91, 1 ;  /* 0x3f800000245b7423 */ /* 0x000fe2000001005b */
[----:B------:R-:W-:Y:S01]  /*18e0*/  FADD.FTZ R36, -R79, 1 ;  /* 0x3f8000004f247421 */ /* 0x000fe20000010100 */
[----:B------:R-:W-:-:S04]  /*18f0*/  FADD.FTZ R114, R114, 1 ;  /* 0x3f80000072727421 */ /* 0x000fc80000010000 */
[----:B------:R-:W1:Y:S01]  /*1900*/  MUFU.RCP R107, R95 ;  /* 0x0000005f006b7308 */ /* 0x000e620000001000 */
[----:B------:R-:W-:Y:S01]  /*1910*/  FMUL.FTZ R105, R100, -1.4426950216293334961 ;  /* 0xbfb8aa3b64697820 */ /* 0x000fe20000410000 */
[----:B------:R-:W-:Y:S01]  /*1920*/  FFMA.FTZ R40, R82, R40, 1 ;  /* 0x3f80000052287423 */ /* 0x000fe20000010028 */
[----:B------:R-:W-:-:S05]  /*1930*/  FFMA.FTZ R36, R106, R36, 1 ;  /* 0x3f8000006a247423 */ /* 0x000fca0000010024 */
[----:B------:R-:W1:Y:S01]  /*1940*/  MUFU.EX2 R96, R96 ;  /* 0x0000006000607308 */ /* 0x000e620000000800 */
[----:B------:R-:W-:Y:S01]  /*1950*/  FADD.FTZ R112, R112, 1 ;  /* 0x3f80000070707421 */ /* 0x000fe20000010000 */
[----:B------:R-:W-:Y:S01]  /*1960*/  FMUL.FTZ R91, R78, R91 ;  /* 0x0000005b4e5b7220 */ /* 0x000fe20000410000 */
[----:B------:R-:W-:Y:S01]  /*1970*/  FFMA.FTZ R82, R6, R119, R8 ;  /* 0x0000007706527223 */ /* 0x000fe20000010008 */
[----:B------:R-:W-:Y:S01]  /*1980*/  SHF.L.U32 R78, R34, 0x10, RZ ;  /* 0x00000010224e7819 */ /* 0x000fe200000006ff */
[----:B------:R-:W-:-:S03]  /*1990*/  FMUL.FTZ R40, R109, R40 ;  /* 0x000000286d287220 */ /* 0x000fc60000410000 */
[----:B------:R-:W1:Y:S01]  /*19a0*/  MUFU.EX2 R104, R104 ;  /* 0x0000006800687308 */ /* 0x000e620000000800 */
[----:B------:R-:W-:Y:S01]  /*19b0*/  PRMT R34, R34, 0x7632, R34 ;  /* 0x0000763222227816 */ /* 0x000fe20000000022 */
[----:B------:R-:W-:Y:S01]  /*19c0*/  FMUL.FTZ R110, R108, R110 ;  /* 0x0000006e6c6e7220 */ /* 0x000fe20000410000 */
[----:B------:R-:W-:Y:S01]  /*19d0*/  FMUL.FTZ R109, R79, R36 ;  /* 0x000000244f6d7220 */ /* 0x000fe20000410000 */
[----:B------:R-:W-:-:S04]  /*19e0*/  FMUL.FTZ R111, R82, -1.4426950216293334961 ;  /* 0xbfb8aa3b526f7820 */ /* 0x000fc80000410000 */
[----:B------:R-:W2:Y:S01]  /*19f0*/  MUFU.RCP R106, R114 ;  /* 0x00000072006a7308 */ /* 0x000ea20000001000 */
[C---:B------:R-:W-:Y:S01]  /*1a00*/  SHF.L.U32 R79, R35.reuse, 0x10, RZ ;  /* 0x00000010234f7819 */ /* 0x040fe200000006ff */
[----:B------:R-:W-:Y:S01]  /*1a10*/  FMUL.FTZ R36, R78, R110 ;  /* 0x0000006e4e247220 */ /* 0x000fe20000410000 */
[----:B------:R-:W-:Y:S02]  /*1a20*/  SHF.L.U32 R34, R34, 0x10, RZ ;  /* 0x0000001022227819 */ /* 0x000fe400000006ff */
[----:B------:R-:W-:-:S03]  /*1a30*/  PRMT R35, R35, 0x7632, R35 ;  /* 0x0000763223237816 */ /* 0x000fc60000000023 */
[----:B------:R-:W2:Y:S01]  /*1a40*/  MUFU.EX2 R105, R105 ;  /* 0x0000006900697308 */ /* 0x000ea20000000800 */
[----:B------:R-:W-:Y:S01]  /*1a50*/  FMUL.FTZ R40, R79, R40 ;  /* 0x000000284f287220 */ /* 0x000fe20000410000 */
[----:B0-----:R-:W-:-:S06]  /*1a60*/  FADD.FTZ R79, R93, 1 ;  /* 0x3f8000005d4f7421 */ /* 0x001fcc0000010000 */
[----:B------:R-:W0:Y:S01]  /*1a70*/  MUFU.RCP R108, R112 ;  /* 0x00000070006c7308 */ /* 0x000e220000001000 */
[----:B------:R-:W-:Y:S01]  /*1a80*/  FMUL.FTZ R91, R34, R91 ;  /* 0x0000005b225b7220 */ /* 0x000fe20000410000 */
[----:B------:R-:W-:Y:S01]  /*1a90*/  SHF.L.U32 R93, R35, 0x10, RZ ;  /* 0x00000010235d7819 */ /* 0x000fe200000006ff */
[----:B-1----:R-:W-:Y:S01]  /*1aa0*/  FADD.FTZ R110, -R107, 1 ;  /* 0x3f8000006b6e7421 */ /* 0x002fe20000010100 */
[----:B------:R-:W3:Y:S04]  /*1ab0*/  LDG.E.64.CONSTANT R34, desc[UR14][R30.64+0xf000] ;  /* 0x00f0000e1e227981 */ /* 0x000ee8000c1e9b00 */
[----:B------:R1:W-:Y:S01]  /*1ac0*/  MUFU.EX2 R78, R111 ;  /* 0x0000006f004e7308 */ /* 0x0003e20000000800 */
[----:B------:R-:W-:Y:S01]  /*1ad0*/  FADD.FTZ R96, R96, 1 ;  /* 0x3f80000060607421 */ /* 0x000fe20000010000 */
[----:B------:R-:W-:Y:S01]  /*1ae0*/  FMUL.FTZ R95, R17, R16 ;  /* 0x00000010115f7220 */ /* 0x000fe20000410000 */
[----:B------:R-:W-:Y:S01]  /*1af0*/  FFMA.FTZ R110, R97, R110, 1 ;  /* 0x3f800000616e7423 */ /* 0x000fe2000001006e */
[----:B------:R-:W3:Y:S01]  /*1b00*/  LDG.E.64.CONSTANT R16, desc[UR14][R28.64+0x16800] ;  /* 0x0168000e1c107981 */ /* 0x000ee2000c1e9b00 */
[----:B-1----:R-:W-:Y:S01]  /*1b10*/  FADD.FTZ R111, -R14, 1 ;  /* 0x3f8000000e6f7421 */ /* 0x002fe20000010100 */
[----:B------:R-:W-:-:S03]  /*1b20*/  FADD.FTZ R104, R104, 1 ;  /* 0x3f80000068687421 */ /* 0x000fc60000010000 */
[----:B------:R-:W-:Y:S01]  /*1b30*/  FFMA.FTZ R111, R90, R111, 1 ;  /* 0x3f8000005a6f7423 */ /* 0x000fe2000001006f */
[----:B------:R-:W-:Y:S01]  /*1b40*/  FMUL.FTZ R94, R71, -1.4426950216293334961 ;  /* 0xbfb8aa3b475e7820 */ /* 0x000fe20000410000 */
[----:B------:R-:W-:Y:S01]  /*1b50*/  FFMA.FTZ R85, R6, R121, R8 ;  /* 0x0000007906557223 */ /* 0x000fe20000010008 */
[----:B------:R-:W1:Y:S01]  /*1b60*/  MUFU.RCP R79, R79 ;  /* 0x0000004f004f7308 */ /* 0x000e620000001000 */
[----:B--2---:R-:W-:Y:S01]  /*1b70*/  FADD.FTZ R97, -R106, 1 ;  /* 0x3f8000006a617421 */ /* 0x004fe20000010100 */
[----:B------:R-:W-:Y:S01]  /*1b80*/  FMUL.FTZ R111, R14, R111 ;  /* 0x0000006f0e6f7220 */ /* 0x000fe20000410000 */
[----:B------:R-:W-:Y:S01]  /*1b90*/  SHF.L.U32 R14, R52, 0x10, RZ ;  /* 0x00000010340e7819 */ /* 0x000fe200000006ff */
[----:B------:R-:W-:Y:S01]  /*1ba0*/  FMUL.FTZ R110, R107, R110 ;  /* 0x0000006e6b6e7220 */ /* 0x000fe20000410000 */
[----:B------:R-:W-:-:S03]  /*1bb0*/  FADD.FTZ R105, R105, 1 ;  /* 0x3f80000069697421 */ /* 0x000fc60000010000 */
[----:B------:R-:W2:Y:S01]  /*1bc0*/  MUFU.RCP R96, R96 ;  /* 0x0000006000607308 */ /* 0x000ea20000001000 */
[----:B------:R-:W-:Y:S01]  /*1bd0*/  FMUL.FTZ R101, R85, -1.4426950216293334961 ;  /* 0xbfb8aa3b55657820 */ /* 0x000fe20000410000 */
[----:B0-----:R-:W-:Y:S01]  /*1be0*/  FADD.FTZ R90, -R108, 1 ;  /* 0x3f8000006c5a7421 */ /* 0x001fe20000010100 */
[----:B------:R-:W-:Y:S01]  /*1bf0*/  FFMA.FTZ R97, R103, R97, 1 ;  /* 0x3f80000067617423 */ /* 0x000fe20000010061 */
[----:B------:R-:W-:Y:S01]  /*1c00*/  PRMT R103, R52, 0x7632, R103 ;  /* 0x0000763234677816 */ /* 0x000fe20000000067 */
[----:B------:R-:W-:-:S03]  /*1c10*/  FMUL.FTZ R52, R14, R110 ;  /* 0x0000006e0e347220 */ /* 0x000fc60000410000 */
[----:B------:R-:W0:Y:S01]  /*1c20*/  MUFU.RCP R104, R104 ;  /* 0x0000006800687308 */ /* 0x000e220000001000 */
[----:B------:R-:W-:Y:S01]  /*1c30*/  FFMA.FTZ R90, R102, R90, 1 ;  /* 0x3f800000665a7423 */ /* 0x000fe2000001005a */
[----:B------:R-:W-:-:S06]  /*1c40*/  SHF.L.U32 R103, R103, 0x10, RZ ;  /* 0x0000001067677819 */ /* 0x000fcc00000006ff */
[----:B------:R-:W0:Y:S01]  /*1c50*/  MUFU.EX2 R94, R94 ;  /* 0x0000005e005e7308 */ /* 0x000e220000000800 */
[----:B------:R-:W-:-:S07]  /*1c60*/  FMUL.FTZ R90, R108, R90 ;  /* 0x0000005a6c5a7220 */ /* 0x000fce0000410000 */
[----:B------:R2:W5:Y:S01]  /*1c70*/  MUFU.RCP R14, R105 ;  /* 0x00000069000e7308 */ /* 0x0005620000001000 */
[----:B------:R-:W-:-:S07]  /*1c80*/  FMUL.FTZ R90, R103, R90 ;  /* 0x0000005a675a7220 */ /* 0x000fce0000410000 */
[----:B------:R-:W4:Y:S01]  /*1c90*/  MUFU.EX2 R101, R101 ;  /* 0x0000006500657308 */ /* 0x000f220000000800 */
[----:B-1----:R-:W-:Y:S01]  /*1ca0*/  FADD.FTZ R103, -R79, 1 ;  /* 0x3f8000004f677421 */ /* 0x002fe20000010100 */
[----:B--2---:R-:W-:Y:S01]  /*1cb0*/  FADD.FTZ R105, -R96, 1 ;  /* 0x3f80000060697421 */ /* 0x004fe20000010100 */
[----:B------:R-:W-:Y:S02]  /*1cc0*/  PRMT R15, R15, 0x7632, R15 ;  /* 0x000076320f0f7816 */ /* 0x000fe4000000000f */
[----:B------:R-:W-:Y:S01]  /*1cd0*/  FFMA.FTZ R103, R88, R103, 1 ;  /* 0x3f80000058677423 */ /* 0x000fe20000010067 */
[----:B------:R-:W-:Y:S01]  /*1ce0*/  FFMA.FTZ R105, R89, R105, 1 ;  /* 0x3f80000059697423 */ /* 0x000fe20000010069 */
[----:B0-----:R-:W-:Y:S01]  /*1cf0*/  FADD.FTZ R88, -R104, 1 ;  /* 0x3f80000068587421 */ /* 0x001fe20000010100 */
[----:B------:R-:W-:Y:S01]  /*1d00*/  FADD.FTZ R89, R94, 1 ;  /* 0x3f8000005e597421 */ /* 0x000fe20000010000 */
[----:B-----5:R-:W-:Y:S01]  /*1d10*/  FADD.FTZ R94, -R14, 1 ;  /* 0x3f8000000e5e7421 */ /* 0x020fe20000010100 */
[----:B------:R-:W-:Y:S01]  /*1d20*/  SHF.L.U32 R15, R15, 0x10, RZ ;  /* 0x000000100f0f7819 */ /* 0x000fe200000006ff */
[----:B------:R-:W-:Y:S01]  /*1d30*/  FFMA.FTZ R88, R99, R88, 1 ;  /* 0x3f80000063587423 */ /* 0x000fe20000010058 */
[----:B----4-:R-:W-:Y:S01]  /*1d40*/  FADD.FTZ R99, R101, 1 ;  /* 0x3f80000065637421 */ /* 0x010fe20000010000 */
[----:B------:R-:W-:-:S02]  /*1d50*/  FFMA.FTZ R101, R100, R94, 1 ;  /* 0x3f80000064657423 */ /* 0x000fc4000001005e */
[----:B------:R-:W-:Y:S02]  /*1d60*/  FADD.FTZ R118, -R26, R15 ;  /* 0x0000000f1a767221 */ /* 0x000fe40000010100 */
[----:B------:R-:W-:Y:S02]  /*1d70*/  FMUL.FTZ R101, R14, R101 ;  /* 0x000000650e657220 */ /* 0x000fe40000410000 */
[----:B------:R-:W2:Y:S01]  /*1d80*/  LDG.E.64.CONSTANT R14, desc[UR14][R30.64+0x10e00] ;  /* 0x010e000e1e0e7981 */ /* 0x000ea2000c1e9b00 */
[----:B------:R-:W-:Y:S01]  /*1d90*/  FFMA.FTZ R86, R7, R120, R9 ;  /* 0x0000007807567223 */ /* 0x000fe20000010009 */
[----:B------:R-:W-:-:S03]  /*1da0*/  FMUL.FTZ R92, R70, -1.4426950216293334961 ;  /* 0xbfb8aa3b465c7820 */ /* 0x000fc60000410000 */
[----:B------:R-:W-:-:S03]  /*1db0*/  FMUL.FTZ R98, R86, -1.4426950216293334961 ;  /* 0xbfb8aa3b56627820 */ /* 0x000fc60000410000 */
[----:B------:R-:W0:Y:S01]  /*1dc0*/  MUFU.EX2 R92, R92 ;  /* 0x0000005c005c7308 */ /* 0x000e220000000800 */
[----:B------:R-:W-:-:S07]  /*1dd0*/  SHF.L.U32 R102, R53, 0x10, RZ ;  /* 0x0000001035667819 */ /* 0x000fce00000006ff */
[----:B------:R-:W1:Y:S01]  /*1de0*/  MUFU.EX2 R98, R98 ;  /* 0x0000006200627308 */ /* 0x000e620000000800 */
[----:B------:R-:W-:Y:S01]  /*1df0*/  PRMT R12, R53, 0x7632, R12 ;  /* 0x00007632350c7816 */ /* 0x000fe2000000000c */
[----:B------:R-:W-:Y:S01]  /*1e00*/  FMUL.FTZ R77, R75, -1.4426950216293334961 ;  /* 0xbfb8aa3b4b4d7820 */ /* 0x000fe20000410000 */
[----:B------:R-:W-:Y:S01]  /*1e10*/  FMUL.FTZ R53, R102, R111 ;  /* 0x0000006f66357220 */ /* 0x000fe20000410000 */
[----:B------:R-:W-:Y:S01]  /*1e20*/  FMUL.FTZ R97, R106, R97 ;  /* 0x000000616a617220 */ /* 0x000fe20000410000 */
[----:B------:R-:W-:Y:S01]  /*1e30*/  SHF.L.U32 R102, R12, 0x10, RZ ;  /* 0x000000100c667819 */ /* 0x000fe200000006ff */
[----:B------:R-:W-:Y:S01]  /*1e40*/  FMUL.FTZ R118, R10, R118 ;  /* 0x000000760a767220 */ /* 0x000fe20000410000 */
[----:B------:R-:W-:Y:S01]  /*1e50*/  FMUL.FTZ R83, R76, -1.4426950216293334961 ;  /* 0xbfb8aa3b4c537820 */ /* 0x000fe20000410000 */
[----:B0-----:R-:W-:Y:S01]  /*1e60*/  FADD.FTZ R106, R92, 1 ;  /* 0x3f8000005c6a7421 */ /* 0x001fe20000010000 */
[----:B------:R-:W0:Y:S01]  /*1e70*/  MUFU.EX2 R77, R77 ;  /* 0x0000004d004d7308 */ /* 0x000e220000000800 */
[----:B------:R-:W-:Y:S01]  /*1e80*/  FMUL.FTZ R94, R104, R88 ;  /* 0x00000058685e7220 */ /* 0x000fe20000410000 */
[----:B------:R-:W-:Y:S01]  /*1e90*/  FMUL.FTZ R92, R102, R97 ;  /* 0x00000061665c7220 */ /* 0x000fe20000410000 */
[----:B------:R-:W-:Y:S01]  /*1ea0*/  FFMA.FTZ R88, R7, R118, R9 ;  /* 0x0000007607587223 */ /* 0x000fe20000010009 */
[----:B-1----:R-:W-:-:S04]  /*1eb0*/  FADD.FTZ R98, R98, 1 ;  /* 0x3f80000062627421 */ /* 0x002fc80000010000 */
[----:B------:R-:W1:Y:S01]  /*1ec0*/  MUFU.RCP R89, R89 ;  /* 0x0000005900597308 */ /* 0x000e620000001000 */
[----:B------:R-:W-:Y:S01]  /*1ed0*/  FMUL.FTZ R79, R79, R103 ;  /* 0x000000674f4f7220 */ /* 0x000fe20000410000 */
[----:B------:R-:W-:-:S06]  /*1ee0*/  SHF.L.U32 R103, R54, 0x10, RZ ;  /* 0x0000001036677819 */ /* 0x000fcc00000006ff */
[----:B------:R-:W4:Y:S01]  /*1ef0*/  MUFU.RCP R97, R106 ;  /* 0x0000006a00617308 */ /* 0x000f220000001000 */
[----:B------:R-:W-:Y:S02]  /*1f00*/  PRMT R12, R55, 0x7632, R12 ;  /* 0x00007632370c7816 */ /* 0x000fe4000000000c */
[----:B------:R-:W-:-:S05]  /*1f10*/  PRMT R102, R54, 0x7632, R102 ;  /* 0x0000763236667816 */ /* 0x000fca0000000066 */
[----:B------:R5:W-:Y:S01]  /*1f20*/  MUFU.RCP R100, R98 ;  /* 0x0000006200647308 */ /* 0x000be20000001000 */
[----:B------:R-:W-:Y:S01]  /*1f30*/  FMUL.FTZ R54, R103, R79 ;  /* 0x0000004f67367220 */ /* 0x000fe20000410000 */
[----:B------:R-:W-:-:S06]  /*1f40*/  SHF.L.U32 R79, R12, 0x10, RZ ;  /* 0x000000100c4f7819 */ /* 0x000fcc00000006ff */
[----:B------:R-:W-:Y:S01]  /*1f50*/  MUFU.EX2 R83, R83 ;  /* 0x0000005300537308 */ /* 0x000fe20000000800 */
[----:B-----5:R-:W-:Y:S01]  /*1f60*/  FMUL.FTZ R98, R88, -1.4426950216293334961 ;  /* 0xbfb8aa3b58627820 */ /* 0x020fe20000410000 */
[----:B------:R-:W-:-:S06]  /*1f70*/  PRMT R42, R42, 0x7632, R42 ;  /* 0x000076322a2a7816 */ /* 0x000fcc000000002a */
[----:B------:R-:W5:Y:S01]  /*1f80*/  MUFU.RCP R99, R99 ;  /* 0x0000006300637308 */ /* 0x000f620000001000 */
[----:B------:R-:W-:Y:S01]  /*1f90*/  SHF.L.U32 R55, R55, 0x10, RZ ;  /* 0x0000001037377819 */ /* 0x000fe200000006ff */
[----:B------:R-:W-:Y:S01]  /*1fa0*/  FMUL.FTZ R96, R96, R105 ;  /* 0x0000006960607220 */ /* 0x000fe20000410000 */
[----:B------:R-:W-:-:S05]  /*1fb0*/  SHF.L.U32 R42, R42, 0x10, RZ ;  /* 0x000000102a2a7819 */ /* 0x000fca00000006ff */
[----:B------:R-:W5:Y:S01]  /*1fc0*/  MUFU.EX2 R98, R98 ;  /* 0x0000006200627308 */ /* 0x000f620000000800 */
[----:B------:R-:W-:Y:S01]  /*1fd0*/  FMUL.FTZ R79, R79, R101 ;  /* 0x000000654f4f7220 */ /* 0x000fe20000410000 */
[----:B------:R-:W-:Y:S01]  /*1fe0*/  SHF.L.U32 R102, R102, 0x10, RZ ;  /* 0x0000001066667819 */ /* 0x000fe200000006ff */
[----:B0-----:R-:W-:Y:S01]  /*1ff0*/  FADD.FTZ R101, R77, 1 ;  /* 0x3f8000004d657421 */ /* 0x001fe20000010000 */
[----:B------:R-:W-:Y:S01]  /*2000*/  FMUL.FTZ R55, R55, R96 ;  /* 0x0000006037377220 */ /* 0x000fe20000410000 */
[----:B-1----:R-:W-:Y:S01]  /*2010*/  FADD.FTZ R77, -R89, 1 ;  /* 0x3f800000594d7421 */ /* 0x002fe20000010100 */
[----:B----4-:R-:W-:Y:S01]  /*2020*/  FADD.FTZ R96, -R97, 1 ;  /* 0x3f80000061607421 */ /* 0x010fe20000010100 */
[----:B------:R-:W-:Y:S01]  /*2030*/  FADD.FTZ R117, -R26, R42 ;  /* 0x0000002a1a757221 */ /* 0x000fe20000010100 */
[----:B------:R-:W-:Y:S01]  /*2040*/  PRMT R116, R43, 0x7632, R116 ;  /* 0x000076322b747816 */ /* 0x000fe20000000074 */
[----:B------:R-:W-:Y:S01]  /*2050*/  FMUL.FTZ R94, R102, R94 ;  /* 0x0000005e665e7220 */ /* 0x000fe20000410000 */
[----:B------:R-:W-:Y:S01]  /*2060*/  FFMA.FTZ R71, R71, R77, 1 ;  /* 0x3f80000047477423 */ /* 0x000fe2000001004d */
[----:B------:R-:W-:Y:S01]  /*2070*/  FFMA.FTZ R70, R70, R96, 1 ;  /* 0x3f80000046467423 */ /* 0x000fe20000010060 */
[----:B-----5:R-:W-:Y:S01]  /*2080*/  FADD.FTZ R102, -R99, 1 ;  /* 0x3f80000063667421 */ /* 0x020fe20000010100 */
[----:B------:R-:W-:Y:S01]  /*2090*/  FADD.FTZ R83, R83, 1 ;  /* 0x3f80000053537421 */ /* 0x000fe20000010000 */
[----:B------:R-:W-:Y:S01]  /*20a0*/  FADD.FTZ R77, -R100, 1 ;  /* 0x3f800000644d7421 */ /* 0x000fe20000010100 */
[----:B------:R-:W-:Y:S01]  /*20b0*/  FMUL.FTZ R117, R10, R117 ;  /* 0x000000750a757220 */ /* 0x000fe20000410000 */
[----:B------:R-:W-:Y:S01]  /*20c0*/  SHF.L.U32 R116, R116, 0x10, RZ ;  /* 0x0000001074747819 */ /* 0x000fe200000006ff */
[----:B------:R-:W0:Y:S01]  /*20d0*/  MUFU.RCP R96, R101 ;  /* 0x0000006500607308 */ /* 0x000e220000001000 */
[----:B------:R-:W-:Y:S01]  /*20e0*/  FMUL.FTZ R70, R97, R70 ;  /* 0x0000004661467220 */ /* 0x000fe20000410000 */
[----:B------:R-:W-:Y:S01]  /*20f0*/  FFMA.FTZ R102, R85, R102, 1 ;  /* 0x3f80000055667423 */ /* 0x000fe20000010066 */
[----:B------:R-:W-:Y:S01]  /*2100*/  FFMA.FTZ R77, R86, R77, 1 ;  /* 0x3f800000564d7423 */ /* 0x000fe2000001004d */
[----:B------:R-:W-:Y:S01]  /*2110*/  FADD.FTZ R78, R78, 1 ;  /* 0x3f8000004e4e7421 */ /* 0x000fe20000010000 */
[----:B------:R-:W-:Y:S01]  /*2120*/  FADD.FTZ R97, R98, 1 ;  /* 0x3f80000062617421 */ /* 0x000fe20000010000 */
[----:B------:R-:W-:Y:S01]  /*2130*/  FFMA.FTZ R85, R6, R117, R8 ;  /* 0x0000007506557223 */ /* 0x000fe20000010008 */
[----:B------:R-:W-:Y:S01]  /*2140*/  FMUL.FTZ R71, R89, R71 ;  /* 0x0000004759477220 */ /* 0x000fe20000410000 */
[----:B------:R-:W1:Y:S01]  /*2150*/  MUFU.RCP R83, R83 ;  /* 0x0000005300537308 */ /* 0x000e620000001000 */
[----:B------:R-:W4:Y:S01]  /*2160*/  LDG.E.64.CONSTANT R42, desc[UR14][R30.64+0x12c00] ;  /* 0x012c000e1e2a7981 */ /* 0x000f22000c1e9b00 */
[----:B------:R-:W-:Y:S01]  /*2170*/  FADD.FTZ R116, -R26, R116 ;  /* 0x000000741a747221 */ /* 0x000fe20000010100 */
[----:B------:R-:W-:Y:S01]  /*2180*/  FMUL.FTZ R77, R100, R77 ;  /* 0x0000004d644d7220 */ /* 0x000fe20000410000 */
[----:B------:R-:W-:Y:S01]  /*2190*/  FMUL.FTZ R100, R85, -1.4426950216293334961 ;  /* 0xbfb8aa3b55647820 */ /* 0x000fe20000410000 */
[----:B------:R-:W-:-:S03]  /*21a0*/  FMUL.FTZ R81, R64, -1.4426950216293334961 ;  /* 0xbfb8aa3b40517820 */ /* 0x000fc60000410000 */
[----:B------:R5:W1:Y:S01]  /*21b0*/  MUFU.RCP R89, R78 ;  /* 0x0000004e00597308 */ /* 0x000a620000001000 */
[----:B------:R-:W-:Y:S01]  /*21c0*/  FMUL.FTZ R116, R10, R116 ;  /* 0x000000740a747220 */ /* 0x000fe20000410000 */
[C---:B------:R-:W-:Y:S02]  /*21d0*/  PRMT R12, R49.reuse, 0x7632, R12 ;  /* 0x00007632310c7816 */ /* 0x040fe4000000000c */
[----:B------:R-:W-:-:S04]  /*21e0*/  SHF.L.U32 R98, R49, 0x10, RZ ;  /* 0x0000001031627819 */ /* 0x000fc800000006ff */
[----:B------:R-:W1:Y:S01]  /*21f0*/  MUFU.RCP R97, R97 ;  /* 0x0000006100617308 */ /* 0x000e620000001000 */
[C---:B-----5:R-:W-:Y:S01]  /*2200*/  PRMT R78, R48.reuse, 0x7632, R78 ;  /* 0x00007632304e7816 */ /* 0x060fe2000000004e */
[----:B------:R-:W-:Y:S01]  /*2210*/  FMUL.FTZ R99, R99, R102 ;  /* 0x0000006663637220 */ /* 0x000fe20000410000 */
[----:B------:R-:W-:Y:S01]  /*2220*/  SHF.L.U32 R86, R48, 0x10, RZ ;  /* 0x0000001030567819 */ /* 0x000fe200000006ff */
[----:B------:R-:W-:Y:S01]  /*2230*/  FFMA.FTZ R48, R7, R116, R9 ;  /* 0x0000007407307223 */ /* 0x000fe20000010009 */
[----:B------:R-:W-:-:S03]  /*2240*/  SHF.L.U32 R78, R78, 0x10, RZ ;  /* 0x000000104e4e7819 */ /* 0x000fc600000006ff */
[----:B------:R1:W5:Y:S01]  /*2250*/  MUFU.EX2 R49, R100 ;  /* 0x0000006400317308 */ /* 0x0003620000000800 */
[----:B------:R-:W-:Y:S01]  /*2260*/  FMUL.FTZ R80, R74, -1.4426950216293334961 ;  /* 0xbfb8aa3b4a507820 */ /* 0x000fe20000410000 */
[----:B------:R-:W-:Y:S01]  /*2270*/  FMUL.FTZ R71, R98, R71 ;  /* 0x0000004762477220 */ /* 0x000fe20000410000 */
[----:B------:R-:W-:Y:S01]  /*2280*/  FMUL.FTZ R98, R48, -1.4426950216293334961 ;  /* 0xbfb8aa3b30627820 */ /* 0x000fe20000410000 */
[----:B------:R-:W-:Y:S01]  /*2290*/  FMUL.FTZ R78, R78, R99 ;  /* 0x000000634e4e7220 */ /* 0x000fe20000410000 */
[----:B0-----:R-:W-:-:S03]  /*22a0*/  FADD.FTZ R99, -R96, 1 ;  /* 0x3f80000060637421 */ /* 0x001fc60000010100 */
[----:B------:R-:W0:Y:S01]  /*22b0*/  MUFU.EX2 R81, R81 ;  /* 0x0000005100517308 */ /* 0x000e220000000800 */
[----:B-1----:R-:W-:Y:S01]  /*22c0*/  FADD.FTZ R100, -R83, 1 ;  /* 0x3f80000053647421 */ /* 0x002fe20000010100 */
[----:B------:R-:W-:Y:S01]  /*22d0*/  FFMA.FTZ R99, R75, R99, 1 ;  /* 0x3f8000004b637423 */ /* 0x000fe20000010063 */
[----:B------:R-:W-:Y:S01]  /*22e0*/  FADD.FTZ R75, -R89, 1 ;  /* 0x3f800000594b7421 */ /* 0x000fe20000010100 */
[----:B------:R-:W-:-:S04]  /*22f0*/  PRMT R20, R20, 0x7632, R20 ;  /* 0x0000763214147816 */ /* 0x000fc80000000014 */
[----:B------:R-:W1:Y:S01]  /*2300*/  MUFU.EX2 R80, R80 ;  /* 0x0000005000507308 */ /* 0x000e620000000800 */
[----:B------:R-:W-:Y:S01]  /*2310*/  FFMA.FTZ R100, R76, R100, 1 ;  /* 0x3f8000004c647423 */ /* 0x000fe20000010064 */
[----:B------:R-:W-:Y:S01]  /*2320*/  FADD.FTZ R76, -R97, 1 ;  /* 0x3f800000614c7421 */ /* 0x000fe20000010100 */
[----:B------:R-:W-:Y:S01]  /*2330*/  FFMA.FTZ R75, R82, R75, 1 ;  /* 0x3f800000524b7423 */ /* 0x000fe2000001004b */
[----:B------:R-:W-:-:S04]  /*2340*/  SHF.L.U32 R20, R20, 0x10, RZ ;  /* 0x0000001014147819 */ /* 0x000fc800000006ff */
[----:B------:R-:W1:Y:S01]  /*2350*/  MUFU.EX2 R98, R98 ;  /* 0x0000006200627308 */ /* 0x000e620000000800 */
[----:B-----5:R-:W-:Y:S01]  /*2360*/  FADD.FTZ R49, R49, 1 ;  /* 0x3f80000031317421 */ /* 0x020fe20000010000 */
[----:B------:R-:W-:Y:S01]  /*2370*/  FMUL.FTZ R70, R86, R70 ;  /* 0x0000004656467220 */ /* 0x000fe20000410000 */
[----:B------:R-:W-:Y:S01]  /*2380*/  FFMA.FTZ R82, R88, R76, 1 ;  /* 0x3f80000058527423 */ /* 0x000fe2000001004c */
[----:B------:R-:W-:Y:S01]  /*2390*/  SHF.L.U32 R86, R12, 0x10, RZ ;  /* 0x000000100c567819 */ /* 0x000fe200000006ff */
[----:B------:R-:W-:Y:S01]  /*23a0*/  FMUL.FTZ R76, R89, R75 ;  /* 0x0000004b594c7220 */ /* 0x000fe20000410000 */
[----:B0-----:R-:W-:Y:S01]  /*23b0*/  FADD.FTZ R88, R81, 1 ;  /* 0x3f80000051587421 */ /* 0x001fe20000010000 */
[----:B------:R-:W-:Y:S01]  /*23c0*/  PRMT R114, R21, 0x7632, R114 ;  /* 0x0000763215727816 */ /* 0x000fe20000000072 */
[----:B------:R-:W-:Y:S01]  /*23d0*/  FADD.FTZ R115, -R26, R20 ;  /* 0x000000141a737221 */ /* 0x000fe20000010100 */
[----:B------:R0:W-:Y:S01]  /*23e0*/  MUFU.RCP R89, R49 ;  /* 0x0000003100597308 */ /* 0x0001e20000001000 */
[----:B------:R-:W-:-:S02]  /*23f0*/  SHF.L.U32 R81, R18, 0x10, RZ ;  /* 0x0000001012517819 */ /* 0x000fc400000006ff */
[----:B------:R-:W-:Y:S02]  /*2400*/  PRMT R21, R18, 0x7632, R21 ;  /* 0x0000763212157816 */ /* 0x000fe40000000015 */
[C---:B------:R-:W-:Y:S01]  /*2410*/  PRMT R20, R19.reuse, 0x7632, R20 ;  /* 0x0000763213147816 */ /* 0x040fe20000000014 */
[----:B------:R-:W-:Y:S01]  /*2420*/  FMUL.FTZ R77, R86, R77 ;  /* 0x0000004d564d7220 */ /* 0x000fe20000410000 */
[----:B0-----:R-:W-:Y:S02]  /*2430*/  SHF.L.U32 R49, R19, 0x10, RZ ;  /* 0x0000001013317819 */ /* 0x001fe400000006ff */
[----:B------:R-:W5:Y:S01]  /*2440*/  LDG.E.64.CONSTANT R18, desc[UR14][R30.64+0x14a00] ;  /* 0x014a000e1e127981 */ /* 0x000f62000c1e9b00 */
[----:B-1----:R-:W-:Y:S01]  /*2450*/  FADD.FTZ R86, R80, 1 ;  /* 0x3f80000050567421 */ /* 0x002fe20000010000 */
[----:B------:R-:W-:Y:S01]  /*2460*/  SHF.L.U32 R114, R114, 0x10, RZ ;  /* 0x0000001072727819 */ /* 0x000fe200000006ff */
[----:B------:R-:W-:Y:S01]  /*2470*/  FADD.FTZ R98, R98, 1 ;  /* 0x3f80000062627421 */ /* 0x000fe20000010000 */
[----:B------:R-:W-:Y:S01]  /*2480*/  FMUL.FTZ R80, R96, R99 ;  /* 0x0000006360507220 */ /* 0x000fe20000410000 */
[----:B------:R-:W0:Y:S01]  /*2490*/  MUFU.RCP R88, R88 ;  /* 0x0000005800587308 */ /* 0x000e220000001000 */
[----:B------:R-:W-:Y:S01]  /*24a0*/  SHF.L.U32 R21, R21, 0x10, RZ ;  /* 0x0000001015157819 */ /* 0x000fe200000006ff */
[----:B------:R-:W-:Y:S01]  /*24b0*/  FMUL.FTZ R68, R65, -1.4426950216293334961 ;  /* 0xbfb8aa3b41447820 */ /* 0x000fe20000410000 */
[----:B------:R-:W-:Y:S01]  /*24c0*/  SHF.L.U32 R20, R20, 0x10, RZ ;  /* 0x0000001014147819 */ /* 0x000fe200000006ff */
[----:B------:R-:W-:Y:S01]  /*24d0*/  FMUL.FTZ R75, R97, R82 ;  /* 0x00000052614b7220 */ /* 0x000fe20000410000 */
[----:B------:R-:W-:Y:S01]  /*24e0*/  FMUL.FTZ R115, R10, R115 ;  /* 0x000000730a737220 */ /* 0x000fe20000410000 */
[----:B------:R-:W-:-:S02]  /*24f0*/  FMUL.FTZ R80, R81, R80 ;  /* 0x0000005051507220 */ /* 0x000fc40000410000 */
[----:B------:R-:W1:Y:S01]  /*2500*/  MUFU.RCP R86, R86 ;  /* 0x0000005600567308 */ /* 0x000e620000001000 */
[----:B------:R-:W-:Y:S01]  /*2510*/  FADD.FTZ R114, -R26, R114 ;  /* 0x000000721a727221 */ /* 0x000fe20000010100 */
[----:B------:R-:W-:Y:S01]  /*2520*/  FFMA.FTZ R81, R6, R115, R8 ;  /* 0x0000007306517223 */ /* 0x000fe20000010008 */
[----:B------:R-:W-:Y:S01]  /*2530*/  FMUL.FTZ R76, R21, R76 ;  /* 0x0000004c154c7220 */ /* 0x000fe20000410000 */
[----:B------:R-:W-:Y:S01]  /*2540*/  FMUL.FTZ R75, R20, R75 ;  /* 0x0000004b144b7220 */ /* 0x000fe20000410000 */
[----:B------:R-:W-:Y:S01]  /*2550*/  FMUL.FTZ R83, R83, R100 ;  /* 0x0000006453537220 */ /* 0x000fe20000410000 */
[----:B------:R-:W5:Y:S02]  /*2560*/  LDG.E.64.CONSTANT R20, desc[UR14][R28.64+0x18600] ;  /* 0x0186000e1c147981 */ /* 0x000f64000c1e9b00 */
[----:B------:R-:W1:Y:S01]  /*2570*/  MUFU.RCP R98, R98 ;  /* 0x0000006200627308 */ /* 0x000e620000001000 */
[----:B------:R-:W-:Y:S01]  /*2580*/  FMUL.FTZ R114, R10, R114 ;  /* 0x000000720a727220 */ /* 0x000fe20000410000 */
[----:B------:R-:W-:Y:S01]  /*2590*/  FMUL.FTZ R97, R81, -1.4426950216293334961 ;  /* 0xbfb8aa3b51617820 */ /* 0x000fe20000410000 */
[----:B------:R-:W-:-:S05]  /*25a0*/  FMUL.FTZ R83, R49, R83 ;  /* 0x0000005331537220 */ /* 0x000fca0000410000 */
[----:B------:R-:W3:Y:S01]  /*25b0*/  MUFU.EX2 R68, R68 ;  /* 0x0000004400447308 */ /* 0x000ee20000000800 */
[----:B------:R-:W-:Y:S01]  /*25c0*/  FMUL.FTZ R73, R69, -1.4426950216293334961 ;  /* 0xbfb8aa3b45497820 */ /* 0x000fe20000410000 */
[----:B------:R-:W-:Y:S01]  /*25d0*/  FFMA.FTZ R49, R7, R114, R9 ;  /* 0x0000007207317223 */ /* 0x000fe20000010009 */
[----:B0-----:R-:W-:-:S03]  /*25e0*/  FADD.FTZ R82, -R88, 1 ;  /* 0x3f80000058527421 */ /* 0x001fc60000010100 */
[----:B------:R-:W-:Y:S02]  /*25f0*/  FMUL.FTZ R96, R49, -1.4426950216293334961 ;  /* 0xbfb8aa3b31607820 */ /* 0x000fe40000410000 */
[----:B------:R-:W0:Y:S01]  /*2600*/  MUFU.EX2 R97, R97 ;  /* 0x0000006100617308 */ /* 0x000e220000000800 */
[----:B-1----:R-:W-:Y:S01]  /*2610*/  FADD.FTZ R99, -R86, 1 ;  /* 0x3f80000056637421 */ /* 0x002fe20000010100 */
[----:B------:R-:W-:Y:S01]  /*2620*/  FFMA.FTZ R64, R64, R82, 1 ;  /* 0x3f80000040407423 */ /* 0x000fe20000010052 */
[----:B------:R-:W-:-:S05]  /*2630*/  FADD.FTZ R82, -R98, 1 ;  /* 0x3f80000062527421 */ /* 0x000fca0000010100 */
[----:B------:R-:W1:Y:S01]  /*2640*/  MUFU.EX2 R73, R73 ;  /* 0x0000004900497308 */ /* 0x000e620000000800 */
[----:B------:R-:W-:Y:S01]  /*2650*/  FFMA.FTZ R74, R74, R99, 1 ;  /* 0x3f8000004a4a7423 */ /* 0x000fe20000010063 */
[----:B------:R-:W-:Y:S01]  /*2660*/  FADD.FTZ R99, -R89, 1 ;  /* 0x3f80000059637421 */ /* 0x000fe20000010100 */
[----:B---3--:R-:W-:-:S05]  /*2670*/  FADD.FTZ R68, R68, 1 ;  /* 0x3f80000044447421 */ /* 0x008fca0000010000 */
[----:B------:R-:W3:Y:S01]  /*2680*/  MUFU.EX2 R96, R96 ;  /* 0x0000006000607308 */ /* 0x000ee20000000800 */
[----:B------:R-:W-:Y:S01]  /*2690*/  FFMA.FTZ R48, R48, R82, 1 ;  /* 0x3f80000030307423 */ /* 0x000fe20000010052 */
[----:B------:R-:W-:Y:S01]  /*26a0*/  FFMA.FTZ R99, R85, R99, 1 ;  /* 0x3f80000055637423 */ /* 0x000fe20000010063 */
[----:B------:R-:W-:Y:S01]  /*26b0*/  SHF.L.U32 R85, R22, 0x10, RZ ;  /* 0x0000001016557819 */ /* 0x000fe200000006ff */
[----:B------:R-:W-:-:S04]  /*26c0*/  FMUL.FTZ R64, R88, R64 ;  /* 0x0000004058407220 */ /* 0x000fc80000410000 */
[----:B------:R3:W3:Y:S01]  /*26d0*/  MUFU.RCP R82, R68 ;  /* 0x0000004400527308 */ /* 0x0006e20000001000 */
[----:B0-----:R-:W-:Y:S01]  /*26e0*/  FADD.FTZ R88, R97, 1 ;  /* 0x3f80000061587421 */ /* 0x001fe20000010000 */
[----:B------:R-:W-:Y:S01]  /*26f0*/  SHF.L.U32 R110, R38, 0x10, RZ ;  /* 0x00000010266e7819 */ /* 0x000fe200000006ff */
[----:B-1----:R-:W-:Y:S01]  /*2700*/  FADD.FTZ R73, R73, 1 ;  /* 0x3f80000049497421 */ /* 0x002fe20000010000 */
[----:B---3--:R-:W-:Y:S02]  /*2710*/  PRMT R68, R22, 0x7632, R68 ;  /* 0x0000763216447816 */ /* 0x008fe40000000044 */
[----:B------:R-:W-:Y:S01]  /*2720*/  SHF.L.U32 R22, R13, 0x10, RZ ;  /* 0x000000100d167819 */ /* 0x000fe200000006ff */
[----:B------:R-:W-:Y:S01]  /*2730*/  FMUL.FTZ R99, R89, R99 ;  /* 0x0000006359637220 */ /* 0x000fe20000410000 */
[----:B------:R-:W0:Y:S03]  /*2740*/  MUFU.RCP R88, R88 ;  /* 0x0000005800587308 */ /* 0x000e260000001000 */
[C---:B------:R-:W-:Y:S01]  /*2750*/  FADD.FTZ R22, -R26.reuse, R22 ;  /* 0x000000161a167221 */ /* 0x040fe20000010100 */
[----:B------:R-:W-:Y:S01]  /*2760*/  FADD.FTZ R110, -R26, R110 ;  /* 0x0000006e1a6e7221 */ /* 0x000fe20000010100 */
[----:B------:R-:W-:Y:S01]  /*2770*/  FFMA.FTZ R27, R3, R27, R5 ;  /* 0x0000001b031b7223 */ /* 0x000fe20000010005 */
[----:B------:R-:W-:Y:S01]  /*2780*/  FMUL.FTZ R74, R86, R74 ;  /* 0x0000004a564a7220 */ /* 0x000fe20000410000 */
[----:B------:R-:W-:Y:S01]  /*2790*/  FADD.FTZ R96, R96, 1 ;  /* 0x3f80000060607421 */ /* 0x000fe20000010000 */
[----:B------:R1:W3:Y:S01]  /*27a0*/  MUFU.RCP R89, R73 ;  /* 0x0000004900597308 */ /* 0x0002e20000001000 */
[----:B------:R-:W-:Y:S01]  /*27b0*/  SHF.L.U32 R86, R23, 0x10, RZ ;  /* 0x0000001017567819 */ /* 0x000fe200000006ff */
[----:B------:R-:W-:Y:S01]  /*27c0*/  FMUL.FTZ R111, R10, R22 ;  /* 0x000000160a6f7220 */ /* 0x000fe20000410000 */
[----:B------:R-:W-:Y:S01]  /*27d0*/  FFMA.FTZ R11, R2, R11, R4 ;  /* 0x0000000b020b7223 */ /* 0x000fe20000010004 */
[----:B------:R-:W-:Y:S01]  /*27e0*/  PRMT R113, R46, 0x7632, R113 ;  /* 0x000076322e717816 */ /* 0x000fe20000000071 */
[----:B------:R-:W-:Y:S01]  /*27f0*/  FMUL.FTZ R110, R10, R110 ;  /* 0x0000006e0a6e7220 */ /* 0x000fe20000410000 */
[----:B------:R-:W-:Y:S01]  /*2800*/  FMUL.FTZ R33, R27, -1.4426950216293334961 ;  /* 0xbfb8aa3b1b217820 */ /* 0x000fe20000410000 */
[----:B-1----:R-:W-:-:S02]  /*2810*/  PRMT R73, R23, 0x7632, R73 ;  /* 0x0000763217497816 */ /* 0x002fc40000000049 */
[----:B------:R-:W5:Y:S01]  /*2820*/  LDG.E.64.CONSTANT R22, desc[UR14][R30.64+0x16800] ;  /* 0x0168000e1e167981 */ /* 0x000f62000c1e9b00 */
[----:B------:R1:W3:Y:S01]  /*2830*/  MUFU.RCP R97, R96 ;  /* 0x0000006000617308 */ /* 0x0002e20000001000 */
[----:B------:R-:W-:Y:S01]  /*2840*/  FMUL.FTZ R72, R11, -1.4426950216293334961 ;  /* 0xbfb8aa3b0b487820 */ /* 0x000fe20000410000 */
[----:B------:R-:W-:Y:S01]  /*2850*/  SHF.L.U32 R113, R113, 0x10, RZ ;  /* 0x0000001071717819 */ /* 0x000fe200000006ff */
[----:B------:R-:W-:Y:S01]  /*2860*/  FFMA.FTZ R46, R2, R110, R4 ;  /* 0x0000006e022e7223 */ /* 0x000fe20000010004 */
[----:B------:R-:W-:Y:S01]  /*2870*/  FMUL.FTZ R48, R98, R48 ;  /* 0x0000003062307220 */ /* 0x000fe20000410000 */
[----:B------:R-:W-:-:S03]  /*2880*/  FADD.FTZ R98, -R82, 1 ;  /* 0x3f80000052627421 */ /* 0x000fc60000010100 */
[----:B------:R-:W3:Y:S01]  /*2890*/  MUFU.EX2 R33, R33 ;  /* 0x0000002100217308 */ /* 0x000ee20000000800 */
[----:B-1----:R-:W-:Y:S01]  /*28a0*/  FMUL.FTZ R96, R46, -1.4426950216293334961 ;  /* 0xbfb8aa3b2e607820 */ /* 0x002fe20000410000 */
[----:B------:R-:W-:Y:S01]  /*28b0*/  FADD.FTZ R113, -R26, R113 ;  /* 0x000000711a717221 */ /* 0x000fe20000010100 */
[----:B------:R-:W-:Y:S01]  /*28c0*/  SHF.L.U32 R73, R73, 0x10, RZ ;  /* 0x0000001049497819 */ /* 0x000fe200000006ff */
[----:B------:R-:W-:-:S04]  /*28d0*/  FFMA.FTZ R98, R65, R98, 1 ;  /* 0x3f80000041627423 */ /* 0x000fc80000010062 */
[----:B------:R-:W1:Y:S01]  /*28e0*/  MUFU.EX2 R72, R72 ;  /* 0x0000004800487308 */ /* 0x000e620000000800 */
[----:B------:R-:W-:Y:S01]  /*28f0*/  SHF.L.U32 R68, R68, 0x10, RZ ;  /* 0x0000001044447819 */ /* 0x000fe200000006ff */
[----:B------:R-:W-:Y:S01]  /*2900*/  FMUL.FTZ R113, R10, R113 ;  /* 0x000000710a717220 */ /* 0x000fe20000410000 */
[----:B------:R-:W-:-:S05]  /*2910*/  FMUL.FTZ R73, R73, R48 ;  /* 0x0000003049497220 */ /* 0x000fca0000410000 */
[----:B------:R0:W-:Y:S01]  /*2920*/  MUFU.EX2 R65, R96 ;  /* 0x0000006000417308 */ /* 0x0001e20000000800 */
[----:B------:R-:W-:Y:S01]  /*2930*/  FMUL.FTZ R85, R85, R74 ;  /* 0x0000004a55557220 */ /* 0x000fe20000410000 */
[----:B------:R-:W-:Y:S01]  /*2940*/  FFMA.FTZ R48, R6, R113, R8 ;  /* 0x0000007106307223 */ /* 0x000fe20000010008 */
[----:B------:R-:W-:Y:S01]  /*2950*/  FMUL.FTZ R74, R68, R99 ;  /* 0x00000063444a7220 */ /* 0x000fe20000410000 */
[----:B0-----:R-:W-:Y:S01]  /*2960*/  FADD.FTZ R96, -R88, 1 ;  /* 0x3f80000058607421 */ /* 0x001fe20000010100 */
[----:B---3--:R-:W-:-:S03]  /*2970*/  FADD.FTZ R99, -R89, 1 ;  /* 0x3f80000059637421 */ /* 0x008fc60000010100 */
[----:B------:R-:W-:Y:S01]  /*2980*/  FFMA.FTZ R96, R81, R96, 1 ;  /* 0x3f80000051607423 */ /* 0x000fe20000010060 */
[----:B------:R-:W-:Y:S01]  /*2990*/  FADD.FTZ R81, -R97, 1 ;  /* 0x3f80000061517421 */ /* 0x000fe20000010100 */
[----:B------:R-:W-:Y:S01]  /*29a0*/  FMUL.FTZ R82, R82, R98 ;  /* 0x0000006252527220 */ /* 0x000fe20000410000 */
[----:B------:R-:W-:Y:S01]  /*29b0*/  FMUL.FTZ R98, R48, -1.4426950216293334961 ;  /* 0xbfb8aa3b30627820 */ /* 0x000fe20000410000 */
[----:B------:R-:W-:Y:S01]  /*29c0*/  FFMA.FTZ R69, R69, R99, 1 ;  /* 0x3f80000045457423 */ /* 0x000fe20000010063 */
[----:B------:R-:W-:Y:S01]  /*29d0*/  FFMA.FTZ R49, R49, R81, 1 ;  /* 0x3f80000031317423 */ /* 0x000fe20000010051 */
[----:B------:R-:W-:Y:S01]  /*29e0*/  SHF.L.U32 R81, R24, 0x10, RZ ;  /* 0x0000001018517819 */ /* 0x000fe200000006ff */
[----:B------:R-:W-:Y:S01]  /*29f0*/  FADD.FTZ R33, R33, 1 ;  /* 0x3f80000021217421 */ /* 0x000fe20000010000 */
[----:B------:R-:W-:Y:S02]  /*2a00*/  PRMT R12, R47, 0x7632, R12 ;  /* 0x000076322f0c7816 */ /* 0x000fe4000000000c */
[----:B------:R1:W0:Y:S01]  /*2a10*/  MUFU.EX2 R47, R98 ;  /* 0x00000062002f7308 */ /* 0x0002220000000800 */
[----:B------:R-:W-:Y:S01]  /*2a20*/  FMUL.FTZ R89, R89, R69 ;  /* 0x0000004559597220 */ /* 0x000fe20000410000 */
[----:B------:R-:W-:Y:S01]  /*2a30*/  FMUL.FTZ R49, R97, R49 ;  /* 0x0000003161317220 */ /* 0x000fe20000410000 */
[----:B------:R-:W-:-:S02]  /*2a40*/  SHF.L.U32 R69, R12, 0x10, RZ ;  /* 0x000000100c457819 */ /* 0x000fc400000006ff */
[----:B------:R-:W-:Y:S01]  /*2a50*/  PRMT R12, R25, 0x7632, R12 ;  /* 0x00007632190c7816 */ /* 0x000fe2000000000c */
[----:B-1----:R-:W-:Y:S01]  /*2a60*/  FADD.FTZ R98, R72, 1 ;  /* 0x3f80000048627421 */ /* 0x002fe20000010000 */
[----:B------:R-:W-:Y:S01]  /*2a70*/  FMUL.FTZ R72, R88, R96 ;  /* 0x0000006058487220 */ /* 0x000fe20000410000 */
[----:B------:R-:W-:Y:S01]  /*2a80*/  FMUL.FTZ R88, R81, R82 ;  /* 0x0000005251587220 */ /* 0x000fe20000410000 */
[----:B------:R1:W-:Y:S01]  /*2a90*/  MUFU.RCP R97, R33 ;  /* 0x0000002100617308 */ /* 0x0003e20000001000 */
[----:B------:R-:W-:Y:S02]  /*2aa0*/  PRMT R82, R24, 0x7632, R82 ;  /* 0x0000763218527816 */ /* 0x000fe40000000052 */
[----:B-1----:R-:W-:Y:S02]  /*2ab0*/  SHF.L.U32 R33, R25, 0x10, RZ ;  /* 0x0000001019217819 */ /* 0x002fe400000006ff */
[----:B------:R-:W3:Y:S01]  /*2ac0*/  LDG.E.64.CONSTANT R24, desc[UR14][R28.64+0x1a400] ;  /* 0x01a4000e1c187981 */ /* 0x000ee2000c1e9b00 */
[----:B------:R-:W-:-:S02]  /*2ad0*/  FADD.FTZ R69, -R26, R69 ;  /* 0x000000451a457221 */ /* 0x000fc40000010100 */
[----:B------:R-:W1:Y:S02]  /*2ae0*/  MUFU.RCP R96, R98 ;  /* 0x0000006200607308 */ /* 0x000e640000001000 */
[----:B------:R-:W-:Y:S01]  /*2af0*/  FMUL.FTZ R112, R10, R69 ;  /* 0x000000450a707220 */ /* 0x000fe20000410000 */
[----:B0-----:R-:W-:-:S03]  /*2b00*/  FADD.FTZ R102, R47, 1 ;  /* 0x3f8000002f667421 */ /* 0x001fc60000010000 */
[----:B------:R-:W-:Y:S01]  /*2b10*/  FFMA.FTZ R69, R7, R112, R9 ;  /* 0x0000007007457223 */ /* 0x000fe20000010009 */
[----:B------:R-:W-:Y:S01]  /*2b20*/  SHF.L.U32 R82, R82, 0x10, RZ ;  /* 0x0000001052527819 */ /* 0x000fe200000006ff */
[----:B------:R-:W-:Y:S01]  /*2b30*/  FMUL.FTZ R89, R33, R89 ;  /* 0x0000005921597220 */ /* 0x000fe20000410000 */
[----:B------:R-:W-:Y:S01]  /*2b40*/  PRMT R107, R44, 0x7632, R107 ;  /* 0x000076322c6b7816 */ /* 0x000fe2000000006b */
[----:B------:R-:W-:Y:S01]  /*2b50*/  FMUL.FTZ R81, R69, -1.4426950216293334961 ;  /* 0xbfb8aa3b45517820 */ /* 0x000fe20000410000 */
[----:B------:R-:W0:Y:S01]  /*2b60*/  MUFU.RCP R102, R102 ;  /* 0x0000006600667308 */ /* 0x000e220000001000 */
[----:B------:R-:W-:Y:S01]  /*2b70*/  SHF.L.U32 R33, R12, 0x10, RZ ;  /* 0x000000100c217819 */ /* 0x000fe200000006ff */
[----:B------:R-:W-:Y:S01]  /*2b80*/  FMUL.FTZ R72, R82, R72 ;  /* 0x0000004852487220 */ /* 0x000fe20000410000 */
[----:B------:R-:W-:Y:S01]  /*2b90*/  PRMT R99, R45, 0x7632, R99 ;  /* 0x000076322d637816 */ /* 0x000fe20000000063 */
[----:B------:R-:W-:Y:S01]  /*2ba0*/  FMUL.FTZ R67, R51, -1.4426950216293334961 ;  /* 0xbfb8aa3b33437820 */ /* 0x000fe20000410000 */
[----:B------:R-:W-:Y:S01]  /*2bb0*/  FMUL.FTZ R66, R50, -1.4426950216293334961 ;  /* 0xbfb8aa3b32427820 */ /* 0x000fe20000410000 */
[----:B------:R-:W-:-:S02]  /*2bc0*/  SHF.L.U32 R103, R35, 0x10, RZ ;  /* 0x0000001023677819 */ /* 0x000fc400000006ff */
[----:B------:R-:W-:Y:S01]  /*2bd0*/  SHF.L.U32 R104, R34, 0x10, RZ ;  /* 0x0000001022687819 */ /* 0x000fe200000006ff */
[----:B------:R-:W2:Y:S01]  /*2be0*/  MUFU.EX2 R81, R81 ;  /* 0x0000005100517308 */ /* 0x000ea20000000800 */
[----:B-1----:R-:W-:Y:S01]  /*2bf0*/  FADD.FTZ R82, -R96, 1 ;  /* 0x3f80000060527421 */ /* 0x002fe20000010100 */
[----:B------:R-:W-:Y:S01]  /*2c00*/  FMUL.FTZ R33, R33, R49 ;  /* 0x0000003121217220 */ /* 0x000fe20000410000 */
[----:B------:R-:W-:Y:S02]  /*2c10*/  SHF.L.U32 R107, R107, 0x10, RZ ;  /* 0x000000106b6b7819 */ /* 0x000fe400000006ff */
[----:B------:R-:W-:Y:S01]  /*2c20*/  SHF.L.U32 R108, R16, 0x10, RZ ;  /* 0x00000010106c7819 */ /* 0x000fe200000006ff */
[----:B------:R-:W-:Y:S01]  /*2c30*/  FFMA.FTZ R49, R11, R82, 1 ;  /* 0x3f8000000b317423 */ /* 0x000fe20000010052 */
[----:B------:R-:W-:Y:S01]  /*2c40*/  SHF.L.U32 R99, R99, 0x10, RZ ;  /* 0x0000001063637819 */ /* 0x000fe200000006ff */
[----:B------:R-:W-:Y:S01]  /*2c50*/  FADD.FTZ R107, -R26, R107 ;  /* 0x0000006b1a6b7221 */ /* 0x000fe20000010100 */
[----:B------:R-:W-:Y:S01]  /*2c60*/  FMUL.FTZ R86, R86, R64 ;  /* 0x0000004056567220 */ /* 0x000fe20000410000 */
[----:B------:R-:W-:Y:S01]  /*2c70*/  FMUL.FTZ R96, R96, R49 ;  /* 0x0000003160607220 */ /* 0x000fe20000410000 */
[----:B0-----:R-:W-:Y:S01]  /*2c80*/  FADD.FTZ R49, -R102, 1 ;  /* 0x3f80000066317421 */ /* 0x001fe20000010100 */
[----:B------:R-:W0:Y:S01]  /*2c90*/  MUFU.EX2 R67, R67 ;  /* 0x0000004300437308 */ /* 0x000e220000000800 */
[----:B------:R-:W-:Y:S01]  /*2ca0*/  FMUL.FTZ R107, R10, R107 ;  /* 0x0000006b0a6b7220 */ /* 0x000fe20000410000 */
[----:B------:R-:W-:Y:S01]  /*2cb0*/  FADD.FTZ R99, -R26, R99 ;  /* 0x000000631a637221 */ /* 0x000fe20000010100 */
[----:B------:R-:W-:Y:S01]  /*2cc0*/  FFMA.FTZ R48, R48, R49, 1 ;  /* 0x3f80000030307423 */ /* 0x000fe20000010031 */
[----:B------:R-:W3:Y:S01]  /*2cd0*/  LDG.E.64.CONSTANT R28, desc[UR14][R28.64+0x1c200] ;  /* 0x01c2000e1c1c7981 */ /* 0x000ee2000c1e9b00 */
[----:B--2---:R-:W-:Y:S01]  /*2ce0*/  FADD.FTZ R81, R81, 1 ;  /* 0x3f80000051517421 */ /* 0x004fe20000010000 */
[----:B------:R-:W-:Y:S01]  /*2cf0*/  FADD.FTZ R11, -R97, 1 ;  /* 0x3f800000610b7421 */ /* 0x000fe20000010100 */
[----:B------:R-:W-:Y:S01]  /*2d00*/  PRMT R12, R12, 0x7632, R12 ;  /* 0x000076320c0c7816 */ /* 0x000fe2000000000c */
[----:B------:R-:W-:Y:S01]  /*2d10*/  FMUL.FTZ R99, R10, R99 ;  /* 0x000000630a637220 */ /* 0x000fe20000410000 */
[----:B------:R1:W-:Y:S01]  /*2d20*/  MUFU.RCP R100, R81 ;  /* 0x0000005100647308 */ /* 0x0003e20000001000 */
[----:B------:R-:W-:Y:S01]  /*2d30*/  FMUL.FTZ R102, R102, R48 ;  /* 0x0000003066667220 */ /* 0x000fe20000410000 */
[----:B------:R-:W-:Y:S01]  /*2d40*/  FFMA.FTZ R11, R27, R11, 1 ;  /* 0x3f8000001b0b7423 */ /* 0x000fe2000001000b */
[----:B------:R-:W-:Y:S01]  /*2d50*/  SHF.L.U32 R12, R12, 0x10, RZ ;  /* 0x000000100c0c7819 */ /* 0x000fe200000006ff */
[----:B------:R-:W2:Y:S01]  /*2d60*/  LDG.E.64.CONSTANT R48, desc[UR14][R30.64+0x18600] ;  /* 0x0186000e1e307981 */ /* 0x000ea2000c1e9b00 */
[----:B------:R-:W-:Y:S01]  /*2d70*/  FFMA.FTZ R82, R7, R99, R9 ;  /* 0x0000006307527223 */ /* 0x000fe20000010009 */
[----:B-1----:R-:W-:-:S02]  /*2d80*/  FFMA.FTZ R81, R6, R107, R8 ;  /* 0x0000006b06517223 */ /* 0x002fc40000010008 */
[----:B------:R-:W1:Y:S01]  /*2d90*/  MUFU.EX2 R66, R66 ;  /* 0x0000004200427308 */ /* 0x000e620000000800 */
[----:B------:R-:W-:Y:S01]  /*2da0*/  FMUL.FTZ R97, R97, R11 ;  /* 0x0000000b61617220 */ /* 0x000fe20000410000 */
[----:B------:R-:W-:Y:S01]  /*2db0*/  FMUL.FTZ R101, R81, -1.4426950216293334961 ;  /* 0xbfb8aa3b51657820 */ /* 0x000fe20000410000 */
[----:B------:R-:W-:Y:S01]  /*2dc0*/  FADD.FTZ R11, -R26, R12 ;  /* 0x0000000c1a0b7221 */ /* 0x000fe20000010100 */
[----:B------:R-:W-:Y:S01]  /*2dd0*/  FMUL.FTZ R12, R82, -1.4426950216293334961 ;  /* 0xbfb8aa3b520c7820 */ /* 0x000fe20000410000 */
[----:B0-----:R-:W-:-:S03]  /*2de0*/  FADD.FTZ R67, R67, 1 ;  /* 0x3f80000043437421 */ /* 0x001fc60000010000 */
[----:B------:R-:W0:Y:S01]  /*2df0*/  MUFU.EX2 R101, R101 ;  /* 0x0000006500657308 */ /* 0x000e220000000800 */
[----:B------:R-:W-:Y:S02]  /*2e00*/  PRMT R35, R13, 0x7632, R35 ;  /* 0x000076320d237816 */ /* 0x000fe40000000023 */
[----:B------:R-:W-:-:S05]  /*2e10*/  PRMT R34, R34, 0x7632, R34 ;  /* 0x0000763222227816 */ /* 0x000fca0000000022 */
[----:B------:R-:W4:Y:S01]  /*2e20*/  MUFU.EX2 R12, R12 ;  /* 0x0000000c000c7308 */ /* 0x000f220000000800 */
[----:B-1----:R-:W-:Y:S01]  /*2e30*/  FADD.FTZ R66, R66, 1 ;  /* 0x3f80000042427421 */ /* 0x002fe20000010000 */
[----:B------:R-:W-:Y:S01]  /*2e40*/  FADD.FTZ R98, -R100, 1 ;  /* 0x3f80000064627421 */ /* 0x000fe20000010100 */
[----:B------:R-:W-:-:S05]  /*2e50*/  PRMT R16, R35, 0x7632, R16 ;  /* 0x0000763223107816 */ /* 0x000fca0000000010 */
[----:B------:R-:W1:Y:S01]  /*2e60*/  MUFU.RCP R67, R67 ;  /* 0x0000004300437308 */ /* 0x000e620000001000 */
[----:B------:R-:W-:Y:S02]  /*2e70*/  SHF.L.U32 R34, R34, 0x10, RZ ;  /* 0x0000001022227819 */ /* 0x000fe400000006ff */
[----:B------:R-:W-:Y:S01]  /*2e80*/  SHF.L.U32 R35, R35, 0x10, RZ ;  /* 0x0000001023237819 */ /* 0x000fe200000006ff */
[----:B------:R-:W-:Y:S01]  /*2e90*/  FFMA.FTZ R98, R69, R98, 1 ;  /* 0x3f80000045627423 */ /* 0x000fe20000010062 */
[----:B------:R-:W-:-:S03]  /*2ea0*/  FMUL.FTZ R97, R103, R97 ;  /* 0x0000006167617220 */ /* 0x000fc60000410000 */
[----:B------:R4:W1:Y:S01]  /*2eb0*/  MUFU.RCP R13, R66 ;  /* 0x00000042000d7308 */ /* 0x0008620000001000 */
[----:B0-----:R-:W-:Y:S01]  /*2ec0*/  FADD.FTZ R101, R101, 1 ;  /* 0x3f80000065657421 */ /* 0x001fe20000010000 */
[----:B------:R-:W-:Y:S01]  /*2ed0*/  FMUL.FTZ R34, R34, R102 ;  /* 0x0000006622227220 */ /* 0x000fe20000410000 */
[----:B------:R-:W-:Y:S01]  /*2ee0*/  FADD.FTZ R103, -R26, R35 ;  /* 0x000000231a677221 */ /* 0x000fe20000010100 */
[----:B------:R-:W-:Y:S01]  /*2ef0*/  FMUL.FTZ R11, R10, R11 ;  /* 0x0000000b0a0b7220 */ /* 0x000fe20000410000 */
[----:B------:R-:W-:Y:S01]  /*2f00*/  FMUL.FTZ R100, R100, R98 ;  /* 0x0000006264647220 */ /* 0x000fe20000410000 */
[----:B------:R-:W-:Y:S01]  /*2f10*/  SHF.L.U32 R102, R16, 0x10, RZ ;  /* 0x0000001010667819 */ /* 0x000fe200000006ff */
[----:B----4-:R-:W-:Y:S01]  /*2f20*/  FADD.FTZ R66, R12, 1 ;  /* 0x3f8000000c427421 */ /* 0x010fe20000010000 */
[----:B------:R-:W-:Y:S01]  /*2f30*/  FMUL.FTZ R12, R10, R103 ;  /* 0x000000670a0c7220 */ /* 0x000fe20000410000 */
[----:B------:R-:W-:Y:S01]  /*2f40*/  FFMA.FTZ R69, R6, R11, R8 ;  /* 0x0000000b06457223 */ /* 0x000fe20000010008 */
[----:B------:R-:W0:Y:S01]  /*2f50*/  MUFU.RCP R101, R101 ;  /* 0x0000006500657308 */ /* 0x000e220000001000 */
[----:B------:R-:W-:Y:S01]  /*2f60*/  FMUL.FTZ R96, R104, R96 ;  /* 0x0000006068607220 */ /* 0x000fe20000410000 */
[----:B------:R-:W-:Y:S01]  /*2f70*/  FMUL.FTZ R35, R102, R100 ;  /* 0x0000006466237220 */ /* 0x000fe20000410000 */
[----:B-1----:R-:W-:Y:S01]  /*2f80*/  FADD.FTZ R104, -R67, 1 ;  /* 0x3f80000043687421 */ /* 0x002fe20000010100 */
[----:B------:R-:W-:-:S04]  /*2f90*/  FMUL.FTZ R98, R69, -1.4426950216293334961 ;  /* 0xbfb8aa3b45627820 */ /* 0x000fc80000410000 */
[----:B------:R1:W4:Y:S01]  /*2fa0*/  MUFU.RCP R100, R66 ;  /* 0x0000004200647308 */ /* 0x0003220000001000 */
[----:B------:R-:W-:Y:S01]  /*2fb0*/  FFMA.FTZ R104, R51, R104, 1 ;  /* 0x3f80000033687423 */ /* 0x000fe20000010068 */
[----:B------:R-:W-:Y:S01]  /*2fc0*/  FADD.FTZ R102, -R13, 1 ;  /* 0x3f8000000d667421 */ /* 0x000fe20000010100 */
[----:B-1----:R-:W-:Y:S01]  /*2fd0*/  FFMA.FTZ R66, R7, R12, R9 ;  /* 0x0000000c07427223 */ /* 0x002fe20000010009 */
[----:B------:R-:W-:-:S03]  /*2fe0*/  FFMA.FTZ R64, R3, R111, R5 ;  /* 0x0000006f03407223 */ /* 0x000fc60000010005 */
[----:B------:R-:W-:Y:S01]  /*2ff0*/  FMUL.FTZ R51, R66, -1.4426950216293334961 ;  /* 0xbfb8aa3b42337820 */ /* 0x000fe20000410000 */
[----:B------:R-:W1:Y:S01]  /*3000*/  MUFU.EX2 R98, R98 ;  /* 0x0000006200627308 */ /* 0x000e620000000800 */
[----:B------:R-:W-:Y:S01]  /*3010*/  FFMA.FTZ R102, R50, R102, 1 ;  /* 0x3f80000032667423 */ /* 0x000fe20000010066 */
[----:B------:R-:W-:Y:S01]  /*3020*/  FMUL.FTZ R68, R64, -1.4426950216293334961 ;  /* 0xbfb8aa3b40447820 */ /* 0x000fe20000410000 */
[----:B------:R-:W-:Y:S02]  /*3030*/  FADD.FTZ R37, R37, 1 ;  /* 0x3f80000025257421 */ /* 0x000fe40000010000 */
[----:B------:R-:W-:-:S03]  /*3040*/  FMUL.FTZ R105, R13, R102 ;  /* 0x000000660d697220 */ /* 0x000fc60000410000 */
[----:B------:R-:W1:Y:S01]  /*3050*/  MUFU.EX2 R51, R51 ;  /* 0x0000003300337308 */ /* 0x000e620000000800 */
[----:B0-----:R-:W-:Y:S01]  /*3060*/  FADD.FTZ R13, -R101, 1 ;  /* 0x3f800000650d7421 */ /* 0x001fe20000010100 */
[----:B------:R-:W-:Y:S01]  /*3070*/  FMUL.FTZ R104, R67, R104 ;  /* 0x0000006843687220 */ /* 0x000fe20000410000 */
[----:B------:R-:W-:Y:S02]  /*3080*/  PRMT R38, R38, 0x7632, R38 ;  /* 0x0000763226267816 */ /* 0x000fe40000000026 */
[----:B------:R-:W-:-:S03]  /*3090*/  FFMA.FTZ R13, R81, R13, 1 ;  /* 0x3f800000510d7423 */ /* 0x000fc6000001000d */
[----:B------:R4:W-:Y:S01]  /*30a0*/  MUFU.RCP R67, R37 ;  /* 0x0000002500437308 */ /* 0x0009e20000001000 */
[----:B------:R-:W-:Y:S02]  /*30b0*/  SHF.L.U32 R50, R14, 0x10, RZ ;  /* 0x000000100e327819 */ /* 0x000fe400000006ff */
[----:B------:R-:W-:-:S05]  /*30c0*/  PRMT R14, R39, 0x7632, R14 ;  /* 0x00007632270e7816 */ /* 0x000fca000000000e */
[----:B------:R-:W0:Y:S01]  /*30d0*/  MUFU.EX2 R68, R68 ;  /* 0x0000004400447308 */ /* 0x000e220000000800 */
[----:B----4-:R-:W-:Y:S01]  /*30e0*/  FADD.FTZ R37, -R100, 1 ;  /* 0x3f80000064257421 */ /* 0x010fe20000010100 */
[----:B-1----:R-:W-:-:S03]  /*30f0*/  FADD.FTZ R98, R98, 1 ;  /* 0x3f80000062627421 */ /* 0x002fc60000010000 */
[----:B------:R-:W-:Y:S01]  /*3100*/  FFMA.FTZ R82, R82, R37, 1 ;  /* 0x3f80000052527423 */ /* 0x000fe20000010025 */
[----:B------:R-:W-:Y:S01]  /*3110*/  FMUL.FTZ R37, R101, R13 ;  /* 0x0000000d65257220 */ /* 0x000fe20000410000 */
[----:B------:R-:W-:Y:S01]  /*3120*/  SHF.L.U32 R13, R38, 0x10, RZ ;  /* 0x00000010260d7819 */ /* 0x000fe200000006ff */
[----:B------:R-:W-:Y:S01]  /*3130*/  FMUL.FTZ R104, R50, R104 ;  /* 0x0000006832687220 */ /* 0x000fe20000410000 */
[----:B------:R-:W-:Y:S01]  /*3140*/  SHF.L.U32 R50, R14, 0x10, RZ ;  /* 0x000000100e327819 */ /* 0x000fe200000006ff */
[----:B------:R-:W-:Y:S01]  /*3150*/  FMUL.FTZ R93, R93, R109 ;  /* 0x0000006d5d5d7220 */ /* 0x000fe20000410000 */
[----:B------:R-:W-:Y:S01]  /*3160*/  SHF.L.U32 R109, R39, 0x10, RZ ;  /* 0x00000010276d7819 */ /* 0x000fe200000006ff */
[----:B------:R-:W-:Y:S01]  /*3170*/  FADD.FTZ R51, R51, 1 ;  /* 0x3f80000033337421 */ /* 0x000fe20000010000 */
[----:B------:R-:W-:Y:S01]  /*3180*/  FADD.FTZ R13, -R26, R13 ;  /* 0x0000000d1a0d7221 */ /* 0x000fe20000010100 */
[----:B------:R1:W-:Y:S03]  /*3190*/  MUFU.RCP R39, R98 ;  /* 0x0000006200277308 */ /* 0x0003e60000001000 */
[----:B------:R-:W-:Y:S01]  /*31a0*/  FMUL.FTZ R13, R10, R13 ;  /* 0x0000000d0a0d7220 */ /* 0x000fe20000410000 */
[----:B0-----:R-:W-:Y:S01]  /*31b0*/  FADD.FTZ R68, R68, 1 ;  /* 0x3f80000044447421 */ /* 0x001fe20000010000 */
[----:B-1----:R-:W-:Y:S01]  /*31c0*/  PRMT R98, R14, 0x7632, R98 ;  /* 0x000076320e627816 */ /* 0x002fe20000000062 */
[----:B------:R-:W-:-:S02]  /*31d0*/  FADD.FTZ R14, -R26, R50 ;  /* 0x000000321a0e7221 */ /* 0x000fc40000010100 */
[----:B------:R0:W-:Y:S01]  /*31e0*/  MUFU.RCP R81, R51 ;  /* 0x0000003300517308 */ /* 0x0001e20000001000 */
[----:B------:R-:W-:Y:S01]  /*31f0*/  FFMA.FTZ R50, R6, R13, R8 ;  /* 0x0000000d06327223 */ /* 0x000fe20000010008 */
[----:B------:R-:W-:Y:S01]  /*3200*/  FMUL.FTZ R14, R10, R14 ;  /* 0x0000000e0a0e7220 */ /* 0x000fe20000410000 */
[----:B------:R-:W-:Y:S02]  /*3210*/  SHF.L.U32 R98, R98, 0x10, RZ ;  /* 0x0000001062627819 */ /* 0x000fe400000006ff */
[C---:B0-----:R-:W-:Y:S01]  /*3220*/  SHF.L.U32 R51, R15.reuse, 0x10, RZ ;  /* 0x000000100f337819 */ /* 0x041fe200000006ff */
[----:B------:R-:W-:Y:S01]  /*3230*/  FMUL.FTZ R38, R100, R82 ;  /* 0x0000005264267220 */ /* 0x000fe20000410000 */
[----:B------:R-:W-:-:S03]  /*3240*/  PRMT R82, R15, 0x7632, R82 ;  /* 0x000076320f527816 */ /* 0x000fc60000000052 */
[----:B------:R-:W-:Y:S01]  /*3250*/  FMUL.FTZ R105, R51, R105 ;  /* 0x0000006933697220 */ /* 0x000fe20000410000 */
[----:B------:R-:W-:Y:S01]  /*3260*/  FFMA.FTZ R51, R7, R14, R9 ;  /* 0x0000000e07337223 */ /* 0x000fe20000010009 */
[----:B------:R-:W0:Y:S01]  /*3270*/  MUFU.RCP R68, R68 ;  /* 0x0000004400447308 */ /* 0x000e220000001000 */
[----:B------:R-:W-:Y:S01]  /*3280*/  FMUL.FTZ R15, R50, -1.4426950216293334961 ;  /* 0xbfb8aa3b320f7820 */ /* 0x000fe20000410000 */
[----:B------:R-:W-:Y:S01]  /*3290*/  FMUL.FTZ R37, R98, R37 ;  /* 0x0000002562257220 */ /* 0x000fe20000410000 */
[----:B------:R-:W-:Y:S01]  /*32a0*/  FADD.FTZ R106, -R67, 1 ;  /* 0x3f800000436a7421 */ /* 0x000fe20000010100 */
[----:B------:R-:W-:-:S03]  /*32b0*/  FMUL.FTZ R98, R51, -1.4426950216293334961 ;  /* 0xbfb8aa3b33627820 */ /* 0x000fc60000410000 */
[----:B------:R-:W-:Y:S01]  /*32c0*/  FFMA.FTZ R106, R41, R106, 1 ;  /* 0x3f800000296a7423 */ /* 0x000fe2000001006a */
[----:B------:R-:W1:Y:S01]  /*32d0*/  MUFU.EX2 R15, R15 ;  /* 0x0000000f000f7308 */ /* 0x000e620000000800 */
[----:B------:R-:W-:Y:S01]  /*32e0*/  SHF.L.U32 R82, R82, 0x10, RZ ;  /* 0x0000001052527819 */ /* 0x000fe200000006ff */
[----:B------:R-:W-:Y:S01]  /*32f0*/  FADD.FTZ R109, -R26, R109 ;  /* 0x0000006d1a6d7221 */ /* 0x000fe20000010100 */
[----:B------:R-:W-:-:S05]  /*3300*/  FMUL.FTZ R106, R67, R106 ;  /* 0x0000006a436a7220 */ /* 0x000fca0000410000 */
[----:B------:R-:W4:Y:S01]  /*3310*/  MUFU.EX2 R41, R98 ;  /* 0x0000006200297308 */ /* 0x000f220000000800 */
[----:B------:R-:W-:Y:S01]  /*3320*/  FADD.FTZ R67, R65, 1 ;  /* 0x3f80000041437421 */ /* 0x000fe20000010000 */
[----:B------:R-:W-:Y:S01]  /*3330*/  FMUL.FTZ R109, R10, R109 ;  /* 0x0000006d0a6d7220 */ /* 0x000fe20000410000 */
[----:B------:R-:W-:Y:S01]  /*3340*/  FMUL.FTZ R38, R82, R38 ;  /* 0x0000002652267220 */ /* 0x000fe20000410000 */
[----:B------:R-:W-:Y:S01]  /*3350*/  FADD.FTZ R108, -R26, R108 ;  /* 0x0000006c1a6c7221 */ /* 0x000fe20000010100 */
[----:B0-----:R-:W-:Y:S01]  /*3360*/  FADD.FTZ R82, -R68, 1 ;  /* 0x3f80000044527421 */ /* 0x001fe20000010100 */
[----:B------:R-:W-:Y:S02]  /*3370*/  FFMA.FTZ R47, R3, R109, R5 ;  /* 0x0000006d032f7223 */ /* 0x000fe40000010005 */
[----:B------:R-:W0:Y:S01]  /*3380*/  MUFU.RCP R67, R67 ;  /* 0x0000004300437308 */ /* 0x000e220000001000 */
[----:B------:R-:W-:Y:S01]  /*3390*/  FMUL.FTZ R108, R10, R108 ;  /* 0x0000006c0a6c7220 */ /* 0x000fe20000410000 */
[----:B------:R-:W-:Y:S01]  /*33a0*/  FFMA.FTZ R82, R64, R82, 1 ;  /* 0x3f80000040527423 */ /* 0x000fe20000010052 */
[----:B------:R-:W-:Y:S01]  /*33b0*/  FADD.FTZ R64, -R39, 1 ;  /* 0x3f80000027407421 */ /* 0x000fe20000010100 */
[----:B-1----:R-:W-:Y:S01]  /*33c0*/  FADD.FTZ R15, R15, 1 ;  /* 0x3f8000000f0f7421 */ /* 0x002fe20000010000 */
[----:B------:R-:W-:Y:S01]  /*33d0*/  FMUL.FTZ R44, R47, -1.4426950216293334961 ;  /* 0xbfb8aa3b2f2c7820 */ /* 0x000fe20000410000 */
[----:B------:R-:W-:Y:S01]  /*33e0*/  FFMA.FTZ R27, R2, R108, R4 ;  /* 0x0000006c021b7223 */ /* 0x000fe20000010004 */
[----:B----4-:R-:W-:Y:S01]  /*33f0*/  FADD.FTZ R41, R41, 1 ;  /* 0x3f80000029297421 */ /* 0x010fe20000010000 */
[----:B------:R-:W-:Y:S01]  /*3400*/  FFMA.FTZ R64, R69, R64, 1 ;  /* 0x3f80000045407423 */ /* 0x000fe20000010040 */
[----:B------:R-:W-:Y:S01]  /*3410*/  FMUL.FTZ R82, R68, R82 ;  /* 0x0000005244527220 */ /* 0x000fe20000410000 */
[----:B------:R1:W-:Y:S08]  /*3420*/  MUFU.EX2 R45, R44 ;  /* 0x0000002c002d7308 */ /* 0x0003f00000000800 */
[----:B------:R-:W4:Y:S01]  /*3430*/  MUFU.RCP R68, R15 ;  /* 0x0000000f00447308 */ /* 0x000f220000001000 */
[----:B-1----:R-:W-:-:S07]  /*3440*/  FMUL.FTZ R44, R27, -1.4426950216293334961 ;  /* 0xbfb8aa3b1b2c7820 */ /* 0x002fce0000410000 */
[----:B------:R-:W1:Y:S01]  /*3450*/  MUFU.RCP R69, R41 ;  /* 0x0000002900457308 */ /* 0x000e620000001000 */
[----:B0-----:R-:W-:Y:S01]  /*3460*/  FADD.FTZ R103, -R67, 1 ;  /* 0x3f80000043677421 */ /* 0x001fe20000010100 */
[----:B------:R-:W-:-:S06]  /*3470*/  FADD.FTZ R65, -R81, 1 ;  /* 0x3f80000051417421 */ /* 0x000fcc0000010100 */
[----:B------:R-:W0:Y:S01]  /*3480*/  MUFU.EX2 R44, R44 ;  /* 0x0000002c002c7308 */ /* 0x000e220000000800 */
[----:B------:R-:W-:Y:S01]  /*3490*/  FFMA.FTZ R103, R46, R103, 1 ;  /* 0x3f8000002e677423 */ /* 0x000fe20000010067 */
[----:B------:R-:W-:-:S03]  /*34a0*/  FFMA.FTZ R66, R66, R65, 1 ;  /* 0x3f80000042427423 */ /* 0x000fc60000010041 */
[----:B------:R-:W-:Y:S01]  /*34b0*/  FMUL.FTZ R103, R67, R103 ;  /* 0x0000006743677220 */ /* 0x000fe20000410000 */
[----:B----4-:R-:W-:Y:S01]  /*34c0*/  FADD.FTZ R67, -R68, 1 ;  /* 0x3f80000044437421 */ /* 0x010fe20000010100 */
[----:B-1----:R-:W-:Y:S01]  /*34d0*/  FADD.FTZ R46, -R69, 1 ;  /* 0x3f800000452e7421 */ /* 0x002fe20000010100 */
[----:B------:R-:W-:Y:S02]  /*34e0*/  FADD.FTZ R45, R45, 1 ;  /* 0x3f8000002d2d7421 */ /* 0x000fe40000010000 */
[----:B------:R-:W-:Y:S01]  /*34f0*/  FFMA.FTZ R50, R50, R67, 1 ;  /* 0x3f80000032327423 */ /* 0x000fe20000010043 */
[----:B------:R-:W-:Y:S01]  /*3500*/  FFMA.FTZ R51, R51, R46, 1 ;  /* 0x3f80000033337423 */ /* 0x000fe2000001002e */
[----:B------:R-:W-:Y:S02]  /*3510*/  FMUL.FTZ R81, R81, R66 ;  /* 0x0000004251517220 */ /* 0x000fe40000410000 */
[----:B------:R1:W4:Y:S01]  /*3520*/  MUFU.RCP R66, R45 ;  /* 0x0000002d00427308 */ /* 0x0003220000001000 */
[----:B0-----:R-:W-:Y:S01]  /*3530*/  FADD.FTZ R101, R44, 1 ;  /* 0x3f8000002c657421 */ /* 0x001fe20000010000 */
[----:B------:R-:W-:Y:S01]  /*3540*/  FMUL.FTZ R68, R68, R50 ;  /* 0x0000003244447220 */ /* 0x000fe20000410000 */
[----:B------:R-:W-:Y:S01]  /*3550*/  FMUL.FTZ R44, R69, R51 ;  /* 0x00000033452c7220 */ /* 0x000fe20000410000 */
[----:B------:R-:W-:Y:S01]  /*3560*/  STL [R1+0xb8], R119 ;  /* 0x0000b87701007387 */ /* 0x000fe20000100800 */
[----:B------:R-:W-:-:S03]  /*3570*/  PRMT R16, R16, 0x7632, R16 ;  /* 0x0000763210107816 */ /* 0x000fc60000000010 */
[----:B------:R-:W2:Y:S01]  /*3580*/  LDG.E.64.CONSTANT R50, desc[UR14][R30.64+0x1a400] ;  /* 0x01a4000e1e327981 */ /* 0x000ea2000c1e9b00 */
[----:B-1----:R-:W-:-:S03]  /*3590*/  SHF.L.U32 R45, R17, 0x10, RZ ;  /* 0x00000010112d7819 */ /* 0x002fc600000006ff */
[----:B------:R-:W-:Y:S01]  /*35a0*/  STL [R1+0xec], R91 ;  /* 0x0000ec5b01007387 */ /* 0x000fe20000100800 */
[----:B------:R-:W-:Y:S01]  /*35b0*/  SHF.L.U32 R16, R16, 0x10, RZ ;  /* 0x0000001010107819 */ /* 0x000fe200000006ff */
[----:B------:R-:W-:Y:S02]  /*35c0*/  FADD.FTZ R45, -R26, R45 ;  /* 0x0000002d1a2d7221 */ /* 0x000fe40000010100 */
[----:B------:R-:W-:Y:S04]  /*35d0*/  STL [R1+0xe4], R93 ;  /* 0x0000e45d01007387 */ /* 0x000fe80000100800 */
[----:B------:R-:W-:Y:S01]  /*35e0*/  STL [R1+0xd0], R90 ;  /* 0x0000d05a01007387 */ /* 0x000fe20000100800 */
[----:B------:R-:W-:-:S03]  /*35f0*/  FMUL.FTZ R15, R10, R45 ;  /* 0x0000002d0a0f7220 */ /* 0x000fc60000410000 */
[----:B------:R-:W-:Y:S04]  /*3600*/  STL [R1+0xcc], R92 ;  /* 0x0000cc5c01007387 */ /* 0x000fe80000100800 */
[----:B------:R-:W-:Y:S01]  /*3610*/  STL [R1+0xc0], R118 ;  /* 0x0000c07601007387 */ /* 0x000fe20000100800 */
[----:B------:R-:W-:-:S03]  /*3620*/  SHF.L.U32 R102, R43, 0x10, RZ ;  /* 0x000000102b667819 */ /* 0x000fc600000006ff */
[----:B------:R-:W-:Y:S01]  /*3630*/  STL [R1+0xc8], R94 ;  /* 0x0000c85e01007387 */ /* 0x000fe20000100800 */
[----:B------:R-:W-:Y:S01]  /*3640*/  PRMT R17, R17, 0x7632, R17 ;  /* 0x0000763211117816 */ /* 0x000fe20000000011 */
[----:B------:R-:W-:Y:S02]  /*3650*/  FADD.FTZ R16, -R26, R16 ;  /* 0x000000101a107221 */ /* 0x000fe40000010100 */
[----:B------:R-:W-:Y:S01]  /*3660*/  STL [R1+0xd4], R79 ;  /* 0x0000d44f01007387 */ /* 0x000fe20000100800 */
[----:B------:R-:W-:Y:S01]  /*3670*/  SHF.L.U32 R65, R42, 0x10, RZ ;  /* 0x000000102a417819 */ /* 0x000fe200000006ff */
[----:B------:R-:W-:Y:S02]  /*3680*/  FMUL.FTZ R39, R39, R64 ;  /* 0x0000004027277220 */ /* 0x000fe40000410000 */
[----:B------:R-:W-:Y:S01]  /*3690*/  STL [R1+0xb4], R117 ;  /* 0x0000b47501007387 */ /* 0x000fe20000100800 */
[----:B------:R-:W-:Y:S01]  /*36a0*/  PRMT R43, R43, 0x7632, R43 ;  /* 0x000076322b2b7816 */ /* 0x000fe2000000002b */
[----:B------:R-:W-:-:S02]  /*36b0*/  FFMA.FTZ R64, R3, R15, R5 ;  /* 0x0000000f03407223 */ /* 0x000fc40000010005 */
[----:B------:R-:W-:Y:S01]  /*36c0*/  STL [R1+0xb0], R116 ;  /* 0x0000b07401007387 */ /* 0x000fe20000100800 */
[----:B------:R-:W-:-:S03]  /*36d0*/  PRMT R42, R42, 0x7632, R42 ;  /* 0x000076322a2a7816 */ /* 0x000fc6000000002a */
[----:B------:R-:W-:Y:S01]  /*36e0*/  STL [R1+0xd8], R78 ;  /* 0x0000d84e01007387 */ /* 0x000fe20000100800 */
[----:B------:R-:W-:Y:S01]  /*36f0*/  SHF.L.U32 R17, R17, 0x10, RZ ;  /* 0x0000001011117819 */ /* 0x000fe200000006ff */
[----:B------:R-:W-:Y:S02]  /*3700*/  FMUL.FTZ R16, R10, R16 ;  /* 0x000000100a107220 */ /* 0x000fe40000410000 */
[----:B------:R-:W-:Y:S01]  /*3710*/  STL [R1+0xdc], R77 ;  /* 0x0000dc4d01007387 */ /* 0x000fe20000100800 */
[----:B------:R-:W-:-:S03]  /*3720*/  SHF.L.U32 R41, R43, 0x10, RZ ;  /* 0x000000102b297819 */ /* 0x000fc600000006ff */
[----:B------:R-:W-:Y:S01]  /*3730*/  STL [R1+0xe0], R115 ;  /* 0x0000e07301007387 */ /* 0x000fe20000100800 */
[----:B------:R-:W-:-:S03]  /*3740*/  SHF.L.U32 R42, R42, 0x10, RZ ;  /* 0x000000102a2a7819 */ /* 0x000fc600000006ff */
[----:B------:R-:W2:Y:S01]  /*3750*/  LDG.E.64.CONSTANT R30, desc[UR14][R30.64+0x1c200] ;  /* 0x01c2000e1e1e7981 */ /* 0x000ea2000c1e9b00 */
[----:B------:R-:W-:-:S03]  /*3760*/  FMUL.FTZ R43, R64, -1.4426950216293334961 ;  /* 0xbfb8aa3b402b7820 */ /* 0x000fc60000410000 */
[----:B------:R-:W-:Y:S01]  /*3770*/  STL [R1+0xac], R114 ;  /* 0x0000ac7201007387 */ /* 0x000fe20000100800 */
[----:B------:R-:W-:-:S03]  /*3780*/  FMUL.FTZ R106, R65, R106 ;  /* 0x0000006a416a7220 */ /* 0x000fc60000410000 */
[----:B------:R0:W-:Y:S01]  /*3790*/  STL [R1+0xe8], R76 ;  /* 0x0000e84c01007387 */ /* 0x0001e20000100800 */
[----:B------:R-:W-:-:S03]  /*37a0*/  FFMA.FTZ R65, R6, R16, R8 ;  /* 0x0000001006417223 */ /* 0x000fc60000010008 */
[----:B------:R1:W-:Y:S01]  /*37b0*/  STL [R1+0xa8], R113 ;  /* 0x0000a87101007387 */ /* 0x0003e20000100800 */
[----:B------:R-:W-:-:S03]  /*37c0*/  FADD.FTZ R17, -R26, R17 ;  /* 0x000000111a117221 */ /* 0x000fc60000010100 */
[----:B------:R3:W-:Y:S01]  /*37d0*/  STL [R1+0xa4], R108 ;  /* 0x0000a46c01007387 */ /* 0x0007e20000100800 */
[----:B------:R-:W-:-:S03]  /*37e0*/  FMUL.FTZ R39, R42, R39 ;  /* 0x000000272a277220 */ /* 0x000fc60000410000 */
[----:B------:R3:W-:Y:S01]  /*37f0*/  STL [R1+0xa0], R11 ;  /* 0x0000a00b01007387 */ /* 0x0007e20000100800 */
[----:B------:R-:W1:Y:S03]  /*3800*/  MUFU.EX2 R43, R43 ;  /* 0x0000002b002b7308 */ /* 0x000e660000000800 */
[----:B------:R3:W-:Y:S01]  /*3810*/  STL [R1+0x9c], R12 ;  /* 0x00009c0c01007387 */ /* 0x0007e20000100800 */
[----:B------:R-:W-:-:S03]  /*3820*/  FMUL.FTZ R42, R65, -1.4426950216293334961 ;  /* 0xbfb8aa3b412a7820 */ /* 0x000fc60000410000 */
[----:B0-----:R-:W2:Y:S01]  /*3830*/  LDL R76, [R1+0x40] ;  /* 0x00004000014c7983 */ /* 0x001ea20000100800 */
[----:B------:R-:W-:Y:S01]  /*3840*/  FMUL.FTZ R17, R10, R17 ;  /* 0x000000110a117220 */ /* 0x000fe20000410000 */
[----:B----4-:R-:W-:Y:S02]  /*3850*/  FADD.FTZ R100, -R66, 1 ;  /* 0x3f80000042647421 */ /* 0x010fe40000010100 */
[----:B------:R-:W4:Y:S01]  /*3860*/  LDL R77, [R1+0x48] ;  /* 0x00004800014d7983 */ /* 0x000f220000100800 */
[----:B------:R-:W-:Y:S01]  /*3870*/  FFMA.FTZ R45, R7, R17, R9 ;  /* 0x00000011072d7223 */ /* 0x000fe20000010009 */
[----:B------:R-:W0:Y:S01]  /*3880*/  MUFU.EX2 R42, R42 ;  /* 0x0000002a002a7308 */ /* 0x000e220000000800 */
[----:B------:R-:W-:Y:S01]  /*3890*/  FFMA.FTZ R100, R47, R100, 1 ;  /* 0x3f8000002f647423 */ /* 0x000fe20000010064 */
[----:B-----5:R-:W-:Y:S01]  /*38a0*/  SHF.L.U32 R46, R18, 0x10, RZ ;  /* 0x00000010122e7819 */ /* 0x020fe200000006ff */
[----:B------:R-:W-:Y:S01]  /*38b0*/  FMUL.FTZ R47, R45, -1.4426950216293334961 ;  /* 0xbfb8aa3b2d2f7820 */ /* 0x000fe20000410000 */
[----:B-1----:R-:W-:-:S04]  /*38c0*/  FADD.FTZ R98, R43, 1 ;  /* 0x3f8000002b627421 */ /* 0x002fc80000010000 */
[----:B------:R-:W1:Y:S01]  /*38d0*/  MUFU.RCP R101, R101 ;  /* 0x0000006500657308 */ /* 0x000e620000001000 */
[----:B------:R-:W-:Y:S01]  /*38e0*/  SHF.L.U32 R43, R19, 0x10, RZ ;  /* 0x00000010132b7819 */ /* 0x000fe200000006ff */
[----:B------:R-:W-:Y:S01]  /*38f0*/  FMUL.FTZ R100, R66, R100 ;  /* 0x0000006442647220 */ /* 0x000fe20000410000 */
[----:B------:R-:W-:Y:S01]  /*3900*/  PRMT R18, R18, 0x7632, R18 ;  /* 0x0000763212127816 */ /* 0x000fe20000000012 */
[----:B------:R-:W-:Y:S01]  /*3910*/  FMUL.FTZ R41, R41, R81 ;  /* 0x0000005129297220 */ /* 0x000fe20000410000 */
[----:B------:R-:W-:Y:S01]  /*3920*/  FMUL.FTZ R102, R102, R82 ;  /* 0x0000005266667220 */ /* 0x000fe20000410000 */
[----:B------:R-:W-:Y:S01]  /*3930*/  FADD.FTZ R59, R32, R59 ;  /* 0x0000003b203b7221 */ /* 0x000fe20000010000 */
[----:B------:R-:W-:Y:S01]  /*3940*/  FFMA.FTZ R62, R0, R95, R62 ;  /* 0x0000005f003e7223 */ /* 0x000fe2000001003e */
[----:B------:R-:W5:Y:S01]  /*3950*/  MUFU.EX2 R47, R47 ;  /* 0x0000002f002f7308 */ /* 0x000f620000000800 */
[----:B------:R-:W-:Y:S01]  /*3960*/  FMUL.FTZ R103, R46, R103 ;  /* 0x000000672e677220 */ /* 0x000fe20000410000 */
[----:B------:R-:W-:Y:S01]  /*3970*/  FMUL.FTZ R100, R43, R100 ;  /* 0x000000642b647220 */ /* 0x000fe20000410000 */
[----:B0-----:R-:W-:Y:S01]  /*3980*/  FADD.FTZ R46, R42, 1 ;  /* 0x3f8000002a2e7421 */ /* 0x001fe20000010000 */
[----:B------:R-:W-:Y:S01]  /*3990*/  SHF.L.U32 R18, R18, 0x10, RZ ;  /* 0x0000001012127819 */ /* 0x000fe200000006ff */
[----:B------:R-:W-:Y:S01]  /*39a0*/  FADD.FTZ R63, R95, R63 ;  /* 0x0000003f5f3f7221 */ /* 0x000fe20000010000 */
[----:B------:R-:W-:Y:S01]  /*39b0*/  PRMT R43, R19, 0x7632, R43 ;  /* 0x00007632132b7816 */ /* 0x000fe2000000002b */
[----:B------:R-:W4:Y:S01]  /*39c0*/  LDL R90, [R1+0x50] ;  /* 0x00005000015a7983 */ /* 0x000f220000100800 */
[----:B------:R-:W0:Y:S01]  /*39d0*/  MUFU.RCP R98, R98 ;  /* 0x0000006200627308 */ /* 0x000e220000001000 */
[----:B------:R-:W-:Y:S01]  /*39e0*/  FMUL.FTZ R42, R18, R68 ;  /* 0x00000044122a7220 */ /* 0x000fe20000410000 */
[----:B------:R-:W-:Y:S01]  /*39f0*/  SHF.L.U32 R43, R43, 0x10, RZ ;  /* 0x000000102b2b7819 */ /* 0x000fe200000006ff */
[----:B-1----:R-:W-:Y:S01]  /*3a00*/  FADD.FTZ R18, -R101, 1 ;  /* 0x3f80000065127421 */ /* 0x002fe20000010100 */
[----:B------:R-:W-:Y:S01]  /*3a10*/  SHF.L.U32 R19, R20, 0x10, RZ ;  /* 0x0000001014137819 */ /* 0x000fe200000006ff */
[----:B------:R-:W4:Y:S03]  /*3a20*/  LDL R91, [R1+0x38] ;  /* 0x00003800015b7983 */ /* 0x000f260000100800 */
[----:B------:R-:W1:Y:S01]  /*3a30*/  MUFU.RCP R46, R46 ;  /* 0x0000002e002e7308 */ /* 0x000e620000001000 */
[----:B-----5:R-:W-:Y:S01]  /*3a40*/  FADD.FTZ R47, R47, 1 ;  /* 0x3f8000002f2f7421 */ /* 0x020fe20000010000 */
[----:B------:R-:W-:Y:S01]  /*3a50*/  FMUL.FTZ R43, R43, R44 ;  /* 0x0000002c2b2b7220 */ /* 0x000fe20000410000 */
[----:B------:R-:W-:Y:S01]  /*3a60*/  FFMA.FTZ R44, R27, R18, 1 ;  /* 0x3f8000001b2c7423 */ /* 0x000fe20000010012 */
[----:B------:R-:W-:Y:S01]  /*3a70*/  FADD.FTZ R19, -R26, R19 ;  /* 0x000000131a137221 */ /* 0x000fe20000010100 */
[----:B------:R-:W-:Y:S01]  /*3a80*/  SHF.L.U32 R27, R21, 0x10, RZ ;  /* 0x00000010151b7819 */ /* 0x000fe200000006ff */
[----:B------:R-:W5:Y:S01]  /*3a90*/  LDL R93, [R1+0x34] ;  /* 0x00003400015d7983 */ /* 0x000f620000100800 */
[----:B------:R-:W-:Y:S01]  /*3aa0*/  PRMT R20, R20, 0x7632, R20 ;  /* 0x0000763214147816 */ /* 0x000fe20000000014 */
[----:B------:R-:W3:Y:S01]  /*3ab0*/  MUFU.RCP R47, R47 ;  /* 0x0000002f002f7308 */ /* 0x000ee20000001000 */
[----:B------:R-:W-:Y:S01]  /*3ac0*/  FMUL.FTZ R18, R10, R19 ;  /* 0x000000130a127220 */ /* 0x000fe20000410000 */
[----:B------:R-:W-:Y:S01]  /*3ad0*/  FADD.FTZ R19, -R26, R27 ;  /* 0x0000001b1a137221 */ /* 0x000fe20000010100 */
[----:B------:R-:W-:Y:S01]  /*3ae0*/  FMUL.FTZ R101, R101, R44 ;  /* 0x0000002c65657220 */ /* 0x000fe20000410000 */
[----:B------:R-:W-:Y:S01]  /*3af0*/  SHF.L.U32 R20, R20, 0x10, RZ ;  /* 0x0000001014147819 */ /* 0x000fe200000006ff */
[----:B------:R-:W-:Y:S01]  /*3b00*/  FFMA.FTZ R44, R2, R18, R4 ;  /* 0x00000012022c7223 */ /* 0x000fe20000010004 */
[----:B0-----:R-:W-:Y:S01]  /*3b10*/  FADD.FTZ R27, -R98, 1 ;  /* 0x3f800000621b7421 */ /* 0x001fe20000010100 */
[----:B------:R-:W-:Y:S01]  /*3b20*/  FMUL.FTZ R19, R10, R19 ;  /* 0x000000130a137220 */ /* 0x000fe20000410000 */
[----:B------:R-:W5:Y:S01]  /*3b30*/  LDL R78, [R1+0x30] ;  /* 0x00003000014e7983 */ /* 0x000f620000100800 */
[----:B-1----:R-:W-:Y:S01]  /*3b40*/  FADD.FTZ R67, -R46, 1 ;  /* 0x3f8000002e437421 */ /* 0x002fe20000010100 */
[----:B------:R-:W-:Y:S01]  /*3b50*/  FMUL.FTZ R66, R44, -1.4426950216293334961 ;  /* 0xbfb8aa3b2c427820 */ /* 0x000fe20000410000 */
[----:B------:R-:W-:Y:S01]  /*3b60*/  FFMA.FTZ R27, R64, R27, 1 ;  /* 0x3f800000401b7423 */ /* 0x000fe2000001001b */
[----:B------:R-:W-:Y:S01]  /*3b70*/  FFMA.FTZ R64, R3, R19, R5 ;  /* 0x0000001303407223 */ /* 0x000fe20000010005 */
[----:B------:R-:W-:Y:S01]  /*3b80*/  FADD.FTZ R20, -R26, R20 ;  /* 0x000000141a147221 */ /* 0x000fe20000010100 */
[----:B------:R-:W-:Y:S01]  /*3b90*/  FFMA.FTZ R65, R65, R67, 1 ;  /* 0x3f80000041417423 */ /* 0x000fe20000010043 */
[----:B------:R-:W5:Y:S01]  /*3ba0*/  LDL R92, [R1+0x2c] ;  /* 0x00002c00015c7983 */ /* 0x000f620000100800 */
[----:B------:R-:W-:Y:S01]  /*3bb0*/  FMUL.FTZ R67, R64, -1.4426950216293334961 ;  /* 0xbfb8aa3b40437820 */ /* 0x000fe20000410000 */
[----:B------:R-:W-:Y:S01]  /*3bc0*/  FMUL.FTZ R20, R10, R20 ;  /* 0x000000140a147220 */ /* 0x000fe20000410000 */
[----:B------:R-:W0:Y:S01]  /*3bd0*/  MUFU.EX2 R66, R66 ;  /* 0x0000004200427308 */ /* 0x000e220000000800 */
[----:B------:R-:W-:Y:S01]  /*3be0*/  FMUL.FTZ R65, R46, R65 ;  /* 0x000000412e417220 */ /* 0x000fe20000410000 */
[----:B------:R-:W-:Y:S01]  /*3bf0*/  FMUL.FTZ R98, R98, R27 ;  /* 0x0000001b62627220 */ /* 0x000fe20000410000 */
[----:B---3--:R-:W-:Y:S01]  /*3c00*/  FADD.FTZ R46, -R47, 1 ;  /* 0x3f8000002f2e7421 */ /* 0x008fe20000010100 */
[----:B------:R-:W-:Y:S01]  /*3c10*/  FFMA.FTZ R27, R6, R20, R8 ;  /* 0x00000014061b7223 */ /* 0x000fe20000010008 */
[----:B------:R-:W-:Y:S01]  /*3c20*/  PRMT R21, R21, 0x7632, R21 ;  /* 0x0000763215157816 */ /* 0x000fe20000000015 */
[----:B------:R-:W3:Y:S01]  /*3c30*/  LDL R119, [R1+0x70] ;  /* 0x0000700001777983 */ /* 0x000ee20000100800 */
[----:B------:R-:W-:Y:S01]  /*3c40*/  FFMA.FTZ R46, R45, R46, 1 ;  /* 0x3f8000002d2e7423 */ /* 0x000fe2000001002e */
[----:B------:R-:W1:Y:S01]  /*3c50*/  MUFU.EX2 R67, R67 ;  /* 0x0000004300437308 */ /* 0x000e620000000800 */
[----:B------:R-:W-:Y:S01]  /*3c60*/  FMUL.FTZ R45, R27, -1.4426950216293334961 ;  /* 0xbfb8aa3b1b2d7820 */ /* 0x000fe20000410000 */
[----:B------:R-:W-:Y:S01]  /*3c70*/  SHF.L.U32 R21, R21, 0x10, RZ ;  /* 0x0000001015157819 */ /* 0x000fe200000006ff */
[----:B------:R-:W-:Y:S01]  /*3c80*/  FMUL.FTZ R46, R47, R46 ;  /* 0x0000002e2f2e7220 */ /* 0x000fe20000410000 */
[----:B------:R-:W5:Y:S04]  /*3c90*/  LDL R117, [R1+0x80] ;  /* 0x0000800001757983 */ /* 0x000f680000100800 */
[----:B------:R1:W1:Y:S01]  /*3ca0*/  MUFU.EX2 R47, R45 ;  /* 0x0000002d002f7308 */ /* 0x0002620000000800 */
[----:B------:R-:W-:Y:S01]  /*3cb0*/  FADD.FTZ R21, -R26, R21 ;  /* 0x000000151a157221 */ /* 0x000fe20000010100 */
[----:B0-----:R-:W-:Y:S01]  /*3cc0*/  FADD.FTZ R66, R66, 1 ;  /* 0x3f80000042427421 */ /* 0x001fe20000010000 */
[----:B------:R-:W5:Y:S01]  /*3cd0*/  LDL R116, [R1+0x88] ;  /* 0x0000880001747983 */ /* 0x000f620000100800 */
[----:B------:R-:W-:-:S03]  /*3ce0*/  FMUL.FTZ R115, R2, R36 ;  /* 0x0000002402737220 */ /* 0x000fc60000410000 */
[----:B------:R-:W5:Y:S01]  /*3cf0*/  LDL R114, [R1+0x7c] ;  /* 0x00007c0001727983 */ /* 0x000f620000100800 */
[----:B-1----:R-:W-:-:S03]  /*3d00*/  PRMT R45, R22, 0x7632, R45 ;  /* 0x00007632162d7816 */ /* 0x002fc6000000002d */
[----:B------:R-:W5:Y:S01]  /*3d10*/  LDL R113, [R1+0x74] ;  /* 0x0000740001717983 */ /* 0x000f620000100800 */
[----:B------:R-:W-:Y:S01]  /*3d20*/  SHF.L.U32 R45, R45, 0x10, RZ ;  /* 0x000000102d2d7819 */ /* 0x000fe200000006ff */
[----:B------:R-:W-:Y:S01]  /*3d30*/  FMUL.FTZ R21, R10, R21 ;  /* 0x000000150a157220 */ /* 0x000fe20000410000 */
[----:B------:R-:W-:Y:S01]  /*3d40*/  SHF.L.U32 R68, R22, 0x10, RZ ;  /* 0x0000001016447819 */ /* 0x000fe200000006ff */
[----:B------:R-:W-:Y:S01]  /*3d50*/  FADD.FTZ R67, R67, 1 ;  /* 0x3f80000043437421 */ /* 0x000fe20000010000 */
[----:B------:R0:W1:Y:S01]  /*3d60*/  MUFU.RCP R22, R66 ;  /* 0x0000004200167308 */ /* 0x0000620000001000 */
[----:B------:R-:W-:Y:S01]  /*3d70*/  FMUL.FTZ R45, R45, R65 ;  /* 0x000000412d2d7220 */ /* 0x000fe20000410000 */
[----:B------:R-:W-:Y:S01]  /*3d80*/  SHF.L.U32 R65, R23, 0x10, RZ ;  /* 0x0000001017417819 */ /* 0x000fe200000006ff */
[----:B------:R-:W5:Y:S04]  /*3d90*/  LDL R108, [R1+0x64] ;  /* 0x00006400016c7983 */ /* 0x000f680000100800 */
[----:B------:R-:W5:Y:S01]  /*3da0*/  LDL R11, [R1+0x54] ;  /* 0x00005400010b7983 */ /* 0x000f620000100800 */
[----:B0-----:R-:W-:Y:S01]  /*3db0*/  FFMA.FTZ R66, R7, R21, R9 ;  /* 0x0000001507427223 */ /* 0x001fe20000010009 */
[----:B------:R0:W1:Y:S01]  /*3dc0*/  MUFU.RCP R69, R67 ;  /* 0x0000004300457308 */ /* 0x0000620000001000 */
[----:B------:R-:W-:Y:S01]  /*3dd0*/  FMUL.FTZ R98, R65, R98 ;  /* 0x0000006241627220 */ /* 0x000fe20000410000 */
[----:B------:R-:W5:Y:S01]  /*3de0*/  LDL R12, [R1+0x4c] ;  /* 0x00004c00010c7983 */ /* 0x000f620000100800 */
[----:B------:R-:W-:Y:S01]  /*3df0*/  FMUL.FTZ R65, R66, -1.4426950216293334961 ;  /* 0xbfb8aa3b42417820 */ /* 0x000fe20000410000 */
[----:B------:R-:W-:Y:S01]  /*3e00*/  FADD.FTZ R47, R47, 1 ;  /* 0x3f8000002f2f7421 */ /* 0x000fe20000010000 */
[----:B0-----:R-:W-:-:S03]  /*3e10*/  PRMT R67, R23, 0x7632, R67 ;  /* 0x0000763217437816 */ /* 0x001fc60000000043 */
[----:B------:R1:W0:Y:S01]  /*3e20*/  MUFU.EX2 R23, R65 ;  /* 0x0000004100177308 */ /* 0x0002220000000800 */
[----:B------:R-:W-:Y:S01]  /*3e30*/  SHF.L.U32 R67, R67, 0x10, RZ ;  /* 0x0000001043437819 */ /* 0x000fe200000006ff */
[----:B-1----:R-:W-:-:S06]  /*3e40*/  FADD.FTZ R65, -R22, 1 ;  /* 0x3f80000016417421 */ /* 0x002fcc0000010100 */
[----:B------:R-:W1:Y:S01]  /*3e50*/  MUFU.RCP R47, R47 ;  /* 0x0000002f002f7308 */ /* 0x000e620000001000 */
[----:B------:R-:W-:Y:S01]  /*3e60*/  FMUL.FTZ R46, R67, R46 ;  /* 0x0000002e432e7220 */ /* 0x000fe20000410000 */
[----:B------:R-:W-:Y:S01]  /*3e70*/  SHF.L.U32 R67, R24, 0x10, RZ ;  /* 0x0000001018437819 */ /* 0x000fe200000006ff */
[----:B------:R-:W-:Y:S01]  /*3e80*/  FFMA.FTZ R44, R44, R65, 1 ;  /* 0x3f8000002c2c7423 */ /* 0x000fe20000010041 */
[----:B------:R-:W-:-:S04]  /*3e90*/  FADD.FTZ R65, -R69, 1 ;  /* 0x3f80000045417421 */ /* 0x000fc80000010100 */
[----:B------:R-:W-:Y:S01]  /*3ea0*/  FFMA.FTZ R65, R64, R65, 1 ;  /* 0x3f80000040417423 */ /* 0x000fe20000010041 */
[----:B------:R-:W-:Y:S01]  /*3eb0*/  FADD.FTZ R64, -R26, R67 ;  /* 0x000000431a407221 */ /* 0x000fe20000010100 */
[----:B0-----:R-:W-:Y:S01]  /*3ec0*/  FADD.FTZ R67, R23, 1 ;  /* 0x3f80000017437421 */ /* 0x001fe20000010000 */
[----:B------:R-:W-:Y:S01]  /*3ed0*/  SHF.L.U32 R23, R25, 0x10, RZ ;  /* 0x0000001019177819 */ /* 0x000fe200000006ff */
[----:B------:R-:W-:Y:S01]  /*3ee0*/  FMUL.FTZ R44, R22, R44 ;  /* 0x0000002c162c7220 */ /* 0x000fe20000410000 */
[----:B------:R-:W-:-:S03]  /*3ef0*/  FMUL.FTZ R22, R10, R64 ;  /* 0x000000400a167220 */ /* 0x000fc60000410000 */
[----:B------:R-:W-:Y:S01]  /*3f00*/  FADD.FTZ R23, -R26, R23 ;  /* 0x000000171a177221 */ /* 0x000fe20000010100 */
[----:B-1----:R-:W-:Y:S01]  /*3f10*/  FADD.FTZ R64, -R47, 1 ;  /* 0x3f8000002f407421 */ /* 0x002fe20000010100 */
[----:B------:R-:W-:Y:S01]  /*3f20*/  FMUL.FTZ R69, R69, R65 ;  /* 0x0000004145457220 */ /* 0x000fe20000410000 */
[----:B------:R-:W-:Y:S01]  /*3f30*/  FFMA.FTZ R65, R2, R22, R4 ;  /* 0x0000001602417223 */ /* 0x000fe20000010004 */
[----:B------:R-:W-:Y:S01]  /*3f40*/  FMUL.FTZ R23, R10, R23 ;  /* 0x000000170a177220 */ /* 0x000fe20000410000 */
[----:B------:R-:W-:Y:S01]  /*3f50*/  FFMA.FTZ R27, R27, R64, 1 ;  /* 0x3f8000001b1b7423 */ /* 0x000fe20000010040 */
[----:B------:R-:W-:Y:S01]  /*3f60*/  FMUL.FTZ R101, R68, R101 ;  /* 0x0000006544657220 */ /* 0x000fe20000410000 */
[----:B------:R-:W0:Y:S01]  /*3f70*/  MUFU.RCP R67, R67 ;  /* 0x0000004300437308 */ /* 0x000e220000001000 */
[----:B------:R-:W-:Y:S01]  /*3f80*/  FFMA.FTZ R64, R3, R23, R5 ;  /* 0x0000001703407223 */ /* 0x000fe20000010005 */
[----:B------:R-:W-:Y:S01]  /*3f90*/  FMUL.FTZ R68, R65, -1.4426950216293334961 ;  /* 0xbfb8aa3b41447820 */ /* 0x000fe20000410000 */
[----:B------:R-:W-:-:S02]  /*3fa0*/  FMUL.FTZ R47, R47, R27 ;  /* 0x0000001b2f2f7220 */ /* 0x000fc40000410000 */
[----:B------:R-:W-:-:S03]  /*3fb0*/  FMUL.FTZ R27, R64, -1.4426950216293334961 ;  /* 0xbfb8aa3b401b7820 */ /* 0x000fc60000410000 */
[----:B------:R-:W1:Y:S08]  /*3fc0*/  MUFU.EX2 R68, R68 ;  /* 0x0000004400447308 */ /* 0x000e700000000800 */
[----:B------:R-:W2:Y:S01]  /*3fd0*/  MUFU.EX2 R27, R27 ;  /* 0x0000001b001b7308 */ /* 0x000ea20000000800 */
[----:B0-----:R-:W-:Y:S01]  /*3fe0*/  FADD.FTZ R81, -R67, 1 ;  /* 0x3f80000043517421 */ /* 0x001fe20000010100 */
[----:B------:R-:W-:-:S03]  /*3ff0*/  PRMT R24, R24, 0x7632, R24 ;  /* 0x0000763218187816 */ /* 0x000fc60000000018 */
[----:B------:R-:W-:Y:S01]  /*4000*/  FFMA.FTZ R66, R66, R81, 1 ;  /* 0x3f80000042427423 */ /* 0x000fe20000010051 */
[----:B------:R-:W-:Y:S01]  /*4010*/  SHF.L.U32 R24, R24, 0x10, RZ ;  /* 0x0000001018187819 */ /* 0x000fe200000006ff */
[----:B-1----:R-:W-:Y:S02]  /*4020*/  FADD.FTZ R68, R68, 1 ;  /* 0x3f80000044447421 */ /* 0x002fe40000010000 */
[----:B------:R-:W-:Y:S02]  /*4030*/  FMUL.FTZ R67, R67, R66 ;  /* 0x0000004243437220 */ /* 0x000fe40000410000 */
[----:B------:R-:W-:Y:S01]  /*4040*/  FADD.FTZ R24, -R26, R24 ;  /* 0x000000181a187221 */ /* 0x000fe20000010100 */
[----:B------:R0:W1:Y:S01]  /*4050*/  MUFU.RCP R66, R68 ;  /* 0x0000004400427308 */ /* 0x0000620000001000 */
[----:B--2---:R-:W-:Y:S02]  /*4060*/  FADD.FTZ R27, R27, 1 ;  /* 0x3f8000001b1b7421 */ /* 0x004fe40000010000 */
[----:B------:R-:W-:Y:S01]  /*4070*/  FMUL.FTZ R24, R10, R24 ;  /* 0x000000180a187220 */ /* 0x000fe20000410000 */
[----:B------:R-:W-:-:S04]  /*4080*/  PRMT R25, R49, 0x7632, R25 ;  /* 0x0000763231197816 */ /* 0x000fc80000000019 */
[----:B------:R-:W2:Y:S01]  /*4090*/  MUFU.RCP R27, R27 ;  /* 0x0000001b001b7308 */ /* 0x000ea20000001000 */
[----:B0-----:R-:W-:Y:S01]  /*40a0*/  SHF.L.U32 R68, R48, 0x10, RZ ;  /* 0x0000001030447819 */ /* 0x001fe200000006ff */
[----:B------:R-:W-:Y:S01]  /*40b0*/  FFMA.FTZ R125, R6, R24, R8 ;  /* 0x00000018067d7223 */ /* 0x000fe20000010008 */
[----:B------:R-:W-:Y:S02]  /*40c0*/  PRMT R81, R48, 0x7632, R81 ;  /* 0x0000763230517816 */ /* 0x000fe40000000051 */
[----:B------:R-:W-:Y:S01]  /*40d0*/  SHF.L.U32 R48, R49, 0x10, RZ ;  /* 0x0000001031307819 */ /* 0x000fe200000006ff */
[----:B------:R-:W-:Y:S01]  /*40e0*/  FMUL.FTZ R44, R68, R44 ;  /* 0x0000002c442c7220 */ /* 0x000fe20000410000 */
[----:B------:R-:W-:Y:S01]  /*40f0*/  SHF.L.U32 R49, R25, 0x10, RZ ;  /* 0x0000001019317819 */ /* 0x000fe200000006ff */
[----:B------:R-:W-:-:S04]  /*4100*/  FMUL.FTZ R68, R125, -1.4426950216293334961 ;  /* 0xbfb8aa3b7d447820 */ /* 0x000fc80000410000 */
[----:B------:R-:W-:Y:S01]  /*4110*/  FMUL.FTZ R49, R49, R67 ;  /* 0x0000004331317220 */ /* 0x000fe20000410000 */
[----:B-1----:R-:W-:Y:S01]  /*4120*/  FADD.FTZ R67, -R66, 1 ;  /* 0x3f80000042437421 */ /* 0x002fe20000010100 */
[----:B------:R-:W0:Y:S03]  /*4130*/  MUFU.EX2 R68, R68 ;  /* 0x0000004400447308 */ /* 0x000e260000000800 */
[----:B------:R-:W-:Y:S01]  /*4140*/  FFMA.FTZ R65, R65, R67, 1 ;  /* 0x3f80000041417423 */ /* 0x000fe20000010043 */
[----:B--2---:R-:W-:-:S04]  /*4150*/  FADD.FTZ R67, -R27, 1 ;  /* 0x3f8000001b437421 */ /* 0x004fc80000010100 */
[----:B------:R-:W-:-:S04]  /*4160*/  FFMA.FTZ R67, R64, R67, 1 ;  /* 0x3f80000040437423 */ /* 0x000fc80000010043 */
[----:B------:R-:W-:Y:S01]  /*4170*/  FMUL.FTZ R120, R27, R67 ;  /* 0x000000431b787220 */ /* 0x000fe20000410000 */
[----:B------:R-:W-:-:S04]  /*4180*/  PRMT R27, R25, 0x7632, R27 ;  /* 0x00007632191b7816 */ /* 0x000fc8000000001b */
[----:B------:R-:W-:Y:S01]  /*4190*/  SHF.L.U32 R27, R27, 0x10, RZ ;  /* 0x000000101b1b7819 */ /* 0x000fe200000006ff */
[----:B0-----:R-:W-:Y:S01]  /*41a0*/  FADD.FTZ R68, R68, 1 ;  /* 0x3f80000044447421 */ /* 0x001fe20000010000 */
[----:B------:R-:W-:-:S03]  /*41b0*/  FMUL.FTZ R121, R66, R65 ;  /* 0x0000004142797220 */ /* 0x000fc60000410000 */
[----:B------:R-:W0:Y:S01]  /*41c0*/  MUFU.RCP R66, R68 ;  /* 0x0000004400427308 */ /* 0x000e220000001000 */
[----:B------:R-:W-:Y:S01]  /*41d0*/  FADD.FTZ R27, -R26, R27 ;  /* 0x0000001b1a1b7221 */ /* 0x000fe20000010100 */
[----:B------:R-:W-:-:S03]  /*41e0*/  PRMT R65, R28, 0x7632, R65 ;  /* 0x000076321c417816 */ /* 0x000fc60000000041 */
[----:B------:R-:W-:Y:S01]  /*41f0*/  FMUL.FTZ R27, R10, R27 ;  /* 0x0000001b0a1b7220 */ /* 0x000fe20000410000 */
[----:B------:R-:W-:Y:S02]  /*4200*/  PRMT R67, R29, 0x7632, R67 ;  /* 0x000076321d437816 */ /* 0x000fe40000000043 */
[----:B------:R-:W-:Y:S01]  /*4210*/  SHF.L.U32 R25, R28, 0x10, RZ ;  /* 0x000000101c197819 */ /* 0x000fe200000006ff */
[----:B------:R-:W-:Y:S01]  /*4220*/  FFMA.FTZ R82, R7, R27, R9 ;  /* 0x0000001b07527223 */ /* 0x000fe20000010009 */
[----:B------:R-:W-:Y:S02]  /*4230*/  SHF.L.U32 R64, R29, 0x10, RZ ;  /* 0x000000101d407819 */ /* 0x000fe400000006ff */
[----:B------:R-:W-:Y:S01]  /*4240*/  SHF.L.U32 R28, R65, 0x10, RZ ;  /* 0x00000010411c7819 */ /* 0x000fe200000006ff */
[----:B------:R-:W-:Y:S01]  /*4250*/  FMUL.FTZ R124, R82, -1.4426950216293334961 ;  /* 0xbfb8aa3b527c7820 */ /* 0x000fe20000410000 */
[----:B------:R-:W-:Y:S01]  /*4260*/  SHF.L.U32 R29, R67, 0x10, RZ ;  /* 0x00000010431d7819 */ /* 0x000fe200000006ff */
[C---:B------:R-:W-:Y:S01]  /*4270*/  FADD.FTZ R25, -R26.reuse, R25 ;  /* 0x000000191a197221 */ /* 0x040fe20000010100 */
[C---:B------:R-:W-:Y:S01]  /*4280*/  FADD.FTZ R64, -R26.reuse, R64 ;  /* 0x000000401a407221 */ /* 0x040fe20000010100 */
[----:B------:R-:W-:-:S02]  /*4290*/  FADD.FTZ R28, -R26, R28 ;  /* 0x0000001c1a1c7221 */ /* 0x000fc40000010100 */
[----:B------:R-:W-:Y:S01]  /*42a0*/  FADD.FTZ R29, -R26, R29 ;  /* 0x0000001d1a1d7221 */ /* 0x000fe20000010100 */
[----:B------:R-:W-:Y:S01]  /*42b0*/  FMUL.FTZ R25, R10, R25 ;  /* 0x000000190a197220 */ /* 0x000fe20000410000 */
[----:B0-----:R-:W-:Y:S01]  /*42c0*/  FADD.FTZ R26, -R66, 1 ;  /* 0x3f800000421a7421 */ /* 0x001fe20000010100 */
[----:B------:R-:W0:Y:S02]  /*42d0*/  MUFU.EX2 R124, R124 ;  /* 0x0000007c007c7308 */ /* 0x000e240000000800 */
[----:B------:R-:W-:Y:S01]  /*42e0*/  FFMA.FTZ R123, R2, R25, R4 ;  /* 0x00000019027b7223 */ /* 0x000fe20000010004 */
[----:B------:R-:W-:Y:S01]  /*42f0*/  FFMA.FTZ R125, R125, R26, 1 ;  /* 0x3f8000007d7d7423 */ /* 0x000fe2000001001a */
[C---:B------:R-:W-:Y:S02]  /*4300*/  FMUL.FTZ R26, R10.reuse, R64 ;  /* 0x000000400a1a7220 */ /* 0x040fe40000410000 */
[----:B------:R-:W-:Y:S01]  /*4310*/  FMUL.FTZ R68, R123, -1.4426950216293334961 ;  /* 0xbfb8aa3b7b447820 */ /* 0x000fe20000410000 */
[----:B------:R-:W-:Y:S01]  /*4320*/  FMUL.FTZ R28, R10, R28 ;  /* 0x0000001c0a1c7220 */ /* 0x000fe20000410000 */
[----:B------:R-:W-:Y:S01]  /*4330*/  FFMA.FTZ R122, R3, R26, R5 ;  /* 0x0000001a037a7223 */ /* 0x000fe20000010005 */
[----:B------:R-:W-:Y:S01]  /*4340*/  SHF.L.U32 R81, R81, 0x10, RZ ;  /* 0x0000001051517819 */ /* 0x000fe200000006ff */
[----:B------:R-:W-:Y:S01]  /*4350*/  FMUL.FTZ R48, R48, R69 ;  /* 0x0000004530307220 */ /* 0x000fe20000410000 */
[----:B------:R-:W-:Y:S01]  /*4360*/  FFMA.FTZ R65, R6, R28, R8 ;  /* 0x0000001c06417223 */ /* 0x000fe20000010008 */
[----:B------:R-:W-:Y:S01]  /*4370*/  FMUL.FTZ R69, R122, -1.4426950216293334961 ;  /* 0xbfb8aa3b7a457820 */ /* 0x000fe20000410000 */
[----:B------:R-:W1:Y:S01]  /*4380*/  MUFU.EX2 R68, R68 ;  /* 0x0000004400447308 */ /* 0x000e620000000800 */
[----:B------:R-:W-:Y:S01]  /*4390*/  FMUL.FTZ R29, R10, R29 ;  /* 0x0000001d0a1d7220 */ /* 0x000fe20000410000 */
[----:B------:R-:W-:Y:S01]  /*43a0*/  FMUL.FTZ R47, R81, R47 ;  /* 0x0000002f512f7220 */ /* 0x000fe20000410000 */
[----:B------:R-:W-:Y:S01]  /*43b0*/  FMUL.FTZ R81, R65, -1.4426950216293334961 ;  /* 0xbfb8aa3b41517820 */ /* 0x000fe20000410000 */
[----:B0-----:R-:W-:Y:S01]  /*43c0*/  FADD.FTZ R124, R124, 1 ;  /* 0x3f8000007c7c7421 */ /* 0x001fe20000010000 */
[----:B------:R-:W-:-:S03]  /*43d0*/  FFMA.FTZ R64, R7, R29, R9 ;  /* 0x0000001d07407223 */ /* 0x000fc60000010009 */
[----:B------:R-:W0:Y:S01]  /*43e0*/  MUFU.EX2 R69, R69 ;  /* 0x0000004500457308 */ /* 0x000e220000000800 */
[----:B------:R-:W-:-:S07]  /*43f0*/  FMUL.FTZ R67, R64, -1.4426950216293334961 ;  /* 0xbfb8aa3b40437820 */ /* 0x000fce0000410000 */
[----:B------:R-:W2:Y:S01]  /*4400*/  MUFU.EX2 R81, R81 ;  /* 0x0000005100517308 */ /* 0x000ea20000000800 */
[----:B-1----:R-:W-:-:S07]  /*4410*/  FADD.FTZ R68, R68, 1 ;  /* 0x3f80000044447421 */ /* 0x002fce0000010000 */
[----:B------:R-:W1:Y:S01]  /*4420*/  MUFU.RCP R124, R124 ;  /* 0x0000007c007c7308 */ /* 0x000e620000001000 */
[----:B0-----:R-:W-:-:S07]  /*4430*/  FADD.FTZ R69, R69, 1 ;  /* 0x3f80000045457421 */ /* 0x001fce0000010000 */
[----:B------:R-:W0:Y:S01]  /*4440*/  MUFU.EX2 R67, R67 ;  /* 0x0000004300437308 */ /* 0x000e220000000800 */
[----:B------:R-:W-:Y:S01]  /*4450*/  FMUL.FTZ R66, R66, R125 ;  /* 0x0000007d42427220 */ /* 0x000fe20000410000 */
[----:B--2---:R-:W-:-:S06]  /*4460*/  FADD.FTZ R81, R81, 1 ;  /* 0x3f80000051517421 */ /* 0x004fcc0000010000 */
[----:B------:R-:W2:Y:S01]  /*4470*/  MUFU.RCP R68, R68 ;  /* 0x0000004400447308 */ /* 0x000ea20000001000 */
[----:B-1----:R-:W-:-:S04]  /*4480*/  FADD.FTZ R125, -R124, 1 ;  /* 0x3f8000007c7d7421 */ /* 0x002fc80000010100 */
[----:B------:R-:W-:-:S03]  /*4490*/  FFMA.FTZ R125, R82, R125, 1 ;  /* 0x3f800000527d7423 */ /* 0x000fc6000001007d */
[----:B------:R-:W1:Y:S01]  /*44a0*/  MUFU.RCP R69, R69 ;  /* 0x0000004500457308 */ /* 0x000e620000001000 */
[----:B0-----:R-:W-:Y:S01]  /*44b0*/  FADD.FTZ R82, R67, 1 ;  /* 0x3f80000043527421 */ /* 0x001fe20000010000 */
[----:B------:R-:W-:-:S06]  /*44c0*/  FMUL.FTZ R67, R124, R125 ;  /* 0x0000007d7c437220 */ /* 0x000fcc0000410000 */
[----:B------:R-:W0:Y:S01]  /*44d0*/  MUFU.RCP R81, R81 ;  /* 0x0000005100517308 */ /* 0x000e220000001000 */
[----:B--2---:R-:W-:-:S07]  /*44e0*/  FADD.FTZ R124, -R68, 1 ;  /* 0x3f800000447c7421 */ /* 0x004fce0000010100 */
[----:B------:R-:W2:Y:S01]  /*44f0*/  MUFU.RCP R82, R82 ;  /* 0x0000005200527308 */ /* 0x000ea20000001000 */
[----:B------:R-:W-:Y:S01]  /*4500*/  FFMA.FTZ R123, R123, R124, 1 ;  /* 0x3f8000007b7b7423 */ /* 0x000fe2000001007c */
[----:B-1----:R-:W-:-:S04]  /*4510*/  FADD.FTZ R124, -R69, 1 ;  /* 0x3f800000457c7421 */ /* 0x002fc80000010100 */
[----:B------:R-:W-:Y:S01]  /*4520*/  FFMA.FTZ R122, R122, R124, 1 ;  /* 0x3f8000007a7a7423 */ /* 0x000fe2000001007c */
[----:B0-----:R-:W-:-:S04]  /*4530*/  FADD.FTZ R124, -R81, 1 ;  /* 0x3f800000517c7421 */ /* 0x001fc80000010100 */
[----:B------:R-:W-:Y:S01]  /*4540*/  FFMA.FTZ R65, R65, R124, 1 ;  /* 0x3f80000041417423 */ /* 0x000fe2000001007c */
[----:B--2---:R-:W-:-:S04]  /*4550*/  FADD.FTZ R124, -R82, 1 ;  /* 0x3f800000527c7421 */ /* 0x004fc80000010100 */
[----:B------:R-:W-:Y:S01]  /*4560*/  FFMA.FTZ R64, R64, R124, 1 ;  /* 0x3f80000040407423 */ /* 0x000fe2000001007c */
[----:B------:R-:W-:-:S03]  /*4570*/  FMUL.FTZ R69, R69, R122 ;  /* 0x0000007a45457220 */ /* 0x000fc60000410000 */
[----:B------:R-:W-:Y:S01]  /*4580*/  FMUL.FTZ R82, R82, R64 ;  /* 0x0000004052527220 */ /* 0x000fe20000410000 */
[C---:B------:R-:W-:Y:S02]  /*4590*/  SHF.L.U32 R64, R50.reuse, 0x10, RZ ;  /* 0x0000001032407819 */ /* 0x040fe400000006ff */
[----:B------:R-:W-:Y:S01]  /*45a0*/  PRMT R50, R50, 0x7632, R50 ;  /* 0x0000763232327816 */ /* 0x000fe20000000032 */
[----:B------:R-:W-:Y:S01]  /*45b0*/  FMUL.FTZ R81, R81, R65 ;  /* 0x0000004151517220 */ /* 0x000fe20000410000 */
[C---:B------:R-:W-:Y:S02]  /*45c0*/  PRMT R122, R51.reuse, 0x7632, R122 ;  /* 0x00007632337a7816 */ /* 0x040fe4000000007a */
[----:B------:R-:W-:Y:S02]  /*45d0*/  SHF.L.U32 R65, R51, 0x10, RZ ;  /* 0x0000001033417819 */ /* 0x000fe400000006ff */
[----:B------:R-:W-:Y:S02]  /*45e0*/  SHF.L.U32 R51, R50, 0x10, RZ ;  /* 0x0000001032337819 */ /* 0x000fe400000006ff */
[----:B------:R-:W-:Y:S01]  /*45f0*/  SHF.L.U32 R50, R122, 0x10, RZ ;  /* 0x000000107a327819 */ /* 0x000fe200000006ff */
[----:B------:R-:W-:-:S04]  /*4600*/  FMUL.FTZ R68, R68, R123 ;  /* 0x0000007b44447220 */ /* 0x000fc80000410000 */
[----:B------:R-:W-:Y:S01]  /*4610*/  FMUL.FTZ R67, R50, R67 ;  /* 0x0000004332437220 */ /* 0x000fe20000410000 */
[C---:B------:R-:W-:Y:S01]  /*4620*/  SHF.L.U32 R50, R30.reuse, 0x10, RZ ;  /* 0x000000101e327819 */ /* 0x040fe200000006ff */
[----:B------:R-:W-:Y:S01]  /*4630*/  FMUL.FTZ R66, R51, R66 ;  /* 0x0000004233427220 */ /* 0x000fe20000410000 */
[----:B------:R-:W-:Y:S01]  /*4640*/  PRMT R51, R30, 0x7632, R51 ;  /* 0x000076321e337816 */ /* 0x000fe20000000033 */
[----:B------:R-:W-:Y:S02]  /*4650*/  FFMA.FTZ R58, R76, R32, R58 ;  /* 0x000000204c3a7223 */ /* 0x000fe4000001003a */
[----:B------:R-:W-:Y:S01]  /*4660*/  FMUL.FTZ R68, R50, R68 ;  /* 0x0000004432447220 */ /* 0x000fe20000410000 */
[----:B------:R-:W-:Y:S01]  /*4670*/  SHF.L.U32 R50, R31, 0x10, RZ ;  /* 0x000000101f327819 */ /* 0x000fe200000006ff */
[----:B------:R-:W-:Y:S01]  /*4680*/  FMUL.FTZ R32, R3, R32 ;  /* 0x0000002003207220 */ /* 0x000fe20000410000 */
[----:B------:R-:W-:Y:S01]  /*4690*/  PRMT R30, R31, 0x7632, R30 ;  /* 0x000076321f1e7816 */ /* 0x000fe2000000001e */
[----:B------:R-:W-:Y:S01]  /*46a0*/  FMUL.FTZ R64, R64, R121 ;  /* 0x0000007940407220 */ /* 0x000fe20000410000 */
[----:B------:R-:W-:Y:S01]  /*46b0*/  SHF.L.U32 R31, R51, 0x10, RZ ;  /* 0x00000010331f7819 */ /* 0x000fe200000006ff */
[----:B------:R-:W-:Y:S01]  /*46c0*/  FMUL.FTZ R69, R50, R69 ;  /* 0x0000004532457220 */ /* 0x000fe20000410000 */
[----:B------:R-:W2:Y:S01]  /*46d0*/  LDL R121, [R1+0x58] ;  /* 0x0000580001797983 */ /* 0x000ea20000100800 */
[----:B----4-:R-:W-:Y:S01]  /*46e0*/  FFMA.FTZ R62, R77, R36, R62 ;  /* 0x000000244d3e7223 */ /* 0x010fe2000001003e */
[----:B------:R-:W-:-:S02]  /*46f0*/  FADD.FTZ R63, R63, R36 ;  /* 0x000000243f3f7221 */ /* 0x000fc40000010000 */
[----:B------:R-:W4:Y:S04]  /*4700*/  LDL R51, [R1+0x78] ;  /* 0x0000780001337983 */ /* 0x000f280000100800 */
[----:B------:R-:W3:Y:S04]  /*4710*/  LDL R50, [R1+0x68] ;  /* 0x0000680001327983 */ /* 0x000ee80000100800 */
[----:B------:R0:W-:Y:S04]  /*4720*/  STL [R1+0x24], R32 ;  /* 0x0000242001007387 */ /* 0x0001e80000100800 */
[----:B------:R-:W5:Y:S01]  /*4730*/  LDL R36, [R1+0x60] ;  /* 0x0000600001247983 */ /* 0x000f620000100800 */
[----:B------:R-:W-:Y:S01]  /*4740*/  FMUL.FTZ R79, R3, R40 ;  /* 0x00000028034f7220 */ /* 0x000fe20000410000 */
[----:B------:R-:W-:Y:S01]  /*4750*/  FMUL.FTZ R94, R2, R52 ;  /* 0x00000034025e7220 */ /* 0x000fe20000410000 */
[----:B------:R-:W-:Y:S01]  /*4760*/  FFMA.FTZ R58, R90, R40, R58 ;  /* 0x000000285a3a7223 */ /* 0x000fe2000001003a */
[----:B------:R-:W-:Y:S01]  /*4770*/  FADD.FTZ R59, R59, R40 ;  /* 0x000000283b3b7221 */ /* 0x000fe20000010000 */
[----:B------:R1:W-:Y:S01]  /*4780*/  STL [R1+0x20], R115 ;  /* 0x0000207301007387 */ /* 0x0003e20000100800 */
[----:B------:R-:W-:-:S02]  /*4790*/  FMUL.FTZ R40, R3, R53 ;  /* 0x0000003503287220 */ /* 0x000fc40000410000 */
[----:B------:R-:W-:Y:S01]  /*47a0*/  FADD.FTZ R59, R59, R53 ;  /* 0x000000353b3b7221 */ /* 0x000fe20000010000 */
[----:B------:R1:W-:Y:S04]  /*47b0*/  STL [R1+0x1c], R79 ;  /* 0x00001c4f01007387 */ /* 0x0003e80000100800 */
[----:B------:R1:W-:Y:S01]  /*47c0*/  STL [R1+0xc], R94 ;  /* 0x00000c5e01007387 */ /* 0x0003e20000100800 */
[----:B------:R-:W-:Y:S01]  /*47d0*/  FADD.FTZ R63, R63, R52 ;  /* 0x000000343f3f7221 */ /* 0x000fe20000010000 */
[----:B------:R-:W-:-:S03]  /*47e0*/  FMUL.FTZ R118, R2, R54 ;  /* 0x0000003602767220 */ /* 0x000fc60000410000 */
[----:B------:R-:W-:Y:S01]  /*47f0*/  FADD.FTZ R63, R63, R54 ;  /* 0x000000363f3f7221 */ /* 0x000fe20000010000 */
[----:B--2---:R-:W-:-:S04]  /*4800*/  FFMA.FTZ R62, R121, R52, R62 ;  /* 0x00000034793e7223 */ /* 0x004fc8000001003e */
[----:B---3--:R-:W-:Y:S01]  /*4810*/  FFMA.FTZ R62, R50, R54, R62 ;  /* 0x00000036323e7223 */ /* 0x008fe2000001003e */
[----:B-----5:R-:W-:Y:S02]  /*4820*/  FFMA.FTZ R58, R36, R53, R58 ;  /* 0x00000035243a7223 */ /* 0x020fe4000001003a */
[----:B------:R-:W2:Y:S04]  /*4830*/  LDL R53, [R1+0x84] ;  /* 0x0000840001357983 */ /* 0x000ea80000100800 */
[----:B------:R3:W-:Y:S04]  /*4840*/  STL [R1+0x8], R40 ;  /* 0x0000082801007387 */ /* 0x0007e80000100800 */
[----:B------:R-:W5:Y:S01]  /*4850*/  LDL R54, [R1+0x6c] ;  /* 0x00006c0001367983 */ /* 0x000f620000100800 */
[----:B------:R-:W-:Y:S01]  /*4860*/  FADD.FTZ R59, R59, R55 ;  /* 0x000000373b3b7221 */ /* 0x000fe20000010000 */
[----:B------:R-:W-:Y:S01]  /*4870*/  FFMA.FTZ R58, R119, R55, R58 ;  /* 0x00000037773a7223 */ /* 0x000fe2000001003a */
[----:B------:R-:W-:-:S02]  /*4880*/  FADD.FTZ R63, R63, R70 ;  /* 0x000000463f3f7221 */ /* 0x000fc40000010000 */
[----:B------:R-:W-:Y:S01]  /*4890*/  FADD.FTZ R59, R59, R71 ;  /* 0x000000473b3b7221 */ /* 0x000fe20000010000 */
[----:B----4-:R-:W-:Y:S01]  /*48a0*/  FFMA.FTZ R62, R51, R70, R62 ;  /* 0x00000046333e7223 */ /* 0x010fe2000001003e */
[----:B------:R-:W-:Y:S01]  /*48b0*/  FFMA.FTZ R58, R117, R71, R58 ;  /* 0x00000047753a7223 */ /* 0x000fe2000001003a */
[----:B------:R-:W-:Y:S01]  /*48c0*/  FADD.FTZ R63, R63, R80 ;  /* 0x000000503f3f7221 */ /* 0x000fe20000010000 */
[----:B------:R-:W-:Y:S01]  /*48d0*/  SHF.L.U32 R30, R30, 0x10, RZ ;  /* 0x000000101e1e7819 */ /* 0x000fe200000006ff */
[----:B------:R-:W-:Y:S01]  /*48e0*/  FADD.FTZ R59, R59, R83 ;  /* 0x000000533b3b7221 */ /* 0x000fe20000010000 */
[----:B------:R-:W-:Y:S01]  /*48f0*/  FFMA.FTZ R62, R116, R80, R62 ;  /* 0x00000050743e7223 */ /* 0x000fe2000001003e */
[----:B------:R-:W-:Y:S01]  /*4900*/  FMUL.FTZ R81, R31, R81 ;  /* 0x000000511f517220 */ /* 0x000fe20000410000 */
[----:B------:R-:W-:Y:S01]  /*4910*/  FADD.FTZ R63, R63, R85 ;  /* 0x000000553f3f7221 */ /* 0x000fe20000010000 */
[----:B------:R-:W-:Y:S01]  /*4920*/  FADD.FTZ R31, R59, R86 ;  /* 0x000000563b1f7221 */ /* 0x000fe20000010000 */
[----:B------:R-:W-:Y:S01]  /*4930*/  FMUL.FTZ R82, R30, R82 ;  /* 0x000000521e527220 */ /* 0x000fe20000410000 */
[----:B------:R-:W-:Y:S01]  /*4940*/  FMUL.FTZ R123, R2, R95 ;  /* 0x0000005f027b7220 */ /* 0x000fe20000410000 */
[----:B------:R-:W-:Y:S01]  /*4950*/  FMUL.FTZ R65, R65, R120 ;  /* 0x0000007841417220 */ /* 0x000fe20000410000 */
[----:B------:R-:W-:Y:S01]  /*4960*/  FFMA.FTZ R62, R114, R85, R62 ;  /* 0x00000055723e7223 */ /* 0x000fe2000001003e */
[----:B------:R-:W-:Y:S01]  /*4970*/  FMUL.FTZ R120, R3, R55 ;  /* 0x0000003703787220 */ /* 0x000fe20000410000 */
[-C--:B------:R-:W-:Y:S01]  /*4980*/  FFMA.FTZ R60, R91, R84.reuse, R60 ;  /* 0x000000545b3c7223 */ /* 0x080fe2000001003c */
[----:B------:R-:W-:Y:S01]  /*4990*/  FADD.FTZ R61, R84, R61 ;  /* 0x0000003d543d7221 */ /* 0x000fe20000010000 */
[----:B------:R-:W-:Y:S01]  /*49a0*/  FMUL.FTZ R84, R6, R84 ;  /* 0x0000005406547220 */ /* 0x000fe20000410000 */
[----:B------:R4:W-:Y:S01]  /*49b0*/  STL [R1+0x4], R118 ;  /* 0x0000047601007387 */ /* 0x0009e20000100800 */
[----:B------:R-:W-:-:S03]  /*49c0*/  FMUL.FTZ R124, R3, R71 ;  /* 0x00000047037c7220 */ /* 0x000fc60000410000 */
[----:B------:R-:W4:Y:S04]  /*49d0*/  LDL R55, [R1+0x5c] ;  /* 0x00005c0001377983 */ /* 0x000f280000100800 */
[----:B------:R4:W-:Y:S01]  /*49e0*/  STL [R1], R120 ;  /* 0x0000007801007387 */ /* 0x0009e20000100800 */
[----:B------:R-:W-:-:S03]  /*49f0*/  FFMA.FTZ R56, R93, R87, R56 ;  /* 0x000000575d387223 */ /* 0x000fc60000010038 */
[----:B------:R-:W4:Y:S01]  /*4a00*/  LDL R71, [R1+0x44] ;  /* 0x0000440001477983 */ /* 0x000f220000100800 */
[----:B------:R-:W-:Y:S01]  /*4a10*/  FADD.FTZ R57, R87, R57 ;  /* 0x0000003957397221 */ /* 0x000fe20000010000 */
[----:B------:R-:W-:Y:S01]  /*4a20*/  FMUL.FTZ R87, R7, R87 ;  /* 0x0000005707577220 */ /* 0x000fe20000410000 */
[C---:B------:R-:W-:Y:S01]  /*4a30*/  FMUL.FTZ R122, R2.reuse, R80 ;  /* 0x00000050027a7220 */ /* 0x040fe20000410000 */
[-C--:B------:R-:W-:Y:S01]  /*4a40*/  FMUL.FTZ R95, R3, R83.reuse ;  /* 0x00000053035f7220 */ /* 0x080fe20000410000 */
[----:B------:R-:W-:Y:S01]  /*4a50*/  FMUL.FTZ R125, R2, R70 ;  /* 0x00000046027d7220 */ /* 0x000fe20000410000 */
[----:B--2---:R-:W-:-:S04]  /*4a60*/  FFMA.FTZ R58, R53, R83, R58 ;  /* 0x00000053353a7223 */ /* 0x004fc8000001003a */
[----:B------:R-:W-:Y:S01]  /*4a70*/  FFMA.FTZ R30, R113, R86, R58 ;  /* 0x00000056711e7223 */ /* 0x000fe2000001003a */
[----:B------:R-:W-:Y:S01]  /*4a80*/  FADD.FTZ R58, R63, R88 ;  /* 0x000000583f3a7221 */ /* 0x000fe20000010000 */
[----:B------:R-:W-:Y:S01]  /*4a90*/  FADD.FTZ R63, R31, R89 ;  /* 0x000000591f3f7221 */ /* 0x000fe20000010000 */
[----:B------:R-:W-:Y:S01]  /*4aa0*/  FFMA.FTZ R31, R0, R123, RZ ;  /* 0x0000007b001f7223 */ /* 0x000fe200000100ff */
[----:B-----5:R-:W-:Y:S01]  /*4ab0*/  FFMA.FTZ R59, R54, R88, R62 ;  /* 0x00000058363b7223 */ /* 0x020fe2000001003e */
[----:B------:R-:W-:Y:S01]  /*4ac0*/  FFMA.FTZ R62, R108, R89, R30 ;  /* 0x000000596c3e7223 */ /* 0x000fe2000001001e */
[----:B------:R-:W-:Y:S01]  /*4ad0*/  FADD.FTZ R30, RZ, R123 ;  /* 0x0000007bff1e7221 */ /* 0x000fe20000010000 */
[----:B------:R-:W-:Y:S02]  /*4ae0*/  FFMA.FTZ R31, R91, R84, R31 ;  /* 0x000000545b1f7223 */ /* 0x000fe4000001001f */
[----:B------:R-:W2:Y:S01]  /*4af0*/  LDL.LU R91, [R1+0xec] ;  /* 0x0000ec00015b7983 */ /* 0x000ea20000300800 */
[----:B------:R-:W-:Y:S01]  /*4b00*/  FADD.FTZ R30, R30, R84 ;  /* 0x000000541e1e7221 */ /* 0x000fe20000010000 */
[----:B------:R-:W-:-:S02]  /*4b10*/  FFMA.FTZ R31, R76, R32, R31 ;  /* 0x000000204c1f7223 */ /* 0x000fc4000001001f */
[----:B------:R-:W5:Y:S01]  /*4b20*/  LDL R83, [R1+0x28] ;  /* 0x0000280001537983 */ /* 0x000f620000100800 */
[----:B------:R-:W-:Y:S01]  /*4b30*/  FADD.FTZ R30, R30, R32 ;  /* 0x000000201e1e7221 */ /* 0x000fe20000010000 */
[----:B0-----:R-:W-:Y:S02]  /*4b40*/  FFMA.FTZ R32, R93, R87, R31 ;  /* 0x000000575d207223 */ /* 0x001fe4000001001f */
[----:B------:R-:W3:Y:S04]  /*4b50*/  LDL R80, [R1+0x18] ;  /* 0x0000180001507983 */ /* 0x000ee80000100800 */
[----:B------:R-:W4:Y:S04]  /*4b60*/  LDL.LU R76, [R1+0xe8] ;  /* 0x0000e800014c7983 */ /* 0x000f280000300800 */
[----:B------:R-:W4:Y:S04]  /*4b70*/  LDL R70, [R1+0x3c] ;  /* 0x00003c0001467983 */ /* 0x000f280000100800 */
[----:B------:R-:W5:Y:S01]  /*4b80*/  LDL.LU R93, [R1+0xe4] ;  /* 0x0000e400015d7983 */ /* 0x000f620000300800 */
[----:B------:R-:W-:-:S04]  /*4b90*/  FADD.FTZ R30, R30, R87 ;  /* 0x000000571e1e7221 */ /* 0x000fc80000010000 */
[----:B------:R-:W-:Y:S01]  /*4ba0*/  FADD.FTZ R31, R30, R115 ;  /* 0x000000731e1f7221 */ /* 0x000fe20000010000 */
[----:B------:R-:W-:Y:S02]  /*4bb0*/  FFMA.FTZ R30, R77, R115, R32 ;  /* 0x000000734d1e7223 */ /* 0x000fe40000010020 */
[----:B-1----:R-:W4:Y:S04]  /*4bc0*/  LDL.LU R115, [R1+0xe0] ;  /* 0x0000e00001737983 */ /* 0x002f280000300800 */
[----:B------:R-:W4:Y:S04]  /*4bd0*/  LDL.LU R77, [R1+0xdc] ;  /* 0x0000dc00014d7983 */ /* 0x000f280000300800 */
[----:B------:R-:W4:Y:S01]  /*4be0*/  LDL R52, [R1+0x10] ;  /* 0x0000100001347983 */ /* 0x000f220000100800 */
[-C--:B--2---:R-:W-:Y:S01]  /*4bf0*/  FFMA.FTZ R60, R78, R91.reuse, R60 ;  /* 0x0000005b4e3c7223 */ /* 0x084fe2000001003c */
[----:B------:R-:W-:Y:S01]  /*4c00*/  FADD.FTZ R61, R61, R91 ;  /* 0x0000005b3d3d7221 */ /* 0x000fe20000010000 */
[----:B------:R-:W-:-:S04]  /*4c10*/  FMUL.FTZ R91, R6, R91 ;  /* 0x0000005b065b7220 */ /* 0x000fc80000410000 */
[----:B------:R-:W-:Y:S01]  /*4c20*/  FADD.FTZ R31, R31, R91 ;  /* 0x0000005b1f1f7221 */ /* 0x000fe20000010000 */
[----:B------:R-:W-:Y:S02]  /*4c30*/  FFMA.FTZ R32, R78, R91, R30 ;  /* 0x0000005b4e207223 */ /* 0x000fe4000001001e */
[----:B------:R-:W2:Y:S01]  /*4c40*/  LDL.LU R78, [R1+0xd8] ;  /* 0x0000d800014e7983 */ /* 0x000ea20000300800 */
[----:B------:R-:W-:Y:S01]  /*4c50*/  FADD.FTZ R31, R31, R79 ;  /* 0x0000004f1f1f7221 */ /* 0x000fe20000010000 */
[----:B------:R-:W-:Y:S01]  /*4c60*/  FFMA.FTZ R32, R90, R79, R32 ;  /* 0x0000004f5a207223 */ /* 0x000fe20000010020 */
[----:B-----5:R-:W-:Y:S02]  /*4c70*/  FADD.FTZ R30, R57, R93 ;  /* 0x0000005d391e7221 */ /* 0x020fe40000010000 */
[----:B------:R-:W5:Y:S01]  /*4c80*/  LDL R57, [R1+0x14] ;  /* 0x0000140001397983 */ /* 0x000f620000100800 */
[----:B------:R-:W-:-:S03]  /*4c90*/  FFMA.FTZ R56, R92, R93, R56 ;  /* 0x0000005d5c387223 */ /* 0x000fc60000010038 */
[----:B------:R-:W2:Y:S01]  /*4ca0*/  LDL.LU R79, [R1+0xd4] ;  /* 0x0000d400014f7983 */ /* 0x000ea20000300800 */
[----:B------:R-:W-:-:S03]  /*4cb0*/  FMUL.FTZ R93, R7, R93 ;  /* 0x0000005d075d7220 */ /* 0x000fc60000410000 */
[----:B------:R-:W3:Y:S01]  /*4cc0*/  LDL.LU R90, [R1+0xd0] ;  /* 0x0000d000015a7983 */ /* 0x000ee20000300800 */
[----:B------:R-:W-:-:S03]  /*4cd0*/  FFMA.FTZ R32, R92, R93, R32 ;  /* 0x0000005d5c207223 */ /* 0x000fc60000010020 */
[----:B------:R-:W4:Y:S01]  /*4ce0*/  LDL.LU R92, [R1+0xcc] ;  /* 0x0000cc00015c7983 */ /* 0x000f220000300800 */
[----:B------:R-:W-:Y:S01]  /*4cf0*/  FADD.FTZ R31, R31, R93 ;  /* 0x0000005d1f1f7221 */ /* 0x000fe20000010000 */
[----:B------:R-:W-:-:S03]  /*4d00*/  FFMA.FTZ R32, R121, R94, R32 ;  /* 0x0000005e79207223 */ /* 0x000fc60000010020 */
[----:B------:R-:W-:Y:S02]  /*4d10*/  FADD.FTZ R31, R31, R94 ;  /* 0x0000005e1f1f7221 */ /* 0x000fe40000010000 */
[----:B------:R-:W5:Y:S04]  /*4d20*/  LDL.LU R94, [R1+0xc8] ;  /* 0x0000c800015e7983 */ /* 0x000f680000300800 */
[----:B------:R-:W2:Y:S01]  /*4d30*/  LDL.LU R121, [R1+0xc4] ;  /* 0x0000c40001797983 */ /* 0x000ea20000300800 */
[-C--:B---3--:R-:W-:Y:S01]  /*4d40*/  FFMA.FTZ R60, R83, R90.reuse, R60 ;  /* 0x0000005a533c7223 */ /* 0x088fe2000001003c */
[----:B------:R-:W-:Y:S01]  /*4d50*/  FADD.FTZ R61, R61, R90 ;  /* 0x0000005a3d3d7221 */ /* 0x000fe20000010000 */
[----:B------:R-:W-:-:S04]  /*4d60*/  FMUL.FTZ R90, R6, R90 ;  /* 0x0000005a065a7220 */ /* 0x000fc80000410000 */
[----:B------:R-:W-:Y:S01]  /*4d70*/  FADD.FTZ R31, R31, R90 ;  /* 0x0000005a1f1f7221 */ /* 0x000fe20000010000 */
[----:B------:R-:W-:Y:S01]  /*4d80*/  FFMA.FTZ R32, R83, R90, R32 ;  /* 0x0000005a53207223 */ /* 0x000fe20000010020 */
[-C--:B----4-:R-:W-:Y:S01]  /*4d90*/  FFMA.FTZ R56, R80, R92.reuse, R56 ;  /* 0x0000005c50387223 */ /* 0x090fe20000010038 */
[----:B------:R-:W-:Y:S01]  /*4da0*/  FADD.FTZ R30, R30, R92 ;  /* 0x0000005c1e1e7221 */ /* 0x000fe20000010000 */
[----:B------:R-:W-:Y:S01]  /*4db0*/  FMUL.FTZ R92, R7, R92 ;  /* 0x0000005c075c7220 */ /* 0x000fe20000410000 */
[----:B------:R-:W-:Y:S01]  /*4dc0*/  FADD.FTZ R31, R31, R40 ;  /* 0x000000281f1f7221 */ /* 0x000fe20000010000 */
[----:B------:R-:W-:-:S03]  /*4dd0*/  FFMA.FTZ R32, R36, R40, R32 ;  /* 0x0000002824207223 */ /* 0x000fc60000010020 */
[----:B------:R-:W-:Y:S01]  /*4de0*/  FADD.FTZ R40, R31, R92 ;  /* 0x0000005c1f287221 */ /* 0x000fe20000010000 */
[----:B------:R-:W-:Y:S01]  /*4df0*/  FFMA.FTZ R32, R80, R92, R32 ;  /* 0x0000005c50207223 */ /* 0x000fe20000010020 */
[----:B-----5:R-:W-:Y:S02]  /*4e00*/  FMUL.FTZ R80, R6, R94 ;  /* 0x0000005e06507220 */ /* 0x020fe40000410000 */
[----:B------:R-:W-:Y:S01]  /*4e10*/  FADD.FTZ R40, R40, R118 ;  /* 0x0000007628287221 */ /* 0x000fe20000010000 */
[----:B------:R-:W-:Y:S02]  /*4e20*/  FFMA.FTZ R50, R50, R118, R32 ;  /* 0x0000007632327223 */ /* 0x000fe40000010020 */
[----:B------:R-:W3:Y:S01]  /*4e30*/  LDL.LU R118, [R1+0xc0] ;  /* 0x0000c00001767983 */ /* 0x000ee20000300800 */
[----:B------:R-:W-:Y:S01]  /*4e40*/  FADD.FTZ R40, R40, R80 ;  /* 0x0000005028287221 */ /* 0x000fe20000010000 */
[----:B------:R-:W-:-:S03]  /*4e50*/  FFMA.FTZ R50, R57, R80, R50 ;  /* 0x0000005039327223 */ /* 0x000fc60000010032 */
[----:B------:R-:W-:Y:S01]  /*4e60*/  FADD.FTZ R40, R40, R120 ;  /* 0x0000007828287221 */ /* 0x000fe20000010000 */
[----:B------:R-:W-:Y:S02]  /*4e70*/  FFMA.FTZ R50, R119, R120, R50 ;  /* 0x0000007877327223 */ /* 0x000fe40000010032 */
[----:B------:R-:W4:Y:S01]  /*4e80*/  LDL.LU R120, [R1+0xbc] ;  /* 0x0000bc0001787983 */ /* 0x000f220000300800 */
[-C--:B--2---:R-:W-:Y:S01]  /*4e90*/  FFMA.FTZ R56, R52, R79.reuse, R56 ;  /* 0x0000004f34387223 */ /* 0x084fe20000010038 */
[----:B------:R-:W-:Y:S01]  /*4ea0*/  FADD.FTZ R32, R30, R79 ;  /* 0x0000004f1e207221 */ /* 0x000fe20000010000 */
[----:B------:R-:W-:Y:S01]  /*4eb0*/  FMUL.FTZ R79, R7, R79 ;  /* 0x0000004f074f7220 */ /* 0x000fe20000410000 */
[----:B------:R-:W2:Y:S01]  /*4ec0*/  LDL.LU R119, [R1+0xb8] ;  /* 0x0000b80001777983 */ /* 0x000ea20000300800 */
[----:B------:R-:W-:Y:S01]  /*4ed0*/  FFMA.FTZ R36, R57, R94, R60 ;  /* 0x0000005e39247223 */ /* 0x000fe2000001003c */
[----:B------:R-:W-:Y:S01]  /*4ee0*/  FADD.FTZ R31, R61, R94 ;  /* 0x0000005e3d1f7221 */ /* 0x000fe20000010000 */
[----:B------:R-:W-:-:S02]  /*4ef0*/  FFMA.FTZ R50, R52, R79, R50 ;  /* 0x0000004f34327223 */ /* 0x000fc40000010032 */
[-C--:B------:R-:W-:Y:S01]  /*4f00*/  FFMA.FTZ R36, R121, R78.reuse, R36 ;  /* 0x0000004e79247223 */ /* 0x080fe20000010024 */
[----:B------:R-:W-:Y:S01]  /*4f10*/  FADD.FTZ R31, R31, R78 ;  /* 0x0000004e1f1f7221 */ /* 0x000fe20000010000 */
[----:B------:R-:W-:Y:S01]  /*4f20*/  FMUL.FTZ R78, R6, R78 ;  /* 0x0000004e064e7220 */ /* 0x000fe20000410000 */
[----:B------:R-:W-:-:S04]  /*4f30*/  FFMA.FTZ R51, R51, R125, R50 ;  /* 0x0000007d33337223 */ /* 0x000fc80000010032 */
[----:B------:R-:W-:-:S04]  /*4f40*/  FFMA.FTZ R51, R121, R78, R51 ;  /* 0x0000004e79337223 */ /* 0x000fc80000010033 */
[----:B------:R-:W-:Y:S02]  /*4f50*/  FFMA.FTZ R51, R117, R124, R51 ;  /* 0x0000007c75337223 */ /* 0x000fe40000010033 */
[----:B------:R-:W5:Y:S01]  /*4f60*/  LDL.LU R117, [R1+0xb4] ;  /* 0x0000b40001757983 */ /* 0x000f620000300800 */
[----:B------:R-:W-:-:S04]  /*4f70*/  FADD.FTZ R40, R40, R79 ;  /* 0x0000004f28287221 */ /* 0x000fc80000010000 */
[----:B------:R-:W-:Y:S01]  /*4f80*/  FADD.FTZ R40, R40, R125 ;  /* 0x0000007d28287221 */ /* 0x000fe20000010000 */
[----:B------:R-:W-:-:S03]  /*4f90*/  FADD.FTZ R32, R32, R77 ;  /* 0x0000004d20207221 */ /* 0x000fc60000010000 */
[----:B------:R-:W-:-:S04]  /*4fa0*/  FADD.FTZ R40, R40, R78 ;  /* 0x0000004e28287221 */ /* 0x000fc80000010000 */
[----:B------:R-:W-:Y:S01]  /*4fb0*/  FADD.FTZ R52, R40, R124 ;  /* 0x0000007c28347221 */ /* 0x000fe20000010000 */
[----:B------:R-:W-:Y:S01]  /*4fc0*/  FADD.FTZ R40, R31, R76 ;  /* 0x0000004c1f287221 */ /* 0x000fe20000010000 */
[----:B------:R-:W-:Y:S01]  /*4fd0*/  FADD.FTZ R32, R32, R75 ;  /* 0x0000004b20207221 */ /* 0x000fe20000010000 */
[----:B------:R-:W-:Y:S01]  /*4fe0*/  FMUL.FTZ R85, R2, R85 ;  /* 0x0000005502557220 */ /* 0x000fe20000410000 */
[----:B------:R-:W-:Y:S01]  /*4ff0*/  FMUL.FTZ R86, R3, R86 ;  /* 0x0000005603567220 */ /* 0x000fe20000410000 */
[-C--:B----4-:R-:W-:Y:S01]  /*5000*/  FFMA.FTZ R50, R120, R77.reuse, R56 ;  /* 0x0000004d78327223 */ /* 0x090fe20000010038 */
[----:B------:R-:W-:-:S04]  /*5010*/  FMUL.FTZ R77, R7, R77 ;  /* 0x0000004d074d7220 */ /* 0x000fc80000410000 */
[----:B------:R-:W-:Y:S01]  /*5020*/  FFMA.FTZ R51, R120, R77, R51 ;  /* 0x0000004d78337223 */ /* 0x000fe20000010033 */
[----:B------:R-:W-:Y:S01]  /*5030*/  FADD.FTZ R52, R52, R77 ;  /* 0x0000004d34347221 */ /* 0x000fe20000010000 */
[CC--:B--2---:R-:W-:Y:S01]  /*5040*/  FFMA.FTZ R36, R119.reuse, R76.reuse, R36 ;  /* 0x0000004c77247223 */ /* 0x0c4fe20000010024 */
[----:B------:R-:W-:Y:S01]  /*5050*/  FMUL.FTZ R76, R6, R76 ;  /* 0x0000004c064c7220 */ /* 0x000fe20000410000 */
[----:B------:R-:W-:Y:S01]  /*5060*/  FFMA.FTZ R51, R116, R122, R51 ;  /* 0x0000007a74337223 */ /* 0x000fe20000010033 */
[----:B------:R-:W-:Y:S01]  /*5070*/  FADD.FTZ R52, R52, R122 ;  /* 0x0000007a34347221 */ /* 0x000fe20000010000 */
[----:B------:R-:W2:Y:S02]  /*5080*/  LDL.LU R116, [R1+0xb0] ;  /* 0x0000b00001747983 */ /* 0x000ea40000300800 */
[----:B------:R-:W-:Y:S01]  /*5090*/  FFMA.FTZ R51, R119, R76, R51 ;  /* 0x0000004c77337223 */ /* 0x000fe20000010033 */
[----:B------:R-:W-:Y:S01]  /*50a0*/  FADD.FTZ R52, R52, R76 ;  /* 0x0000004c34347221 */ /* 0x000fe20000010000 */
[-C--:B---3--:R-:W-:Y:S01]  /*50b0*/  FFMA.FTZ R50, R118, R75.reuse, R50 ;  /* 0x0000004b76327223 */ /* 0x088fe20000010032 */
[----:B------:R-:W-:Y:S01]  /*50c0*/  FMUL.FTZ R75, R7, R75 ;  /* 0x0000004b074b7220 */ /* 0x000fe20000410000 */
[----:B------:R-:W-:Y:S01]  /*50d0*/  FFMA.FTZ R51, R53, R95, R51 ;  /* 0x0000005f35337223 */ /* 0x000fe20000010033 */
[----:B------:R-:W-:-:S03]  /*50e0*/  FADD.FTZ R52, R52, R95 ;  /* 0x0000005f34347221 */ /* 0x000fc60000010000 */
[----:B------:R-:W-:Y:S01]  /*50f0*/  FFMA.FTZ R51, R118, R75, R51 ;  /* 0x0000004b76337223 */ /* 0x000fe20000010033 */
[----:B------:R-:W-:Y:S01]  /*5100*/  FADD.FTZ R53, R52, R75 ;  /* 0x0000004b34357221 */ /* 0x000fe20000010000 */
[CC--:B-----5:R-:W-:Y:S01]  /*5110*/  FFMA.FTZ R36, R117.reuse, R74.reuse, R36 ;  /* 0x0000004a75247223 */ /* 0x0e0fe20000010024 */
[----:B------:R-:W-:Y:S01]  /*5120*/  FADD.FTZ R52, R40, R74 ;  /* 0x0000004a28347221 */ /* 0x000fe20000010000 */
[----:B------:R-:W-:Y:S01]  /*5130*/  FMUL.FTZ R74, R6, R74 ;  /* 0x0000004a064a7220 */ /* 0x000fe20000410000 */
[----:B------:R-:W-:Y:S02]  /*5140*/  FFMA.FTZ R51, R114, R85, R51 ;  /* 0x0000005572337223 */ /* 0x000fe40000010033 */
[----:B------:R-:W3:Y:S01]  /*5150*/  LDL.LU R114, [R1+0xac] ;  /* 0x0000ac0001727983 */ /* 0x000ee20000300800 */
[----:B------:R-:W-:Y:S01]  /*5160*/  FADD.FTZ R40, R32, R73 ;  /* 0x0000004920287221 */ /* 0x000fe20000010000 */
[----:B------:R-:W-:-:S04]  /*5170*/  FFMA.FTZ R32, R117, R74, R51 ;  /* 0x0000004a75207223 */ /* 0x000fc80000010033 */
[----:B------:R-:W-:Y:S02]  /*5180*/  FFMA.FTZ R32, R113, R86, R32 ;  /* 0x0000005671207223 */ /* 0x000fe40000010020 */
[----:B------:R-:W4:Y:S01]  /*5190*/  LDL.LU R113, [R1+0xa8] ;  /* 0x0000a80001717983 */ /* 0x000f220000300800 */
[----:B------:R-:W-:Y:S01]  /*51a0*/  FMUL.FTZ R88, R2, R88 ;  /* 0x0000005802587220 */ /* 0x000fe20000410000 */
[-C--:B------:R-:W-:Y:S01]  /*51b0*/  FFMA.FTZ R51, R115, R72.reuse, R36 ;  /* 0x0000004873337223 */ /* 0x080fe20000010024 */
[----:B------:R-:W-:Y:S01]  /*51c0*/  FADD.FTZ R36, R52, R72 ;  /* 0x0000004834247221 */ /* 0x000fe20000010000 */
[----:B------:R-:W-:Y:S01]  /*51d0*/  FMUL.FTZ R72, R6, R72 ;  /* 0x0000004806487220 */ /* 0x000fe20000410000 */
[----:B------:R-:W-:Y:S01]  /*51e0*/  FMUL.FTZ R89, R3, R89 ;  /* 0x0000005903597220 */ /* 0x000fe20000410000 */
[----:B------:R-:W-:Y:S01]  /*51f0*/  FADD.FTZ R40, R40, R33 ;  /* 0x0000002128287221 */ /* 0x000fe20000010000 */
[-C--:B------:R-:W-:Y:S01]  /*5200*/  FFMA.FTZ R59, R55, R96.reuse, R59 ;  /* 0x00000060373b7223 */ /* 0x080fe2000001003b */
[----:B------:R-:W-:Y:S01]  /*5210*/  FADD.FTZ R58, R58, R96 ;  /* 0x000000603a3a7221 */ /* 0x000fe20000010000 */
[----:B------:R-:W-:Y:S01]  /*5220*/  FMUL.FTZ R96, R2, R96 ;  /* 0x0000006002607220 */ /* 0x000fe20000410000 */
[-C--:B------:R-:W-:Y:S01]  /*5230*/  FFMA.FTZ R62, R11, R97.reuse, R62 ;  /* 0x000000610b3e7223 */ /* 0x080fe2000001003e */
[----:B------:R-:W-:Y:S01]  /*5240*/  FADD.FTZ R63, R63, R97 ;  /* 0x000000613f3f7221 */ /* 0x000fe20000010000 */
[----:B------:R-:W-:Y:S01]  /*5250*/  FMUL.FTZ R97, R3, R97 ;  /* 0x0000006103617220 */ /* 0x000fe20000410000 */
[----:B------:R-:W-:Y:S01]  /*5260*/  FADD.FTZ R40, R40, R35 ;  /* 0x0000002328287221 */ /* 0x000fe20000010000 */
[-C--:B------:R-:W-:Y:S01]  /*5270*/  FFMA.FTZ R59, R12, R104.reuse, R59 ;  /* 0x000000680c3b7223 */ /* 0x080fe2000001003b */
[----:B------:R-:W-:Y:S01]  /*5280*/  FADD.FTZ R58, R58, R104 ;  /* 0x000000683a3a7221 */ /* 0x000fe20000010000 */
[C---:B------:R-:W-:Y:S01]  /*5290*/  FMUL.FTZ R104, R2.reuse, R104 ;  /* 0x0000006802687220 */ /* 0x040fe20000410000 */
[-C--:B------:R-:W-:Y:S01]  /*52a0*/  FMUL.FTZ R83, R2, R106.reuse ;  /* 0x0000006a02537220 */ /* 0x080fe20000410000 */
[----:B------:R-:W-:Y:S01]  /*52b0*/  FFMA.FTZ R59, R70, R106, R59 ;  /* 0x0000006a463b7223 */ /* 0x000fe2000001003b */
[----:B------:R-:W-:Y:S01]  /*52c0*/  FADD.FTZ R58, R58, R106 ;  /* 0x0000006a3a3a7221 */ /* 0x000fe20000010000 */
[-C--:B--2---:R-:W-:Y:S01]  /*52d0*/  FFMA.FTZ R50, R116, R73.reuse, R50 ;  /* 0x0000004974327223 */ /* 0x084fe20000010032 */
[----:B------:R-:W-:-:S04]  /*52e0*/  FMUL.FTZ R73, R7, R73 ;  /* 0x0000004907497220 */ /* 0x000fc80000410000 */
[----:B------:R-:W-:-:S04]  /*52f0*/  FFMA.FTZ R32, R116, R73, R32 ;  /* 0x0000004974207223 */ /* 0x000fc80000010020 */
[----:B------:R-:W-:-:S04]  /*5300*/  FFMA.FTZ R54, R54, R88, R32 ;  /* 0x0000005836367223 */ /* 0x000fc80000010020 */
[----:B------:R-:W-:Y:S01]  /*5310*/  FFMA.FTZ R54, R115, R72, R54 ;  /* 0x0000004873367223 */ /* 0x000fe20000010036 */
[-C--:B---3--:R-:W-:Y:S01]  /*5320*/  FFMA.FTZ R52, R114, R33.reuse, R50 ;  /* 0x0000002172347223 */ /* 0x088fe20000010032 */
[----:B------:R-:W-:Y:S02]  /*5330*/  FMUL.FTZ R33, R7, R33 ;  /* 0x0000002107217220 */ /* 0x000fe40000410000 */
[----:B------:R-:W-:Y:S01]  /*5340*/  FFMA.FTZ R54, R108, R89, R54 ;  /* 0x000000596c367223 */ /* 0x000fe20000010036 */
[----:B------:R-:W-:Y:S01]  /*5350*/  FADD.FTZ R50, R36, R34 ;  /* 0x0000002224327221 */ /* 0x000fe20000010000 */
[-C--:B----4-:R-:W-:Y:S02]  /*5360*/  FFMA.FTZ R51, R113, R34.reuse, R51 ;  /* 0x0000002271337223 */ /* 0x090fe40000010033 */
[----:B------:R-:W-:Y:S01]  /*5370*/  FFMA.FTZ R54, R114, R33, R54 ;  /* 0x0000002172367223 */ /* 0x000fe20000010036 */
[----:B------:R-:W-:Y:S01]  /*5380*/  FMUL.FTZ R34, R6, R34 ;  /* 0x0000002206227220 */ /* 0x000fe20000410000 */
[----:B------:R-:W-:Y:S01]  /*5390*/  FFMA.FTZ R52, R112, R35, R52 ;  /* 0x0000002370347223 */ /* 0x000fe20000010034 */
[----:B------:R-:W2:Y:S01]  /*53a0*/  LDL.LU R108, [R1+0xa4] ;  /* 0x0000a400016c7983 */ /* 0x000ea20000300800 */
[----:B------:R-:W-:-:S04]  /*53b0*/  FFMA.FTZ R54, R55, R96, R54 ;  /* 0x0000006037367223 */ /* 0x000fc80000010036 */
[----:B------:R-:W-:Y:S01]  /*53c0*/  FFMA.FTZ R54, R113, R34, R54 ;  /* 0x0000002271367223 */ /* 0x000fe20000010036 */
[----:B------:R-:W-:-:S03]  /*53d0*/  FMUL.FTZ R35, R7, R35 ;  /* 0x0000002307237220 */ /* 0x000fc60000410000 */
[----:B------:R-:W-:Y:S02]  /*53e0*/  FFMA.FTZ R54, R11, R97, R54 ;  /* 0x000000610b367223 */ /* 0x000fe40000010036 */
[----:B------:R-:W3:Y:S02]  /*53f0*/  LDL.LU R11, [R1+0xa0] ;  /* 0x0000a000010b7983 */ /* 0x000ee40000300800 */
[----:B------:R-:W-:-:S04]  /*5400*/  FFMA.FTZ R54, R112, R35, R54 ;  /* 0x0000002370367223 */ /* 0x000fc80000010036 */
[----:B------:R-:W-:Y:S02]  /*5410*/  FFMA.FTZ R54, R12, R104, R54 ;  /* 0x000000680c367223 */ /* 0x000fe40000010036 */
[----:B------:R-:W4:Y:S04]  /*5420*/  LDL.LU R12, [R1+0x9c] ;  /* 0x00009c00010c7983 */ /* 0x000f280000300800 */
[----:B------:R-:W5:Y:S01]  /*5430*/  LDL.LU R106, [R1+0x94] ;  /* 0x00009400016a7983 */ /* 0x000f620000300800 */
        /* <DEDUP_REMOVED lines=11> */
[----:B------:R-:W-:-:S03]  /*54f0*/  FFMA.FTZ R53, R107, R37, R51 ;  /* 0x000000256b357223 */ /* 0x000fc60000010033 */
[----:B------:R-:W-:Y:S01]  /*5500*/  FADD.FTZ R55, R55, R35 ;  /* 0x0000002337377221 */ /* 0x000fe20000010000 */
[----:B------:R-:W-:Y:S01]  /*5510*/  FADD.FTZ R50, R50, R37 ;  /* 0x0000002532327221 */ /* 0x000fe20000010000 */
[----:B------:R-:W-:Y:S02]  /*5520*/  FMUL.FTZ R37, R6, R37 ;  /* 0x0000002506257220 */ /* 0x000fe40000410000 */
[----:B------:R-:W-:Y:S01]  /*5530*/  FADD.FTZ R55, R55, R104 ;  /* 0x0000006837377221 */ /* 0x000fe20000010000 */
[-C--:B------:R-:W-:Y:S01]  /*5540*/  FFMA.FTZ R62, R71, R105.reuse, R62 ;  /* 0x00000069473e7223 */ /* 0x080fe2000001003e */
        /* <DEDUP_REMOVED lines=8> */
[----:B------:R-:W-:-:S03]  /*55d0*/  FFMA.FTZ R54, R71, R105, R54 ;  /* 0x0000006947367223 */ /* 0x000fc60000010036 */
[----:B------:R-:W-:Y:S01]  /*55e0*/  FADD.FTZ R55, R55, R38 ;  /* 0x0000002637377221 */ /* 0x000fe20000010000 */
[----:B------:R-:W-:Y:S01]  /*55f0*/  FFMA.FTZ R54, R99, R38, R54 ;  /* 0x0000002663367223 */ /* 0x000fe20000010036 */
[----:B------:R-:W-:Y:S02]  /*5600*/  FADD.FTZ R50, R50, R39 ;  /* 0x0000002732327221 */ /* 0x000fe40000010000 */
[----:B------:R-:W-:Y:S01]  /*5610*/  FADD.FTZ R55, R55, R83 ;  /* 0x0000005337377221 */ /* 0x000fe20000010000 */
[----:B------:R-:W-:Y:S01]  /*5620*/  FFMA.FTZ R54, R70, R83, R54 ;  /* 0x0000005346367223 */ /* 0x000fe20000010036 */
[-C--:B------:R-:W-:Y:S01]  /*5630*/  FMUL.FTZ R30, R3, R102.reuse ;  /* 0x00000066031e7220 */ /* 0x080fe20000410000 */
[----:B------:R-:W-:Y:S01]  /*5640*/  FADD.FTZ R51, R51, R41 ;  /* 0x0000002933337221 */ /* 0x000fe20000010000 */
[----:B------:R-:W-:Y:S01]  /*5650*/  FMUL.FTZ R31, R2, R103 ;  /* 0x00000067021f7220 */ /* 0x000fe20000410000 */
[----:B------:R-:W-:Y:S01]  /*5660*/  FFMA.FTZ R62, R111, R102, R62 ;  /* 0x000000666f3e7223 */ /* 0x000fe2000001003e */
[----:B------:R-:W-:Y:S01]  /*5670*/  FADD.FTZ R63, R63, R102 ;  /* 0x000000663f3f7221 */ /* 0x000fe20000010000 */
[----:B------:R-:W-:-:S02]  /*5680*/  FADD.FTZ R50, R50, R42 ;  /* 0x0000002a32327221 */ /* 0x000fc40000010000 */
[-C--:B------:R-:W-:Y:S01]  /*5690*/  FFMA.FTZ R62, R109, R100.reuse, R62 ;  /* 0x000000646d3e7223 */ /* 0x080fe2000001003e */
[----:B------:R-:W-:Y:S01]  /*56a0*/  FADD.FTZ R63, R63, R100 ;  /* 0x000000643f3f7221 */ /* 0x000fe20000010000 */
[C---:B------:R-:W-:Y:S01]  /*56b0*/  FMUL.FTZ R32, R3.reuse, R100 ;  /* 0x0000006403207220 */ /* 0x040fe20000410000 */
[-C--:B------:R-:W-:Y:S01]  /*56c0*/  FMUL.FTZ R40, R3, R98.reuse ;  /* 0x0000006203287220 */ /* 0x080fe20000410000 */
[----:B------:R-:W-:Y:S01]  /*56d0*/  FFMA.FTZ R62, R15, R98, R62 ;  /* 0x000000620f3e7223 */ /* 0x000fe2000001003e */
[----:B------:R-:W-:Y:S01]  /*56e0*/  FADD.FTZ R63, R63, R98 ;  /* 0x000000623f3f7221 */ /* 0x000fe20000010000 */
[----:B------:R-:W-:Y:S01]  /*56f0*/  FADD.FTZ R98, R51, R43 ;  /* 0x0000002b33627221 */ /* 0x000fe20000010000 */
[----:B------:R-:W-:Y:S01]  /*5700*/  FMUL.FTZ R36, R2, R101 ;  /* 0x0000006502247220 */ /* 0x000fe20000410000 */
[----:B------:R-:W-:Y:S01]  /*5710*/  FADD.FTZ R50, R50, R45 ;  /* 0x0000002d32327221 */ /* 0x000fe20000010000 */
[----:B------:R-:W-:Y:S01]  /*5720*/  FFMA.FTZ R59, R110, R103, R59 ;  /* 0x000000676e3b7223 */ /* 0x000fe2000001003b */
[----:B------:R-:W-:Y:S01]  /*5730*/  FADD.FTZ R58, R58, R103 ;  /* 0x000000673a3a7221 */ /* 0x000fe20000010000 */
[----:B------:R-:W-:-:S03]  /*5740*/  FADD.FTZ R98, R98, R46 ;  /* 0x0000002e62627221 */ /* 0x000fc60000010000 */
[----:B------:R-:W-:-:S04]  /*5750*/  FADD.FTZ R58, R58, R101 ;  /* 0x000000653a3a7221 */ /* 0x000fc80000010000 */
[----:B------:R-:W-:Y:S01]  /*5760*/  FADD.FTZ R58, R58, R44 ;  /* 0x0000002c3a3a7221 */ /* 0x000fe20000010000 */
[----:B------:R-:W-:Y:S01]  /*5770*/  FADD.FTZ R60, R50, R47 ;  /* 0x0000002f323c7221 */ /* 0x000fe20000010000 */
[-C--:B------:R-:W-:Y:S01]  /*5780*/  FFMA.FTZ R62, R19, R48.reuse, R62 ;  /* 0x00000030133e7223 */ /* 0x080fe2000001003e */
[----:B------:R-:W-:Y:S01]  /*5790*/  FADD.FTZ R63, R63, R48 ;  /* 0x000000303f3f7221 */ /* 0x000fe20000010000 */
[C---:B------:R-:W-:Y:S01]  /*57a0*/  FMUL.FTZ R48, R3.reuse, R48 ;  /* 0x0000003003307220 */ /* 0x040fe20000410000 */
[----:B------:R-:W-:Y:S01]  /*57b0*/  FADD.FTZ R98, R98, R49 ;  /* 0x0000003162627221 */ /* 0x000fe20000010000 */
[----:B------:R-:W-:Y:S01]  /*57c0*/  FMUL.FTZ R50, R2, R64 ;  /* 0x0000004002327220 */ /* 0x000fe20000410000 */
[----:B------:R-:W-:Y:S01]  /*57d0*/  FMUL.FTZ R51, R6, R66 ;  /* 0x0000004206337220 */ /* 0x000fe20000410000 */
[----:B------:R-:W-:Y:S01]  /*57e0*/  FMUL.FTZ R70, R3, R69 ;  /* 0x0000004503467220 */ /* 0x000fe20000410000 */
[----:B------:R-:W-:Y:S01]  /*57f0*/  FMUL.FTZ R71, R7, R82 ;  /* 0x0000005207477220 */ /* 0x000fe20000410000 */
[----:B------:R-:W-:-:S02]  /*5800*/  UIADD3 UR10, UP0, UPT, UR10, 0x12, URZ ;  /* 0x000000120a0a7890 */ /* 0x000fc4000ff1e0ff */
[----:B------:R-:W-:Y:S02]  /*5810*/  USHF.L.U32 UR13, UR16, 0x1, URZ ;  /* 0x00000001100d7899 */ /* 0x000fe400080006ff */
[----:B------:R-:W-:Y:S02]  /*5820*/  UIADD3.X UR5, UPT, UPT, URZ, UR5, URZ, UP0, !UPT ;  /* 0x00000005ff057290 */ /* 0x000fe400087fe4ff */
[----:B------:R-:W-:Y:S02]  /*5830*/  USHF.L.U64.HI UR12, UR16, 0x1, UR17 ;  /* 0x00000001100c7899 */ /* 0x000fe40008010211 */
[----:B------:R-:W-:-:S04]  /*5840*/  UISETP.GE.U32.AND UP0, UPT, UR10, UR13, UPT ;  /* 0x0000000d0a00728c */ /* 0x000fc8000bf06070 */
[----:B------:R-:W-:Y:S01]  /*5850*/  UISETP.GE.AND.EX UP0, UPT, UR5, UR12, UPT, UP0 ;  /* 0x0000000c0500728c */ /* 0x000fe2000bf06300 */
[----:B------:R-:W-:Y:S01]  /*5860*/  FADD.FTZ R98, R98, R67 ;  /* 0x0000004362627221 */ /* 0x000fe20000010000 */
[-C--:B---3--:R-:W-:Y:S01]  /*5870*/  FFMA.FTZ R53, R11, R39.reuse, R53 ;  /* 0x000000270b357223 */ /* 0x088fe20000010035 */
[----:B------:R-:W-:-:S04]  /*5880*/  FMUL.FTZ R39, R6, R39 ;  /* 0x0000002706277220 */ /* 0x000fc80000410000 */
[----:B------:R-:W-:Y:S01]  /*5890*/  FADD.FTZ R55, R55, R39 ;  /* 0x0000002737377221 */ /* 0x000fe20000010000 */
[----:B------:R-:W-:Y:S01]  /*58a0*/  FFMA.FTZ R54, R11, R39, R54 ;  /* 0x000000270b367223 */ /* 0x000fe20000010036 */
[-C--:B----4-:R-:W-:Y:S01]  /*58b0*/  FFMA.FTZ R52, R12, R41.reuse, R52 ;  /* 0x000000290c347223 */ /* 0x090fe20000010034 */
[----:B------:R-:W-:Y:S01]  /*58c0*/  FMUL.FTZ R41, R7, R41 ;  /* 0x0000002907297220 */ /* 0x000fe20000410000 */
[----:B------:R-:W-:Y:S01]  /*58d0*/  FADD.FTZ R55, R55, R30 ;  /* 0x0000001e37377221 */ /* 0x000fe20000010000 */
[----:B------:R-:W-:-:S03]  /*58e0*/  FFMA.FTZ R54, R111, R30, R54 ;  /* 0x0000001e6f367223 */ /* 0x000fc60000010036 */
[----:B------:R-:W-:Y:S01]  /*58f0*/  FADD.FTZ R55, R55, R41 ;  /* 0x0000002937377221 */ /* 0x000fe20000010000 */
[----:B------:R-:W-:Y:S01]  /*5900*/  FFMA.FTZ R54, R12, R41, R54 ;  /* 0x000000290c367223 */ /* 0x000fe20000010036 */
[-C--:B------:R-:W-:Y:S01]  /*5910*/  FFMA.FTZ R53, R13, R42.reuse, R53 ;  /* 0x0000002a0d357223 */ /* 0x080fe20000010035 */
        /* <DEDUP_REMOVED lines=14> */
[----:B--2---:R-:W-:-:S03]  /*5a00*/  FFMA.FTZ R54, R108, R36, R54 ;  /* 0x000000246c367223 */ /* 0x004fc60000010036 */
[----:B------:R-:W-:Y:S01]  /*5a10*/  FADD.FTZ R55, R55, R45 ;  /* 0x0000002d37377221 */ /* 0x000fe20000010000 */
[----:B------:R-:W-:Y:S01]  /*5a20*/  FFMA.FTZ R54, R16, R45, R54 ;  /* 0x0000002d10367223 */ /* 0x000fe20000010036 */
[----:B------:R-:W-:Y:S01]  /*5a30*/  FFMA.FTZ R59, R108, R101, R59 ;  /* 0x000000656c3b7223 */ /* 0x000fe2000001003b */
[-C--:B------:R-:W-:Y:S01]  /*5a40*/  FFMA.FTZ R94, R17, R46.reuse, R94 ;  /* 0x0000002e115e7223 */ /* 0x080fe2000001005e */
[----:B------:R-:W-:Y:S01]  /*5a50*/  FMUL.FTZ R46, R7, R46 ;  /* 0x0000002e072e7220 */ /* 0x000fe20000410000 */
[----:B------:R-:W-:Y:S01]  /*5a60*/  FADD.FTZ R55, R55, R40 ;  /* 0x0000002837377221 */ /* 0x000fe20000010000 */
        /* <DEDUP_REMOVED lines=16> */
[----:B------:R-:W-:-:S03]  /*5b70*/  FFMA.FTZ R57, R21, R49, R54 ;  /* 0x0000003115397223 */ /* 0x000fc60000010036 */
[----:B------:R-:W-:Y:S01]  /*5b80*/  FADD.FTZ R56, R56, R50 ;  /* 0x0000003238387221 */ /* 0x000fe20000010000 */
[----:B------:R-:W-:Y:S01]  /*5b90*/  FFMA.FTZ R57, R22, R50, R57 ;  /* 0x0000003216397223 */ /* 0x000fe20000010039 */
[----:B------:R-:W-:Y:S02]  /*5ba0*/  FMUL.FTZ R52, R3, R65 ;  /* 0x0000004103347220 */ /* 0x000fe40000410000 */
[----:B------:R-:W-:Y:S01]  /*5bb0*/  FADD.FTZ R56, R56, R51 ;  /* 0x0000003338387221 */ /* 0x000fe20000010000 */
[----:B------:R-:W-:Y:S01]  /*5bc0*/  FFMA.FTZ R57, R24, R51, R57 ;  /* 0x0000003318397223 */ /* 0x000fe20000010039 */
[----:B------:R-:W-:Y:S02]  /*5bd0*/  FMUL.FTZ R53, R7, R67 ;  /* 0x0000004307357220 */ /* 0x000fe40000410000 */
[----:B------:R-:W-:Y:S01]  /*5be0*/  FADD.FTZ R56, R56, R52 ;  /* 0x0000003438387221 */ /* 0x000fe20000010000 */
[----:B------:R-:W-:Y:S01]  /*5bf0*/  FFMA.FTZ R57, R23, R52, R57 ;  /* 0x0000003417397223 */ /* 0x000fe20000010039 */
[----:B------:R-:W-:-:S02]  /*5c00*/  FMUL.FTZ R54, R2, R68 ;  /* 0x0000004402367220 */ /* 0x000fc40000410000 */
[----:B------:R-:W-:Y:S01]  /*5c10*/  FADD.FTZ R56, R56, R53 ;  /* 0x0000003538387221 */ /* 0x000fe20000010000 */
[----:B------:R-:W-:Y:S01]  /*5c20*/  FFMA.FTZ R57, R27, R53, R57 ;  /* 0x000000351b397223 */ /* 0x000fe20000010039 */
[----:B------:R-:W-:Y:S02]  /*5c30*/  FMUL.FTZ R55, R6, R81 ;  /* 0x0000005106377220 */ /* 0x000fe40000410000 */
        /* <DEDUP_REMOVED lines=8> */
[----:B-----5:R0:W-:Y:S01]  /*5cc0*/  STS.64 [R106], R56 ;  /* 0x000000386a007388 */ /* 0x0201e20000000a00 */
[----:B------:R-:W-:Y:S01]  /*5cd0*/  FFMA.FTZ R59, R22, R64, R59 ;  /* 0x00000040163b7223 */ /* 0x000fe2000001003b */
[----:B------:R-:W-:Y:S01]  /*5ce0*/  FADD.FTZ R64, R58, R64 ;  /* 0x000000403a407221 */ /* 0x000fe20000010000 */
[----:B------:R-:W-:Y:S01]  /*5cf0*/  FFMA.FTZ R58, R23, R65, R62 ;  /* 0x00000041173a7223 */ /* 0x000fe2000001003e */
[----:B------:R-:W-:Y:S01]  /*5d00*/  FFMA.FTZ R61, R24, R66, R61 ;  /* 0x00000042183d7223 */ /* 0x000fe2000001003d */
[----:B------:R-:W-:Y:S01]  /*5d10*/  FADD.FTZ R65, R63, R65 ;  /* 0x000000413f417221 */ /* 0x000fe20000010000 */
[----:B------:R-:W-:Y:S01]  /*5d20*/  FADD.FTZ R66, R60, R66 ;  /* 0x000000423c427221 */ /* 0x000fe20000010000 */
[----:B------:R-:W-:Y:S01]  /*5d30*/  FFMA.FTZ R94, R27, R67, R94 ;  /* 0x000000431b5e7223 */ /* 0x000fe2000001005e */
[----:B------:R-:W-:Y:S01]  /*5d40*/  FFMA.FTZ R62, R25, R68, R59 ;  /* 0x00000044193e7223 */ /* 0x000fe2000001003b */
[----:B------:R-:W-:Y:S01]  /*5d50*/  FFMA.FTZ R60, R28, R81, R61 ;  /* 0x000000511c3c7223 */ /* 0x000fe2000001003d */
[----:B------:R-:W-:Y:S01]  /*5d60*/  FADD.FTZ R63, R64, R68 ;  /* 0x00000044403f7221 */ /* 0x000fe20000010000 */
[----:B------:R-:W-:Y:S01]  /*5d70*/  FFMA.FTZ R58, R26, R69, R58 ;  /* 0x000000451a3a7223 */ /* 0x000fe2000001003a */
[----:B------:R-:W-:Y:S01]  /*5d80*/  FADD.FTZ R59, R65, R69 ;  /* 0x00000045413b7221 */ /* 0x000fe20000010000 */
[----:B------:R-:W-:Y:S01]  /*5d90*/  FADD.FTZ R61, R66, R81 ;  /* 0x00000051423d7221 */ /* 0x000fe20000010000 */
[----:B0-----:R-:W-:Y:S01]  /*5da0*/  FFMA.FTZ R56, R29, R82, R94 ;  /* 0x000000521d387223 */ /* 0x001fe2000001005e */
[----:B------:R-:W-:Y:S01]  /*5db0*/  FADD.FTZ R57, R98, R82 ;  /* 0x0000005262397221 */ /* 0x000fe20000010000 */
[----:B------:R-:W-:Y:S06]  /*5dc0*/  BAR.SYNC.DEFER_BLOCKING 0x0 ;  /* 0x0000000000007b1d */ /* 0x000fec0000010000 */
[----:B------:R-:W-:Y:S05]  /*5dd0*/  BRA.U !UP0, `(.L_x_599) ;  /* 0x0000000108ec7547 */ /* 0x000fea000b800000 */
[----:B------:R-:W0:Y:S01]  /*5de0*/  S2R R68, SR_TID.X ;  /* 0x0000000000447919 */ /* 0x000e220000002100 */
[----:B------:R-:W1:Y:S01]  /*5df0*/  S2UR UR7, SR_CgaCtaId ;  /* 0x00000000000779c3 */ /* 0x000e620000008800 */
[----:B------:R-:W-:-:S07]  /*5e00*/  UMOV UR6, 0x400 ;  /* 0x0000040000067882 */ /* 0x000fce0000000000 */
[----:B------:R-:W2:Y:S01]  /*5e10*/  LDC.64 R100, c[0x0][0x3d0] ;  /* 0x0000f400ff647b82 */ /* 0x000ea20000000a00 */
        /* <DEDUP_REMOVED lines=35> */
[----:B------:R-:W-:-:S05]  /*6050*/  SHF.L.U32 R69, R64, 0x1, RZ ;  /* 0x0000000140457819 */ /* 0x000fca00000006ff */
[----:B--2---:R-:W-:-:S05]  /*6060*/  IMAD.WIDE.U32 R64, R69, 0x4, R100 ;  /* 0x0000000445407825 */ /* 0x004fca00078e0064 */
[----:B------:R0:W-:Y:S02]  /*6070*/  STG.E.64 desc[UR14][R64.64+0x4800], R66 ;  /* 0x0048004240007986 */ /* 0x0001e4000c101b0e */
[----:B0-----:R-:W-:Y:S02]  /*6080*/  IADD3 R67, PT, PT, R68, 0x1e0, RZ ;  /* 0x000001e044437810 */ /* 0x001fe40007ffe0ff */
[----:B------:R-:W-:Y:S02]  /*6090*/  IADD3 R64, PT, PT, R69, 0x3c0, RZ ;  /* 0x000003c045407810 */ /* 0x000fe40007ffe0ff */
[----:B------:R-:W-:-:S03]  /*60a0*/  SHF.R.U32.HI R66, RZ, 0x4, R67 ;  /* 0x00000004ff427819 */ /* 0x000fc60000011643 */
[----:B------:R-:W-:Y:S01]  /*60b0*/  IMAD.WIDE.U32 R64, R64, 0x4, R100 ;  /* 0x0000000440407825 */ /* 0x000fe200078e0064 */
        /* <DEDUP_REMOVED lines=13> */
.L_x_599:
        /* <DEDUP_REMOVED lines=12> */
[----:B------:R-:W-:Y:S02]  /*6250*/  IADD3 R69, PT, PT, R69, 0x3c00, RZ ;  /* 0x00003c0045457810 */ /* 0x000fe40007ffe0ff */
[----:B------:R-:W-:-:S02]  /*6260*/  LOP3.LUT R81, R81, 0x8, RZ, 0xc0, !PT ;  /* 0x0000000851517812 */ /* 0x000fc400078ec0ff */
[----:B------:R-:W-:-:S05]  /*6270*/  LEA.HI R68, R94, UR6, RZ, 0x1f ;  /* 0x000000065e447c11 */ /* 0x000fca000f8ff8ff */
[----:B------:R-:W-:-:S05]  /*6280*/  IMAD R68, R68, R64, -UR7 ;  /* 0x8000000744447e24 */ /* 0x000fca000f8e0240 */
[----:B------:R-:W-:Y:S02]  /*6290*/  SHF.R.U32.HI R64, RZ, 0x2, R68 ;  /* 0x00000002ff407819 */ /* 0x000fe40000011644 */
[----:B------:R-:W-:-:S04]  /*62a0*/  LOP3.LUT R66, R68, 0x4, RZ, 0xfc, !PT ;  /* 0x0000000444427812 */ /* 0x000fc800078efcff */
        /* <DEDUP_REMOVED lines=208> */
.L_x_601:
[----:B------:R-:W-:Y:S05]  /*6fb0*/  BSYNC.RECONVERGENT B0 ;  /* 0x0000000000007941 */ /* 0x000fea0003800200 */
.L_x_600:
        /* <DEDUP_REMOVED lines=17> */
.L_x_603:
[----:B------:R-:W-:Y:S05]  /*70d0*/  BSYNC.RECONVERGENT B0 ;  /* 0x0000000000007941 */ /* 0x000fea0003800200 */
.L_x_602:
        /* <DEDUP_REMOVED lines=10> */
[----:B------:R-:W-:-:S03]  /*7180*/  ULOP3.LUT UP1, URZ, UR6, UR18, URZ, 0xfc, !UPT ;  /* 0x0000001206ff7292 */ /* 0x000fc6000f82fcff */
[----:B------:R-:W-:Y:S02]  /*7190*/  UMOV UR6, 0x7fffffb9 ;  /* 0x7fffffb900067882 */ /* 0x000fe40000000000 */
[----:B------:R-:W-:Y:S02]  /*71a0*/  USEL UR6, UR6, 0x1, !UP1 ;  /* 0x0000000106067887 */ /* 0x000fe4000c800000 */
[----:B-1----:R-:W-:-:S04]  /*71b0*/  UIADD3 UR7, UP2, UPT, UR7, UR12, URZ ;  /* 0x0000000c07077290 */ /* 0x002fc8000ff5e0ff */
[----:B0-----:R-:W-:Y:S01]  /*71c0*/  MOV R66, UR6 ;  /* 0x0000000600427c02 */ /* 0x001fe20008000f00 */
[----:B------:R-:W-:Y:S01]  /*71d0*/  UIADD3.X UR9, UPT, UPT, URZ, UR13, URZ, UP2, !UPT ;  /* 0x0000000dff097290 */ /* 0x000fe200097fe4ff */
[----:B------:R-:W-:-:S05]  /*71e0*/  MOV R64, UR7 ;  /* 0x0000000700407c02 */ /* 0x000fca0008000f00 */
[----:B------:R-:W-:Y:S01]  /*71f0*/  MOV R65, UR9 ;  /* 0x0000000900417c02 */ /* 0x000fe20008000f00 */
[----:B------:R-:W-:Y:S06]  /*7200*/  MEMBAR.ALL.GPU ;  /* 0x0000000000007992 */ /* 0x000fec000000a000 */
[----:B------:R-:W-:-:S00]  /*7210*/  ERRBAR ;  /* 0x00000000000079ab */ /* 0x000fc00000000000 */
[----:B------:R-:W-:Y:S06]  /*7220*/  CGAERRBAR ;  /* 0x00000000000075ab */ /* 0x000fec0000000000 */
[----:B------:R0:W5:Y:S02]  /*7230*/  ATOM.E.ADD.STRONG.GPU PT, R66, desc[UR14][R64.64+0x48], R66 ;  /* 0x800048424042798a */ /* 0x00016400081ef10e */
.L_x_606:
[----:B------:R-:W2:Y:S04]  /*7240*/  LD.E.STRONG.GPU R67, desc[UR14][R64.64+0x48] ;  /* 0x0000480e40437980 */ /* 0x000ea8000c10f900 */
[----:B--2---:R-:W-:Y:S01]  /*7250*/  CCTL.IVALL ;  /* 0x00000000ff00798f */ /* 0x004fe20002000000 */
[----:B------:R-:W-:Y:S05]  /*7260*/  YIELD ;  /* 0x0000000000007946 */ /* 0x000fea0003800000 */
[----:B-----5:R-:W-:-:S04]  /*7270*/  LOP3.LUT R67, R67, R66, RZ, 0x3c, !PT ;  /* 0x0000004243437212 */ /* 0x020fc800078e3cff */
[----:B------:R-:W-:-:S13]  /*7280*/  ISETP.GT.AND P0, PT, R67, -0x1, PT ;  /* 0xffffffff4300780c */ /* 0x000fda0003f04270 */
[----:B------:R-:W-:Y:S05]  /*7290*/  @P0 BRA `(.L_x_606) ;  /* 0xfffffffc00e80947 */ /* 0x000fea000383ffff */
.L_x_605:
[----:B------:R-:W-:Y:S05]  /*72a0*/  WARPSYNC.ALL ;  /* 0x0000000000007948 */ /* 0x000fea0003800000 */
[----:B------:R-:W-:Y:S06]  /*72b0*/  BAR.SYNC.DEFER_BLOCKING 0x0 ;  /* 0x0000000000007b1d */ /* 0x000fec0000010000 */
[----:B------:R-:W-:Y:S05]  /*72c0*/  BRA `(.L_x_607) ;  /* 0x0000000000547947 */ /* 0x000fea0003800000 */
.L_x_604:
[----:B------:R-:W-:Y:S01]  /*72d0*/  BAR.SYNC.DEFER_BLOCKING 0x0 ;  /* 0x0000000000007b1d */ /* 0x000fe20000010000 */
[----:B------:R-:W-:-:S13]  /*72e0*/  ISETP.NE.AND P0, PT, R94, RZ, PT ;  /* 0x000000ff5e00720c */ /* 0x000fda0003f05270 */
[----:B------:R-:W-:Y:S05]  /*72f0*/  @P0 BRA `(.L_x_608) ;  /* 0x0000000000400947 */ /* 0x000fea0003800000 */
[----:B0-----:R-:W0:Y:S01]  /*7300*/  LDC.64 R66, c[0x0][0x3d8] ;  /* 0x0000f600ff427b82 */ /* 0x001e220000000a00 */
        /* <DEDUP_REMOVED lines=9> */
.L_x_609:
[----:B------:R-:W2:Y:S04]  /*73a0*/  LD.E.STRONG.GPU R67, desc[UR14][R64.64] ;  /* 0x0000000e40437980 */ /* 0x000ea8000c10f900 */
[----:B--2---:R-:W-:Y:S01]  /*73b0*/  CCTL.IVALL ;  /* 0x00000000ff00798f */ /* 0x004fe20002000000 */
[----:B------:R-:W-:Y:S05]  /*73c0*/  YIELD ;  /* 0x0000000000007946 */ /* 0x000fea0003800000 */
[----:B-----5:R-:W-:-:S04]  /*73d0*/  LOP3.LUT R67, R67, R66, RZ, 0x3c, !PT ;  /* 0x0000004243437212 */ /* 0x020fc800078e3cff */
[----:B------:R-:W-:-:S13]  /*73e0*/  ISETP.GT.AND P0, PT, R67, -0x1, PT ;  /* 0xffffffff4300780c */ /* 0x000fda0003f04270 */
[----:B------:R-:W-:Y:S05]  /*73f0*/  @P0 BRA `(.L_x_609) ;  /* 0xfffffffc00e80947 */ /* 0x000fea000383ffff */
.L_x_608:
[----:B------:R-:W-:Y:S05]  /*7400*/  WARPSYNC.ALL ;  /* 0x0000000000007948 */ /* 0x000fea0003800000 */
[----:B------:R-:W-:Y:S06]  /*7410*/  BAR.SYNC.DEFER_BLOCKING 0x0 ;  /* 0x0000000000007b1d */ /* 0x000fec0000010000 */
.L_x_607:
[----:B------:R-:W-:Y:S01]  /*7420*/  ISETP.GT.U32.AND P0, PT, R94, 0x3f, PT ;  /* 0x0000003f5e00780c */ /* 0x000fe20003f04070 */
[----:B------:R-:W2:Y:S01]  /*7430*/  LDL R102, [R1+0x98] ;  /* 0x0000980001667983 */ /* 0x000ea20000100800 */
[----:B0-----:R-:W-:Y:S01]  /*7440*/  MOV R65, UR4 ;  /* 0x0000000400417c02 */ /* 0x001fe20008000f00 */
[----:B------:R-:W0:Y:S01]  /*7450*/  S2UR UR7, SR_CgaCtaId ;  /* 0x00000000000779c3 */ /* 0x000e220000008800 */
[----:B------:R-:W-:Y:S01]  /*7460*/  UMOV UR6, 0x400 ;  /* 0x0000040000067882 */ /* 0x000fe20000000000 */
[----:B------:R-:W3:Y:S08]  /*7470*/  LDL.LU R101, [R1+0x24] ;  /* 0x0000240001657983 */ /* 0x000ef00000300800 */
[----:B------:R-:W1:Y:S08]  /*7480*/  @!P0 LDC R64, c[0x0][0x374] ;  /* 0x0000dd00ff408b82 */ /* 0x000e700000000800 */
[----:B------:R-:W4:Y:S01]  /*7490*/  @!P0 LDC.64 R66, c[0x0][0x3d0] ;  /* 0x0000f400ff428b82 */ /* 0x000f220000000a00 */
[----:B------:R-:W-:Y:S01]  /*74a0*/  UIADD3 UR6, UPT, UPT, UR6, 0x5280, URZ ;  /* 0x0000528006067890 */ /* 0x000fe2000fffe0ff */
[----:B------:R-:W3:Y:S04]  /*74b0*/  LDL.LU R100, [R1+0x20] ;  /* 0x0000200001647983 */ /* 0x000ee80000300800 */
[----:B------:R-:W3:Y:S01]  /*74c0*/  LDL.LU R98, [R1+0x1c] ;  /* 0x00001c0001627983 */ /* 0x000ee20000300800 */
[----:B-1----:R-:W-:Y:S01]  /*74d0*/  @!P0 IMAD R64, R64, R65, UR8 ;  /* 0x0000000840408e24 */ /* 0x002fe2000f8e0241 */
[----:B------:R-:W-:-:S02]  /*74e0*/  @!P0 SHF.L.U32 R65, R94, 0x1, RZ ;  /* 0x000000015e418819 */ /* 0x000fc400000006ff */
[----:B------:R-:W3:Y:S02]  /*74f0*/  LDL.LU R68, [R1+0xc] ;  /* 0x00000c0001447983 */ /* 0x000ee40000300800 */
[----:B------:R-:W-:Y:S02]  /*7500*/  @!P0 LOP3.LUT R65, R65, 0x7e, RZ, 0xc0, !PT ;  /* 0x0000007e41418812 */ /* 0x000fe400078ec0ff */
[----:B------:R-:W3:Y:S02]  /*7510*/  LDL.LU R69, [R1+0x8] ;  /* 0x0000080001457983 */ /* 0x000ee40000300800 */
[----:B------:R-:W-:Y:S01]  /*7520*/  @!P0 LEA R64, R64, R65, 0x7 ;  /* 0x0000004140408211 */ /* 0x000fe200078e38ff */
[----:B0-----:R-:W-:Y:S01]  /*7530*/  ULEA UR6, UR7, UR6, 0x18 ;  /* 0x0000000607067291 */ /* 0x001fe2000f8ec0ff */
[----:B------:R-:W3:Y:S03]  /*7540*/  LDL.LU R81, [R1+0x4] ;  /* 0x0000040001517983 */ /* 0x000ee60000300800 */
[----:B----4-:R-:W-:Y:S01]  /*7550*/  @!P0 IMAD.WIDE.U32 R64, R64, 0x4, R66 ;  /* 0x0000000440408825 */ /* 0x010fe200078e0042 */
[----:B------:R-:W4:Y:S03]  /*7560*/  LDL.LU R82, [R1] ;  /* 0x0000000001527983 */ /* 0x000f260000300800 */
[----:B------:R-:W-:Y:S01]  /*7570*/  HFMA2 R66, -RZ, RZ, 0, 0 ;  /* 0x00000000ff427431 */ /* 0x000fe200000001ff */
[----:B------:R-:W-:Y:S04]  /*7580*/  STL [R1+0xac], R6 ;  /* 0x0000ac0601007387 */ /* 0x000fe80000100800 */
[----:B------:R-:W2:Y:S04]  /*7590*/  @!P0 LDG.E.64 R64, desc[UR14][R64.64] ;  /* 0x0000000e40408981 */ /* 0x000ea8000c1e1b00 */
[----:B------:R-:W-:Y:S04]  /*75a0*/  STL [R1+0xa8], R5 ;  /* 0x0000a80501007387 */ /* 0x000fe80000100800 */
[----:B------:R-:W-:Y:S04]  /*75b0*/  STL [R1+0xa4], R4 ;  /* 0x0000a40401007387 */ /* 0x000fe80000100800 */
[----:B------:R-:W-:Y:S04]  /*75c0*/  STL [R1+0xa0], R3 ;  /* 0x0000a00301007387 */ /* 0x000fe80000100800 */
[----:B------:R0:W-:Y:S04]  /*75d0*/  STL [R1+0x9c], R2 ;  /* 0x00009c0201007387 */ /* 0x0001e80000100800 */
[----:B0-----:R-:W4:Y:S01]  /*75e0*/  LDL.LU R2, [R1+0x38] ;  /* 0x0000380001027983 */ /* 0x001f220000300800 */
[----:B--2---:R-:W-:Y:S01]  /*75f0*/  @!P0 FADD.FTZ R66, RZ, R64 ;  /* 0x00000040ff428221 */ /* 0x004fe20000010000 */
[----:B------:R-:W-:Y:S01]  /*7600*/  MOV R64, RZ ;  /* 0x000000ff00407202 */ /* 0x000fe20000000f00 */
[----:B------:R-:W-:-:S03]  /*7610*/  @!P0 FADD.FTZ R64, RZ, R65 ;  /* 0x00000041ff408221 */ /* 0x000fc60000010000 */
        /* <DEDUP_REMOVED lines=8> */
[----:B------:R-:W0:Y:S01]  /*76a0*/  SHFL.BFLY PT, R66, R64, 0x1, 0x1f ;  /* 0x0c201f0040427f89 */ /* 0x000e2200000e0000 */
[----:B------:R-:W-:Y:S01]  /*76b0*/  LOP3.LUT P0, RZ, R94, 0x3c7, RZ, 0xc0, !PT ;  /* 0x000003c75eff7812 */ /* 0x000fe2000780c0ff */
[----:B0-----:R-:W-:Y:S02]  /*76c0*/  FADD.FTZ R64, R64, R66 ;  /* 0x0000004240407221 */ /* 0x001fe40000010000 */
[----:B------:R-:W0:Y:S10]  /*76d0*/  SHFL.BFLY PT, R66, R65, 0x1, 0x1f ;  /* 0x0c201f0041427f89 */ /* 0x000e3400000e0000 */
[----:B------:R-:W-:Y:S01]  /*76e0*/  @!P0 FMUL.FTZ R64, R64, 3.2552085031056776643e-05 ;  /* 0x3808888940408820 */ /* 0x000fe20000410000 */
[----:B0-----:R-:W-:-:S04]  /*76f0*/  FADD.FTZ R65, R65, R66 ;  /* 0x0000004241417221 */ /* 0x001fc80000010000 */
[----:B------:R-:W-:-:S05]  /*7700*/  @!P0 FMUL.FTZ R65, R65, 3.2552085031056776643e-05 ;  /* 0x3808888941418820 */ /* 0x000fca0000410000 */
[----:B------:R0:W-:Y:S04]  /*7710*/  @!P0 STS.64 [R94+UR6], R64 ;  /* 0x000000405e008988 */ /* 0x0001e80008000a06 */
[----:B0-----:R-:W2:Y:S01]  /*7720*/  LDL.LU R94, [R1+0x40] ;  /* 0x00004000015e7983 */ /* 0x001ea20000300800 */
[----:B------:R-:W-:-:S04]  /*7730*/  USHF.L.U32 UR9, UR8, 0x3, URZ ;  /* 0x0000000308097899 */ /* 0x000fc800080006ff */
[----:B------:R-:W-:-:S06]  /*7740*/  ULOP3.LUT UR9, UR9, 0x8, URZ, 0xc0, !UPT ;  /* 0x0000000809097892 */ /* 0x000fcc000f8ec0ff */
[----:B------:R-:W-:-:S04]  /*7750*/  IADD3 R64, PT, PT, R102, -UR9, RZ ;  /* 0x8000000966407c10 */ /* 0x000fc8000fffe0ff */
[----:B------:R-:W-:Y:S01]  /*7760*/  LEA R64, R64, UR6, 0x3 ;  /* 0x0000000640407c11 */ /* 0x000fe2000f8e18ff */
[----:B------:R-:W-:Y:S06]  /*7770*/  BAR.SYNC.DEFER_BLOCKING 0x0 ;  /* 0x0000000000007b1d */ /* 0x000fec0000010000 */
[----:B------:R-:W0:Y:S01]  /*7780*/  LDCU.64 UR6, c[0x0][0x380] ;  /* 0x00007000ff0677ac */ /* 0x000e220008000a00 */
[----:B------:R-:W1:Y:S02]  /*7790*/  LDS.64 R64, [R64] ;  /* 0x0000000040407984 */ /* 0x000e640000000a00 */
[----:B-1----:R-:W-:-:S04]  /*77a0*/  FADD.FTZ R123, R123, -R64 ;  /* 0x800000407b7b7221 */ /* 0x002fc80000010000 */
[----:B------:R-:W-:Y:S01]  /*77b0*/  FFMA.FTZ R123, R0, -R65, R123 ;  /* 0x80000041007b7223 */ /* 0x000fe2000001007b */
[--C-:B---3--:R-:W-:Y:S02]  /*77c0*/  FADD.FTZ R0, R101, -R64.reuse ;  /* 0x8000004065007221 */ /* 0x108fe40000010000 */
[----:B------:R-:W3:Y:S01]  /*77d0*/  LDL.LU R101, [R1+0x34] ;  /* 0x0000340001657983 */ /* 0x000ee20000300800 */
[----:B------:R-:W-:-:S03]  /*77e0*/  FADD.FTZ R84, R84, -R64 ;  /* 0x8000004054547221 */ /* 0x000fc60000010000 */
[----:B------:R-:W3:Y:S04]  /*77f0*/  LDL.LU R6, [R1+0x48] ;  /* 0x0000480001067983 */ /* 0x000ee80000300800 */
[----:B------:R-:W3:Y:S01]  /*7800*/  LDL.LU R5, [R1+0x30] ;  /* 0x0000300001057983 */ /* 0x000ee20000300800 */
[----:B----4-:R-:W-:-:S03]  /*7810*/  FFMA.FTZ R84, R2, -R65, R84 ;  /* 0x8000004102547223 */ /* 0x010fc60000010054 */
[----:B------:R-:W4:Y:S01]  /*7820*/  LDL.LU R103, [R1+0x50] ;  /* 0x0000500001677983 */ /* 0x000f220000300800 */
[----:B------:R-:W-:-:S03]  /*7830*/  FADD.FTZ R66, R100, -R64 ;  /* 0x8000004064427221 */ /* 0x000fc60000010000 */
[----:B------:R-:W4:Y:S04]  /*7840*/  LDL.LU R4, [R1+0x2c] ;  /* 0x00002c0001047983 */ /* 0x000f280000300800 */
[----:B------:R-:W4:Y:S04]  /*7850*/  LDL.LU R3, [R1+0x58] ;  /* 0x0000580001037983 */ /* 0x000f280000300800 */
[----:B------:R-:W4:Y:S01]  /*7860*/  LDL.LU R102, [R1+0x28] ;  /* 0x0000280001667983 */ /* 0x000f220000300800 */
[----:B------:R-:W-:-:S03]  /*7870*/  FADD.FTZ R67, R98, -R64 ;  /* 0x8000004062437221 */ /* 0x000fc60000010000 */
[----:B------:R-:W4:Y:S04]  /*7880*/  LDL.LU R2, [R1+0x60] ;  /* 0x0000600001027983 */ /* 0x000f280000300800 */
[----:B------:R-:W4:Y:S01]  /*7890*/  LDL.LU R100, [R1+0x18] ;  /* 0x0000180001647983 */ /* 0x000f220000300800 */
[----:B--2---:R-:W-:-:S03]  /*78a0*/  FFMA.FTZ R0, R94, -R65, R0 ;  /* 0x800000415e007223 */ /* 0x004fc60000010000 */
[----:B------:R-:W2:Y:S04]  /*78b0*/  LDL.LU R94, [R1+0x68] ;  /* 0x00006800015e7983 */ /* 0x000ea80000300800 */
[----:B------:R-:W2:Y:S04]  /*78c0*/  LDL.LU R106, [R1+0x14] ;  /* 0x00001400016a7983 */ /* 0x000ea80000300800 */
[----:B------:R-:W2:Y:S01]  /*78d0*/  LDL.LU R98, [R1+0x70] ;  /* 0x0000700001627983 */ /* 0x000ea20000300800 */
        /* <DEDUP_REMOVED lines=59> */
[----:B---3--:R-:W-:-:S02]  /*7c90*/  FFMA.FTZ R87, R101, -R65, R87 ;  /* 0x8000004165577223 */ /* 0x008fc40000010057 */
[----:B------:R-:W3:Y:S01]  /*7ca0*/  LDL.LU R101, [R1+0x10] ;  /* 0x0000100001657983 */ /* 0x000ee20000300800 */
[----:B------:R-:W-:-:S03]  /*7cb0*/  FFMA.FTZ R66, R6, -R65, R66 ;  /* 0x8000004106427223 */ /* 0x000fc60000010042 */
[----:B------:R-:W3:Y:S01]  /*7cc0*/  LDL.LU R71, [R1+0x78] ;  /* 0x0000780001477983 */ /* 0x000ee20000300800 */
[----:B------:R-:W-:-:S03]  /*7cd0*/  FFMA.FTZ R91, R5, -R65, R91 ;  /* 0x80000041055b7223 */ /* 0x000fc6000001005b */
[----:B------:R1:W5:Y:S01]  /*7ce0*/  LDL.LU R6, [R1+0xac] ;  /* 0x0000ac0001067983 */ /* 0x0003620000300800 */
[----:B----4-:R-:W-:-:S03]  /*7cf0*/  FFMA.FTZ R67, R103, -R65, R67 ;  /* 0x8000004167437223 */ /* 0x010fc60000010043 */
[----:B------:R1:W5:Y:S01]  /*7d00*/  LDL.LU R5, [R1+0xa8] ;  /* 0x0000a80001057983 */ /* 0x0003620000300800 */
[----:B------:R-:W-:-:S03]  /*7d10*/  FFMA.FTZ R93, R4, -R65, R93 ;  /* 0x80000041045d7223 */ /* 0x000fc6000001005d */
[----:B------:R-:W4:Y:S01]  /*7d20*/  LDL.LU R103, [R1+0x80] ;  /* 0x0000800001677983 */ /* 0x000f220000300800 */
[----:B------:R-:W-:-:S03]  /*7d30*/  FFMA.FTZ R68, R3, -R65, R68 ;  /* 0x8000004103447223 */ /* 0x000fc60000010044 */
[----:B------:R1:W5:Y:S01]  /*7d40*/  LDL.LU R4, [R1+0xa4] ;  /* 0x0000a40001047983 */ /* 0x0003620000300800 */
[----:B------:R-:W-:-:S03]  /*7d50*/  FFMA.FTZ R90, R102, -R65, R90 ;  /* 0x80000041665a7223 */ /* 0x000fc6000001005a */
[----:B------:R1:W5:Y:S01]  /*7d60*/  LDL.LU R3, [R1+0xa0] ;  /* 0x0000a00001037983 */ /* 0x0003620000300800 */
[----:B------:R-:W-:-:S03]  /*7d70*/  FFMA.FTZ R69, R2, -R65, R69 ;  /* 0x8000004102457223 */ /* 0x000fc60000010045 */
[----:B------:R-:W4:Y:S01]  /*7d80*/  LDL.LU R102, [R1+0x88] ;  /* 0x0000880001667983 */ /* 0x000f220000300800 */
[----:B------:R-:W-:-:S03]  /*7d90*/  FFMA.FTZ R92, R100, -R65, R92 ;  /* 0x80000041645c7223 */ /* 0x000fc6000001005c */
[----:B------:R1:W5:Y:S04]  /*7da0*/  LDL.LU R2, [R1+0x9c] ;  /* 0x00009c0001027983 */ /* 0x0003680000300800 */
[----:B------:R-:W4:Y:S01]  /*7db0*/  LDL.LU R100, [R1+0x84] ;  /* 0x0000840001647983 */ /* 0x000f220000300800 */
[----:B--2---:R-:W-:-:S03]  /*7dc0*/  FFMA.FTZ R82, R98, -R65, R82 ;  /* 0x8000004162527223 */ /* 0x004fc60000010052 */
[----:B------:R-:W2:Y:S01]  /*7dd0*/  LDL.LU R98, [R1+0x7c] ;  /* 0x00007c0001627983 */ /* 0x000ea20000300800 */
[-C--:B------:R-:W-:Y:S01]  /*7de0*/  FFMA.FTZ R78, R121, -R65.reuse, R78 ;  /* 0x80000041794e7223 */ /* 0x080fe2000001004e */
[-C--:B------:R-:W-:Y:S01]  /*7df0*/  FFMA.FTZ R80, R106, -R65.reuse, R80 ;  /* 0x800000416a507223 */ /* 0x080fe20000010050 */
[-C--:B------:R-:W-:Y:S01]  /*7e00*/  FFMA.FTZ R115, R115, -R65.reuse, R72 ;  /* 0x8000004173737223 */ /* 0x080fe20000010048 */
[-C--:B------:R-:W-:Y:S01]  /*7e10*/  FFMA.FTZ R113, R113, -R65.reuse, R34 ;  /* 0x8000004171717223 */ /* 0x080fe20000010022 */
[-C--:B---3--:R-:W-:Y:S01]  /*7e20*/  FFMA.FTZ R79, R101, -R65.reuse, R79 ;  /* 0x80000041654f7223 */ /* 0x088fe2000001004f */
[-C--:B------:R-:W-:Y:S02]  /*7e30*/  FFMA.FTZ R125, R71, -R65.reuse, R125 ;  /* 0x80000041477d7223 */ /* 0x080fe4000001007d */
[----:B------:R-:W3:Y:S04]  /*7e40*/  LDL.LU R71, [R1+0x74] ;  /* 0x0000740001477983 */ /* 0x000ee80000300800 */
[----:B------:R-:W3:Y:S04]  /*7e50*/  LDL.LU R101, [R1+0x6c] ;  /* 0x00006c0001657983 */ /* 0x000ee80000300800 */
[----:B------:R-:W3:Y:S01]  /*7e60*/  LDL.LU R121, [R1+0x64] ;  /* 0x0000640001797983 */ /* 0x000ee20000300800 */
[----:B----4-:R-:W-:-:S03]  /*7e70*/  FFMA.FTZ R124, R103, -R65, R124 ;  /* 0x80000041677c7223 */ /* 0x010fc6000001007c */
[----:B------:R-:W4:Y:S04]  /*7e80*/  LDL.LU R103, [R1+0x5c] ;  /* 0x00005c0001677983 */ /* 0x000f280000300800 */
[----:B------:R-:W4:Y:S01]  /*7e90*/  LDL.LU R106, [R1+0x54] ;  /* 0x00005400016a7983 */ /* 0x000f220000300800 */
[----:B------:R-:W-:-:S03]  /*7ea0*/  FFMA.FTZ R122, R102, -R65, R122 ;  /* 0x80000041667a7223 */ /* 0x000fc6000001007a */
[----:B------:R-:W4:Y:S01]  /*7eb0*/  LDL.LU R102, [R1+0x4c] ;  /* 0x00004c0001667983 */ /* 0x000f220000300800 */
[----:B------:R-:W-:-:S03]  /*7ec0*/  FFMA.FTZ R95, R100, -R65, R95 ;  /* 0x80000041645f7223 */ /* 0x000fc6000001005f */
[----:B------:R-:W4:Y:S01]  /*7ed0*/  LDL.LU R100, [R1+0x44] ;  /* 0x0000440001647983 */ /* 0x000f220000300800 */
[----:B--2---:R-:W-:-:S03]  /*7ee0*/  FFMA.FTZ R85, R98, -R65, R85 ;  /* 0x8000004162557223 */ /* 0x004fc60000010055 */
[----:B------:R-:W2:Y:S04]  /*7ef0*/  LDL.LU R98, [R1+0x3c] ;  /* 0x00003c0001627983 */ /* 0x000ea80000300800 */
[----:B------:R-:W0:Y:S04]  /*7f00*/  LDL.LU R72, [R1+0x8c] ;  /* 0x00008c0001487983 */ /* 0x000e280000300800 */
[----:B------:R-:W2:Y:S01]  /*7f10*/  LDL.LU R34, [R1+0x90] ;  /* 0x0000900001227983 */ /* 0x000ea20000300800 */
[----:B------:R-:W-:Y:S01]  /*7f20*/  FFMA.FTZ R43, R14, -R65, R43 ;  /* 0x800000410e2b7223 */ /* 0x000fe2000001002b */
[----:B------:R-:W-:Y:S01]  /*7f30*/  FMUL.FTZ R14, R10, R123 ;  /* 0x0000007b0a0e7220 */ /* 0x000fe20000410000 */
        /* <DEDUP_REMOVED lines=67> */
[-C--:B---3--:R-:W-:Y:S01]  /*8370*/  FFMA.FTZ R71, R71, -R65.reuse, R86 ;  /* 0x8000004147477223 */ /* 0x088fe20000010056 */
[-C--:B------:R-:W-:Y:S01]  /*8380*/  FFMA.FTZ R89, R121, -R65.reuse, R89 ;  /* 0x8000004179597223 */ /* 0x080fe20000010059 */
[-C--:B------:R-:W-:Y:S01]  /*8390*/  FFMA.FTZ R121, R15, -R65.reuse, R40 ;  /* 0x800000410f797223 */ /* 0x080fe20000010028 */
[----:B------:R-:W-:Y:S01]  /*83a0*/  FMUL.FTZ R15, R10, R84 ;  /* 0x000000540a0f7220 */ /* 0x000fe20000410000 */
[-C--:B------:R-:W-:Y:S01]  /*83b0*/  FFMA.FTZ R101, R101, -R65.reuse, R88 ;  /* 0x8000004165657223 */ /* 0x080fe20000010058 */
[-C--:B----4-:R-:W-:Y:S01]  /*83c0*/  FFMA.FTZ R103, R103, -R65.reuse, R96 ;  /* 0x8000004167677223 */ /* 0x090fe20000010060 */
[----:B------:R-:W-:-:S02]  /*83d0*/  FFMA.FTZ R97, R106, -R65, R97 ;  /* 0x800000416a617223 */ /* 0x000fc40000010061 */
[----:B------:R-:W-:Y:S01]  /*83e0*/  F2FP.BF16.F32.PACK_AB R14, R15, R14 ;  /* 0x0000000e0f0e723e */ /* 0x000fe200000010ff */
[C---:B------:R-:W-:Y:S01]  /*83f0*/  FMUL.FTZ R71, R10.reuse, R71 ;  /* 0x000000470a477220 */ /* 0x040fe20000410000 */
[----:B------:R-:W-:Y:S01]  /*8400*/  F2FP.BF16.F32.PACK_AB R15, R87, R0 ;  /* 0x00000000570f723e */ /* 0x000fe200000010ff */
[----:B------:R-:W-:Y:S01]  /*8410*/  FMUL.FTZ R0, R10, R93 ;  /* 0x0000005d0a007220 */ /* 0x000fe20000410000 */
[----:B------:R-:W-:Y:S01]  /*8420*/  FFMA.FTZ R119, R102, -R65, R104 ;  /* 0x8000004166777223 */ /* 0x000fe20000010068 */
[C---:B------:R-:W-:Y:S01]  /*8430*/  FMUL.FTZ R87, R10.reuse, R76 ;  /* 0x0000004c0a577220 */ /* 0x040fe20000410000 */
[C---:B------:R-:W-:Y:S01]  /*8440*/  FMUL.FTZ R101, R10.reuse, R101 ;  /* 0x000000650a657220 */ /* 0x040fe20000410000 */
[C---:B------:R-:W-:Y:S01]  /*8450*/  FMUL.FTZ R89, R10.reuse, R89 ;  /* 0x000000590a597220 */ /* 0x040fe20000410000 */
[----:B------:R-:W-:Y:S01]  /*8460*/  FMUL.FTZ R103, R10, R103 ;  /* 0x000000670a677220 */ /* 0x000fe20000410000 */
        /* <DEDUP_REMOVED lines=43> */
[----:B------:R-:W3:Y:S01]  /*8720*/  S2R R94, SR_TID.X ;  /* 0x00000000005e7919 */ /* 0x000ee20000002100 */
[----:B------:R-:W-:Y:S01]  /*8730*/  ULOP3.LUT UR4, UR4, 0x1, URZ, 0x3c, !UPT ;  /* 0x0000000104047892 */ /* 0x000fe2000f8e3cff */
[----:B--2---:R-:W-:Y:S01]  /*8740*/  FFMA.FTZ R83, R98, -R65, R83 ;  /* 0x8000004162537223 */ /* 0x004fe20000010053 */
[----:B0-----:R-:W-:Y:S01]  /*8750*/  IADD3 R12, P0, PT, R72, UR6, RZ ;  /* 0x00000006480c7c10 */ /* 0x001fe2000ff1e0ff */
[C---:B------:R-:W-:Y:S02]  /*8760*/  FMUL.FTZ R65, R10.reuse, R90 ;  /* 0x0000005a0a417220 */ /* 0x040fe40000410000 */
[----:B------:R-:W-:Y:S01]  /*8770*/  FMUL.FTZ R83, R10, R83 ;  /* 0x000000530a537220 */ /* 0x000fe20000410000 */
[----:B------:R-:W-:Y:S01]  /*8780*/  IADD3.X R13, PT, PT, R34, UR7, RZ, P0, !PT ;  /* 0x00000007220d7c10 */ /* 0x000fe200087fe4ff */
[C---:B------:R-:W-:Y:S01]  /*8790*/  FMUL.FTZ R34, R10.reuse, R39 ;  /* 0x000000270a227220 */ /* 0x040fe20000410000 */
[----:B------:R-:W-:Y:S01]  /*87a0*/  FMUL.FTZ R10, R10, R29 ;  /* 0x0000001d0a0a7220 */ /* 0x000fe20000410000 */
        /* <DEDUP_REMOVED lines=20> */
[----:B---3--:R-:W-:Y:S05]  /*88f0*/  BRA.U !UP0, `(.L_x_610) ;  /* 0xffffff7908fc7547 */ /* 0x008fea000b83ffff */
.L_x_598:
        /* <DEDUP_REMOVED lines=10> */
[----:B------:R-:W-:Y:S01]  /*89a0*/  SHF.R.U32.HI R0, RZ, 0x5, R94 ;  /* 0x00000005ff007819 */ /* 0x000fe2000001165e */
[----:B------:R-:W0:Y:S01]  /*89b0*/  S2UR UR9, SR_CgaCtaId ;  /* 0x00000000000979c3 */ /* 0x000e220000008800 */
[----:B------:R-:W-:Y:S01]  /*89c0*/  UMOV UR8, 0x400 ;  /* 0x0000040000087882 */ /* 0x000fe20000000000 */
[----:B------:R-:W-:Y:S01]  /*89d0*/  UISETP.LT.AND.EX UP0, UPT, UR17, URZ, UPT, UP0 ;  /* 0x000000ff1100728c */ /* 0x000fe2000bf01300 */
[----:B-----5:R-:W-:Y:S02]  /*89e0*/  LOP3.LUT R4, RZ, R0, RZ, 0x33, !PT ;  /* 0x00000000ff047212 */ /* 0x020fe400078e33ff */
[----:B------:R-:W-:Y:S01]  /*89f0*/  LOP3.LUT R41, R94, 0xf, RZ, 0xc0, !PT ;  /* 0x0000000f5e297812 */ /* 0x000fe200078ec0ff */
[----:B------:R-:W-:Y:S01]  /*8a00*/  USEL UR7, UR16, 0x9, UP0 ;  /* 0x0000000910077887 */ /* 0x000fe20008000000 */
[----:B-1----:R-:W-:Y:S01]  /*8a10*/  MOV R13, UR6 ;  /* 0x00000006000d7c02 */ /* 0x002fe20008000f00 */
[----:B------:R-:W-:-:S02]  /*8a20*/  USEL UR4, UR17, URZ, UP0 ;  /* 0x000000ff11047287 */ /* 0x000fc40008000000 */
[----:B------:R-:W-:Y:S02]  /*8a30*/  USHF.L.U32 UR10, UR7, 0x3, URZ ;  /* 0x00000003070a7899 */ /* 0x000fe400080006ff */
[----:B------:R-:W-:-:S04]  /*8a40*/  USHF.L.U64.HI UR7, UR7, 0x3, UR4 ;  /* 0x0000000307077899 */ /* 0x000fc80008010204 */
[----:B------:R-:W-:Y:S02]  /*8a50*/  IADD3 R4, P0, PT, R4, UR10, RZ ;  /* 0x0000000a04047c10 */ /* 0x000fe4000ff1e0ff */
[----:B------:R-:W-:Y:S01]  /*8a60*/  MOV R5, UR7 ;  /* 0x0000000700057c02 */ /* 0x000fe20008000f00 */
[----:B------:R-:W1:Y:S03]  /*8a70*/  LDCU.64 UR4, c[0x0][0x3d0] ;  /* 0x00007a00ff0477ac */ /* 0x000e660008000a00 */
[----:B------:R-:W-:Y:S01]  /*8a80*/  IADD3.X R5, PT, PT, R5, -0x1, RZ, P0, !PT ;  /* 0xffffffff05057810 */ /* 0x000fe200007fe4ff */
[----:B0-----:R-:W-:-:S04]  /*8a90*/  ULEA UR8, UR9, UR8, 0x18 ;  /* 0x0000000809087291 */ /* 0x001fc8000f8ec0ff */
[----:B------:R-:W-:-:S04]  /*8aa0*/  IMAD.WIDE.U32 R2, R5, -0x77777777, RZ ;  /* 0x8888888905027825 */ /* 0x000fc800078e00ff */
[----:B------:R-:W-:-:S04]  /*8ab0*/  IMAD.WIDE.U32 R6, P0, R4, -0x77777778, R2 ;  /* 0x8888888804067825 */ /* 0x000fc80007800002 */
[----:B------:R-:W-:Y:S01]  /*8ac0*/  IMAD.WIDE.U32 R2, R4, -0x77777777, RZ ;  /* 0x8888888904027825 */ /* 0x000fe200078e00ff */
[----:B------:R-:W-:Y:S01]  /*8ad0*/  IADD3.X R9, PT, PT, RZ, RZ, RZ, P0, !PT ;  /* 0x000000ffff097210 */ /* 0x000fe200007fe4ff */
[----:B-1----:R-:W-:Y:S01]  /*8ae0*/  UIADD3 UR4, UP0, UPT, UR4, 0xe5800, URZ ;  /* 0x000e580004047890 */ /* 0x002fe2000ff1e0ff */
[----:B------:R-:W-:Y:S02]  /*8af0*/  MOV R8, R7 ;  /* 0x0000000700087202 */ /* 0x000fe40000000f00 */
[----:B------:R-:W-:Y:S01]  /*8b00*/  IADD3 RZ, P0, PT, R3, R6, RZ ;  /* 0x0000000603ff7210 */ /* 0x000fe20007f1e0ff */
[----:B------:R-:W-:Y:S01]  /*8b10*/  UIADD3.X UR5, UPT, UPT, URZ, UR5, URZ, UP0, !UPT ;  /* 0x00000005ff057290 */ /* 0x000fe200087fe4ff */
[----:B------:R-:W-:-:S03]  /*8b20*/  SHF.R.U32.HI R6, RZ, 0x4, R94 ;  /* 0x00000004ff067819 */ /* 0x000fc6000001165e */
[----:B------:R-:W-:Y:S01]  /*8b30*/  IMAD.WIDE.U32.X R2, R5, -0x77777778, R8, P0 ;  /* 0x8888888805027825 */ /* 0x000fe200000e0408 */
[----:B------:R-:W-:Y:S02]  /*8b40*/  LOP3.LUT R7, R6, 0x1e, RZ, 0xc0, !PT ;  /* 0x0000001e06077812 */ /* 0x000fe400078ec0ff */
[----:B------:R-:W-:Y:S02]  /*8b50*/  SHF.L.U32 R9, R94, 0x1, RZ ;  /* 0x000000015e097819 */ /* 0x000fe400000006ff */
[----:B------:R-:W-:Y:S02]  /*8b60*/  SHF.R.U64 R38, R2, 0x3, R3 ;  /* 0x0000000302267819 */ /* 0x000fe40000001203 */
[----:B------:R-:W-:Y:S02]  /*8b70*/  LOP3.LUT R2, R7, 0x1f, R94, 0x78, !PT ;  /* 0x0000001f07027812 */ /* 0x000fe400078e785e */
[----:B------:R-:W-:Y:S02]  /*8b80*/  IADD3 R37, P1, PT, R38, 0x1, RZ ;  /* 0x0000000126257810 */ /* 0x000fe40007f3e0ff */
[----:B------:R-:W-:-:S02]  /*8b90*/  LEA R7, R0, UR8, 0x7 ;  /* 0x0000000800077c11 */ /* 0x000fc4000f8e38ff */
[----:B------:R-:W-:Y:S02]  /*8ba0*/  LOP3.LUT R36, R37, 0x7, RZ, 0xc0, !PT ;  /* 0x0000000725247812 */ /* 0x000fe400078ec0ff */
[----:B------:R-:W-:Y:S02]  /*8bb0*/  LEA R7, R2, R7, 0x2 ;  /* 0x0000000702077211 */ /* 0x000fe400078e10ff */
[----:B------:R-:W-:Y:S02]  /*8bc0*/  IADD3 R8, P2, PT, R36, -0x1, RZ ;  /* 0xffffffff24087810 */ /* 0x000fe40007f5e0ff */
[----:B------:R-:W-:Y:S02]  /*8bd0*/  SHF.L.U32 R2, R94, 0x7, RZ ;  /* 0x000000075e027819 */ /* 0x000fe400000006ff */
[----:B------:R-:W-:Y:S02]  /*8be0*/  ISETP.GE.U32.AND P0, PT, R8, 0x3, PT ;  /* 0x000000030800780c */ /* 0x000fe40003f06070 */
[----:B------:R-:W-:-:S02]  /*8bf0*/  IADD3.X R8, PT, PT, RZ, -0x1, RZ, P2, !PT ;  /* 0xffffffffff087810 */ /* 0x000fc400017fe4ff */
[----:B------:R-:W-:Y:S02]  /*8c00*/  LEA.HI.X R14, R3, RZ, RZ, 0x1d, P1 ;  /* 0x000000ff030e7211 */ /* 0x000fe400008fecff */
[----:B------:R-:W-:Y:S01]  /*8c10*/  LOP3.LUT R12, R2, 0x780, RZ, 0xc0, !PT ;  /* 0x00000780020c7812 */ /* 0x000fe200078ec0ff */
[----:B------:R-:W-:Y:S01]  /*8c20*/  IMAD.WIDE.U32 R2, R0, 0x780, RZ ;  /* 0x0000078000027825 */ /* 0x000fe200078e00ff */
[----:B------:R-:W-:Y:S02]  /*8c30*/  ISETP.GE.U32.AND.EX P0, PT, R8, RZ, PT, P0 ;  /* 0x000000ff0800720c */ /* 0x000fe40003f06100 */
[----:B------:R-:W-:Y:S02]  /*8c40*/  LOP3.LUT R8, R94, 0x1f, RZ, 0xc0, !PT ;  /* 0x0000001f5e087812 */ /* 0x000fe400078ec0ff */
[----:B------:R-:W-:Y:S02]  /*8c50*/  IADD3 R12, PT, PT, R12, UR8, RZ ;  /* 0x000000080c0c7c10 */ /* 0x000fe4000fffe0ff */
[----:B------:R-:W-:-:S02]  /*8c60*/  LOP3.LUT R94, R2, 0x1f, R94, 0xf8, !PT ;  /* 0x0000001f025e7812 */ /* 0x000fc400078ef85e */
[----:B------:R-:W-:Y:S02]  /*8c70*/  LOP3.LUT R15, R37, 0xfffffff8, RZ, 0xc0, !PT ;  /* 0xfffffff8250f7812 */ /* 0x000fe400078ec0ff */
[----:B------:R-:W-:-:S07]  /*8c80*/  LOP3.LUT R14, R14, 0x3fffffff, RZ, 0xc0, !PT ;  /* 0x3fffffff0e0e7812 */ /* 0x000fce00078ec0ff */
.L_x_622:
[----:B------:R-:W-:Y:S01]  /*8c90*/  ISETP.LT.U32.AND P1, PT, R0, UR10, PT ;  /* 0x0000000a00007c0c */ /* 0x000fe2000bf21070 */
[----:B------:R-:W-:Y:S01]  /*8ca0*/  BSSY.RECONVERGENT B0, `(.L_x_611) ;  /* 0x000006f000007945 */ /* 0x000fe20003800200 */
[----:B0-----:R-:W-:Y:S02]  /*8cb0*/  MOV R10, UR7 ;  /* 0x00000007000a7c02 */ /* 0x001fe40008000f00 */
[----:B------:R-:W-:Y:S02]  /*8cc0*/  CS2R R22, SRZ ;  /* 0x0000000000167805 */ /* 0x000fe4000001ff00 */
        /* <DEDUP_REMOVED lines=22> */
.L_x_615:
        /* <DEDUP_REMOVED lines=33> */
.L_x_614:
[----:B------:R-:W-:Y:S05]  /*9040*/  BSYNC.RECONVERGENT B1 ;  /* 0x0000000000017941 */ /* 0x000fea0003800200 */
.L_x_613:
        /* <DEDUP_REMOVED lines=25> */
.L_x_617:
[----:B------:R-:W-:Y:S05]  /*91e0*/  BSYNC.RECONVERGENT B1 ;  /* 0x0000000000017941 */ /* 0x000fea0003800200 */
.L_x_616:
        /* <DEDUP_REMOVED lines=26> */
.L_x_612:
[----:B------:R-:W-:Y:S05]  /*9390*/  BSYNC.RECONVERGENT B0 ;  /* 0x0000000000007941 */ /* 0x000fea0003800200 */
.L_x_611:
[----:B------:R0:W-:Y:S01]  /*93a0*/  STS [R7], R23 ;  /* 0x0000001707007388 */ /* 0x0001e20000000800 */
[----:B------:R-:W1:Y:S01]  /*93b0*/  LDC.64 R18, c[0x0][0x388] ;  /* 0x0000e200ff127b82 */ /* 0x000e620000000a00 */
[----:B------:R-:W-:Y:S02]  /*93c0*/  ISETP.NE.AND P1, PT, R41, 0xf, PT ;  /* 0x0000000f2900780c */ /* 0x000fe40003f25270 */
[----:B------:R0:W-:Y:S01]  /*93d0*/  STS [R7+0x780], R22 ;  /* 0x0007801607007388 */ /* 0x0001e20000000800 */
[----:B------:R-:W-:-:S04]  /*93e0*/  MOV R24, R6 ;  /* 0x0000000600187202 */ /* 0x000fc80000000f00 */
[----:B------:R-:W2:Y:S08]  /*93f0*/  LDC.64 R20, c[0x0][0x390] ;  /* 0x0000e400ff147b82 */ /* 0x000eb00000000a00 */
[----:B0-----:R-:W-:Y:S06]  /*9400*/  BAR.SYNC.DEFER_BLOCKING 0x0 ;  /* 0x0000000000007b1d */ /* 0x001fec0000010000 */
.L_x_621:
        /* <DEDUP_REMOVED lines=31> */
.L_x_632:
        /* <DEDUP_REMOVED lines=11> */
.L_x_620:
[----:B------:R-:W-:Y:S05]  /*96b0*/  BSYNC.RECONVERGENT B0 ;  /* 0x0000000000007941 */ /* 0x000fea0003800200 */
.L_x_619:
        /* <DEDUP_REMOVED lines=9> */
.L_x_618:
        /* <DEDUP_REMOVED lines=8> */
.L_x_624:
[----:B------:R-:W-:Y:S05]  /*97d0*/  BSYNC B0 ;  /* 0x0000000000007941 */ /* 0x000fea0003800000 */
.L_x_623:
        /* <DEDUP_REMOVED lines=8> */
.L_x_625:
[----:B------:R-:W-:Y:S01]  /*9860*/  FADD.FTZ R17, R17, R10 ;  /* 0x0000000a11117221 */ /* 0x000fe20000010000 */
[----:B------:R-:W-:-:S04]  /*9870*/  HFMA2 R29, -RZ, RZ, 0, 2.384185791015625e-07 ;  /* 0x00000004ff1d7431 */ /* 0x000fc800000001ff */
[----:B------:R-:W-:Y:S02]  /*9880*/  MOV R30, R17 ;  /* 0x00000011001e7202 */ /* 0x000fe40000000f00 */
[----:B------:R-:W-:-:S07]  /*9890*/  MOV R16, R28 ;  /* 0x0000001c00107202 */ /* 0x000fce0000000f00 */
[----:B------:R-:W-:Y:S05]  /*98a0*/  WARPSYNC.COLLECTIVE R27, `(.L_x_626) ;  /* 0x000000001b087348 */ /* 0x000fea0003c00000 */
[----:B------:R0:W1:Y:S02]  /*98b0*/  SHFL.BFLY P3, R28, R30, R29, R32 ;  /* 0x0c00001d1e1c7389 */ /* 0x0000640000060020 */
[----:B01----:R-:W-:Y:S05]  /*98c0*/  ENDCOLLECTIVE ;  /* 0x000000000000791b */ /* 0x003fea0003800000 */
.L_x_626:
[----:B------:R-:W-:-:S05]  /*98d0*/  FADD.FTZ R16, R16, R11 ;  /* 0x0000000b10107221 */ /* 0x000fca0000010000 */
[----:B------:R-:W-:Y:S02]  /*98e0*/  MOV R30, R16 ;  /* 0x00000010001e7202 */ /* 0x000fe40000000f00 */
[----:B------:R-:W-:-:S07]  /*98f0*/  MOV R22, R28 ;  /* 0x0000001c00167202 */ /* 0x000fce0000000f00 */
[----:B------:R-:W-:Y:S05]  /*9900*/  WARPSYNC.COLLECTIVE R27, `(.L_x_627) ;  /* 0x000000001b087348 */ /* 0x000fea0003c00000 */
[----:B------:R0:W1:Y:S02]  /*9910*/  SHFL.BFLY P3, R28, R30, R29, R32 ;  /* 0x0c00001d1e1c7389 */ /* 0x0000640000060020 */
[----:B01----:R-:W-:Y:S05]  /*9920*/  ENDCOLLECTIVE ;  /* 0x000000000000791b */ /* 0x003fea0003800000 */
.L_x_627:
[----:B------:R-:W-:Y:S01]  /*9930*/  FADD.FTZ R22, R17, R22 ;  /* 0x0000001611167221 */ /* 0x000fe20000010000 */
[----:B------:R-:W-:-:S04]  /*9940*/  HFMA2 R29, -RZ, RZ, 0, 1.1920928955078125e-07 ;  /* 0x00000002ff1d7431 */ /* 0x000fc800000001ff */
[----:B------:R-:W-:Y:S02]  /*9950*/  MOV R30, R22 ;  /* 0x00000016001e7202 */ /* 0x000fe40000000f00 */
[----:B------:R-:W-:-:S07]  /*9960*/  MOV R23, R28 ;  /* 0x0000001c00177202 */ /* 0x000fce0000000f00 */
[----:B------:R-:W-:Y:S05]  /*9970*/  WARPSYNC.COLLECTIVE R27, `(.L_x_628) ;  /* 0x000000001b087348 */ /* 0x000fea0003c00000 */
[----:B------:R0:W1:Y:S02]  /*9980*/  SHFL.BFLY P3, R28, R30, R29, R32 ;  /* 0x0c00001d1e1c7389 */ /* 0x0000640000060020 */
[----:B01----:R-:W-:Y:S05]  /*9990*/  ENDCOLLECTIVE ;  /* 0x000000000000791b */ /* 0x003fea0003800000 */
.L_x_628:
[----:B------:R-:W-:-:S05]  /*99a0*/  FADD.FTZ R23, R16, R23 ;  /* 0x0000001710177221 */ /* 0x000fca0000010000 */
[----:B------:R-:W-:Y:S02]  /*99b0*/  MOV R30, R23 ;  /* 0x00000017001e7202 */ /* 0x000fe40000000f00 */
[----:B------:R-:W-:-:S07]  /*99c0*/  MOV R25, R28 ;  /* 0x0000001c00197202 */ /* 0x000fce0000000f00 */
[----:B------:R-:W-:Y:S05]  /*99d0*/  WARPSYNC.COLLECTIVE R27, `(.L_x_629) ;  /* 0x000000001b087348 */ /* 0x000fea0003c00000 */
[----:B------:R0:W1:Y:S02]  /*99e0*/  SHFL.BFLY P3, R28, R30, R29, R32 ;  /* 0x0c00001d1e1c7389 */ /* 0x0000640000060020 */
[----:B01----:R-:W-:Y:S05]  /*99f0*/  ENDCOLLECTIVE ;  /* 0x000000000000791b */ /* 0x003fea0003800000 */
.L_x_629:
[----:B------:R-:W-:Y:S01]  /*9a00*/  FADD.FTZ R25, R22, R25 ;  /* 0x0000001916197221 */ /* 0x000fe20000010000 */
[----:B------:R-:W-:-:S04]  /*9a10*/  HFMA2 R29, -RZ, RZ, 0, 5.9604644775390625e-08 ;  /* 0x00000001ff1d7431 */ /* 0x000fc800000001ff */
[----:B------:R-:W-:Y:S02]  /*9a20*/  MOV R30, R25 ;  /* 0x00000019001e7202 */ /* 0x000fe40000000f00 */
[----:B------:R-:W-:-:S07]  /*9a30*/  MOV R10, R28 ;  /* 0x0000001c000a7202 */ /* 0x000fce0000000f00 */
[----:B------:R-:W-:Y:S05]  /*9a40*/  WARPSYNC.COLLECTIVE R27, `(.L_x_630) ;  /* 0x000000001b087348 */ /* 0x000fea0003c00000 */
[----:B------:R0:W1:Y:S02]  /*9a50*/  SHFL.BFLY P3, R28, R30, R29, R32 ;  /* 0x0c00001d1e1c7389 */ /* 0x0000640000060020 */
[----:B01----:R-:W-:Y:S05]  /*9a60*/  ENDCOLLECTIVE ;  /* 0x000000000000791b */ /* 0x003fea0003800000 */
.L_x_630:
[----:B------:R-:W-:-:S05]  /*9a70*/  FADD.FTZ R10, R23, R10 ;  /* 0x0000000a170a7221 */ /* 0x000fca0000010000 */
[----:B------:R-:W-:Y:S02]  /*9a80*/  MOV R30, R10 ;  /* 0x0000000a001e7202 */ /* 0x000fe40000000f00 */
[----:B------:R-:W-:-:S07]  /*9a90*/  MOV R26, R28 ;  /* 0x0000001c001a7202 */ /* 0x000fce0000000f00 */
[----:B------:R-:W-:Y:S05]  /*9aa0*/  WARPSYNC.COLLECTIVE R27, `(.L_x_631) ;  /* 0x000000001b087348 */ /* 0x000fea0003c00000 */
[----:B------:R0:W1:Y:S02]  /*9ab0*/  SHFL.BFLY P3, R28, R30, R29, R32 ;  /* 0x0c00001d1e1c7389 */ /* 0x0000640000060020 */
[----:B01----:R-:W-:Y:S05]  /*9ac0*/  ENDCOLLECTIVE ;  /* 0x000000000000791b */ /* 0x003fea0003800000 */
.L_x_631:
[----:B------:R-:W-:Y:S01]  /*9ad0*/  FADD.FTZ R26, R25, R26 ;  /* 0x0000001a191a7221 */ /* 0x000fe20000010000 */
[----:B------:R-:W-:Y:S01]  /*9ae0*/  MOV R11, R28 ;  /* 0x0000001c000b7202 */ /* 0x000fe20000000f00 */
[----:B------:R-:W-:Y:S06]  /*9af0*/  BRA `(.L_x_632) ;  /* 0xfffffff800c07947 */ /* 0x000fec000383ffff */
.L_x_633:
        /* <DEDUP_REMOVED lines=16> */
.L_x_1844:


//--------------------- .text._ZN13group_norm_v218gn_bwd_cuda_kernelI13__nv_bfloat16Li480ELi2ELi16ELi120ELi256ELb1ELb1ELi16ELi960ELi960ELi4ELb1ELi14ELb0ELb0ELNS_15WgradSyncMethodE3ENS_16CompileConditionILi1000EEEEEvPT_S6_S6_PKS5_S8_S8_S8_PKfflPfPj --------------------------
	.section	.text._ZN13group_norm_v218gn_bwd_cuda_kernelI13__nv_bfloat16Li480ELi2ELi16ELi120ELi256ELb1ELb1ELi16ELi960ELi960ELi4ELb1ELi14ELb0ELb0ELNS_15WgradSyncMethodE3ENS_16CompileConditionILi1000EEEEEvPT_S6_S6_PKS5_S8_S8_S8_PKfflPfPj,"ax",@progbits
	.align	128
        .global         _ZN13group_norm_v218gn_bwd_cuda_kernelI13__nv_bfloat16Li480ELi2ELi16ELi120ELi256ELb1ELb1ELi16ELi960ELi960ELi4ELb1ELi14ELb0ELb0ELNS_15WgradSyncMethodE3ENS_16CompileConditionILi1000EEEEEvPT_S6_S6_PKS5_S8_S8_S8_PKfflPfPj
        .type           _ZN13group_norm_v218gn_bwd_cuda_kernelI13__nv_bfloat16Li480ELi2ELi16ELi120ELi256ELb1ELb1ELi16ELi960ELi960ELi4ELb1ELi14ELb0ELb0ELNS_15WgradSyncMethodE3ENS_16CompileConditionILi1000EEEEEvPT_S6_S6_PKS5_S8_S8_S8_PKfflPfPj,@function
        .size           _ZN13group_norm_v218gn_bwd_cuda_kernelI13__nv_bfloat16Li480ELi2ELi16ELi120ELi256ELb1ELb1ELi16ELi960ELi960ELi4ELb1ELi14ELb0ELb0ELNS_15WgradSyncMethodE3ENS_16CompileConditionILi1000EEEEEvPT_S6_S6_PKS5_S8_S8_S8_PKfflPfPj,(.L_x_1845 - _ZN13group_norm_v218gn_bwd_cuda_kernelI13__nv_bfloat16Li480ELi2ELi16ELi120ELi256ELb1ELb1ELi16ELi960ELi960ELi4ELb1ELi14ELb0ELb0ELNS_15WgradSyncMethodE3ENS_16CompileConditionILi1000EEEEEvPT_S6_S6_PKS5_S8_S8_S8_PKfflPfPj)
        .other          _ZN13group_norm_v218gn_bwd_cuda_kernelI13__nv_bfloat16Li480ELi2ELi16ELi120ELi256ELb1ELb1ELi16ELi960ELi960ELi4ELb1ELi14ELb0ELb0ELNS_15WgradSyncMethodE3ENS_16CompileConditionILi1000EEEEEvPT_S6_S6_PKS5_S8_S8_S8_PKfflPfPj,@"STO_CUDA_ENTRY STV_DEFAULT"
_ZN13group_norm_v218gn_bwd_cuda_kernelI13__nv_bfloat16Li480ELi2ELi16ELi120ELi256ELb1ELb1ELi16ELi960ELi960ELi4ELb1ELi14ELb0ELb0ELNS_15WgradSyncMethodE3ENS_16CompileConditionILi1000EEEEEvPT_S6_S6_PKS5_S8_S8_S8_PKfflPfPj:
.text._ZN13group_norm_v218gn_bwd_cuda_kernelI13__nv_bfloat16Li480ELi2ELi16ELi120ELi256ELb1ELb1ELi16ELi960ELi960ELi4ELb1ELi14ELb0ELb0ELNS_15WgradSyncMethodE3ENS_16CompileConditionILi1000EEEEEvPT_S6_S6_PKS5_S8_S8_S8_PKfflPfPj:
        /* <DEDUP_REMOVED lines=30> */
.L_x_636:
[----:B0-----:R-:W2:Y:S04]  /*01e0*/  LD.E.STRONG.GPU R5, desc[UR14][R2.64+0x38] ;  /* 0x0000380e02057980 */ /* 0x001ea8000c10f900 */
[----:B--2---:R-:W-:Y:S01]  /*01f0*/  CCTL.IVALL ;  /* 0x00000000ff00798f */ /* 0x004fe20002000000 */
[----:B------:R-:W-:Y:S05]  /*0200*/  YIELD ;  /* 0x0000000000007946 */ /* 0x000fea0003800000 */
[----:B-----5:R-:W-:-:S04]  /*0210*/  LOP3.LUT R5, R5, R0, RZ, 0x3c, !PT ;  /* 0x0000000005057212 */ /* 0x020fc800078e3cff */
[----:B------:R-:W-:-:S13]  /*0220*/  ISETP.GT.AND P0, PT, R5, -0x1, PT ;  /* 0xffffffff0500780c */ /* 0x000fda0003f04270 */
[----:B------:R-:W-:Y:S05]  /*0230*/  @P0 BRA `(.L_x_636) ;  /* 0xfffffffc00e80947 */ /* 0x000fea000383ffff */
.L_x_635:
[----:B------:R-:W-:Y:S05]  /*0240*/  WARPSYNC.ALL ;  /* 0x0000000000007948 */ /* 0x000fea0003800000 */
[----:B------:R-:W-:Y:S06]  /*0250*/  BAR.SYNC.DEFER_BLOCKING 0x0 ;  /* 0x0000000000007b1d */ /* 0x000fec0000010000 */
[----:B------:R-:W-:Y:S05]  /*0260*/  BRA `(.L_x_637) ;  /* 0x0000005800307947 */ /* 0x000fea0003800000 */
.L_x_634:
        /* <DEDUP_REMOVED lines=19> */
[----:B------:R-:W-:Y:S01]  /*03a0*/  LOP3.LUT R5, R5, 0xffff, RZ, 0xc0, !PT ;  /* 0x0000ffff05057812 */ /* 0x000fe200078ec0ff */
[----:B------:R-:W-:Y:S02]  /*03b0*/  UMOV UR4, URZ ;  /* 0x000000ff00047c82 */ /* 0x000fe40008000000 */
[----:B------:R-:W-:Y:S02]  /*03c0*/  STL [R1+0x4c], RZ ;  /* 0x00004cff01007387 */ /* 0x000fe40000100800 */
[----:B------:R-:W-:-:S02]  /*03d0*/  IMAD R5, R5, 0x889, RZ ;  /* 0x0000088905057824 */ /* 0x000fc400078e02ff */
[----:B------:R-:W-:Y:S04]  /*03e0*/  STL [R1+0x64], RZ ;  /* 0x000064ff01007387 */ /* 0x000fe80000100800 */
[----:B------:R-:W-:Y:S04]  /*03f0*/  STL [R1+0x44], RZ ;  /* 0x000044ff01007387 */ /* 0x000fe80000100800 */
[----:B------:R-:W-:Y:S04]  /*0400*/  STL [R1+0x5c], RZ ;  /* 0x00005cff01007387 */ /* 0x000fe80000100800 */
[----:B------:R-:W-:Y:S04]  /*0410*/  STL [R1+0x48], RZ ;  /* 0x000048ff01007387 */ /* 0x000fe80000100800 */
[----:B------:R-:W-:Y:S04]  /*0420*/  STL [R1+0x60], RZ ;  /* 0x000060ff01007387 */ /* 0x000fe80000100800 */
[----:B------:R-:W-:Y:S04]  /*0430*/  STL [R1+0x40], RZ ;  /* 0x000040ff01007387 */ /* 0x000fe80000100800 */
[----:B------:R-:W-:Y:S01]  /*0440*/  STL [R1+0x58], RZ ;  /* 0x000058ff01007387 */ /* 0x000fe20000100800 */
[----:B--2---:R-:W-:-:S02]  /*0450*/  PRMT R11, R7, 0x7632, R11 ;  /* 0x00007632070b7816 */ /* 0x004fc4000000000b */
[----:B------:R-:W-:Y:S02]  /*0460*/  SHF.L.U32 R2, R7, 0x10, RZ ;  /* 0x0000001007027819 */ /* 0x000fe400000006ff */
[----:B------:R-:W-:Y:S02]  /*0470*/  SHF.R.U32.HI R7, RZ, 0x12, R5 ;  /* 0x00000012ff077819 */ /* 0x000fe40000011605 */
[----:B------:R-:W-:Y:S02]  /*0480*/  PRMT R10, R6, 0x7632, R10 ;  /* 0x00007632060a7816 */ /* 0x000fe4000000000a */
[----:B---3--:R-:W-:Y:S01]  /*0490*/  PRMT R12, R8, 0x7632, R12 ;  /* 0x00007632080c7816 */ /* 0x008fe2000000000c */
[----:B------:R0:W-:Y:S01]  /*04a0*/  STL [R1+0xac], R7 ;  /* 0x0000ac0701007387 */ /* 0x0001e20000100800 */
[----:B------:R-:W-:Y:S02]  /*04b0*/  PRMT R13, R9, 0x7632, R13 ;  /* 0x00007632090d7816 */ /* 0x000fe4000000000d */
[----:B------:R-:W-:-:S02]  /*04c0*/  SHF.L.U32 R0, R6, 0x10, RZ ;  /* 0x0000001006007819 */ /* 0x000fc400000006ff */
[----:B------:R-:W-:Y:S02]  /*04d0*/  SHF.L.U32 R3, R8, 0x10, RZ ;  /* 0x0000001008037819 */ /* 0x000fe400000006ff */
[----:B------:R-:W-:Y:S02]  /*04e0*/  SHF.L.U32 R4, R9, 0x10, RZ ;  /* 0x0000001009047819 */ /* 0x000fe400000006ff */
[----:B------:R-:W-:Y:S02]  /*04f0*/  SHF.L.U32 R5, R10, 0x10, RZ ;  /* 0x000000100a057819 */ /* 0x000fe400000006ff */
[----:B------:R-:W-:Y:S02]  /*0500*/  SHF.L.U32 R6, R11, 0x10, RZ ;  /* 0x000000100b067819 */ /* 0x000fe400000006ff */
[----:B0-----:R-:W-:Y:S02]  /*0510*/  SHF.L.U32 R7, R12, 0x10, RZ ;  /* 0x000000100c077819 */ /* 0x001fe400000006ff */
[----:B------:R-:W-:-:S07]  /*0520*/  SHF.L.U32 R8, R13, 0x10, RZ ;  /* 0x000000100d087819 */ /* 0x000fce00000006ff */
.L_x_649:
[----:B-1----:R-:W2:Y:S01]  /*0530*/  LDL R16, [R1+0xac] ;  /* 0x0000ac0001107983 */ /* 0x002ea20000100800 */
[----:B------:R-:W0:Y:S01]  /*0540*/  S2UR UR8, SR_CTAID.Y ;  /* 0x00000000000879c3 */ /* 0x000e220000002600 */
[----:B------:R-:W-:Y:S01]  /*0550*/  USHF.R.U64 UR13, UR10, 0x1, UR5 ;  /* 0x000000010a0d7899 */ /* 0x000fe20008001205 */
[----:B------:R-:W-:Y:S01]  /*0560*/  HFMA2 R13, -RZ, RZ, 0, 0 ;  /* 0x00000000ff0d7431 */ /* 0x000fe200000001ff */
[----:B------:R-:W1:Y:S01]  /*0570*/  S2R R55, SR_TID.X ;  /* 0x0000000000377919 */ /* 0x000e620000002100 */
[----:B------:R-:W-:Y:S01]  /*0580*/  USHF.R.U32.HI UR6, URZ, 0x1, UR5 ;  /* 0x00000001ff067899 */ /* 0x000fe20008011605 */
[----:B------:R-:W3:Y:S02]  /*0590*/  LDCU.64 UR16, c[0x0][0x3b8] ;  /* 0x00007700ff1077ac */ /* 0x000ee40008000a00 */
[----:B------:R-:W-:Y:S01]  /*05a0*/  MOV R15, UR13 ;  /* 0x0000000d000f7c02 */ /* 0x000fe20008000f00 */
[----:B------:R-:W4:Y:S01]  /*05b0*/  S2UR UR18, SR_CTAID.X ;  /* 0x00000000001279c3 */ /* 0x000f220000002500 */
[----:B------:R-:W-:-:S02]  /*05c0*/  USHF.L.U32 UR9, UR13, 0x5, URZ ;  /* 0x000000050d097899 */ /* 0x000fc400080006ff */
[----:B------:R-:W-:Y:S01]  /*05d0*/  USHF.L.U64.HI UR12, UR13, 0x5, UR6 ;  /* 0x000000050d0c7899 */ /* 0x000fe20008010206 */
[----:B------:R-:W3:Y:S05]  /*05e0*/  LDCU.64 UR20, c[0x0][0x3a0] ;  /* 0x00007400ff1477ac */ /* 0x000eea0008000a00 */
[----:B------:R-:W-:Y:S01]  /*05f0*/  MOV R11, UR12 ;  /* 0x0000000c000b7c02 */ /* 0x000fe20008000f00 */
[----:B------:R-:W-:Y:S02]  /*0600*/  UIMAD UR6, UR6, 0x78000, URZ ;  /* 0x00078000060678a4 */ /* 0x000fe4000f8e02ff */
        /* <DEDUP_REMOVED lines=23> */
[----:B------:R-:W-:-:S03]  /*0780*/  SHF.L.U64.HI R14, R9, 0x1, R12 ;  /* 0x00000001090e7819 */ /* 0x000fc6000001020c */
[----:B------:R1:W-:Y:S01]  /*0790*/  STL [R1+0xa0], R22 ;  /* 0x0000a01601007387 */ /* 0x0003e20000100800 */
[----:B--2---:R-:W-:-:S03]  /*07a0*/  IMAD.WIDE.U32 R10, R16, 0x2, R10 ;  /* 0x00000002100a7825 */ /* 0x004fc600078e000a */
[----:B---3--:R-:W-:-:S04]  /*07b0*/  LEA R18, P0, R10, UR16, 0x2 ;  /* 0x000000100a127c11 */ /* 0x008fc8000f8010ff */
[----:B------:R-:W-:Y:S01]  /*07c0*/  LEA.HI.X R19, R10, UR17, R11, 0x2, P0 ;  /* 0x000000110a137c11 */ /* 0x000fe200080f140b */
[----:B------:R2:W-:Y:S01]  /*07d0*/  STL [R1+0xa4], R14 ;  /* 0x0000a40e01007387 */ /* 0x0005e20000100800 */
[----:B------:R-:W-:Y:S01]  /*07e0*/  IADD3 R28, P0, PT, R22, UR20, RZ ;  /* 0x00000014161c7c10 */ /* 0x000fe2000ff1e0ff */
[----:B------:R-:W3:Y:S03]  /*07f0*/  LDCU.64 UR16, c[0x0][0x3c8] ;  /* 0x00007900ff1077ac */ /* 0x000ee60008000a00 */
[----:B------:R-:W4:Y:S01]  /*0800*/  LDG.E.64.CONSTANT R18, desc[UR14][R18.64] ;  /* 0x0000000e12127981 */ /* 0x000f22000c1e9b00 */
[----:B------:R-:W-:-:S05]  /*0810*/  IADD3.X R29, PT, PT, R14, UR21, RZ, P0, !PT ;  /* 0x000000150e1d7c10 */ /* 0x000fca00087fe4ff */
[----:B------:R-:W2:Y:S01]  /*0820*/  LDG.E.64.CONSTANT R12, desc[UR14][R28.64] ;  /* 0x0000000e1c0c7981 */ /* 0x000ea2000c1e9b00 */
[----:B0-----:R-:W-:Y:S01]  /*0830*/  IADD3 R26, P0, PT, R22, UR6, RZ ;  /* 0x00000006161a7c10 */ /* 0x001fe2000ff1e0ff */
[----:B------:R-:W4:Y:S02]  /*0840*/  LDCU UR6, c[0x0][0x3c0] ;  /* 0x00007800ff0677ac */ /* 0x000f240008000800 */
[----:B------:R-:W3:Y:S01]  /*0850*/  LDG.E.64.CONSTANT R16, desc[UR14][R28.64+0x1e00] ;  /* 0x001e000e1c107981 */ /* 0x000ee2000c1e9b00 */
[----:B------:R-:W-:-:S03]  /*0860*/  IADD3.X R27, PT, PT, R14, UR7, RZ, P0, !PT ;  /* 0x000000070e1b7c10 */ /* 0x000fc600087fe4ff */
[----:B------:R-:W3:Y:S04]  /*0870*/  LDG.E.64.CONSTANT R20, desc[UR14][R28.64+0x3c00] ;  /* 0x003c000e1c147981 */ /* 0x000ee8000c1e9b00 */
[----:B-1----:R-:W3:Y:S04]  /*0880*/  LDG.E.64.CONSTANT R22, desc[UR14][R26.64] ;  /* 0x0000000e1a167981 */ /* 0x002ee8000c1e9b00 */
[----:B------:R-:W3:Y:S04]  /*0890*/  LDG.E.64.CONSTANT R24, desc[UR14][R28.64+0x5a00] ;  /* 0x005a000e1c187981 */ /* 0x000ee8000c1e9b00 */
[----:B------:R-:W3:Y:S01]  /*08a0*/  LDG.E.64.CONSTANT R34, desc[UR14][R28.64+0x7800] ;  /* 0x0078000e1c227981 */ /* 0x000ee2000c1e9b00 */
[----:B------:R-:W0:Y:S01]  /*08b0*/  S2R R61, SR_CgaCtaId ;  /* 0x00000000003d7919 */ /* 0x000e220000008800 */
[----:B------:R-:W-:-:S02]  /*08c0*/  MOV R58, 0x400 ;  /* 0x00000400003a7802 */ /* 0x000fc40000000f00 */
[----:B------:R-:W3:Y:S02]  /*08d0*/  LDG.E.64.CONSTANT R40, desc[UR14][R26.64+0x1e00] ;  /* 0x001e000e1a287981 */ /* 0x000ee4000c1e9b00 */
[----:B------:R-:W-:Y:S02]  /*08e0*/  IADD3 R58, PT, PT, R58, 0x3c00, RZ ;  /* 0x00003c003a3a7810 */ /* 0x000fe40007ffe0ff */
[----:B------:R-:W3:Y:S04]  /*08f0*/  LDG.E.64.CONSTANT R38, desc[UR14][R26.64+0x3c00] ;  /* 0x003c000e1a267981 */ /* 0x000ee8000c1e9b00 */
[----:B------:R-:W3:Y:S04]  /*0900*/  LDG.E.64.CONSTANT R36, desc[UR14][R26.64+0x5a00] ;  /* 0x005a000e1a247981 */ /* 0x000ee8000c1e9b00 */
[----:B------:R-:W3:Y:S04]  /*0910*/  LDG.E.64.CONSTANT R32, desc[UR14][R28.64+0x9600] ;  /* 0x0096000e1c207981 */ /* 0x000ee8000c1e9b00 */
[----:B------:R-:W3:Y:S01]  /*0920*/  LDG.E.64.CONSTANT R30, desc[UR14][R26.64+0x7800] ;  /* 0x0078000e1a1e7981 */ /* 0x000ee2000c1e9b00 */
[----:B----4-:R-:W-:-:S06]  /*0930*/  FADD.FTZ R9, R19, UR6 ;  /* 0x0000000613097e21 */ /* 0x010fcc0008010000 */
[----:B------:R-:W1:Y:S01]  /*0940*/  MUFU.RSQ R9, R9 ;  /* 0x0000000900097308 */ /* 0x000e620000001400 */
[----:B--2---:R-:W-:-:S05]  /*0950*/  SHF.L.U32 R11, R12, 0x10, RZ ;  /* 0x000000100c0b7819 */ /* 0x004fca00000006ff */
[C---:B------:R-:W-:Y:S01]  /*0960*/  FADD.FTZ R10, -R18.reuse, R11 ;  /* 0x0000000b120a7221 */ /* 0x040fe20000010100 */
[----:B------:R-:W-:Y:S01]  /*0970*/  SHF.L.U32 R11, R13, 0x10, RZ ;  /* 0x000000100d0b7819 */ /* 0x000fe200000006ff */
[----:B---3--:R-:W-:Y:S02]  /*0980*/  STL [R1+0xf0], R23 ;  /* 0x0000f01701007387 */ /* 0x008fe40000100800 */
[C---:B-1----:R-:W-:Y:S02]  /*0990*/  FMUL.FTZ R14, R9.reuse, R10 ;  /* 0x0000000a090e7220 */ /* 0x042fe40000410000 */
[----:B------:R-:W-:Y:S01]  /*09a0*/  FADD.FTZ R10, -R18, R11 ;  /* 0x0000000b120a7221 */ /* 0x000fe20000010100 */
[----:B------:R-:W-:Y:S01]  /*09b0*/  SHF.L.U32 R11, R16, 0x10, RZ ;  /* 0x00000010100b7819 */ /* 0x000fe200000006ff */
[----:B-----5:R-:W-:Y:S01]  /*09c0*/  FFMA.FTZ R51, R0, R14, R3 ;  /* 0x0000000e00337223 */ /* 0x020fe20000010003 */
[----:B------:R1:W-:Y:S02]  /*09d0*/  STL [R1+0x68], R14 ;  /* 0x0000680e01007387 */ /* 0x0003e40000100800 */
[----:B-1----:R-:W-:Y:S01]  /*09e0*/  FMUL.FTZ R14, R9, R10 ;  /* 0x0000000a090e7220 */ /* 0x002fe20000410000 */
[----:B------:R-:W-:Y:S01]  /*09f0*/  FADD.FTZ R10, -R18, R11 ;  /* 0x0000000b120a7221 */ /* 0x000fe20000010100 */
[----:B------:R-:W-:-:S02]  /*0a00*/  SHF.L.U32 R11, R17, 0x10, RZ ;  /* 0x00000010110b7819 */ /* 0x000fc400000006ff */
[----:B------:R-:W-:Y:S01]  /*0a10*/  FFMA.FTZ R50, R2, R14, R4 ;  /* 0x0000000e02327223 */ /* 0x000fe20000010004 */
[----:B------:R1:W-:Y:S01]  /*0a20*/  STL [R1+0x7c], R14 ;  /* 0x00007c0e01007387 */ /* 0x0003e20000100800 */
[----:B------:R-:W-:Y:S01]  /*0a30*/  FMUL.FTZ R54, R51, -1.4426950216293334961 ;  /* 0xbfb8aa3b33367820 */ /* 0x000fe20000410000 */
[----:B-1----:R-:W-:Y:S01]  /*0a40*/  FMUL.FTZ R14, R9, R10 ;  /* 0x0000000a090e7220 */ /* 0x002fe20000410000 */
[----:B------:R-:W-:Y:S01]  /*0a50*/  FADD.FTZ R10, -R18, R11 ;  /* 0x0000000b120a7221 */ /* 0x000fe20000010100 */
[----:B------:R-:W-:-:S03]  /*0a60*/  SHF.L.U32 R11, R20, 0x10, RZ ;  /* 0x00000010140b7819 */ /* 0x000fc600000006ff */
[----:B------:R-:W-:Y:S02]  /*0a70*/  FMUL.FTZ R19, R9, R10 ;  /* 0x0000000a09137220 */ /* 0x000fe40000410000 */
[----:B------:R-:W-:Y:S01]  /*0a80*/  FADD.FTZ R10, -R18, R11 ;  /* 0x0000000b120a7221 */ /* 0x000fe20000010100 */
[----:B------:R-:W-:Y:S01]  /*0a90*/  SHF.L.U32 R11, R21, 0x10, RZ ;  /* 0x00000010150b7819 */ /* 0x000fe200000006ff */
[----:B------:R-:W1:Y:S01]  /*0aa0*/  MUFU.EX2 R54, R54 ;  /* 0x0000003600367308 */ /* 0x000e620000000800 */
[----:B------:R-:W-:-:S03]  /*0ab0*/  FMUL.FTZ R56, R50, -1.4426950216293334961 ;  /* 0xbfb8aa3b32387820 */ /* 0x000fc60000410000 */
[----:B------:R-:W-:Y:S01]  /*0ac0*/  FADD.FTZ R11, -R18, R11 ;  /* 0x0000000b120b7221 */ /* 0x000fe20000010100 */
[C---:B------:R-:W-:Y:S01]  /*0ad0*/  FMUL.FTZ R10, R9.reuse, R10 ;  /* 0x0000000a090a7220 */ /* 0x040fe20000410000 */
[----:B------:R-:W-:Y:S02]  /*0ae0*/  STL [R1+0x80], R14 ;  /* 0x0000800e01007387 */ /* 0x000fe40000100800 */
[----:B------:R-:W-:Y:S01]  /*0af0*/  FMUL.FTZ R11, R9, R11 ;  /* 0x0000000b090b7220 */ /* 0x000fe20000410000 */
[----:B------:R-:W2:Y:S01]  /*0b00*/  MUFU.EX2 R56, R56 ;  /* 0x0000003800387308 */ /* 0x000ea20000000800 */
[----:B------:R3:W-:Y:S01]  /*0b10*/  STL [R1+0x8c], R19 ;  /* 0x00008c1301007387 */ /* 0x0007e20000100800 */
[C-C-:B------:R-:W-:Y:S01]  /*0b20*/  FFMA.FTZ R42, R2.reuse, R19, R4.reuse ;  /* 0x00000013022a7223 */ /* 0x140fe20000010004 */
[----:B------:R-:W-:Y:S02]  /*0b30*/  FFMA.FTZ R44, R2, R11, R4 ;  /* 0x0000000b022c7223 */ /* 0x000fe40000010004 */
[----:B------:R4:W-:Y:S01]  /*0b40*/  STL [R1+0x98], R10 ;  /* 0x0000980a01007387 */ /* 0x0009e20000100800 */
[----:B------:R-:W-:-:S03]  /*0b50*/  SHF.L.U32 R46, R34, 0x10, RZ ;  /* 0x00000010222e7819 */ /* 0x000fc600000006ff */
[----:B------:R0:W-:Y:S01]  /*0b60*/  STL [R1+0x9c], R11 ;  /* 0x00009c0b01007387 */ /* 0x0001e20000100800 */
[----:B---3--:R-:W-:Y:S01]  /*0b70*/  FFMA.FTZ R19, R0, R10, R3 ;  /* 0x0000000a00137223 */ /* 0x008fe20000010003 */
[----:B----4-:R-:W-:Y:S02]  /*0b80*/  SHF.L.U32 R10, R24, 0x10, RZ ;  /* 0x00000010180a7819 */ /* 0x010fe400000006ff */
[----:B0-----:R-:W-:-:S03]  /*0b90*/  SHF.L.U32 R11, R25, 0x10, RZ ;  /* 0x00000010190b7819 */ /* 0x001fc600000006ff */
[----:B------:R-:W-:Y:S01]  /*0ba0*/  FADD.FTZ R10, -R18, R10 ;  /* 0x0000000a120a7221 */ /* 0x000fe20000010100 */
[----:B------:R-:W-:Y:S01]  /*0bb0*/  PRMT R53, R12, 0x7632, R53 ;  /* 0x000076320c357816 */ /* 0x000fe20000000035 */
[C---:B------:R-:W-:Y:S01]  /*0bc0*/  FADD.FTZ R46, -R18.reuse, R46 ;  /* 0x0000002e122e7221 */ /* 0x040fe20000010100 */
[----:B------:R-:W-:Y:S01]  /*0bd0*/  SHF.L.U32 R12, R35, 0x10, RZ ;  /* 0x00000010230c7819 */ /* 0x000fe200000006ff */
[----:B------:R-:W-:Y:S01]  /*0be0*/  FADD.FTZ R11, -R18, R11 ;  /* 0x0000000b120b7221 */ /* 0x000fe20000010100 */
[----:B-1----:R-:W-:Y:S01]  /*0bf0*/  FADD.FTZ R54, R54, 1 ;  /* 0x3f80000036367421 */ /* 0x002fe20000010000 */
[----:B------:R-:W-:Y:S01]  /*0c00*/  SHF.L.U32 R53, R53, 0x10, RZ ;  /* 0x0000001035357819 */ /* 0x000fe200000006ff */
[C---:B------:R-:W-:Y:S01]  /*0c10*/  FMUL.FTZ R10, R9.reuse, R10 ;  /* 0x0000000a090a7220 */ /* 0x040fe20000410000 */
[----:B------:R-:W-:Y:S01]  /*0c20*/  PRMT R17, R16, 0x7632, R17 ;  /* 0x0000763210117816 */ /* 0x000fe20000000011 */
[----:B------:R-:W-:Y:S01]  /*0c30*/  FMUL.FTZ R11, R9, R11 ;  /* 0x0000000b090b7220 */ /* 0x000fe20000410000 */
[----:B------:R-:W-:Y:S01]  /*0c40*/  PRMT R52, R13, 0x7632, R52 ;  /* 0x000076320d347816 */ /* 0x000fe20000000034 */
[----:B------:R-:W-:Y:S01]  /*0c50*/  FMUL.FTZ R23, R9, R46 ;  /* 0x0000002e09177220 */ /* 0x000fe20000410000 */
[----:B------:R-:W-:Y:S01]  /*0c60*/  LEA R16, R61, R58, 0x18 ;  /* 0x0000003a3d107211 */ /* 0x000fe200078ec0ff */
[C---:B------:R-:W-:Y:S01]  /*0c70*/  FADD.FTZ R12, -R18.reuse, R12 ;  /* 0x0000000c120c7221 */ /* 0x040fe20000010100 */
[----:B------:R-:W-:Y:S01]  /*0c80*/  LOP3.LUT R58, R55, 0xffff, RZ, 0xc0, !PT ;  /* 0x0000ffff373a7812 */ /* 0x000fe200078ec0ff */
[----:B------:R-:W-:Y:S01]  /*0c90*/  FADD.FTZ R53, -R18, R53 ;  /* 0x0000003512357221 */ /* 0x000fe20000010100 */
[----:B------:R-:W-:Y:S01]  /*0ca0*/  SHF.L.U32 R55, R17, 0x10, RZ ;  /* 0x0000001011377819 */ /* 0x000fe200000006ff */
[----:B------:R-:W0:Y:S01]  /*0cb0*/  MUFU.RCP R54, R54 ;  /* 0x0000003600367308 */ /* 0x000e220000001000 */
[----:B------:R-:W-:Y:S01]  /*0cc0*/  STL [R1+0x94], R10 ;  /* 0x0000940a01007387 */ /* 0x000fe20000100800 */
[----:B------:R-:W-:Y:S01]  /*0cd0*/  SHF.L.U32 R52, R52, 0x10, RZ ;  /* 0x0000001034347819 */ /* 0x000fe200000006ff */
[----:B--2---:R-:W-:Y:S01]  /*0ce0*/  FADD.FTZ R56, R56, 1 ;  /* 0x3f80000038387421 */ /* 0x004fe20000010000 */
[----:B------:R-:W-:Y:S01]  /*0cf0*/  FFMA.FTZ R13, R0, R23, R3 ;  /* 0x00000017000d7223 */ /* 0x000fe20000010003 */
[----:B------:R-:W-:Y:S01]  /*0d00*/  STL [R1+0x90], R11 ;  /* 0x0000900b01007387 */ /* 0x000fe20000100800 */
[----:B------:R-:W-:Y:S01]  /*0d10*/  FMUL.FTZ R12, R9, R12 ;  /* 0x0000000c090c7220 */ /* 0x000fe20000410000 */
[----:B------:R-:W-:-:S02]  /*0d20*/  IMAD R16, R58, 0x18, R16 ;  /* 0x000000183a107824 */ /* 0x000fc400078e0210 */
[C---:B------:R-:W-:Y:S01]  /*0d30*/  FADD.FTZ R58, -R18.reuse, R55 ;  /* 0x00000037123a7221 */ /* 0x040fe20000010100 */
[----:B------:R1:W-:Y:S01]  /*0d40*/  STL [R1+0x88], R23 ;  /* 0x0000881701007387 */ /* 0x0003e20000100800 */
[----:B------:R-:W2:Y:S01]  /*0d50*/  MUFU.RCP R55, R56 ;  /* 0x0000003800377308 */ /* 0x000ea20000001000 */
[----:B------:R-:W-:Y:S02]  /*0d60*/  FADD.FTZ R52, -R18, R52 ;  /* 0x0000003412347221 */ /* 0x000fe40000010100 */
[----:B------:R-:W-:Y:S01]  /*0d70*/  STL [R1+0x84], R12 ;  /* 0x0000840c01007387 */ /* 0x000fe20000100800 */
[----:B-1----:R-:W-:-:S04]  /*0d80*/  FMUL.FTZ R23, R9, R53 ;  /* 0x0000003509177220 */ /* 0x002fc80000410000 */
[----:B------:R-:W-:Y:S01]  /*0d90*/  FFMA.FTZ R59, R5, R23, R7 ;  /* 0x00000017053b7223 */ /* 0x000fe20000010007 */
[----:B------:R1:W-:Y:S01]  /*0da0*/  STL [R1+0x78], R23 ;  /* 0x0000781701007387 */ /* 0x0003e20000100800 */
[----:B------:R-:W-:Y:S01]  /*0db0*/  PRMT R61, R17, 0x7632, R61 ;  /* 0x00007632113d7816 */ /* 0x000fe2000000003d */
[----:B-1----:R-:W-:Y:S01]  /*0dc0*/  FMUL.FTZ R23, R9, R52 ;  /* 0x0000003409177220 */ /* 0x002fe20000410000 */
[----:B------:R-:W-:-:S03]  /*0dd0*/  PRMT R21, R20, 0x7632, R21 ;  /* 0x0000763214157816 */ /* 0x000fc60000000015 */
[----:B------:R-:W-:Y:S01]  /*0de0*/  FFMA.FTZ R52, R6, R23, R8 ;  /* 0x0000001706347223 */ /* 0x000fe20000010008 */
[----:B------:R1:W-:Y:S01]  /*0df0*/  STL [R1+0x74], R23 ;  /* 0x0000741701007387 */ /* 0x0003e20000100800 */
[----:B------:R-:W-:Y:S02]  /*0e00*/  LEA R16, R49, R16, 0x3 ;  /* 0x0000001031107211 */ /* 0x000fe400078e18ff */
[----:B------:R-:W-:Y:S01]  /*0e10*/  SHF.L.U32 R61, R61, 0x10, RZ ;  /* 0x000000103d3d7819 */ /* 0x000fe200000006ff */
[----:B-1----:R-:W-:Y:S01]  /*0e20*/  FMUL.FTZ R23, R9, R58 ;  /* 0x0000003a09177220 */ /* 0x002fe20000410000 */
[----:B0-----:R-:W-:-:S03]  /*0e30*/  FADD.FTZ R58, -R54, 1 ;  /* 0x3f800000363a7421 */ /* 0x001fc60000010100 */
[----:B------:R-:W-:Y:S01]  /*0e40*/  FFMA.FTZ R49, R5, R23, R7 ;  /* 0x0000001705317223 */ /* 0x000fe20000010007 */
[----:B------:R0:W-:Y:S01]  /*0e50*/  STL [R1+0x70], R23 ;  /* 0x0000701701007387 */ /* 0x0001e20000100800 */
[----:B------:R-:W-:Y:S01]  /*0e60*/  FFMA.FTZ R51, R51, R58, 1 ;  /* 0x3f80000033337423 */ /* 0x000fe2000001003a */
[----:B--2---:R-:W-:Y:S01]  /*0e70*/  FADD.FTZ R58, -R55, 1 ;  /* 0x3f800000373a7421 */ /* 0x004fe20000010100 */
[----:B------:R-:W-:Y:S01]  /*0e80*/  FADD.FTZ R20, -R18, R61 ;  /* 0x0000003d12147221 */ /* 0x000fe20000010100 */
[----:B------:R1:W-:Y:S02]  /*0e90*/  STL [R1+0xa8], R16 ;  /* 0x0000a81001007387 */ /* 0x0003e40000100800 */
[----:B------:R-:W-:Y:S01]  /*0ea0*/  FFMA.FTZ R61, R50, R58, 1 ;  /* 0x3f800000323d7423 */ /* 0x000fe2000001003a */
[----:B0-----:R-:W-:-:S04]  /*0eb0*/  SHF.L.U32 R23, R21, 0x10, RZ ;  /* 0x0000001015177819 */ /* 0x001fc800000006ff */
[----:B------:R-:W-:Y:S01]  /*0ec0*/  MOV R50, R23 ;  /* 0x0000001700327202 */ /* 0x000fe20000000f00 */
[----:B------:R-:W-:Y:S01]  /*0ed0*/  FFMA.FTZ R45, R0, R14, R3 ;  /* 0x0000000e002d7223 */ /* 0x000fe20000010003 */
[----:B------:R-:W2:Y:S04]  /*0ee0*/  LDL.LU R23, [R1+0xf0] ;  /* 0x0000f00001177983 */ /* 0x000ea80000300800 */
[----:B------:R-:W3:Y:S04]  /*0ef0*/  LDG.E.64.CONSTANT R14, desc[UR14][R28.64+0xb400] ;  /* 0x00b4000e1c0e7981 */ /* 0x000ee8000c1e9b00 */
[----:B-1----:R-:W4:Y:S01]  /*0f00*/  LDG.E.64.CONSTANT R16, desc[UR14][R26.64+0x9600] ;  /* 0x0096000e1a107981 */ /* 0x002f22000c1e9b00 */
[----:B------:R-:W-:Y:S01]  /*0f10*/  FMUL.FTZ R57, R59, -1.4426950216293334961 ;  /* 0xbfb8aa3b3b397820 */ /* 0x000fe20000410000 */
[----:B------:R-:W-:-:S02]  /*0f20*/  FMUL.FTZ R53, R52, -1.4426950216293334961 ;  /* 0xbfb8aa3b34357820 */ /* 0x000fc40000410000 */
[----:B------:R-:W4:Y:S03]  /*0f30*/  LDG.E.64.CONSTANT R28, desc[UR14][R28.64+0xd200] ;  /* 0x00d2000e1c1c7981 */ /* 0x000f26000c1e9b00 */
[----:B------:R-:W0:Y:S08]  /*0f40*/  MUFU.EX2 R57, R57 ;  /* 0x0000003900397308 */ /* 0x000e300000000800 */
[----:B------:R-:W1:Y:S01]  /*0f50*/  MUFU.EX2 R53, R53 ;  /* 0x0000003500357308 */ /* 0x000e620000000800 */
[----:B------:R-:W-:Y:S01]  /*0f60*/  FMUL.FTZ R48, R45, -1.4426950216293334961 ;  /* 0xbfb8aa3b2d307820 */ /* 0x000fe20000410000 */
[----:B------:R-:W-:Y:S01]  /*0f70*/  FMUL.FTZ R20, R9, R20 ;  /* 0x0000001409147220 */ /* 0x000fe20000410000 */
[----:B0-----:R-:W-:Y:S01]  /*0f80*/  FADD.FTZ R56, R57, 1 ;  /* 0x3f80000039387421 */ /* 0x001fe20000010000 */
[----:B------:R-:W-:-:S05]  /*0f90*/  FMUL.FTZ R47, R42, -1.4426950216293334961 ;  /* 0xbfb8aa3b2a2f7820 */ /* 0x000fca0000410000 */
[----:B------:R-:W0:Y:S01]  /*0fa0*/  MUFU.RCP R56, R56 ;  /* 0x0000003800387308 */ /* 0x000e220000001000 */
[----:B------:R-:W-:Y:S01]  /*0fb0*/  MOV R58, R20 ;  /* 0x00000014003a7202 */ /* 0x000fe20000000f00 */
[----:B-1----:R-:W-:Y:S01]  /*0fc0*/  FADD.FTZ R53, R53, 1 ;  /* 0x3f80000035357421 */ /* 0x002fe20000010000 */
[----:B------:R1:W-:Y:S01]  /*0fd0*/  STL [R1+0x6c], R20 ;  /* 0x00006c1401007387 */ /* 0x0003e20000100800 */
[----:B------:R-:W-:-:S04]  /*0fe0*/  FMUL.FTZ R57, R49, -1.4426950216293334961 ;  /* 0xbfb8aa3b31397820 */ /* 0x000fc80000410000 */
[----:B------:R-:W0:Y:S01]  /*0ff0*/  MUFU.EX2 R48, R48 ;  /* 0x0000003000307308 */ /* 0x000e220000000800 */
[----:B-1----:R-:W-:Y:S01]  /*1000*/  FMUL.FTZ R20, R54, R51 ;  /* 0x0000003336147220 */ /* 0x002fe20000410000 */
[----:B------:R-:W-:Y:S01]  /*1010*/  MOV R51, R50 ;  /* 0x0000003200337202 */ /* 0x000fe20000000f00 */
[----:B------:R-:W-:-:S05]  /*1020*/  FFMA.FTZ R50, R6, R58, R8 ;  /* 0x0000003a06327223 */ /* 0x000fca0000010008 */
[----:B------:R-:W-:Y:S01]  /*1030*/  MUFU.EX2 R47, R47 ;  /* 0x0000002f002f7308 */ /* 0x000fe20000000800 */
[----:B0-----:R-:W-:-:S07]  /*1040*/  FADD.FTZ R54, -R56, 1 ;  /* 0x3f80000038367421 */ /* 0x001fce0000010100 */
[----:B------:R0:W1:Y:S01]  /*1050*/  MUFU.RCP R58, R53 ;  /* 0x00000035003a7308 */ /* 0x0000620000001000 */
[----:B------:R-:W-:-:S07]  /*1060*/  FFMA.FTZ R59, R59, R54, 1 ;  /* 0x3f8000003b3b7423 */ /* 0x000fce0000010036 */
[----:B------:R-:W1:Y:S01]  /*1070*/  MUFU.EX2 R57, R57 ;  /* 0x0000003900397308 */ /* 0x000e620000000800 */
[----:B0-----:R-:W-:Y:S01]  /*1080*/  FMUL.FTZ R53, R50, -1.4426950216293334961 ;  /* 0xbfb8aa3b32357820 */ /* 0x001fe20000410000 */
[----:B------:R-:W-:Y:S01]  /*1090*/  FADD.FTZ R48, R48, 1 ;  /* 0x3f80000030307421 */ /* 0x000fe20000010000 */
[----:B------:R-:W-:Y:S01]  /*10a0*/  FMUL.FTZ R59, R56, R59 ;  /* 0x0000003b383b7220 */ /* 0x000fe20000410000 */
[----:B------:R-:W-:-:S04]  /*10b0*/  SHF.L.U32 R56, R22, 0x10, RZ ;  /* 0x0000001016387819 */ /* 0x000fc800000006ff */
[----:B------:R-:W0:Y:S01]  /*10c0*/  MUFU.EX2 R53, R53 ;  /* 0x0000003500357308 */ /* 0x000e220000000800 */
[----:B------:R-:W-:Y:S01]  /*10d0*/  FMUL.FTZ R55, R55, R61 ;  /* 0x0000003d37377220 */ /* 0x000fe20000410000 */
[----:B-1----:R-:W-:Y:S01]  /*10e0*/  FADD.FTZ R61, -R58, 1 ;  /* 0x3f8000003a3d7421 */ /* 0x002fe20000010100 */
[----:B------:R-:W-:Y:S01]  /*10f0*/  FADD.FTZ R47, R47, 1 ;  /* 0x3f8000002f2f7421 */ /* 0x000fe20000010000 */
[----:B------:R-:W-:Y:S01]  /*1100*/  FADD.FTZ R51, -R18, R51 ;  /* 0x0000003312337221 */ /* 0x000fe20000010100 */
[----:B------:R-:W-:-:S03]  /*1110*/  FMUL.FTZ R20, R56, R20 ;  /* 0x0000001438147220 */ /* 0x000fc60000410000 */
[----:B------:R-:W1:Y:S01]  /*1120*/  MUFU.RCP R48, R48 ;  /* 0x0000003000307308 */ /* 0x000e620000001000 */
[----:B------:R-:W-:Y:S01]  /*1130*/  FFMA.FTZ R52, R52, R61, 1 ;  /* 0x3f80000034347423 */ /* 0x000fe2000001003d */
[----:B------:R-:W-:Y:S01]  /*1140*/  PRMT R21, R21, 0x7632, R21 ;  /* 0x0000763215157816 */ /* 0x000fe20000000015 */
[----:B------:R-:W-:Y:S01]  /*1150*/  FADD.FTZ R56, R57, 1 ;  /* 0x3f80000039387421 */ /* 0x000fe20000010000 */
[----:B------:R-:W-:Y:S01]  /*1160*/  FMUL.FTZ R51, R9, R51 ;  /* 0x0000003309337220 */ /* 0x000fe20000410000 */
[----:B------:R-:W-:Y:S01]  /*1170*/  FMUL.FTZ R43, R44, -1.4426950216293334961 ;  /* 0xbfb8aa3b2c2b7820 */ /* 0x000fe20000410000 */
[----:B------:R-:W-:Y:S02]  /*1180*/  FMUL.FTZ R52, R58, R52 ;  /* 0x000000343a347220 */ /* 0x000fe40000410000 */
[----:B------:R-:W-:Y:S01]  /*1190*/  MUFU.RCP R47, R47 ;  /* 0x0000002f002f7308 */ /* 0x000fe20000001000 */
[----:B------:R-:W-:Y:S01]  /*11a0*/  SHF.L.U32 R21, R21, 0x10, RZ ;  /* 0x0000001015157819 */ /* 0x000fe200000006ff */
[----:B------:R1:W-:Y:S01]  /*11b0*/  STL [R1+0x54], R51 ;  /* 0x0000543301007387 */ /* 0x0003e20000100800 */
[----:B0-----:R-:W-:-:S05]  /*11c0*/  FADD.FTZ R53, R53, 1 ;  /* 0x3f80000035357421 */ /* 0x001fca0000010000 */
[----:B------:R-:W-:Y:S01]  /*11d0*/  MUFU.RCP R56, R56 ;  /* 0x0000003800387308 */ /* 0x000fe20000001000 */
[----:B------:R-:W-:Y:S01]  /*11e0*/  FADD.FTZ R57, -R18, R21 ;  /* 0x0000001512397221 */ /* 0x000fe20000010100 */
[----:B-1----:R-:W-:Y:S01]  /*11f0*/  FFMA.FTZ R51, R5, R51, R7 ;  /* 0x0000003305337223 */ /* 0x002fe20000010007 */
[----:B------:R-:W-:-:S05]  /*1200*/  FMUL.FTZ R60, R19, -1.4426950216293334961 ;  /* 0xbfb8aa3b133c7820 */ /* 0x000fca0000410000 */
[----:B------:R-:W-:Y:S01]  /*1210*/  MUFU.EX2 R43, R43 ;  /* 0x0000002b002b7308 */ /* 0x000fe20000000800 */
[----:B------:R-:W-:Y:S01]  /*1220*/  FMUL.FTZ R54, R51, -1.4426950216293334961 ;  /* 0xbfb8aa3b33367820 */ /* 0x000fe20000410000 */
[----:B------:R-:W-:Y:S01]  /*1230*/  FMUL.FTZ R61, R9, R57 ;  /* 0x00000039093d7220 */ /* 0x000fe20000410000 */
[----:B------:R-:W-:-:S04]  /*1240*/  FADD.FTZ R57, -R48, 1 ;  /* 0x3f80000030397421 */ /* 0x000fc80000010100 */
[----:B------:R-:W-:Y:S01]  /*1250*/  FFMA.FTZ R57, R45, R57, 1 ;  /* 0x3f8000002d397423 */ /* 0x000fe20000010039 */
[----:B------:R-:W-:Y:S08]  /*1260*/  MUFU.EX2 R60, R60 ;  /* 0x0000003c003c7308 */ /* 0x000ff00000000800 */
[----:B------:R-:W0:Y:S01]  /*1270*/  MUFU.EX2 R54, R54 ;  /* 0x0000003600367308 */ /* 0x000e220000000800 */
[----:B------:R-:W-:-:S02]  /*1280*/  PRMT R34, R25, 0x7632, R34 ;  /* 0x0000763219227816 */ /* 0x000fc40000000022 */
[----:B------:R-:W-:Y:S01]  /*1290*/  PRMT R22, R22, 0x7632, R22 ;  /* 0x0000763216167816 */ /* 0x000fe20000000016 */
[----:B------:R-:W-:Y:S01]  /*12a0*/  FFMA.FTZ R10, R0, R10, R3 ;  /* 0x0000000a000a7223 */ /* 0x000fe20000010003 */
[----:B------:R1:W-:Y:S02]  /*12b0*/  STL [R1+0x50], R61 ;  /* 0x0000503d01007387 */ /* 0x0003e40000100800 */
[----:B------:R-:W-:Y:S01]  /*12c0*/  SHF.L.U32 R22, R22, 0x10, RZ ;  /* 0x0000001016167819 */ /* 0x000fe200000006ff */
[----:B0-----:R-:W-:-:S04]  /*12d0*/  FADD.FTZ R25, R54, 1 ;  /* 0x3f80000036197421 */ /* 0x001fc80000010000 */
[----:B------:R-:W-:Y:S02]  /*12e0*/  FMUL.FTZ R22, R22, R59 ;  /* 0x0000003b16167220 */ /* 0x000fe40000410000 */
[----:B------:R-:W-:Y:S01]  /*12f0*/  MUFU.RCP R25, R25 ;  /* 0x0000001900197308 */ /* 0x000fe20000001000 */
[----:B------:R-:W-:-:S04]  /*1300*/  FFMA.FTZ R11, R2, R11, R4 ;  /* 0x0000000b020b7223 */ /* 0x000fc80000010004 */
[----:B------:R-:W-:-:S06]  /*1310*/  FMUL.FTZ R46, R11, -1.4426950216293334961 ;  /* 0xbfb8aa3b0b2e7820 */ /* 0x000fcc0000410000 */
[----:B------:R-:W0:Y:S01]  /*1320*/  MUFU.EX2 R46, R46 ;  /* 0x0000002e002e7308 */ /* 0x000e220000000800 */
[----:B------:R-:W-:Y:S01]  /*1330*/  FFMA.FTZ R12, R2, R12, R4 ;  /* 0x0000000c020c7223 */ /* 0x000fe20000010004 */
[----:B------:R-:W-:Y:S01]  /*1340*/  PRMT R35, R35, 0x7632, R35 ;  /* 0x0000763223237816 */ /* 0x000fe20000000023 */
[----:B0-----:R-:W-:-:S06]  /*1350*/  FADD.FTZ R46, R46, 1 ;  /* 0x3f8000002e2e7421 */ /* 0x001fcc0000010000 */
[----:B------:R-:W-:Y:S01]  /*1360*/  MUFU.RCP R46, R46 ;  /* 0x0000002e002e7308 */ /* 0x000fe20000001000 */
[----:B------:R-:W-:-:S05]  /*1370*/  SHF.L.U32 R35, R35, 0x10, RZ ;  /* 0x0000001023237819 */ /* 0x000fca00000006ff */
[----:B------:R-:W-:Y:S01]  /*1380*/  FADD.FTZ R35, -R18, R35 ;  /* 0x0000002312237221 */ /* 0x000fe20000010100 */
[C---:B--2---:R-:W-:Y:S02]  /*1390*/  SHF.L.U32 R58, R23.reuse, 0x10, RZ ;  /* 0x00000010173a7819 */ /* 0x044fe400000006ff */
[----:B------:R-:W-:-:S03]  /*13a0*/  PRMT R23, R23, 0x7632, R23 ;  /* 0x0000763217177816 */ /* 0x000fc60000000017 */
[----:B------:R-:W-:Y:S02]  /*13b0*/  FMUL.FTZ R21, R58, R55 ;  /* 0x000000373a157220 */ /* 0x000fe40000410000 */
[----:B------:R0:W2:Y:S01]  /*13c0*/  MUFU.RCP R55, R53 ;  /* 0x0000003500377308 */ /* 0x0000a20000001000 */
[----:B------:R-:W-:Y:S01]  /*13d0*/  SHF.L.U32 R23, R23, 0x10, RZ ;  /* 0x0000001017177819 */ /* 0x000fe200000006ff */
[----:B------:R-:W-:-:S04]  /*13e0*/  FADD.FTZ R58, -R47, 1 ;  /* 0x3f8000002f3a7421 */ /* 0x000fc80000010100 */
[----:B------:R-:W-:Y:S01]  /*13f0*/  FMUL.FTZ R23, R23, R52 ;  /* 0x0000003417177220 */ /* 0x000fe20000410000 */
[----:B------:R-:W-:Y:S01]  /*1400*/  FMUL.FTZ R52, R48, R57 ;  /* 0x0000003930347220 */ /* 0x000fe20000410000 */
[----:B------:R-:W-:Y:S01]  /*1410*/  FADD.FTZ R57, -R56, 1 ;  /* 0x3f80000038397421 */ /* 0x000fe20000010100 */
[----:B------:R-:W-:Y:S01]  /*1420*/  FFMA.FTZ R42, R42, R58, 1 ;  /* 0x3f8000002a2a7423 */ /* 0x000fe2000001003a */
[----:B0-----:R-:W-:Y:S01]  /*1430*/  FFMA.FTZ R53, R6, R61, R8 ;  /* 0x0000003d06357223 */ /* 0x001fe20000010008 */
[----:B------:R-:W-:Y:S01]  /*1440*/  FADD.FTZ R58, R43, 1 ;  /* 0x3f8000002b3a7421 */ /* 0x000fe20000010000 */
[----:B------:R-:W-:Y:S01]  /*1450*/  FFMA.FTZ R57, R49, R57, 1 ;  /* 0x3f80000031397423 */ /* 0x000fe20000010039 */
[----:B------:R-:W-:Y:S01]  /*1460*/  FMUL.FTZ R43, R47, R42 ;  /* 0x0000002a2f2b7220 */ /* 0x000fe20000410000 */
[----:B------:R-:W-:Y:S01]  /*1470*/  FMUL.FTZ R45, R53, -1.4426950216293334961 ;  /* 0xbfb8aa3b352d7820 */ /* 0x000fe20000410000 */
[----:B------:R-:W-:Y:S01]  /*1480*/  PRMT R42, R24, 0x7632, R42 ;  /* 0x00007632182a7816 */ /* 0x000fe2000000002a */
[----:B--2---:R-:W-:Y:S01]  /*1490*/  FADD.FTZ R49, -R55, 1 ;  /* 0x3f80000037317421 */ /* 0x004fe20000010100 */
[----:B------:R-:W-:-:S02]  /*14a0*/  SHF.L.U32 R47, R40, 0x10, RZ ;  /* 0x00000010282f7819 */ /* 0x000fc400000006ff */
[----:B------:R-:W-:Y:S01]  /*14b0*/  SHF.L.U32 R42, R42, 0x10, RZ ;  /* 0x000000102a2a7819 */ /* 0x000fe200000006ff */
[----:B------:R-:W-:Y:S01]  /*14c0*/  FFMA.FTZ R49, R50, R49, 1 ;  /* 0x3f80000032317423 */ /* 0x000fe20000010031 */
[----:B------:R-:W0:Y:S01]  /*14d0*/  MUFU.EX2 R45, R45 ;  /* 0x0000002d002d7308 */ /* 0x000e220000000800 */
[----:B------:R-:W-:Y:S01]  /*14e0*/  FADD.FTZ R48, R60, 1 ;  /* 0x3f8000003c307421 */ /* 0x000fe20000010000 */
[----:B------:R-:W-:Y:S01]  /*14f0*/  SHF.L.U32 R50, R34, 0x10, RZ ;  /* 0x0000001022327819 */ /* 0x000fe200000006ff */
[----:B------:R-:W-:Y:S01]  /*1500*/  FMUL.FTZ R55, R55, R49 ;  /* 0x0000003137377220 */ /* 0x000fe20000410000 */
[----:B------:R-:W-:Y:S01]  /*1510*/  FADD.FTZ R49, -R18, R42 ;  /* 0x0000002a12317221 */ /* 0x000fe20000010100 */
[----:B------:R-:W-:-:S03]  /*1520*/  FMUL.FTZ R42, R47, R52 ;  /* 0x000000342f2a7220 */ /* 0x000fc60000410000 */
[----:B------:R-:W2:Y:S01]  /*1530*/  MUFU.RCP R24, R58 ;  /* 0x0000003a00187308 */ /* 0x000ea20000001000 */
[----:B------:R-:W-:Y:S01]  /*1540*/  FADD.FTZ R47, -R18, R50 ;  /* 0x00000032122f7221 */ /* 0x000fe20000010100 */
[----:B-1----:R-:W-:Y:S01]  /*1550*/  FMUL.FTZ R61, R10, -1.4426950216293334961 ;  /* 0xbfb8aa3b0a3d7820 */ /* 0x002fe20000410000 */
[----:B------:R-:W-:Y:S01]  /*1560*/  FMUL.FTZ R59, R9, R49 ;  /* 0x00000031093b7220 */ /* 0x000fe20000410000 */
[----:B------:R-:W-:Y:S01]  /*1570*/  PRMT R52, R41, 0x7632, R52 ;  /* 0x0000763229347816 */ /* 0x000fe20000000034 */
[----:B------:R-:W-:-:S03]  /*1580*/  FMUL.FTZ R47, R9, R47 ;  /* 0x0000002f092f7220 */ /* 0x000fc60000410000 */
[----:B------:R-:W1:Y:S01]  /*1590*/  MUFU.RCP R48, R48 ;  /* 0x0000003000307308 */ /* 0x000e620000001000 */
[----:B------:R-:W-:Y:S01]  /*15a0*/  PRMT R34, R40, 0x7632, R34 ;  /* 0x0000763228227816 */ /* 0x000fe20000000022 */
[----:B------:R-:W-:Y:S01]  /*15b0*/  STL [R1+0x38], R59 ;  /* 0x0000383b01007387 */ /* 0x000fe20000100800 */
[----:B------:R-:W-:Y:S02]  /*15c0*/  SHF.L.U32 R40, R41, 0x10, RZ ;  /* 0x0000001029287819 */ /* 0x000fe400000006ff */
[----:B------:R-:W-:-:S03]  /*15d0*/  SHF.L.U32 R52, R52, 0x10, RZ ;  /* 0x0000001034347819 */ /* 0x000fc600000006ff */
[----:B------:R-:W3:Y:S01]  /*15e0*/  MUFU.EX2 R61, R61 ;  /* 0x0000003d003d7308 */ /* 0x000ee20000000800 */
[----:B------:R4:W-:Y:S01]  /*15f0*/  STL [R1+0x34], R47 ;  /* 0x0000342f01007387 */ /* 0x0009e20000100800 */
[----:B0-----:R-:W-:Y:S01]  /*1600*/  FADD.FTZ R49, R45, 1 ;  /* 0x3f8000002d317421 */ /* 0x001fe20000010000 */
[----:B------:R-:W-:Y:S01]  /*1610*/  FMUL.FTZ R40, R40, R43 ;  /* 0x0000002b28287220 */ /* 0x000fe20000410000 */
[----:B------:R-:W-:Y:S01]  /*1620*/  FFMA.FTZ R45, R5, R59, R7 ;  /* 0x0000003b052d7223 */ /* 0x000fe20000010007 */
[----:B------:R-:W-:Y:S01]  /*1630*/  FMUL.FTZ R43, R52, R55 ;  /* 0x00000037342b7220 */ /* 0x000fe20000410000 */
[----:B--2---:R-:W-:Y:S01]  /*1640*/  FADD.FTZ R54, -R24, 1 ;  /* 0x3f80000018367421 */ /* 0x004fe20000010100 */
[----:B----4-:R-:W-:Y:S01]  /*1650*/  FFMA.FTZ R47, R6, R47, R8 ;  /* 0x0000002f062f7223 */ /* 0x010fe20000010008 */
[----:B------:R0:W2:Y:S03]  /*1660*/  MUFU.RCP R50, R49 ;  /* 0x0000003100327308 */ /* 0x0000a60000001000 */
[----:B------:R-:W-:Y:S01]  /*1670*/  FMUL.FTZ R52, R47, -1.4426950216293334961 ;  /* 0xbfb8aa3b2f347820 */ /* 0x000fe20000410000 */
[----:B------:R-:W-:Y:S01]  /*1680*/  FFMA.FTZ R44, R44, R54, 1 ;  /* 0x3f8000002c2c7423 */ /* 0x000fe20000010036 */
[----:B-1----:R-:W-:Y:S01]  /*1690*/  FADD.FTZ R55, -R48, 1 ;  /* 0x3f80000030377421 */ /* 0x002fe20000010100 */
[----:B------:R-:W-:Y:S01]  /*16a0*/  FADD.FTZ R54, -R25, 1 ;  /* 0x3f80000019367421 */ /* 0x000fe20000010100 */
[----:B0-----:R-:W-:-:S02]  /*16b0*/  FMUL.FTZ R49, R45, -1.4426950216293334961 ;  /* 0xbfb8aa3b2d317820 */ /* 0x001fc40000410000 */
[----:B------:R-:W0:Y:S01]  /*16c0*/  MUFU.EX2 R52, R52 ;  /* 0x0000003400347308 */ /* 0x000e220000000800 */
[----:B------:R-:W-:Y:S01]  /*16d0*/  FFMA.FTZ R19, R19, R55, 1 ;  /* 0x3f80000013137423 */ /* 0x000fe20000010037 */
[----:B------:R-:W-:Y:S01]  /*16e0*/  FFMA.FTZ R54, R51, R54, 1 ;  /* 0x3f80000033367423 */ /* 0x000fe20000010036 */
[----:B---3--:R-:W-:Y:S01]  /*16f0*/  FADD.FTZ R55, R61, 1 ;  /* 0x3f8000003d377421 */ /* 0x008fe20000010000 */
[----:B------:R-:W-:Y:S01]  /*1700*/  PRMT R51, R34, 0x7632, R51 ;  /* 0x0000763222337816 */ /* 0x000fe20000000033 */
[----:B------:R-:W-:Y:S01]  /*1710*/  FMUL.FTZ R56, R56, R57 ;  /* 0x0000003938387220 */ /* 0x000fe20000410000 */
[----:B------:R-:W-:Y:S02]  /*1720*/  SHF.L.U32 R41, R34, 0x10, RZ ;  /* 0x0000001022297819 */ /* 0x000fe400000006ff */
[----:B------:R-:W1:Y:S01]  /*1730*/  MUFU.EX2 R49, R49 ;  /* 0x0000003100317308 */ /* 0x000e620000000800 */
[----:B------:R-:W-:Y:S01]  /*1740*/  FMUL.FTZ R19, R48, R19 ;  /* 0x0000001330137220 */ /* 0x000fe20000410000 */
[----:B------:R-:W-:Y:S01]  /*1750*/  FMUL.FTZ R61, R13, -1.4426950216293334961 ;  /* 0xbfb8aa3b0d3d7820 */ /* 0x000fe20000410000 */
[----:B------:R-:W-:Y:S01]  /*1760*/  SHF.L.U32 R51, R51, 0x10, RZ ;  /* 0x0000001033337819 */ /* 0x000fe200000006ff */
[----:B------:R-:W-:Y:S01]  /*1770*/  FMUL.FTZ R41, R41, R56 ;  /* 0x0000003829297220 */ /* 0x000fe20000410000 */
[----:B------:R-:W-:-:S03]  /*1780*/  SHF.L.U32 R34, R38, 0x10, RZ ;  /* 0x0000001026227819 */ /* 0x000fc600000006ff */
[----:B------:R-:W3:Y:S01]  /*1790*/  MUFU.RCP R48, R55 ;  /* 0x0000003700307308 */ /* 0x000ee20000001000 */
[----:B------:R-:W-:Y:S01]  /*17a0*/  FADD.FTZ R51, -R18, R51 ;  /* 0x0000003312337221 */ /* 0x000fe20000010100 */
[----:B--2---:R-:W-:Y:S01]  /*17b0*/  FADD.FTZ R56, -R50, 1 ;  /* 0x3f80000032387421 */ /* 0x004fe20000010100 */
[----:B------:R-:W-:Y:S01]  /*17c0*/  PRMT R38, R38, 0x7632, R38 ;  /* 0x0000763226267816 */ /* 0x000fe20000000026 */
[----:B------:R2:W-:Y:S01]  /*17d0*/  STL [R1+0xec], R41 ;  /* 0x0000ec2901007387 */ /* 0x0005e20000100800 */
[----:B------:R-:W-:-:S03]  /*17e0*/  FMUL.FTZ R34, R34, R19 ;  /* 0x0000001322227220 */ /* 0x000fc60000410000 */
[----:B------:R-:W4:Y:S01]  /*17f0*/  MUFU.EX2 R61, R61 ;  /* 0x0000003d003d7308 */ /* 0x000f220000000800 */
[C---:B------:R-:W-:Y:S01]  /*1800*/  PRMT R19, R39.reuse, 0x7632, R19 ;  /* 0x0000763227137816 */ /* 0x040fe20000000013 */
[----:B------:R-:W-:Y:S01]  /*1810*/  FMUL.FTZ R44, R24, R44 ;  /* 0x0000002c182c7220 */ /* 0x000fe20000410000 */
[----:B------:R-:W-:Y:S01]  /*1820*/  SHF.L.U32 R39, R39, 0x10, RZ ;  /* 0x0000001027277819 */ /* 0x000fe200000006ff */
[----:B------:R-:W-:Y:S01]  /*1830*/  FFMA.FTZ R56, R53, R56, 1 ;  /* 0x3f80000035387423 */ /* 0x000fe20000010038 */
[----:B--2---:R-:W-:Y:S01]  /*1840*/  FMUL.FTZ R41, R9, R51 ;  /* 0x0000003309297220 */ /* 0x004fe20000410000 */
[----:B0-----:R-:W-:Y:S01]  /*1850*/  FADD.FTZ R51, R52, 1 ;  /* 0x3f80000034337421 */ /* 0x001fe20000010000 */
[----:B------:R-:W-:Y:S01]  /*1860*/  SHF.L.U32 R52, R38, 0x10, RZ ;  /* 0x0000001026347819 */ /* 0x000fe200000006ff */
[----:B------:R-:W-:Y:S01]  /*1870*/  FMUL.FTZ R53, R25, R54 ;  /* 0x0000003619357220 */ /* 0x000fe20000410000 */
[----:B-1----:R-:W-:Y:S01]  /*1880*/  FADD.FTZ R49, R49, 1 ;  /* 0x3f80000031317421 */ /* 0x002fe20000010000 */
[----:B------:R-:W-:Y:S01]  /*1890*/  FMUL.FTZ R39, R39, R44 ;  /* 0x0000002c27277220 */ /* 0x000fe20000410000 */
[----:B------:R-:W-:Y:S01]  /*18a0*/  SHF.L.U32 R38, R19, 0x10, RZ ;  /* 0x0000001013267819 */ /* 0x000fe200000006ff */
[----:B------:R-:W-:Y:S01]  /*18b0*/  FMUL.FTZ R44, R52, R53 ;  /* 0x00000035342c7220 */ /* 0x000fe20000410000 */
[----:B---3--:R-:W-:Y:S01]  /*18c0*/  FADD.FTZ R53, -R48, 1 ;  /* 0x3f80000030357421 */ /* 0x008fe20000010100 */
[----:B------:R-:W-:Y:S01]  /*18d0*/  FMUL.FTZ R50, R50, R56 ;  /* 0x0000003832327220 */ /* 0x000fe20000410000 */
[----:B------:R-:W0:Y:S01]  /*18e0*/  MUFU.RCP R49, R49 ;  /* 0x0000003100317308 */ /* 0x000e220000001000 */
[----:B------:R-:W-:Y:S01]  /*18f0*/  STL [R1+0x20], R41 ;  /* 0x0000202901007387 */ /* 0x000fe20000100800 */
[----:B------:R-:W-:Y:S01]  /*1900*/  FFMA.FTZ R10, R10, R53, 1 ;  /* 0x3f8000000a0a7423 */ /* 0x000fe20000010035 */
[----:B----4-:R-:W-:Y:S01]  /*1910*/  FADD.FTZ R53, R61, 1 ;  /* 0x3f8000003d357421 */ /* 0x010fe20000010000 */
[----:B------:R-:W-:Y:S01]  /*1920*/  FMUL.FTZ R61, R12, -1.4426950216293334961 ;  /* 0xbfb8aa3b0c3d7820 */ /* 0x000fe20000410000 */
[----:B------:R-:W-:Y:S01]  /*1930*/  FMUL.FTZ R38, R38, R50 ;  /* 0x0000003226267220 */ /* 0x000fe20000410000 */
[----:B------:R-:W2:Y:S04]  /*1940*/  LDG.E.64.CONSTANT R24, desc[UR14][R26.64+0xb400] ;  /* 0x00b4000e1a187981 */ /* 0x000ea8000c1e9b00 */
[----:B------:R-:W1:Y:S01]  /*1950*/  MUFU.EX2 R61, R61 ;  /* 0x0000003d003d7308 */ /* 0x000e620000000800 */
[----:B------:R-:W-:Y:S01]  /*1960*/  STL [R1+0xe0], R44 ;  /* 0x0000e02c01007387 */ /* 0x000fe20000100800 */
[----:B------:R-:W-:Y:S01]  /*1970*/  FFMA.FTZ R19, R5, R41, R7 ;  /* 0x0000002905137223 */ /* 0x000fe20000010007 */
[----:B------:R-:W-:-:S02]  /*1980*/  FADD.FTZ R52, -R46, 1 ;  /* 0x3f8000002e347421 */ /* 0x000fc40000010100 */
[----:B------:R3:W-:Y:S01]  /*1990*/  STL [R1+0xd0], R38 ;  /* 0x0000d02601007387 */ /* 0x0007e20000100800 */
[----:B0-----:R-:W-:Y:S02]  /*19a0*/  FADD.FTZ R54, -R49, 1 ;  /* 0x3f80000031367421 */ /* 0x001fe40000010100 */
[----:B------:R-:W0:Y:S01]  /*19b0*/  MUFU.RCP R51, R51 ;  /* 0x0000003300337308 */ /* 0x000e220000001000 */
[----:B------:R-:W-:Y:S01]  /*19c0*/  FMUL.FTZ R10, R48, R10 ;  /* 0x0000000a300a7220 */ /* 0x000fe20000410000 */
[----:B------:R-:W-:Y:S01]  /*19d0*/  FMUL.FTZ R50, R19, -1.4426950216293334961 ;  /* 0xbfb8aa3b13327820 */ /* 0x000fe20000410000 */
[----:B------:R-:W-:Y:S01]  /*19e0*/  FFMA.FTZ R11, R11, R52, 1 ;  /* 0x3f8000000b0b7423 */ /* 0x000fe20000010034 */
[----:B------:R-:W-:Y:S01]  /*19f0*/  FFMA.FTZ R48, R45, R54, 1 ;  /* 0x3f8000002d307423 */ /* 0x000fe20000010036 */
[----:B------:R-:W-:Y:S01]  /*1a00*/  SHF.L.U32 R56, R30, 0x10, RZ ;  /* 0x000000101e387819 */ /* 0x000fe200000006ff */
[----:B------:R-:W4:Y:S01]  /*1a10*/  LDG.E.64.CONSTANT R26, desc[UR14][R26.64+0xd200] ;  /* 0x00d2000e1a1a7981 */ /* 0x000f22000c1e9b00 */
[----:B---3--:R-:W-:Y:S01]  /*1a20*/  FMUL.FTZ R38, R9, R35 ;  /* 0x0000002309267220 */ /* 0x008fe20000410000 */
[----:B------:R-:W-:-:S03]  /*1a30*/  FMUL.FTZ R35, R46, R11 ;  /* 0x0000000b2e237220 */ /* 0x000fc60000410000 */
[----:B------:R-:W-:Y:S01]  /*1a40*/  FFMA.FTZ R45, R6, R38, R8 ;  /* 0x00000026062d7223 */ /* 0x000fe20000010008 */
[----:B------:R-:W3:Y:S01]  /*1a50*/  MUFU.EX2 R50, R50 ;  /* 0x0000003200327308 */ /* 0x000ee20000000800 */
[----:B-1----:R-:W-:Y:S02]  /*1a60*/  FADD.FTZ R54, R61, 1 ;  /* 0x3f8000003d367421 */ /* 0x002fe40000010000 */
[----:B------:R-:W-:-:S05]  /*1a70*/  FMUL.FTZ R11, R45, -1.4426950216293334961 ;  /* 0xbfb8aa3b2d0b7820 */ /* 0x000fca0000410000 */
[----:B------:R0:W-:Y:S01]  /*1a80*/  MUFU.RCP R52, R53 ;  /* 0x0000003500347308 */ /* 0x0001e20000001000 */
[----:B------:R-:W-:-:S07]  /*1a90*/  SHF.L.U32 R46, R36, 0x10, RZ ;  /* 0x00000010242e7819 */ /* 0x000fce00000006ff */
[----:B------:R-:W-:Y:S01]  /*1aa0*/  MUFU.EX2 R11, R11 ;  /* 0x0000000b000b7308 */ /* 0x000fe20000000800 */
[----:B0-----:R-:W-:-:S07]  /*1ab0*/  FADD.FTZ R53, -R51, 1 ;  /* 0x3f80000033357421 */ /* 0x001fce0000010100 */
[----:B------:R-:W0:Y:S01]  /*1ac0*/  MUFU.RCP R54, R54 ;  /* 0x0000003600367308 */ /* 0x000e220000001000 */
[----:B------:R-:W-:Y:S01]  /*1ad0*/  FFMA.FTZ R47, R47, R53, 1 ;  /* 0x3f8000002f2f7423 */ /* 0x000fe20000010035 */
[----:B------:R-:W-:Y:S01]  /*1ae0*/  PRMT R53, R36, 0x7632, R53 ;  /* 0x0000763224357816 */ /* 0x000fe20000000035 */
[----:B------:R-:W-:Y:S01]  /*1af0*/  FMUL.FTZ R48, R49, R48 ;  /* 0x0000003031307220 */ /* 0x000fe20000410000 */
[----:B------:R-:W-:Y:S01]  /*1b00*/  PRMT R36, R37, 0x7632, R36 ;  /* 0x0000763225247816 */ /* 0x000fe20000000024 */
[----:B------:R-:W-:Y:S01]  /*1b10*/  FMUL.FTZ R51, R51, R47 ;  /* 0x0000002f33337220 */ /* 0x000fe20000410000 */
[----:B------:R-:W-:Y:S01]  /*1b20*/  SHF.L.U32 R49, R37, 0x10, RZ ;  /* 0x0000001025317819 */ /* 0x000fe200000006ff */
[----:B------:R-:W-:Y:S01]  /*1b30*/  FMUL.FTZ R47, R46, R10 ;  /* 0x0000000a2e2f7220 */ /* 0x000fe20000410000 */
[----:B------:R-:W-:Y:S01]  /*1b40*/  SHF.L.U32 R37, R53, 0x10, RZ ;  /* 0x0000001035257819 */ /* 0x000fe200000006ff */
[----:B---3--:R-:W-:Y:S01]  /*1b50*/  FADD.FTZ R50, R50, 1 ;  /* 0x3f80000032327421 */ /* 0x008fe20000010000 */
[----:B------:R-:W-:-:S02]  /*1b60*/  SHF.L.U32 R36, R36, 0x10, RZ ;  /* 0x0000001024247819 */ /* 0x000fc400000006ff */
[----:B------:R-:W-:Y:S01]  /*1b70*/  SHF.L.U32 R46, R32, 0x10, RZ ;  /* 0x00000010202e7819 */ /* 0x000fe200000006ff */
[----:B------:R-:W-:Y:S01]  /*1b80*/  FMUL.FTZ R37, R37, R48 ;  /* 0x0000003025257220 */ /* 0x000fe20000410000 */
[----:B------:R1:W-:Y:S01]  /*1b90*/  MUFU.RCP R53, R50 ;  /* 0x0000003200357308 */ /* 0x0003e20000001000 */
[----:B------:R-:W-:Y:S01]  /*1ba0*/  FMUL.FTZ R48, R36, R51 ;  /* 0x0000003324307220 */ /* 0x000fe20000410000 */
[----:B------:R-:W-:Y:S01]  /*1bb0*/  SHF.L.U32 R10, R33, 0x10, RZ ;  /* 0x00000010210a7819 */ /* 0x000fe200000006ff */
[----:B------:R-:W-:Y:S01]  /*1bc0*/  FADD.FTZ R46, -R18, R46 ;  /* 0x0000002e122e7221 */ /* 0x000fe20000010100 */
[----:B0-----:R-:W-:Y:S01]  /*1bd0*/  FADD.FTZ R36, -R54, 1 ;  /* 0x3f80000036247421 */ /* 0x001fe20000010100 */
[----:B------:R-:W-:Y:S01]  /*1be0*/  FMUL.FTZ R35, R49, R35 ;  /* 0x0000002331237220 */ /* 0x000fe20000410000 */
[----:B------:R0:W-:Y:S01]  /*1bf0*/  STL [R1+0x14], R38 ;  /* 0x0000142601007387 */ /* 0x0001e20000100800 */
[----:B-1----:R-:W-:Y:S01]  /*1c00*/  FADD.FTZ R50, R11, 1 ;  /* 0x3f8000000b327421 */ /* 0x002fe20000010000 */
[----:B------:R-:W-:Y:S01]  /*1c10*/  FADD.FTZ R49, -R52, 1 ;  /* 0x3f80000034317421 */ /* 0x000fe20000010100 */
[----:B------:R-:W-:Y:S01]  /*1c20*/  FFMA.FTZ R11, R12, R36, 1 ;  /* 0x3f8000000c0b7423 */ /* 0x000fe20000010024 */
[----:B------:R-:W-:Y:S01]  /*1c30*/  FADD.FTZ R12, -R18, R10 ;  /* 0x0000000a120c7221 */ /* 0x000fe20000010100 */
[----:B0-----:R-:W-:-:S02]  /*1c40*/  FMUL.FTZ R38, R9, R46 ;  /* 0x0000002e09267220 */ /* 0x001fc40000410000 */
[----:B------:R-:W0:Y:S01]  /*1c50*/  MUFU.RCP R50, R50 ;  /* 0x0000003200327308 */ /* 0x000e220000001000 */
[----:B------:R-:W-:Y:S01]  /*1c60*/  FFMA.FTZ R13, R13, R49, 1 ;  /* 0x3f8000000d0d7423 */ /* 0x000fe20000010031 */
[----:B------:R-:W-:Y:S01]  /*1c70*/  FFMA.FTZ R36, R0, R38, R3 ;  /* 0x0000002600247223 */ /* 0x000fe20000010003 */
[----:B------:R-:W-:Y:S01]  /*1c80*/  FMUL.FTZ R12, R9, R12 ;  /* 0x0000000c090c7220 */ /* 0x000fe20000410000 */
[----:B------:R-:W-:Y:S01]  /*1c90*/  PRMT R46, R32, 0x7632, R46 ;  /* 0x00007632202e7816 */ /* 0x000fe2000000002e */
[----:B------:R-:W-:Y:S01]  /*1ca0*/  FMUL.FTZ R52, R52, R13 ;  /* 0x0000000d34347220 */ /* 0x000fe20000410000 */
[----:B------:R-:W-:Y:S01]  /*1cb0*/  FMUL.FTZ R13, R36, -1.4426950216293334961 ;  /* 0xbfb8aa3b240d7820 */ /* 0x000fe20000410000 */
[----:B------:R-:W-:Y:S01]  /*1cc0*/  FFMA.FTZ R32, R2, R12, R4 ;  /* 0x0000000c02207223 */ /* 0x000fe20000010004 */
[----:B------:R-:W-:Y:S01]  /*1cd0*/  SHF.L.U32 R46, R46, 0x10, RZ ;  /* 0x000000102e2e7819 */ /* 0x000fe200000006ff */
[----:B------:R-:W-:Y:S01]  /*1ce0*/  STL [R1+0xd4], R37 ;  /* 0x0000d42501007387 */ /* 0x000fe20000100800 */
[----:B------:R-:W-:Y:S01]  /*1cf0*/  PRMT R51, R33, 0x7632, R51 ;  /* 0x0000763221337816 */ /* 0x000fe20000000033 */
[----:B------:R-:W-:-:S02]  /*1d00*/  FMUL.FTZ R49, R32, -1.4426950216293334961 ;  /* 0xbfb8aa3b20317820 */ /* 0x000fc40000410000 */
[----:B------:R-:W-:Y:S01]  /*1d10*/  STL [R1+0xc8], R48 ;  /* 0x0000c83001007387 */ /* 0x000fe20000100800 */
[----:B------:R-:W1:Y:S01]  /*1d20*/  MUFU.EX2 R13, R13 ;  /* 0x0000000d000d7308 */ /* 0x000e620000000800 */
[----:B------:R-:W-:Y:S02]  /*1d30*/  FADD.FTZ R33, -R18, R46 ;  /* 0x0000002e12217221 */ /* 0x000fe40000010100 */
[----:B------:R-:W-:Y:S01]  /*1d40*/  STL [R1+0x10], R38 ;  /* 0x0000102601007387 */ /* 0x000fe20000100800 */
[----:B------:R-:W-:-:S03]  /*1d50*/  SHF.L.U32 R51, R51, 0x10, RZ ;  /* 0x0000001033337819 */ /* 0x000fc600000006ff */
[----:B------:R3:W-:Y:S01]  /*1d60*/  STL [R1+0xc], R12 ;  /* 0x00000c0c01007387 */ /* 0x0007e20000100800 */
[----:B------:R-:W-:Y:S01]  /*1d70*/  FMUL.FTZ R54, R54, R11 ;  /* 0x0000000b36367220 */ /* 0x000fe20000410000 */
[----:B------:R-:W-:Y:S01]  /*1d80*/  FMUL.FTZ R11, R9, R33 ;  /* 0x00000021090b7220 */ /* 0x000fe20000410000 */
[----:B0-----:R-:W-:Y:S01]  /*1d90*/  FADD.FTZ R55, -R50, 1 ;  /* 0x3f80000032377421 */ /* 0x001fe20000010100 */
[----:B------:R-:W0:Y:S01]  /*1da0*/  MUFU.EX2 R49, R49 ;  /* 0x0000003100317308 */ /* 0x000e220000000800 */
[----:B------:R-:W-:Y:S01]  /*1db0*/  FADD.FTZ R51, -R18, R51 ;  /* 0x0000003312337221 */ /* 0x000fe20000010100 */
[----:B---3--:R-:W-:Y:S01]  /*1dc0*/  FADD.FTZ R12, -R53, 1 ;  /* 0x3f800000350c7421 */ /* 0x008fe20000010100 */
[----:B-1----:R-:W-:Y:S01]  /*1dd0*/  FADD.FTZ R13, R13, 1 ;  /* 0x3f8000000d0d7421 */ /* 0x002fe20000010000 */
[----:B------:R-:W-:Y:S01]  /*1de0*/  SHF.L.U32 R10, R14, 0x10, RZ ;  /* 0x000000100e0a7819 */ /* 0x000fe200000006ff */
[----:B------:R-:W-:Y:S01]  /*1df0*/  FMUL.FTZ R52, R56, R52 ;  /* 0x0000003438347220 */ /* 0x000fe20000410000 */
[----:B------:R-:W-:Y:S01]  /*1e00*/  FFMA.FTZ R12, R19, R12, 1 ;  /* 0x3f800000130c7423 */ /* 0x000fe2000001000c */
[----:B------:R-:W-:Y:S01]  /*1e10*/  FFMA.FTZ R33, R5, R11, R7 ;  /* 0x0000000b05217223 */ /* 0x000fe20000010007 */
[----:B------:R-:W-:Y:S01]  /*1e20*/  FFMA.FTZ R45, R45, R55, 1 ;  /* 0x3f8000002d2d7423 */ /* 0x000fe20000010037 */
[----:B------:R-:W3:Y:S01]  /*1e30*/  LDL.LU R37, [R1+0x44] ;  /* 0x0000440001257983 */ /* 0x000ee20000300800 */
[----:B------:R-:W-:Y:S01]  /*1e40*/  FMUL.FTZ R53, R53, R12 ;  /* 0x0000000c35357220 */ /* 0x000fe20000410000 */
[----:B------:R-:W-:Y:S01]  /*1e50*/  FMUL.FTZ R12, R9, R51 ;  /* 0x00000033090c7220 */ /* 0x000fe20000410000 */
[----:B------:R-:W-:Y:S01]  /*1e60*/  FMUL.FTZ R51, R33, -1.4426950216293334961 ;  /* 0xbfb8aa3b21337820 */ /* 0x000fe20000410000 */
[----:B------:R-:W-:Y:S01]  /*1e70*/  FMUL.FTZ R50, R50, R45 ;  /* 0x0000002d32327220 */ /* 0x000fe20000410000 */
[----:B------:R-:W-:Y:S01]  /*1e80*/  PRMT R14, R30, 0x7632, R14 ;  /* 0x000076321e0e7816 */ /* 0x000fe2000000000e */
[----:B------:R-:W-:Y:S01]  /*1e90*/  FFMA.FTZ R45, R6, R12, R8 ;  /* 0x0000000c062d7223 */ /* 0x000fe20000010008 */
[----:B------:R1:W-:Y:S01]  /*1ea0*/  MUFU.RCP R30, R13 ;  /* 0x0000000d001e7308 */ /* 0x0003e20000001000 */
[----:B0-----:R-:W-:Y:S01]  /*1eb0*/  FADD.FTZ R49, R49, 1 ;  /* 0x3f80000031317421 */ /* 0x001fe20000010000 */
[----:B------:R-:W-:Y:S01]  /*1ec0*/  SHF.L.U32 R56, R31, 0x10, RZ ;  /* 0x000000101f387819 */ /* 0x000fe200000006ff */
[----:B------:R-:W-:Y:S01]  /*1ed0*/  FMUL.FTZ R55, R45, -1.4426950216293334961 ;  /* 0xbfb8aa3b2d377820 */ /* 0x000fe20000410000 */
[----:B------:R-:W-:Y:S01]  /*1ee0*/  FADD.FTZ R10, -R18, R10 ;  /* 0x0000000a120a7221 */ /* 0x000fe20000010100 */
[----:B------:R-:W3:Y:S03]  /*1ef0*/  LDL R41, [R1+0x68] ;  /* 0x0000680001297983 */ /* 0x000ee60000100800 */
[----:B------:R-:W0:Y:S01]  /*1f00*/  MUFU.EX2 R51, R51 ;  /* 0x0000003300337308 */ /* 0x000e220000000800 */
[----:B-1----:R-:W-:Y:S01]  /*1f10*/  SHF.L.U32 R13, R14, 0x10, RZ ;  /* 0x000000100e0d7819 */ /* 0x002fe200000006ff */
[----:B------:R-:W3:Y:S01]  /*1f20*/  LDL R44, [R1+0x74] ;  /* 0x00007400012c7983 */ /* 0x000ee20000100800 */
[----:B------:R-:W-:-:S05]  /*1f30*/  PRMT R31, R31, 0x7632, R31 ;  /* 0x000076321f1f7816 */ /* 0x000fca000000001f */
[----:B------:R-:W1:Y:S01]  /*1f40*/  MUFU.EX2 R55, R55 ;  /* 0x0000003700377308 */ /* 0x000e620000000800 */
[----:B------:R-:W-:Y:S01]  /*1f50*/  FMUL.FTZ R53, R13, R53 ;  /* 0x000000350d357220 */ /* 0x000fe20000410000 */
[----:B------:R-:W-:Y:S02]  /*1f60*/  SHF.L.U32 R13, R15, 0x10, RZ ;  /* 0x000000100f0d7819 */ /* 0x000fe400000006ff */
[----:B------:R-:W-:-:S04]  /*1f70*/  SHF.L.U32 R31, R31, 0x10, RZ ;  /* 0x000000101f1f7819 */ /* 0x000fc800000006ff */
[----:B------:R-:W1:Y:S01]  /*1f80*/  MUFU.RCP R49, R49 ;  /* 0x0000003100317308 */ /* 0x000e620000001000 */
[----:B------:R-:W-:Y:S01]  /*1f90*/  FADD.FTZ R13, -R18, R13 ;  /* 0x0000000d120d7221 */ /* 0x000fe20000010100 */
[----:B0-----:R-:W-:Y:S01]  /*1fa0*/  FADD.FTZ R51, R51, 1 ;  /* 0x3f80000033337421 */ /* 0x001fe20000010000 */
[----:B------:R-:W-:Y:S01]  /*1fb0*/  FMUL.FTZ R50, R31, R50 ;  /* 0x000000321f327220 */ /* 0x000fe20000410000 */
[----:B------:R-:W-:Y:S01]  /*1fc0*/  FADD.FTZ R31, -R30, 1 ;  /* 0x3f8000001e1f7421 */ /* 0x000fe20000010100 */
[----:B------:R-:W-:Y:S01]  /*1fd0*/  FMUL.FTZ R13, R9, R13 ;  /* 0x0000000d090d7220 */ /* 0x000fe20000410000 */
[----:B------:R-:W-:Y:S02]  /*1fe0*/  FMUL.FTZ R54, R56, R54 ;  /* 0x0000003638367220 */ /* 0x000fe40000410000 */
[----:B------:R-:W0:Y:S01]  /*1ff0*/  MUFU.RCP R51, R51 ;  /* 0x0000003300337308 */ /* 0x000e220000001000 */
[----:B-1----:R-:W-:Y:S01]  /*2000*/  FADD.FTZ R55, R55, 1 ;  /* 0x3f80000037377421 */ /* 0x002fe20000010000 */
[----:B------:R-:W-:Y:S01]  /*2010*/  FFMA.FTZ R56, R36, R31, 1 ;  /* 0x3f80000024387423 */ /* 0x000fe2000001001f */
[----:B------:R-:W-:-:S03]  /*2020*/  FFMA.FTZ R31, R2, R13, R4 ;  /* 0x0000000d021f7223 */ /* 0x000fc60000010004 */
[----:B------:R-:W-:Y:S02]  /*2030*/  FMUL.FTZ R56, R30, R56 ;  /* 0x000000381e387220 */ /* 0x000fe40000410000 */
[----:B------:R1:W0:Y:S01]  /*2040*/  MUFU.RCP R36, R55 ;  /* 0x0000003700247308 */ /* 0x0002220000001000 */
[----:B------:R-:W-:Y:S01]  /*2050*/  FMUL.FTZ R30, R31, -1.4426950216293334961 ;  /* 0xbfb8aa3b1f1e7820 */ /* 0x000fe20000410000 */
[----:B------:R-:W-:Y:S01]  /*2060*/  FMUL.FTZ R10, R9, R10 ;  /* 0x0000000a090a7220 */ /* 0x000fe20000410000 */
[----:B-1----:R-:W-:-:S04]  /*2070*/  FADD.FTZ R55, -R49, 1 ;  /* 0x3f80000031377421 */ /* 0x002fc80000010100 */
[----:B------:R-:W-:Y:S02]  /*2080*/  FFMA.FTZ R55, R32, R55, 1 ;  /* 0x3f80000020377423 */ /* 0x000fe40000010037 */
[----:B------:R-:W1:Y:S01]  /*2090*/  MUFU.EX2 R32, R30 ;  /* 0x0000001e00207308 */ /* 0x000e620000000800 */
[----:B------:R-:W-:Y:S01]  /*20a0*/  FFMA.FTZ R19, R0, R10, R3 ;  /* 0x0000000a00137223 */ /* 0x000fe20000010003 */
[----:B------:R-:W-:Y:S01]  /*20b0*/  FMUL.FTZ R49, R49, R55 ;  /* 0x0000003731317220 */ /* 0x000fe20000410000 */
[----:B------:R-:W-:Y:S01]  /*20c0*/  PRMT R14, R14, 0x7632, R14 ;  /* 0x000076320e0e7816 */ /* 0x000fe2000000000e */
[----:B0-----:R-:W-:Y:S01]  /*20d0*/  FADD.FTZ R55, -R51, 1 ;  /* 0x3f80000033377421 */ /* 0x001fe20000010100 */
[----:B------:R-:W-:Y:S02]  /*20e0*/  FMUL.FTZ R46, R19, -1.4426950216293334961 ;  /* 0xbfb8aa3b132e7820 */ /* 0x000fe40000410000 */
[----:B------:R-:W-:Y:S01]  /*20f0*/  SHF.L.U32 R14, R14, 0x10, RZ ;  /* 0x000000100e0e7819 */ /* 0x000fe200000006ff */
[----:B------:R-:W-:Y:S01]  /*2100*/  FFMA.FTZ R55, R33, R55, 1 ;  /* 0x3f80000021377423 */ /* 0x000fe20000010037 */
[----:B------:R-:W-:-:S02]  /*2110*/  FADD.FTZ R33, -R36, 1 ;  /* 0x3f80000024217421 */ /* 0x000fc40000010100 */
[----:B------:R-:W0:Y:S01]  /*2120*/  MUFU.EX2 R46, R46 ;  /* 0x0000002e002e7308 */ /* 0x000e220000000800 */
[----:B------:R-:W-:Y:S01]  /*2130*/  FADD.FTZ R14, -R18, R14 ;  /* 0x0000000e120e7221 */ /* 0x000fe20000010100 */
[----:B------:R-:W-:Y:S01]  /*2140*/  FFMA.FTZ R33, R45, R33, 1 ;  /* 0x3f8000002d217423 */ /* 0x000fe20000010021 */
[----:B------:R-:W-:Y:S01]  /*2150*/  FMUL.FTZ R55, R51, R55 ;  /* 0x0000003733377220 */ /* 0x000fe20000410000 */
[----:B-1----:R-:W-:Y:S01]  /*2160*/  FADD.FTZ R32, R32, 1 ;  /* 0x3f80000020207421 */ /* 0x002fe20000010000 */
[----:B------:R-:W-:Y:S01]  /*2170*/  FMUL.FTZ R14, R9, R14 ;  /* 0x0000000e090e7220 */ /* 0x000fe20000410000 */
[----:B------:R-:W-:Y:S01]  /*2180*/  FMUL.FTZ R51, R36, R33 ;  /* 0x0000002124337220 */ /* 0x000fe20000410000 */
[----:B------:R-:W-:Y:S02]  /*2190*/  SHF.L.U32 R36, R16, 0x10, RZ ;  /* 0x0000001010247819 */ /* 0x000fe400000006ff */
[----:B------:R-:W-:Y:S01]  /*21a0*/  FFMA.FTZ R61, R5, R14, R7 ;  /* 0x0000000e053d7223 */ /* 0x000fe20000010007 */
[----:B------:R-:W1:Y:S01]  /*21b0*/  MUFU.RCP R32, R32 ;  /* 0x0000002000207308 */ /* 0x000e620000001000 */
[----:B------:R-:W-:Y:S01]  /*21c0*/  SHF.L.U32 R33, R17, 0x10, RZ ;  /* 0x0000001011217819 */ /* 0x000fe200000006ff */
[----:B------:R-:W-:Y:S01]  /*21d0*/  FMUL.FTZ R56, R36, R56 ;  /* 0x0000003824387220 */ /* 0x000fe20000410000 */
[----:B------:R-:W-:Y:S01]  /*21e0*/  FMUL.FTZ R36, R61, -1.4426950216293334961 ;  /* 0xbfb8aa3b3d247820 */ /* 0x000fe20000410000 */
[----:B0-----:R-:W-:-:S02]  /*21f0*/  FADD.FTZ R30, R46, 1 ;  /* 0x3f8000002e1e7421 */ /* 0x001fc40000010000 */
[----:B------:R-:W-:Y:S02]  /*2200*/  FMUL.FTZ R49, R33, R49 ;  /* 0x0000003121317220 */ /* 0x000fe40000410000 */
[----:B------:R-:W0:Y:S01]  /*2210*/  MUFU.EX2 R33, R36 ;  /* 0x0000002400217308 */ /* 0x000e220000000800 */
[----:B------:R-:W-:Y:S02]  /*2220*/  PRMT R15, R16, 0x7632, R15 ;  /* 0x00007632100f7816 */ /* 0x000fe4000000000f */
[----:B------:R-:W-:-:S05]  /*2230*/  PRMT R16, R17, 0x7632, R16 ;  /* 0x0000763211107816 */ /* 0x000fca0000000010 */
[----:B------:R-:W0:Y:S01]  /*2240*/  MUFU.RCP R30, R30 ;  /* 0x0000001e001e7308 */ /* 0x000e220000001000 */
[----:B-1----:R-:W-:-:S04]  /*2250*/  FADD.FTZ R17, -R32, 1 ;  /* 0x3f80000020117421 */ /* 0x002fc80000010100 */
[----:B------:R-:W-:Y:S01]  /*2260*/  FFMA.FTZ R31, R31, R17, 1 ;  /* 0x3f8000001f1f7423 */ /* 0x000fe20000010011 */
[----:B------:R-:W-:-:S03]  /*2270*/  PRMT R17, R15, 0x7632, R17 ;  /* 0x000076320f117816 */ /* 0x000fc60000000011 */
[----:B------:R-:W-:Y:S01]  /*2280*/  FMUL.FTZ R31, R32, R31 ;  /* 0x0000001f201f7220 */ /* 0x000fe20000410000 */
[----:B0-----:R-:W-:Y:S01]  /*2290*/  FADD.FTZ R32, R33, 1 ;  /* 0x3f80000021207421 */ /* 0x001fe20000010000 */
[----:B------:R-:W-:Y:S02]  /*22a0*/  SHF.L.U32 R17, R17, 0x10, RZ ;  /* 0x0000001011117819 */ /* 0x000fe400000006ff */
[----:B------:R-:W-:-:S03]  /*22b0*/  SHF.L.U32 R16, R16, 0x10, RZ ;  /* 0x0000001010107819 */ /* 0x000fc600000006ff */
[----:B------:R-:W-:Y:S01]  /*22c0*/  FADD.FTZ R17, -R18, R17 ;  /* 0x0000001112117221 */ /* 0x000fe20000010100 */
[----:B------:R-:W-:Y:S01]  /*22d0*/  FADD.FTZ R36, -R30, 1 ;  /* 0x3f8000001e247421 */ /* 0x000fe20000010100 */
[----:B------:R-:W0:Y:S01]  /*22e0*/  MUFU.RCP R32, R32 ;  /* 0x0000002000207308 */ /* 0x000e220000001000 */
[----:B------:R-:W-:Y:S01]  /*22f0*/  FMUL.FTZ R51, R16, R51 ;  /* 0x0000003310337220 */ /* 0x000fe20000410000 */
[----:B------:R-:W-:Y:S01]  /*2300*/  SHF.L.U32 R16, R28, 0x10, RZ ;  /* 0x000000101c107819 */ /* 0x000fe200000006ff */
[----:B------:R-:W-:Y:S01]  /*2310*/  FFMA.FTZ R19, R19, R36, 1 ;  /* 0x3f80000013137423 */ /* 0x000fe20000010024 */
[----:B------:R-:W-:Y:S01]  /*2320*/  FMUL.FTZ R17, R9, R17 ;  /* 0x0000001109117220 */ /* 0x000fe20000410000 */
[----:B------:R-:W-:Y:S02]  /*2330*/  SHF.L.U32 R36, R15, 0x10, RZ ;  /* 0x000000100f247819 */ /* 0x000fe400000006ff */
[----:B------:R-:W-:Y:S01]  /*2340*/  FMUL.FTZ R30, R30, R19 ;  /* 0x000000131e1e7220 */ /* 0x000fe20000410000 */
[----:B------:R-:W-:Y:S01]  /*2350*/  PRMT R28, R28, 0x7632, R28 ;  /* 0x000076321c1c7816 */ /* 0x000fe2000000001c */
[----:B------:R-:W-:Y:S01]  /*2360*/  FADD.FTZ R15, -R18, R16 ;  /* 0x00000010120f7221 */ /* 0x000fe20000010100 */
[C---:B------:R-:W-:Y:S01]  /*2370*/  PRMT R19, R29.reuse, 0x7632, R19 ;  /* 0x000076321d137816 */ /* 0x040fe20000000013 */
[----:B------:R-:W-:Y:S01]  /*2380*/  FFMA.FTZ R33, R6, R17, R8 ;  /* 0x0000001106217223 */ /* 0x000fe20000010008 */
[----:B------:R-:W-:Y:S01]  /*2390*/  SHF.L.U32 R16, R29, 0x10, RZ ;  /* 0x000000101d107819 */ /* 0x000fe200000006ff */
[----:B------:R-:W-:Y:S01]  /*23a0*/  FMUL.FTZ R15, R9, R15 ;  /* 0x0000000f090f7220 */ /* 0x000fe20000410000 */
[----:B------:R-:W-:Y:S01]  /*23b0*/  SHF.L.U32 R28, R28, 0x10, RZ ;  /* 0x000000101c1c7819 */ /* 0x000fe200000006ff */
[----:B------:R-:W-:Y:S01]  /*23c0*/  FMUL.FTZ R60, R33, -1.4426950216293334961 ;  /* 0xbfb8aa3b213c7820 */ /* 0x000fe20000410000 */
[----:B------:R-:W-:Y:S01]  /*23d0*/  SHF.L.U32 R19, R19, 0x10, RZ ;  /* 0x0000001013137819 */ /* 0x000fe200000006ff */
[----:B------:R-:W-:Y:S01]  /*23e0*/  FADD.FTZ R16, -R18, R16 ;  /* 0x0000001012107221 */ /* 0x000fe20000010100 */
[----:B------:R-:W-:Y:S01]  /*23f0*/  FFMA.FTZ R59, R0, R15, R3 ;  /* 0x0000000f003b7223 */ /* 0x000fe20000010003 */
[----:B------:R-:W-:-:S02]  /*2400*/  FADD.FTZ R28, -R18, R28 ;  /* 0x0000001c121c7221 */ /* 0x000fc40000010100 */
[----:B------:R-:W-:Y:S01]  /*2410*/  FADD.FTZ R19, -R18, R19 ;  /* 0x0000001312137221 */ /* 0x000fe20000010100 */
[----:B------:R-:W-:Y:S01]  /*2420*/  FMUL.FTZ R16, R9, R16 ;  /* 0x0000001009107220 */ /* 0x000fe20000410000 */
[----:B0-----:R-:W-:Y:S01]  /*2430*/  FADD.FTZ R18, -R32, 1 ;  /* 0x3f80000020127421 */ /* 0x001fe20000010100 */
[----:B------:R-:W0:Y:S01]  /*2440*/  MUFU.EX2 R60, R60 ;  /* 0x0000003c003c7308 */ /* 0x000e220000000800 */
[----:B------:R-:W-:Y:S01]  /*2450*/  FMUL.FTZ R55, R36, R55 ;  /* 0x0000003724377220 */ /* 0x000fe20000410000 */
[----:B------:R-:W-:Y:S01]  /*2460*/  FMUL.FTZ R36, R59, -1.4426950216293334961 ;  /* 0xbfb8aa3b3b247820 */ /* 0x000fe20000410000 */
[----:B------:R-:W-:Y:S01]  /*2470*/  FFMA.FTZ R58, R2, R16, R4 ;  /* 0x00000010023a7223 */ /* 0x000fe20000010004 */
[----:B------:R-:W-:Y:S01]  /*2480*/  FFMA.FTZ R61, R61, R18, 1 ;  /* 0x3f8000003d3d7423 */ /* 0x000fe20000010012 */
[----:B------:R-:W-:Y:S02]  /*2490*/  FMUL.FTZ R18, R9, R28 ;  /* 0x0000001c09127220 */ /* 0x000fe40000410000 */
[----:B------:R-:W-:Y:S01]  /*24a0*/  FMUL.FTZ R45, R58, -1.4426950216293334961 ;  /* 0xbfb8aa3b3a2d7820 */ /* 0x000fe20000410000 */
[----:B------:R-:W1:Y:S01]  /*24b0*/  MUFU.EX2 R36, R36 ;  /* 0x0000002400247308 */ /* 0x000e620000000800 */
[----:B------:R-:W-:Y:S01]  /*24c0*/  FFMA.FTZ R57, R5, R18, R7 ;  /* 0x0000001205397223 */ /* 0x000fe20000010007 */
[----:B------:R-:W-:-:S03]  /*24d0*/  FMUL.FTZ R19, R9, R19 ;  /* 0x0000001309137220 */ /* 0x000fc60000410000 */
[----:B------:R-:W-:Y:S01]  /*24e0*/  FMUL.FTZ R46, R57, -1.4426950216293334961 ;  /* 0xbfb8aa3b392e7820 */ /* 0x000fe20000410000 */
[----:B------:R-:W-:Y:S02]  /*24f0*/  FFMA.FTZ R29, R6, R19, R8 ;  /* 0x00000013061d7223 */ /* 0x000fe40000010008 */
[----:B------:R-:W2:Y:S01]  /*2500*/  MUFU.EX2 R45, R45 ;  /* 0x0000002d002d7308 */ /* 0x000ea20000000800 */
[----:B0-----:R-:W-:Y:S01]  /*2510*/  FADD.FTZ R60, R60, 1 ;  /* 0x3f8000003c3c7421 */ /* 0x001fe20000010000 */
[----:B------:R-:W-:-:S06]  /*2520*/  FMUL.FTZ R28, R29, -1.4426950216293334961 ;  /* 0xbfb8aa3b1d1c7820 */ /* 0x000fcc0000410000 */
[----:B------:R-:W0:Y:S01]  /*2530*/  MUFU.EX2 R46, R46 ;  /* 0x0000002e002e7308 */ /* 0x000e220000000800 */
[----:B-1----:R-:W-:-:S07]  /*2540*/  FADD.FTZ R36, R36, 1 ;  /* 0x3f80000024247421 */ /* 0x002fce0000010000 */
[----:B------:R-:W1:Y:S01]  /*2550*/  MUFU.RCP R60, R60 ;  /* 0x0000003c003c7308 */ /* 0x000e620000001000 */
[----:B--2---:R-:W-:-:S07]  /*2560*/  FADD.FTZ R45, R45, 1 ;  /* 0x3f8000002d2d7421 */ /* 0x004fce0000010000 */
[----:B------:R-:W2:Y:S01]  /*2570*/  MUFU.EX2 R28, R28 ;  /* 0x0000001c001c7308 */ /* 0x000ea20000000800 */
[----:B0-----:R-:W-:-:S07]  /*2580*/  FADD.FTZ R46, R46, 1 ;  /* 0x3f8000002e2e7421 */ /* 0x001fce0000010000 */
[----:B------:R-:W0:Y:S01]  /*2590*/  MUFU.RCP R36, R36 ;  /* 0x0000002400247308 */ /* 0x000e220000001000 */
[----:B------:R-:W-:Y:S01]  /*25a0*/  FMUL.FTZ R32, R32, R61 ;  /* 0x0000003d20207220 */ /* 0x000fe20000410000 */
[----:B-1----:R-:W-:-:S06]  /*25b0*/  FADD.FTZ R61, -R60, 1 ;  /* 0x3f8000003c3d7421 */ /* 0x002fcc0000010100 */
[----:B------:R-:W1:Y:S01]  /*25c0*/  MUFU.RCP R45, R45 ;  /* 0x0000002d002d7308 */ /* 0x000e620000001000 */
[----:B--2---:R-:W-:Y:S01]  /*25d0*/  FADD.FTZ R28, R28, 1 ;  /* 0x3f8000001c1c7421 */ /* 0x004fe20000010000 */
[----:B------:R-:W-:-:S06]  /*25e0*/  FFMA.FTZ R33, R33, R61, 1 ;  /* 0x3f80000021217423 */ /* 0x000fcc000001003d */
[----:B------:R-:W2:Y:S01]  /*25f0*/  MUFU.RCP R46, R46 ;  /* 0x0000002e002e7308 */ /* 0x000ea20000001000 */
[----:B------:R-:W-:Y:S01]  /*2600*/  FMUL.FTZ R33, R60, R33 ;  /* 0x000000213c217220 */ /* 0x000fe20000410000 */
[----:B0-----:R-:W-:-:S06]  /*2610*/  FADD.FTZ R60, -R36, 1 ;  /* 0x3f800000243c7421 */ /* 0x001fcc0000010100 */
[----:B------:R-:W0:Y:S01]  /*2620*/  MUFU.RCP R28, R28 ;  /* 0x0000001c001c7308 */ /* 0x000e220000001000 */
[----:B------:R-:W-:Y:S01]  /*2630*/  FFMA.FTZ R59, R59, R60, 1 ;  /* 0x3f8000003b3b7423 */ /* 0x000fe2000001003c */
[----:B-1----:R-:W-:Y:S01]  /*2640*/  FADD.FTZ R60, -R45, 1 ;  /* 0x3f8000002d3c7421 */ /* 0x002fe20000010100 */
[----:B------:R1:W-:Y:S03]  /*2650*/  STL [R1+0xb8], R10 ;  /* 0x0000b80a01007387 */ /* 0x0003e60000100800 */
[----:B------:R-:W-:Y:S01]  /*2660*/  FFMA.FTZ R58, R58, R60, 1 ;  /* 0x3f8000003a3a7423 */ /* 0x000fe2000001003c */
[----:B--2---:R-:W-:Y:S01]  /*2670*/  FADD.FTZ R60, -R46, 1 ;  /* 0x3f8000002e3c7421 */ /* 0x004fe20000010100 */
[----:B-1----:R-:W2:Y:S04]  /*2680*/  LDL.LU R10, [R1+0x4c] ;  /* 0x00004c00010a7983 */ /* 0x002ea80000300800 */
[----:B------:R-:W-:Y:S01]  /*2690*/  STL [R1+0xbc], R11 ;  /* 0x0000bc0b01007387 */ /* 0x000fe20000100800 */
[----:B------:R-:W-:-:S03]  /*26a0*/  FFMA.FTZ R57, R57, R60, 1 ;  /* 0x3f80000039397423 */ /* 0x000fc6000001003c */
[----:B------:R-:W-:Y:S01]  /*26b0*/  STL [R1+0xc0], R12 ;  /* 0x0000c00c01007387 */ /* 0x000fe20000100800 */
[----:B0-----:R-:W-:-:S03]  /*26c0*/  FADD.FTZ R60, -R28, 1 ;  /* 0x3f8000001c3c7421 */ /* 0x001fc60000010100 */
[----:B------:R-:W-:Y:S04]  /*26d0*/  STL [R1+0xd8], R54 ;  /* 0x0000d83601007387 */ /* 0x000fe80000100800 */
[----:B------:R0:W-:Y:S01]  /*26e0*/  STL [R1+0xc4], R53 ;  /* 0x0000c43501007387 */ /* 0x0001e20000100800 */
[----:B------:R-:W-:-:S03]  /*26f0*/  FFMA.FTZ R29, R29, R60, 1 ;  /* 0x3f8000001d1d7423 */ /* 0x000fc6000001003c */
[----:B0-----:R-:W3:Y:S04]  /*2700*/  LDL.LU R53, [R1+0x40] ;  /* 0x0000400001357983 */ /* 0x001ee80000300800 */
[----:B------:R0:W-:Y:S04]  /*2710*/  STL [R1+0xcc], R50 ;  /* 0x0000cc3201007387 */ /* 0x0001e80000100800 */
[----:B0-----:R-:W3:Y:S04]  /*2720*/  LDL.LU R50, [R1+0x48] ;  /* 0x0000480001327983 */ /* 0x001ee80000300800 */
[----:B------:R-:W-:Y:S04]  /*2730*/  STL [R1+0xb4], R13 ;  /* 0x0000b40d01007387 */ /* 0x000fe80000100800 */
[----:B------:R-:W-:Y:S04]  /*2740*/  STL [R1+0xdc], R14 ;  /* 0x0000dc0e01007387 */ /* 0x000fe80000100800 */
[----:B------:R0:W-:Y:S04]  /*2750*/  STL [R1+0xe4], R56 ;  /* 0x0000e43801007387 */ /* 0x0001e80000100800 */
[----:B0-----:R-:W3:Y:S04]  /*2760*/  LDL R56, [R1+0x7c] ;  /* 0x00007c0001387983 */ /* 0x001ee80000100800 */
[----:B------:R-:W-:Y:S04]  /*2770*/  STL [R1+0xe8], R49 ;  /* 0x0000e83101007387 */ /* 0x000fe80000100800 */
[----:B------:R0:W-:Y:S04]  /*2780*/  STL [R1+0xb0], R3 ;  /* 0x0000b00301007387 */ /* 0x0001e80000100800 */
[----:B------:R-:W3:Y:S04]  /*2790*/  LDL R61, [R1+0x78] ;  /* 0x00007800013d7983 */ /* 0x000ee80000100800 */
[----:B------:R-:W3:Y:S01]  /*27a0*/  LDL.LU R14, [R1+0x60] ;  /* 0x00006000010e7983 */ /* 0x000ee20000300800 */
[----:B0-----:R-:W-:-:S03]  /*27b0*/  FMUL.FTZ R3, R28, R29 ;  /* 0x0000001d1c037220 */ /* 0x001fc60000410000 */
[----:B------:R-:W3:Y:S04]  /*27c0*/  LDL.LU R13, [R1+0x64] ;  /* 0x00006400010d7983 */ /* 0x000ee80000300800 */
[----:B------:R0:W-:Y:S04]  /*27d0*/  STL [R1+0x30], R3 ;  /* 0x0000300301007387 */ /* 0x0001e80000100800 */
[----:B------:R-:W3:Y:S04]  /*27e0*/  LDL.LU R12, [R1+0x58] ;  /* 0x00005800010c7983 */ /* 0x000ee80000300800 */
[----:B0-----:R-:W3:Y:S04]  /*27f0*/  LDL.LU R3, [R1+0x5c] ;  /* 0x00005c0001037983 */ /* 0x001ee80000300800 */
[----:B------:R-:W3:Y:S01]  /*2800*/  LDL R54, [R1+0x80] ;  /* 0x0000800001367983 */ /* 0x000ee20000100800 */
[----:B------:R-:W-:-:S02]  /*2810*/  SHF.L.U32 R28, R24, 0x10, RZ ;  /* 0x00000010181c7819 */ /* 0x000fc400000006ff */
[----:B------:R-:W-:Y:S01]  /*2820*/  PRMT R29, R24, 0x7632, R29 ;  /* 0x00007632181d7816 */ /* 0x000fe2000000001d */
[----:B------:R-:W-:Y:S01]  /*2830*/  FMUL.FTZ R36, R36, R59 ;  /* 0x0000003b24247220 */ /* 0x000fe20000410000 */
[----:B------:R-:W-:Y:S01]  /*2840*/  PRMT R24, R25, 0x7632, R24 ;  /* 0x0000763219187816 */ /* 0x000fe20000000018 */
[----:B------:R-:W-:Y:S01]  /*2850*/  FMUL.FTZ R46, R46, R57 ;  /* 0x000000392e2e7220 */ /* 0x000fe20000410000 */
[----:B------:R-:W-:Y:S01]  /*2860*/  FMUL.FTZ R49, R2, R21 ;  /* 0x0000001502317220 */ /* 0x000fe20000410000 */
[----:B------:R-:W3:Y:S01]  /*2870*/  LDL R38, [R1+0x8c] ;  /* 0x00008c0001267983 */ /* 0x000ee20000100800 */
[----:B------:R-:W-:-:S03]  /*2880*/  SHF.L.U32 R24, R24, 0x10, RZ ;  /* 0x0000001018187819 */ /* 0x000fc600000006ff */
[----:B------:R-:W3:Y:S02]  /*2890*/  LDL R48, [R1+0x98] ;  /* 0x0000980001307983 */ /* 0x000ee40000100800 */
[----:B------:R-:W-:Y:S01]  /*28a0*/  FMUL.FTZ R33, R24, R33 ;  /* 0x0000002118217220 */ /* 0x000fe20000410000 */
[C---:B----4-:R-:W-:Y:S01]  /*28b0*/  PRMT R24, R26.reuse, 0x7632, R24 ;  /* 0x000076321a187816 */ /* 0x050fe20000000018 */
[----:B------:R-:W4:Y:S01]  /*28c0*/  LDL R11, [R1+0x94] ;  /* 0x00009400010b7983 */ /* 0x000f220000100800 */
[----:B------:R-:W-:Y:S01]  /*28d0*/  SHF.L.U32 R26, R26, 0x10, RZ ;  /* 0x000000101a1a7819 */ /* 0x000fe200000006ff */
[----:B------:R-:W-:Y:S01]  /*28e0*/  FMUL.FTZ R30, R28, R30 ;  /* 0x0000001e1c1e7220 */ /* 0x000fe20000410000 */
[----:B------:R-:W-:Y:S02]  /*28f0*/  PRMT R59, R27, 0x7632, R59 ;  /* 0x000076321b3b7816 */ /* 0x000fe4000000003b */
[----:B------:R-:W-:Y:S01]  /*2900*/  SHF.L.U32 R28, R25, 0x10, RZ ;  /* 0x00000010191c7819 */ /* 0x000fe200000006ff */
[----:B------:R-:W-:Y:S01]  /*2910*/  FMUL.FTZ R36, R26, R36 ;  /* 0x000000241a247220 */ /* 0x000fe20000410000 */
[----:B------:R-:W-:-:S02]  /*2920*/  SHF.L.U32 R24, R24, 0x10, RZ ;  /* 0x0000001018187819 */ /* 0x000fc400000006ff */
[----:B------:R-:W-:Y:S01]  /*2930*/  SHF.L.U32 R25, R29, 0x10, RZ ;  /* 0x000000101d197819 */ /* 0x000fe200000006ff */
[----:B------:R-:W-:Y:S02]  /*2940*/  FMUL.FTZ R31, R28, R31 ;  /* 0x0000001f1c1f7220 */ /* 0x000fe40000410000 */
[----:B------:R-:W-:Y:S02]  /*2950*/  FMUL.FTZ R46, R24, R46 ;  /* 0x0000002e182e7220 */ /* 0x000fe40000410000 */
[----:B------:R-:W-:Y:S01]  /*2960*/  FMUL.FTZ R32, R25, R32 ;  /* 0x0000002019207220 */ /* 0x000fe20000410000 */
[----:B------:R-:W-:Y:S01]  /*2970*/  SHF.L.U32 R25, R27, 0x10, RZ ;  /* 0x000000101b197819 */ /* 0x000fe200000006ff */
[----:B--2---:R-:W-:Y:S02]  /*2980*/  FADD.FTZ R57, R20, R10 ;  /* 0x0000000a14397221 */ /* 0x004fe40000010000 */
[----:B------:R-:W2:Y:S02]  /*2990*/  LDL R10, [R1+0x90] ;  /* 0x00009000010a7983 */ /* 0x000ea40000100800 */
[----:B------:R-:W-:Y:S01]  /*29a0*/  FADD.FTZ R57, R57, R42 ;  /* 0x0000002a39397221 */ /* 0x000fe20000010000 */
[-C--:B---3--:R-:W-:Y:S01]  /*29b0*/  FFMA.FTZ R28, R41, R20.reuse, R50 ;  /* 0x00000014291c7223 */ /* 0x088fe20000010032 */
[----:B------:R-:W-:Y:S01]  /*29c0*/  FADD.FTZ R26, R22, R13 ;  /* 0x0000000d161a7221 */ /* 0x000fe20000010000 */
[----:B------:R-:W-:Y:S01]  /*29d0*/  SHF.L.U32 R13, R59, 0x10, RZ ;  /* 0x000000103b0d7819 */ /* 0x000fe200000006ff */
[C---:B------:R-:W-:Y:S01]  /*29e0*/  FMUL.FTZ R59, R0.reuse, R20 ;  /* 0x00000014003b7220 */ /* 0x040fe20000410000 */
[----:B------:R-:W-:Y:S01]  /*29f0*/  FFMA.FTZ R27, R61, R22, R14 ;  /* 0x000000163d1b7223 */ /* 0x000fe2000001000e */
[----:B------:R-:W-:Y:S01]  /*2a00*/  FMUL.FTZ R14, R0, R42 ;  /* 0x0000002a000e7220 */ /* 0x000fe20000410000 */
[----:B------:R-:W-:-:S02]  /*2a10*/  FADD.FTZ R24, R23, R3 ;  /* 0x0000000317187221 */ /* 0x000fc40000010000 */
[----:B------:R-:W3:Y:S01]  /*2a20*/  LDL R3, [R1+0x70] ;  /* 0x0000700001037983 */ /* 0x000ee20000100800 */
[----:B------:R-:W-:-:S03]  /*2a30*/  FFMA.FTZ R28, R54, R42, R28 ;  /* 0x0000002a361c7223 */ /* 0x000fc6000001001c */
[----:B------:R0:W-:Y:S04]  /*2a40*/  STL [R1+0x1c], R59 ;  /* 0x00001c3b01007387 */ /* 0x0001e80000100800 */
[----:B------:R1:W-:Y:S04]  /*2a50*/  STL [R1+0x2c], R49 ;  /* 0x00002c3101007387 */ /* 0x0003e80000100800 */
[----:B------:R-:W4:Y:S01]  /*2a60*/  LDL R42, [R1+0x9c] ;  /* 0x00009c00012a7983 */ /* 0x000f220000100800 */
[----:B------:R-:W-:Y:S01]  /*2a70*/  FMUL.FTZ R45, R45, R58 ;  /* 0x0000003a2d2d7220 */ /* 0x000fe20000410000 */
[----:B------:R-:W-:Y:S01]  /*2a80*/  FFMA.FTZ R29, R56, R21, R53 ;  /* 0x00000015381d7223 */ /* 0x000fe20000010035 */
[----:B------:R-:W-:Y:S01]  /*2a90*/  FADD.FTZ R58, R21, R37 ;  /* 0x00000025153a7221 */ /* 0x000fe20000010000 */
[----:B------:R-:W-:Y:S01]  /*2aa0*/  FMUL.FTZ R37, R2, R40 ;  /* 0x0000002802257220 */ /* 0x000fe20000410000 */
[----:B------:R-:W-:Y:S01]  /*2ab0*/  FMUL.FTZ R50, R0, R34 ;  /* 0x0000002200327220 */ /* 0x000fe20000410000 */
[----:B------:R-:W-:Y:S01]  /*2ac0*/  FFMA.FTZ R29, R38, R40, R29 ;  /* 0x00000028261d7223 */ /* 0x000fe2000001001d */
[----:B------:R-:W-:Y:S01]  /*2ad0*/  FADD.FTZ R21, R58, R40 ;  /* 0x000000283a157221 */ /* 0x000fe20000010000 */
[----:B------:R-:W-:Y:S01]  /*2ae0*/  FMUL.FTZ R53, R2, R39 ;  /* 0x0000002702357220 */ /* 0x000fe20000410000 */
[----:B------:R3:W-:Y:S01]  /*2af0*/  STL [R1+0x28], R14 ;  /* 0x0000280e01007387 */ /* 0x0007e20000100800 */
[----:B------:R-:W-:Y:S01]  /*2b00*/  FMUL.FTZ R40, R5, R22 ;  /* 0x0000001605287220 */ /* 0x000fe20000410000 */
[----:B------:R-:W-:Y:S01]  /*2b10*/  FFMA.FTZ R28, R48, R34, R28 ;  /* 0x00000022301c7223 */ /* 0x000fe2000001001c */
[----:B------:R-:W-:Y:S01]  /*2b20*/  FADD.FTZ R20, R57, R34 ;  /* 0x0000002239147221 */ /* 0x000fe20000010000 */
[----:B------:R-:W-:Y:S01]  /*2b30*/  STL [R1+0x24], R37 ;  /* 0x0000242501007387 */ /* 0x000fe20000100800 */
[----:B------:R-:W-:-:S03]  /*2b40*/  FADD.FTZ R21, R21, R39 ;  /* 0x0000002715157221 */ /* 0x000fc60000010000 */
[----:B------:R-:W-:Y:S01]  /*2b50*/  STL [R1+0x18], R50 ;  /* 0x0000183201007387 */ /* 0x000fe20000100800 */
[----:B----4-:R-:W-:-:S03]  /*2b60*/  FFMA.FTZ R34, R42, R39, R29 ;  /* 0x000000272a227223 */ /* 0x010fc6000001001d */
[----:B------:R-:W4:Y:S01]  /*2b70*/  LDL R39, [R1+0x88] ;  /* 0x0000880001277983 */ /* 0x000f220000100800 */
[----:B------:R-:W-:-:S03]  /*2b80*/  FFMA.FTZ R29, R41, R59, RZ ;  /* 0x0000003b291d7223 */ /* 0x000fc600000100ff */
[----:B------:R-:W-:Y:S04]  /*2b90*/  STL [R1+0x8], R53 ;  /* 0x0000083501007387 */ /* 0x000fe80000100800 */
[----:B------:R3:W-:Y:S04]  /*2ba0*/  STL [R1+0x4], R40 ;  /* 0x0000042801007387 */ /* 0x0007e80000100800 */
[----:B------:R-:W3:Y:S01]  /*2bb0*/  LDL.LU R41, [R1+0xec] ;  /* 0x0000ec0001297983 */ /* 0x000ee20000300800 */
[----:B------:R-:W-:Y:S01]  /*2bc0*/  FADD.FTZ R22, RZ, R59 ;  /* 0x0000003bff167221 */ /* 0x000fe20000010000 */
[----:B------:R-:W-:Y:S01]  /*2bd0*/  FMUL.FTZ R45, R25, R45 ;  /* 0x0000002d192d7220 */ /* 0x000fe20000410000 */
[----:B------:R-:W-:Y:S01]  /*2be0*/  FFMA.FTZ R25, R44, R23, R12 ;  /* 0x000000172c197223 */ /* 0x000fe2000001000c */
[----:B------:R-:W-:Y:S01]  /*2bf0*/  FFMA.FTZ R60, R11, R47, R28 ;  /* 0x0000002f0b3c7223 */ /* 0x000fe2000001001c */
[----:B------:R-:W-:Y:S01]  /*2c00*/  FMUL.FTZ R58, R6, R23 ;  /* 0x00000017063a7220 */ /* 0x000fe20000410000 */
[----:B------:R-:W-:Y:S01]  /*2c10*/  FADD.FTZ R28, R22, R40 ;  /* 0x00000028161c7221 */ /* 0x000fe20000010000 */
[----:B------:R-:W-:-:S03]  /*2c20*/  FFMA.FTZ R23, R61, R40, R29 ;  /* 0x000000283d177223 */ /* 0x000fc6000001001d */
[----:B------:R-:W-:Y:S01]  /*2c30*/  FADD.FTZ R28, R28, R49 ;  /* 0x000000311c1c7221 */ /* 0x000fe20000010000 */
[----:B------:R-:W-:Y:S01]  /*2c40*/  FFMA.FTZ R29, R56, R49, R23 ;  /* 0x00000031381d7223 */ /* 0x000fe20000010017 */
[----:B------:R-:W-:Y:S01]  /*2c50*/  FADD.FTZ R20, R20, R47 ;  /* 0x0000002f14147221 */ /* 0x000fe20000010000 */
[----:B------:R-:W-:Y:S01]  /*2c60*/  FMUL.FTZ R12, R0, R47 ;  /* 0x0000002f000c7220 */ /* 0x000fe20000410000 */
[----:B------:R-:W-:Y:S01]  /*2c70*/  FADD.FTZ R28, R28, R58 ;  /* 0x0000003a1c1c7221 */ /* 0x000fe20000010000 */
[----:B------:R-:W-:Y:S01]  /*2c80*/  FFMA.FTZ R29, R44, R58, R29 ;  /* 0x0000003a2c1d7223 */ /* 0x000fe2000001001d */
[-C--:B--2---:R-:W-:Y:S01]  /*2c90*/  FFMA.FTZ R22, R10, R35.reuse, R34 ;  /* 0x000000230a167223 */ /* 0x084fe20000010022 */
[----:B------:R-:W-:Y:S01]  /*2ca0*/  FADD.FTZ R20, R20, R52 ;  /* 0x0000003414147221 */ /* 0x000fe20000010000 */
[----:B------:R-:W2:Y:S01]  /*2cb0*/  LDL R34, [R1+0x6c] ;  /* 0x00006c0001227983 */ /* 0x000ea20000100800 */
[----:B------:R-:W-:Y:S01]  /*2cc0*/  FMUL.FTZ R57, R0, R52 ;  /* 0x0000003400397220 */ /* 0x000fe20000410000 */
[----:B------:R-:W-:Y:S01]  /*2cd0*/  FADD.FTZ R21, R21, R35 ;  /* 0x0000002315157221 */ /* 0x000fe20000010000 */
[----:B0-----:R-:W-:Y:S01]  /*2ce0*/  FMUL.FTZ R59, R2, R35 ;  /* 0x00000023023b7220 */ /* 0x001fe20000410000 */
[----:B------:R0:W-:Y:S01]  /*2cf0*/  STL [R1], R12 ;  /* 0x0000000c01007387 */ /* 0x0001e20000100800 */
[----:B------:R-:W-:Y:S01]  /*2d00*/  FADD.FTZ R28, R28, R14 ;  /* 0x0000000e1c1c7221 */ /* 0x000fe20000010000 */
[----:B------:R-:W-:-:S02]  /*2d10*/  FFMA.FTZ R29, R54, R14, R29 ;  /* 0x0000000e361d7223 */ /* 0x000fc4000001001d */
[----:B------:R-:W2:Y:S04]  /*2d20*/  LDL R35, [R1+0x84] ;  /* 0x0000840001237983 */ /* 0x000ea80000100800 */
[----:B------:R-:W2:Y:S04]  /*2d30*/  LDL R61, [R1+0x50] ;  /* 0x00005000013d7983 */ /* 0x000ea80000100800 */
[----:B-1----:R-:W2:Y:S04]  /*2d40*/  LDL.LU R49, [R1+0xe8] ;  /* 0x0000e80001317983 */ /* 0x002ea80000300800 */
[----:B------:R-:W2:Y:S04]  /*2d50*/  LDL.LU R56, [R1+0xe4] ;  /* 0x0000e40001387983 */ /* 0x000ea80000300800 */
[----:B------:R-:W2:Y:S01]  /*2d60*/  LDL.LU R44, [R1+0xe0] ;  /* 0x0000e000012c7983 */ /* 0x000ea20000300800 */
[----:B----4-:R-:W-:Y:S01]  /*2d70*/  FFMA.FTZ R60, R39, R52, R60 ;  /* 0x00000034273c7223 */ /* 0x010fe2000001003c */
[-C--:B---3--:R-:W-:Y:S01]  /*2d80*/  FMUL.FTZ R52, R5, R41.reuse ;  /* 0x0000002905347220 */ /* 0x088fe20000410000 */
[----:B------:R-:W-:Y:S01]  /*2d90*/  FFMA.FTZ R27, R3, R41, R27 ;  /* 0x00000029031b7223 */ /* 0x000fe2000001001b */
[----:B------:R-:W-:-:S02]  /*2da0*/  FADD.FTZ R23, R26, R41 ;  /* 0x000000291a177221 */ /* 0x000fc40000010000 */
[----:B------:R-:W-:Y:S01]  /*2db0*/  FADD.FTZ R28, R28, R52 ;  /* 0x000000341c1c7221 */ /* 0x000fe20000010000 */
[----:B------:R-:W-:Y:S01]  /*2dc0*/  FFMA.FTZ R29, R3, R52, R29 ;  /* 0x00000034031d7223 */ /* 0x000fe2000001001d */
[----:B------:R-:W3:Y:S02]  /*2dd0*/  LDL R41, [R1+0x54] ;  /* 0x0000540001297983 */ /* 0x000ee40000100800 */
[----:B------:R-:W-:Y:S02]  /*2de0*/  FADD.FTZ R28, R28, R37 ;  /* 0x000000251c1c7221 */ /* 0x000fe40000010000 */
[----:B------:R-:W4:Y:S01]  /*2df0*/  LDL.LU R14, [R1+0xdc] ;  /* 0x0000dc00010e7983 */ /* 0x000f220000300800 */
[----:B------:R-:W-:-:S03]  /*2e00*/  FFMA.FTZ R29, R38, R37, R29 ;  /* 0x00000025261d7223 */ /* 0x000fc6000001001d */
[----:B------:R-:W4:Y:S04]  /*2e10*/  LDL.LU R54, [R1+0xd8] ;  /* 0x0000d80001367983 */ /* 0x000f280000300800 */
[----:B------:R-:W4:Y:S04]  /*2e20*/  LDL R40, [R1+0x34] ;  /* 0x0000340001287983 */ /* 0x000f280000100800 */
[----:B------:R-:W4:Y:S04]  /*2e30*/  LDL R3, [R1+0x10] ;  /* 0x0000100001037983 */ /* 0x000f280000100800 */
[----:B------:R-:W4:Y:S04]  /*2e40*/  LDL.LU R37, [R1+0xd4] ;  /* 0x0000d40001257983 */ /* 0x000f280000300800 */
[----:B------:R-:W3:Y:S01]  /*2e50*/  LDL.LU R38, [R1+0xd0] ;  /* 0x0000d00001267983 */ /* 0x000ee20000300800 */
[-C--:B------:R-:W-:Y:S01]  /*2e60*/  FMUL.FTZ R47, R6, R43.reuse ;  /* 0x0000002b062f7220 */ /* 0x080fe20000410000 */
[----:B--2---:R-:W-:Y:S01]  /*2e70*/  FFMA.FTZ R25, R34, R43, R25 ;  /* 0x0000002b22197223 */ /* 0x004fe20000010019 */
[----:B------:R-:W-:-:S02]  /*2e80*/  FADD.FTZ R24, R24, R43 ;  /* 0x0000002b18187221 */ /* 0x000fc40000010000 */
[----:B------:R-:W-:Y:S01]  /*2e90*/  FADD.FTZ R28, R28, R47 ;  /* 0x0000002f1c1c7221 */ /* 0x000fe20000010000 */
[----:B------:R-:W-:-:S03]  /*2ea0*/  FFMA.FTZ R29, R34, R47, R29 ;  /* 0x0000002f221d7223 */ /* 0x000fc6000001001d */
[----:B------:R-:W-:Y:S01]  /*2eb0*/  FADD.FTZ R28, R28, R50 ;  /* 0x000000321c1c7221 */ /* 0x000fe20000010000 */
[----:B------:R-:W-:Y:S02]  /*2ec0*/  FFMA.FTZ R29, R48, R50, R29 ;  /* 0x00000032301d7223 */ /* 0x000fe4000001001d */
[----:B------:R-:W2:Y:S04]  /*2ed0*/  LDL.LU R50, [R1+0xcc] ;  /* 0x0000cc0001327983 */ /* 0x000ea80000300800 */
[----:B------:R-:W2:Y:S01]  /*2ee0*/  LDL.LU R48, [R1+0xc8] ;  /* 0x0000c80001307983 */ /* 0x000ea20000300800 */
[----:B------:R-:W-:-:S03]  /*2ef0*/  FADD.FTZ R23, R23, R44 ;  /* 0x0000002c17177221 */ /* 0x000fc60000010000 */
[----:B------:R-:W2:Y:S01]  /*2f00*/  LDL R34, [R1+0x14] ;  /* 0x0000140001227983 */ /* 0x000ea20000100800 */
[-C--:B---3--:R-:W-:Y:S01]  /*2f10*/  FFMA.FTZ R25, R61, R38.reuse, R25 ;  /* 0x000000263d197223 */ /* 0x088fe20000010019 */
[----:B------:R-:W-:Y:S01]  /*2f20*/  FADD.FTZ R26, R24, R38 ;  /* 0x00000026181a7221 */ /* 0x000fe20000010000 */
[----:B------:R-:W-:Y:S02]  /*2f30*/  FMUL.FTZ R43, R6, R38 ;  /* 0x00000026062b7220 */ /* 0x000fe40000410000 */
[----:B------:R-:W3:Y:S01]  /*2f40*/  LDL R38, [R1+0x38] ;  /* 0x0000380001267983 */ /* 0x000ee20000100800 */
[-C--:B------:R-:W-:Y:S01]  /*2f50*/  FFMA.FTZ R27, R41, R44.reuse, R27 ;  /* 0x0000002c291b7223 */ /* 0x080fe2000001001b */
[----:B------:R-:W-:-:S04]  /*2f60*/  FMUL.FTZ R44, R5, R44 ;  /* 0x0000002c052c7220 */ /* 0x000fc80000410000 */
[----:B------:R-:W-:Y:S01]  /*2f70*/  FADD.FTZ R28, R28, R44 ;  /* 0x0000002c1c1c7221 */ /* 0x000fe20000010000 */
[----:B------:R-:W-:-:S03]  /*2f80*/  FFMA.FTZ R29, R41, R44, R29 ;  /* 0x0000002c291d7223 */ /* 0x000fc6000001001d */
[----:B------:R-:W-:Y:S01]  /*2f90*/  FADD.FTZ R28, R28, R53 ;  /* 0x000000351c1c7221 */ /* 0x000fe20000010000 */
[----:B------:R-:W-:Y:S02]  /*2fa0*/  FFMA.FTZ R29, R42, R53, R29 ;  /* 0x000000352a1d7223 */ /* 0x000fe4000001001d */
[----:B------:R-:W3:Y:S01]  /*2fb0*/  LDL.LU R53, [R1+0xc4] ;  /* 0x0000c40001357983 */ /* 0x000ee20000300800 */
[----:B----4-:R-:W-:Y:S01]  /*2fc0*/  FADD.FTZ R24, R23, R37 ;  /* 0x0000002517187221 */ /* 0x010fe20000010000 */
[----:B------:R-:W-:Y:S01]  /*2fd0*/  FMUL.FTZ R42, R5, R37 ;  /* 0x00000025052a7220 */ /* 0x000fe20000410000 */
[----:B------:R-:W-:Y:S01]  /*2fe0*/  FFMA.FTZ R29, R61, R43, R29 ;  /* 0x0000002b3d1d7223 */ /* 0x000fe2000001001d */
[----:B------:R-:W-:-:S03]  /*2ff0*/  FADD.FTZ R28, R28, R43 ;  /* 0x0000002b1c1c7221 */ /* 0x000fc60000010000 */
[----:B------:R-:W-:Y:S01]  /*3000*/  FFMA.FTZ R29, R11, R12, R29 ;  /* 0x0000000c0b1d7223 */ /* 0x000fe2000001001d */
[----:B--2---:R-:W-:Y:S01]  /*3010*/  FFMA.FTZ R61, R40, R48, R25 ;  /* 0x00000030283d7223 */ /* 0x004fe20000010019 */
[----:B------:R-:W-:Y:S01]  /*3020*/  FADD.FTZ R28, R28, R12 ;  /* 0x0000000c1c1c7221 */ /* 0x000fe20000010000 */
[----:B------:R-:W2:Y:S01]  /*3030*/  LDL R25, [R1+0xc] ;  /* 0x00000c0001197983 */ /* 0x000ea20000100800 */
[----:B------:R-:W-:Y:S01]  /*3040*/  FADD.FTZ R23, R26, R48 ;  /* 0x000000301a177221 */ /* 0x000fe20000010000 */
[C---:B---3--:R-:W-:Y:S02]  /*3050*/  FFMA.FTZ R27, R38.reuse, R37, R27 ;  /* 0x00000025261b7223 */ /* 0x048fe4000001001b */
[----:B------:R-:W3:Y:S01]  /*3060*/  LDL R37, [R1+0x20] ;  /* 0x0000200001257983 */ /* 0x000ee20000100800 */
[----:B------:R-:W-:-:S03]  /*3070*/  FFMA.FTZ R29, R38, R42, R29 ;  /* 0x0000002a261d7223 */ /* 0x000fc6000001001d */
[----:B0-----:R-:W4:Y:S01]  /*3080*/  LDL.LU R12, [R1+0xc0] ;  /* 0x0000c000010c7983 */ /* 0x001f220000300800 */
[----:B------:R-:W-:-:S03]  /*3090*/  FFMA.FTZ R29, R10, R59, R29 ;  /* 0x0000003b0a1d7223 */ /* 0x000fc6000001001d */
[----:B------:R-:W2:Y:S04]  /*30a0*/  LDL.LU R11, [R1+0xbc] ;  /* 0x0000bc00010b7983 */ /* 0x000ea80000300800 */
[----:B------:R-:W4:Y:S04]  /*30b0*/  LDL.LU R10, [R1+0xb8] ;  /* 0x0000b800010a7983 */ /* 0x000f280000300800 */
[----:B------:R-:W4:Y:S01]  /*30c0*/  LDL.LU R26, [R1+0x30] ;  /* 0x00003000011a7983 */ /* 0x000f220000300800 */
[----:B------:R-:W-:-:S04]  /*30d0*/  FMUL.FTZ R41, R6, R48 ;  /* 0x0000003006297220 */ /* 0x000fc80000410000 */
[----:B------:R-:W-:Y:S01]  /*30e0*/  FFMA.FTZ R29, R40, R41, R29 ;  /* 0x00000029281d7223 */ /* 0x000fe2000001001d */
[----:B------:R-:W-:-:S03]  /*30f0*/  FMUL.FTZ R40, R5, R53 ;  /* 0x0000003505287220 */ /* 0x000fc60000410000 */
[----:B------:R-:W-:Y:S01]  /*3100*/  FFMA.FTZ R29, R39, R57, R29 ;  /* 0x00000039271d7223 */ /* 0x000fe2000001001d */
[-C--:B------:R-:W-:Y:S01]  /*3110*/  FFMA.FTZ R22, R35, R54.reuse, R22 ;  /* 0x0000003623167223 */ /* 0x080fe20000010016 */
[----:B------:R-:W-:Y:S01]  /*3120*/  FADD.FTZ R21, R21, R54 ;  /* 0x0000003615157221 */ /* 0x000fe20000010000 */
[----:B------:R-:W-:Y:S01]  /*3130*/  FMUL.FTZ R54, R2, R54 ;  /* 0x0000003602367220 */ /* 0x000fe20000410000 */
        /* <DEDUP_REMOVED lines=8> */
[----:B------:R-:W-:Y:S01]  /*31c0*/  FADD.FTZ R56, R21, R49 ;  /* 0x0000003115387221 */ /* 0x000fe20000010000 */
[----:B------:R-:W-:Y:S01]  /*31d0*/  FADD.FTZ R28, R28, R42 ;  /* 0x0000002a1c1c7221 */ /* 0x000fe20000010000 */
[C---:B---3--:R-:W-:Y:S01]  /*31e0*/  FFMA.FTZ R29, R37.reuse, R40, R29 ;  /* 0x00000028251d7223 */ /* 0x048fe2000001001d */
[----:B------:R-:W-:-:S03]  /*31f0*/  FFMA.FTZ R27, R37, R53, R27 ;  /* 0x00000035251b7223 */ /* 0x000fc6000001001b */
[----:B------:R-:W-:Y:S01]  /*3200*/  FFMA.FTZ R29, R35, R54, R29 ;  /* 0x00000036231d7223 */ /* 0x000fe2000001001d */
[----:B------:R-:W-:-:S03]  /*3210*/  FMUL.FTZ R37, R5, R55 ;  /* 0x0000003705257220 */ /* 0x000fc60000410000 */
[----:B------:R-:W-:Y:S01]  /*3220*/  FFMA.FTZ R29, R34, R39, R29 ;  /* 0x00000027221d7223 */ /* 0x000fe2000001001d */
[----:B--2---:R-:W-:Y:S01]  /*3230*/  FFMA.FTZ R53, R11, R55, R27 ;  /* 0x000000370b357223 */ /* 0x004fe2000001001b */
[-C--:B------:R-:W-:Y:S01]  /*3240*/  FFMA.FTZ R55, R25, R49.reuse, R22 ;  /* 0x0000003119377223 */ /* 0x080fe20000010016 */
[----:B------:R-:W-:Y:S01]  /*3250*/  FMUL.FTZ R35, R2, R49 ;  /* 0x0000003102237220 */ /* 0x000fe20000410000 */
[----:B------:R-:W-:Y:S01]  /*3260*/  FFMA.FTZ R29, R3, R38, R29 ;  /* 0x00000026031d7223 */ /* 0x000fe2000001001d */
[-C--:B----4-:R-:W-:Y:S01]  /*3270*/  FFMA.FTZ R61, R12, R51.reuse, R61 ;  /* 0x000000330c3d7223 */ /* 0x090fe2000001003d */
[----:B------:R-:W-:Y:S01]  /*3280*/  FADD.FTZ R49, R20, R51 ;  /* 0x0000003314317221 */ /* 0x000fe20000010000 */
[----:B------:R-:W-:Y:S01]  /*3290*/  FMUL.FTZ R34, R6, R51 ;  /* 0x0000003306227220 */ /* 0x000fe20000410000 */
[----:B------:R-:W2:Y:S01]  /*32a0*/  LDL.LU R3, [R1+0xa8] ;  /* 0x0000a80001037983 */ /* 0x000ea20000300800 */
[----:B------:R-:W-:-:S03]  /*32b0*/  FMUL.FTZ R51, R13, R26 ;  /* 0x0000001a0d337220 */ /* 0x000fc60000410000 */
[----:B------:R-:W3:Y:S01]  /*32c0*/  LDL.LU R13, [R1+0xb4] ;  /* 0x0000b400010d7983 */ /* 0x000ee20000300800 */
        /* <DEDUP_REMOVED lines=9> */
[----:B------:R-:W-:-:S03]  /*3360*/  FFMA.FTZ R29, R25, R35, R29 ;  /* 0x00000023191d7223 */ /* 0x000fc6000001001d */
[----:B------:R-:W-:Y:S01]  /*3370*/  FADD.FTZ R28, R28, R35 ;  /* 0x000000231c1c7221 */ /* 0x000fe20000010000 */
[----:B------:R-:W-:Y:S01]  /*3380*/  FMUL.FTZ R20, R0, R30 ;  /* 0x0000001e00147220 */ /* 0x000fe20000410000 */
[----:B------:R-:W-:Y:S02]  /*3390*/  FFMA.FTZ R29, R12, R34, R29 ;  /* 0x000000220c1d7223 */ /* 0x000fe4000001001d */
[----:B------:R-:W-:Y:S01]  /*33a0*/  FADD.FTZ R28, R28, R34 ;  /* 0x000000221c1c7221 */ /* 0x000fe20000010000 */
[----:B------:R-:W-:Y:S01]  /*33b0*/  FMUL.FTZ R21, R5, R32 ;  /* 0x0000002005157220 */ /* 0x000fe20000410000 */
[----:B------:R-:W-:Y:S02]  /*33c0*/  FFMA.FTZ R29, R10, R20, R29 ;  /* 0x000000140a1d7223 */ /* 0x000fe4000001001d */
[----:B------:R-:W-:Y:S01]  /*33d0*/  FADD.FTZ R28, R28, R20 ;  /* 0x000000141c1c7221 */ /* 0x000fe20000010000 */
[----:B------:R-:W-:Y:S01]  /*33e0*/  FMUL.FTZ R22, R2, R31 ;  /* 0x0000001f02167220 */ /* 0x000fe20000410000 */
[----:B------:R-:W-:-:S02]  /*33f0*/  FFMA.FTZ R29, R14, R21, R29 ;  /* 0x000000150e1d7223 */ /* 0x000fc4000001001d */
[----:B------:R-:W-:Y:S01]  /*3400*/  FADD.FTZ R28, R28, R21 ;  /* 0x000000151c1c7221 */ /* 0x000fe20000010000 */
[----:B------:R-:W-:-:S03]  /*3410*/  FMUL.FTZ R23, R6, R33 ;  /* 0x0000002106177220 */ /* 0x000fc60000410000 */
        /* <DEDUP_REMOVED lines=9> */
[----:B------:R-:W-:Y:S01]  /*34b0*/  FFMA.FTZ R60, R10, R30, R60 ;  /* 0x0000001e0a3c7223 */ /* 0x000fe2000001003c */
[----:B------:R-:W-:Y:S02]  /*34c0*/  FADD.FTZ R48, R48, R30 ;  /* 0x0000001e30307221 */ /* 0x000fe40000010000 */
[----:B------:R-:W-:Y:S01]  /*34d0*/  FADD.FTZ R28, R28, R27 ;  /* 0x0000001b1c1c7221 */ /* 0x000fe20000010000 */
[----:B------:R-:W-:Y:S01]  /*34e0*/  FADD.FTZ R56, R56, R31 ;  /* 0x0000001f38387221 */ /* 0x000fe20000010000 */
[----:B------:R-:W-:Y:S01]  /*34f0*/  FFMA.FTZ R53, R14, R32, R53 ;  /* 0x000000200e357223 */ /* 0x000fe20000010035 */
[----:B------:R-:W-:Y:S01]  /*3500*/  FADD.FTZ R50, R50, R32 ;  /* 0x0000002032327221 */ /* 0x000fe20000010000 */
[----:B------:R-:W-:Y:S01]  /*3510*/  FFMA.FTZ R32, R15, R36, R60 ;  /* 0x000000240f207223 */ /* 0x000fe2000001003c */
[----:B------:R-:W-:Y:S01]  /*3520*/  FFMA.FTZ R61, R17, R33, R61 ;  /* 0x00000021113d7223 */ /* 0x000fe2000001003d */
[----:B------:R-:W-:Y:S01]  /*3530*/  FADD.FTZ R48, R48, R36 ;  /* 0x0000002430307221 */ /* 0x000fe20000010000 */
[----:B------:R-:W-:Y:S01]  /*3540*/  FADD.FTZ R49, R49, R33 ;  /* 0x0000002131317221 */ /* 0x000fe20000010000 */
[----:B------:R-:W-:Y:S01]  /*3550*/  FADD.FTZ R30, R50, R46 ;  /* 0x0000002e321e7221 */ /* 0x000fe20000010000 */
[----:B------:R-:W-:-:S02]  /*3560*/  FFMA.FTZ R60, R19, R51, R61 ;  /* 0x00000033133c7223 */ /* 0x000fc4000001003d */
[----:B------:R-:W-:Y:S01]  /*3570*/  FADD.FTZ R61, R49, R51 ;  /* 0x00000033313d7221 */ /* 0x000fe20000010000 */
[----:B------:R-:W-:Y:S02]  /*3580*/  UIADD3 UR10, UP0, UPT, UR10, 0xe, URZ ;  /* 0x0000000e0a0a7890 */ /* 0x000fe4000ff1e0ff */
[----:B------:R-:W-:Y:S02]  /*3590*/  USHF.L.U32 UR13, UR16, 0x1, URZ ;  /* 0x00000001100d7899 */ /* 0x000fe400080006ff */
[----:B------:R-:W-:Y:S02]  /*35a0*/  UIADD3.X UR5, UPT, UPT, URZ, UR5, URZ, UP0, !UPT ;  /* 0x00000005ff057290 */ /* 0x000fe400087fe4ff */
[----:B------:R-:W-:Y:S02]  /*35b0*/  USHF.L.U64.HI UR12, UR16, 0x1, UR17 ;  /* 0x00000001100c7899 */ /* 0x000fe40008010211 */
[----:B------:R-:W-:-:S04]  /*35c0*/  UISETP.GE.U32.AND UP0, UPT, UR10, UR13, UPT ;  /* 0x0000000d0a00728c */ /* 0x000fc8000bf06070 */
[----:B------:R-:W-:Y:S01]  /*35d0*/  UISETP.GE.AND.EX UP0, UPT, UR5, UR12, UPT, UP0 ;  /* 0x0000000c0500728c */ /* 0x000fe2000bf06300 */
[----:B---3--:R-:W-:-:S04]  /*35e0*/  FFMA.FTZ R29, R13, R22, R29 ;  /* 0x000000160d1d7223 */ /* 0x008fc8000001001d */
[----:B------:R-:W-:-:S04]  /*35f0*/  FFMA.FTZ R29, R17, R23, R29 ;  /* 0x00000017111d7223 */ /* 0x000fc8000001001d */
[----:B------:R-:W-:-:S04]  /*3600*/  FFMA.FTZ R29, R15, R24, R29 ;  /* 0x000000180f1d7223 */ /* 0x000fc8000001001d */
[----:B------:R-:W-:-:S04]  /*3610*/  FFMA.FTZ R29, R18, R25, R29 ;  /* 0x00000019121d7223 */ /* 0x000fc8000001001d */
[----:B------:R-:W-:Y:S01]  /*3620*/  FFMA.FTZ R29, R16, R26, R29 ;  /* 0x0000001a101d7223 */ /* 0x000fe2000001001d */
[----:B------:R-:W-:-:S03]  /*3630*/  FFMA.FTZ R55, R13, R31, R55 ;  /* 0x0000001f0d377223 */ /* 0x000fc60000010037 */
[----:B------:R-:W-:Y:S01]  /*3640*/  FFMA.FTZ R29, R19, R27, R29 ;  /* 0x0000001b131d7223 */ /* 0x000fe2000001001d */
[----:B------:R-:W-:-:S04]  /*3650*/  FFMA.FTZ R31, R18, R46, R53 ;  /* 0x0000002e121f7223 */ /* 0x000fc80000010035 */
[----:B--2---:R0:W-:Y:S02]  /*3660*/  STS.64 [R3], R28 ;  /* 0x0000001c03007388 */ /* 0x0041e40000000a00 */
[----:B0-----:R-:W-:Y:S01]  /*3670*/  FFMA.FTZ R28, R16, R45, R55 ;  /* 0x0000002d101c7223 */ /* 0x001fe20000010037 */
[----:B------:R-:W-:Y:S01]  /*3680*/  FADD.FTZ R29, R56, R45 ;  /* 0x0000002d381d7221 */ /* 0x000fe20000010000 */
[----:B------:R0:W5:Y:S04]  /*3690*/  LDL.LU R3, [R1+0xb0] ;  /* 0x0000b00001037983 */ /* 0x0001680000300800 */
[----:B------:R0:W-:Y:S04]  /*36a0*/  STL [R1+0x48], R32 ;  /* 0x0000482001007387 */ /* 0x0001e80000100800 */
[----:B------:R0:W-:Y:S04]  /*36b0*/  STL [R1+0x4c], R48 ;  /* 0x00004c3001007387 */ /* 0x0001e80000100800 */
[----:B------:R0:W-:Y:S04]  /*36c0*/  STL [R1+0x40], R28 ;  /* 0x0000401c01007387 */ /* 0x0001e80000100800 */
[----:B------:R0:W-:Y:S04]  /*36d0*/  STL [R1+0x44], R29 ;  /* 0x0000441d01007387 */ /* 0x0001e80000100800 */
[----:B------:R0:W-:Y:S04]  /*36e0*/  STL [R1+0x60], R31 ;  /* 0x0000601f01007387 */ /* 0x0001e80000100800 */
[----:B------:R0:W-:Y:S04]  /*36f0*/  STL [R1+0x64], R30 ;  /* 0x0000641e01007387 */ /* 0x0001e80000100800 */
[----:B------:R0:W-:Y:S01]  /*3700*/  STL.64 [R1+0x58], R60 ;  /* 0x0000583c01007387 */ /* 0x0001e20000100a00 */
[----:B------:R-:W-:Y:S06]  /*3710*/  BAR.SYNC.DEFER_BLOCKING 0x0 ;  /* 0x0000000000007b1d */ /* 0x000fec0000010000 */
[----:B------:R-:W-:Y:S05]  /*3720*/  BRA.U !UP0, `(.L_x_638) ;  /* 0x00000005080c7547 */ /* 0x000fea000b800000 */
[----:B-----5:R1:W-:Y:S01]  /*3730*/  STL.64 [R1+0xb0], R2 ;  /* 0x0000b00201007387 */ /* 0x0203e20000100a00 */
[----:B------:R-:W2:Y:S01]  /*3740*/  S2UR UR7, SR_CgaCtaId ;  /* 0x00000000000779c3 */ /* 0x000ea20000008800 */
[----:B------:R-:W-:Y:S01]  /*3750*/  UMOV UR6, 0x400 ;  /* 0x0000040000067882 */ /* 0x000fe20000000000 */
[----:B------:R-:W-:Y:S02]  /*3760*/  MOV R51, R29 ;  /* 0x0000001d00337202 */ /* 0x000fe40000000f00 */
[----:B------:R-:W-:Y:S02]  /*3770*/  MOV R50, R28 ;  /* 0x0000001c00327202 */ /* 0x000fe40000000f00 */
[----:B------:R-:W-:Y:S02]  /*3780*/  MOV R49, R30 ;  /* 0x0000001e00317202 */ /* 0x000fe40000000f00 */
[----:B-1----:R-:W-:Y:S02]  /*3790*/  MOV R2, R32 ;  /* 0x0000002000027202 */ /* 0x002fe40000000f00 */
[----:B0-----:R-:W0:Y:S01]  /*37a0*/  S2R R32, SR_TID.X ;  /* 0x0000000000207919 */ /* 0x001e220000002100 */
[----:B------:R-:W-:-:S02]  /*37b0*/  MOV R3, R48 ;  /* 0x0000003000037202 */ /* 0x000fc40000000f00 */
[----:B------:R-:W-:Y:S01]  /*37c0*/  MOV R48, R31 ;  /* 0x0000001f00307202 */ /* 0x000fe20000000f00 */
[----:B--2---:R-:W-:Y:S01]  /*37d0*/  ULEA UR6, UR7, UR6, 0x18 ;  /* 0x0000000607067291 */ /* 0x004fe2000f8ec0ff */
[----:B0-----:R-:W-:-:S05]  /*37e0*/  SHF.L.U32 R29, R32, 0x1, RZ ;  /* 0x00000001201d7819 */ /* 0x001fca00000006ff */
[----:B------:R-:W-:Y:S02]  /*37f0*/  LEA R28, R32, UR6, 0x5 ;  /* 0x00000006201c7c11 */ /* 0x000fe4000f8e28ff */
[----:B------:R-:W-:-:S04]  /*3800*/  LOP3.LUT R29, R29, 0x18, RZ, 0xc0, !PT ;  /* 0x000000181d1d7812 */ /* 0x000fc800078ec0ff */
[----:B------:R-:W-:-:S05]  /*3810*/  IADD3 R30, PT, PT, R28, R29, RZ ;  /* 0x0000001d1c1e7210 */ /* 0x000fca0007ffe0ff */
[----:B------:R0:W-:Y:S04]  /*3820*/  STS.64 [R30], R2 ;  /* 0x000000021e007388 */ /* 0x0001e80000000a00 */
[----:B0-----:R1:W5:Y:S01]  /*3830*/  LDL.LU.64 R2, [R1+0xb0] ;  /* 0x0000b00001027983 */ /* 0x0013620000300a00 */
[C---:B------:R-:W-:Y:S01]  /*3840*/  LOP3.LUT R30, R29.reuse, 0x8, RZ, 0x3c, !PT ;  /* 0x000000081d1e7812 */ /* 0x040fe200078e3cff */
[----:B------:R-:W-:Y:S01]  /*3850*/  USHF.L.U32 UR7, UR8, 0x3, URZ ;  /* 0x0000000308077899 */ /* 0x000fe200080006ff */
[C---:B------:R-:W-:Y:S02]  /*3860*/  LOP3.LUT R31, R29.reuse, 0x10, RZ, 0x3c, !PT ;  /* 0x000000101d1f7812 */ /* 0x040fe400078e3cff */
[----:B------:R-:W-:Y:S01]  /*3870*/  LOP3.LUT R29, R29, 0x18, RZ, 0x3c, !PT ;  /* 0x000000181d1d7812 */ /* 0x000fe200078e3cff */
[----:B------:R-:W-:Y:S01]  /*3880*/  ULOP3.LUT UR7, UR7, 0x7fff0, URZ, 0xc0, !UPT ;  /* 0x0007fff007077892 */ /* 0x000fe2000f8ec0ff */
[----:B------:R-:W-:-:S02]  /*3890*/  IADD3 R30, PT, PT, R28, R30, RZ ;  /* 0x0000001e1c1e7210 */ /* 0x000fc40007ffe0ff */
[C---:B------:R-:W-:Y:S01]  /*38a0*/  IADD3 R31, PT, PT, R28.reuse, R31, RZ ;  /* 0x0000001f1c1f7210 */ /* 0x040fe20007ffe0ff */
[----:B------:R-:W-:Y:S01]  /*38b0*/  ULOP3.LUT UR7, UR7, 0xf, UR18, 0xf8, !UPT ;  /* 0x0000000f07077892 */ /* 0x000fe2000f8ef812 */
[----:B------:R-:W-:Y:S01]  /*38c0*/  IADD3 R29, PT, PT, R28, R29, RZ ;  /* 0x0000001d1c1d7210 */ /* 0x000fe20007ffe0ff */
[----:B------:R0:W-:Y:S01]  /*38d0*/  STS.64 [R30], R48 ;  /* 0x000000301e007388 */ /* 0x0001e20000000a00 */
[----:B------:R-:W-:Y:S01]  /*38e0*/  SHF.R.U32.HI R28, RZ, 0x4, R32 ;  /* 0x00000004ff1c7819 */ /* 0x000fe20000011620 */
[----:B------:R-:W-:Y:S02]  /*38f0*/  ULEA UR7, UR7, UR11, 0x1 ;  /* 0x0000000b07077291 */ /* 0x000fe4000f8e08ff */
[----:B------:R-:W-:Y:S01]  /*3900*/  STS.64 [R31], R50 ;  /* 0x000000321f007388 */ /* 0x000fe20000000a00 */
[----:B------:R-:W-:-:S03]  /*3910*/  LOP3.LUT R28, R28, R32, RZ, 0x3c, !PT ;  /* 0x000000201c1c7212 */ /* 0x000fc600078e3cff */
[----:B------:R-:W-:Y:S01]  /*3920*/  STS.64 [R29], R60 ;  /* 0x0000003c1d007388 */ /* 0x000fe20000000a00 */
[----:B------:R-:W-:Y:S02]  /*3930*/  SHF.L.U32 R28, R28, 0x3, RZ ;  /* 0x000000031c1c7819 */ /* 0x000fe400000006ff */
[----:B0-----:R-:W-:Y:S01]  /*3940*/  SHF.L.U32 R30, R32, 0x3, RZ ;  /* 0x00000003201e7819 */ /* 0x001fe200000006ff */
[----:B------:R-:W0:Y:S01]  /*3950*/  LDC.64 R48, c[0x0][0x3d0] ;  /* 0x0000f400ff307b82 */ /* 0x000e220000000a00 */
[----:B------:R-:W-:Y:S02]  /*3960*/  LOP3.LUT R28, R28, 0x18, RZ, 0xc0, !PT ;  /* 0x000000181c1c7812 */ /* 0x000fe400078ec0ff */
[----:B------:R-:W-:-:S04]  /*3970*/  LOP3.LUT R30, R30, 0x1fe0, RZ, 0xc0, !PT ;  /* 0x00001fe01e1e7812 */ /* 0x000fc800078ec0ff */
[----:B------:R-:W-:Y:S01]  /*3980*/  IADD3 R30, PT, PT, R30, UR6, R28 ;  /* 0x000000061e1e7c10 */ /* 0x000fe2000fffe01c */
[----:B------:R-:W-:Y:S06]  /*3990*/  BAR.SYNC.DEFER_BLOCKING 0x0 ;  /* 0x0000000000007b1d */ /* 0x000fec0000010000 */
[----:B------:R-:W2:Y:S04]  /*39a0*/  LDS.64 R28, [R30] ;  /* 0x000000001e1c7984 */ /* 0x000ea80000000a00 */
[----:B------:R-:W3:Y:S01]  /*39b0*/  LDS.64 R30, [R30+0x1e00] ;  /* 0x001e00001e1e7984 */ /* 0x000ee20000000a00 */
[----:B--2---:R-:W-:Y:S01]  /*39c0*/  FADD.FTZ R28, RZ, R28 ;  /* 0x0000001cff1c7221 */ /* 0x004fe20000010000 */
[----:B------:R-:W-:-:S03]  /*39d0*/  FADD.FTZ R29, RZ, R29 ;  /* 0x0000001dff1d7221 */ /* 0x000fc60000010000 */
[----:B---3--:R-:W-:Y:S01]  /*39e0*/  FADD.FTZ R30, R28, R30 ;  /* 0x0000001e1c1e7221 */ /* 0x008fe20000010000 */
        /* <DEDUP_REMOVED lines=17> */
[----:B------:R-:W2:Y:S01]  /*3b00*/  LDS.64 R32, [R32+0x1e00] ;  /* 0x001e000020207984 */ /* 0x000ea20000000a00 */
[----:B0-----:R-:W-:Y:S01]  /*3b10*/  FADD.FTZ R30, RZ, R30 ;  /* 0x0000001eff1e7221 */ /* 0x001fe20000010000 */
[----:B------:R-:W-:-:S03]  /*3b20*/  FADD.FTZ R31, RZ, R31 ;  /* 0x0000001fff1f7221 */ /* 0x000fc60000010000 */
[----:B--2---:R-:W-:Y:S01]  /*3b30*/  FADD.FTZ R32, R30, R32 ;  /* 0x000000201e207221 */ /* 0x004fe20000010000 */
[----:B------:R-:W-:-:S05]  /*3b40*/  FADD.FTZ R33, R31, R33 ;  /* 0x000000211f217221 */ /* 0x000fca0000010000 */
[----:B------:R1:W-:Y:S02]  /*3b50*/  STG.E.64 desc[UR14][R28.64+0x7000], R32 ;  /* 0x007000201c007986 */ /* 0x0003e4000c101b0e */
.L_x_638:
[----:B------:R-:W2:Y:S01]  /*3b60*/  S2R R49, SR_TID.X ;  /* 0x0000000000317919 */ /* 0x000ea20000002100 */
[----:B------:R-:W-:Y:S01]  /*3b70*/  BSSY.RECONVERGENT B0, `(.L_x_639) ;  /* 0x00000e1000007945 */ /* 0x000fe20003800200 */
[----:B01----:R-:W-:Y:S02]  /*3b80*/  CS2R R28, SRZ ;  /* 0x00000000001c7805 */ /* 0x003fe4000001ff00 */
[----:B--2---:R-:W-:-:S13]  /*3b90*/  ISETP.GT.U32.AND P0, PT, R49, 0xf, PT ;  /* 0x0000000f3100780c */ /* 0x004fda0003f04070 */
[----:B------:R-:W-:Y:S05]  /*3ba0*/  @P0 BRA `(.L_x_640) ;  /* 0x0000000c00740947 */ /* 0x000fea0003800000 */
[----:B------:R-:W0:Y:S01]  /*3bb0*/  S2R R30, SR_CgaCtaId ;  /* 0x00000000001e7919 */ /* 0x000e220000008800 */
[----:B------:R-:W-:Y:S01]  /*3bc0*/  USHF.L.U32 UR6, UR8, 0x3, URZ ;  /* 0x0000000308067899 */ /* 0x000fe200080006ff */
[----:B------:R-:W-:Y:S01]  /*3bd0*/  HFMA2 R28, -RZ, RZ, 0, 7.152557373046875e-06 ;  /* 0x00000078ff1c7431 */ /* 0x000fe200000001ff */
        /* <DEDUP_REMOVED lines=218> */
.L_x_640:
[----:B------:R-:W-:Y:S05]  /*4980*/  BSYNC.RECONVERGENT B0 ;  /* 0x0000000000007941 */ /* 0x000fea0003800200 */
.L_x_639:
        /* <DEDUP_REMOVED lines=17> */
.L_x_642:
[----:B------:R-:W-:Y:S05]  /*4aa0*/  BSYNC.RECONVERGENT B0 ;  /* 0x0000000000007941 */ /* 0x000fea0003800200 */
.L_x_641:
        /* <DEDUP_REMOVED lines=22> */
.L_x_645:
[----:B------:R-:W2:Y:S04]  /*4c10*/  LD.E.STRONG.GPU R31, desc[UR14][R28.64+0x38] ;  /* 0x0000380e1c1f7980 */ /* 0x000ea8000c10f900 */
[----:B--2---:R-:W-:Y:S01]  /*4c20*/  CCTL.IVALL ;  /* 0x00000000ff00798f */ /* 0x004fe20002000000 */
[----:B------:R-:W-:Y:S05]  /*4c30*/  YIELD ;  /* 0x0000000000007946 */ /* 0x000fea0003800000 */
[----:B-----5:R-:W-:-:S04]  /*4c40*/  LOP3.LUT R31, R31, R30, RZ, 0x3c, !PT ;  /* 0x0000001e1f1f7212 */ /* 0x020fc800078e3cff */
[----:B------:R-:W-:-:S13]  /*4c50*/  ISETP.GT.AND P0, PT, R31, -0x1, PT ;  /* 0xffffffff1f00780c */ /* 0x000fda0003f04270 */
[----:B------:R-:W-:Y:S05]  /*4c60*/  @P0 BRA `(.L_x_645) ;  /* 0xfffffffc00e80947 */ /* 0x000fea000383ffff */
.L_x_644:
[----:B------:R-:W-:Y:S05]  /*4c70*/  WARPSYNC.ALL ;  /* 0x0000000000007948 */ /* 0x000fea0003800000 */
[----:B------:R-:W-:Y:S06]  /*4c80*/  BAR.SYNC.DEFER_BLOCKING 0x0 ;  /* 0x0000000000007b1d */ /* 0x000fec0000010000 */
[----:B------:R-:W-:Y:S05]  /*4c90*/  BRA `(.L_x_646) ;  /* 0x0000000000547947 */ /* 0x000fea0003800000 */
.L_x_643:
        /* <DEDUP_REMOVED lines=13> */
.L_x_648:
[----:B------:R-:W2:Y:S04]  /*4d70*/  LD.E.STRONG.GPU R31, desc[UR14][R28.64] ;  /* 0x0000000e1c1f7980 */ /* 0x000ea8000c10f900 */
[----:B--2---:R-:W-:Y:S01]  /*4d80*/  CCTL.IVALL ;  /* 0x00000000ff00798f */ /* 0x004fe20002000000 */
[----:B------:R-:W-:Y:S05]  /*4d90*/  YIELD ;  /* 0x0000000000007946 */ /* 0x000fea0003800000 */
[----:B-----5:R-:W-:-:S04]  /*4da0*/  LOP3.LUT R31, R31, R30, RZ, 0x3c, !PT ;  /* 0x0000001e1f1f7212 */ /* 0x020fc800078e3cff */
[----:B------:R-:W-:-:S13]  /*4db0*/  ISETP.GT.AND P0, PT, R31, -0x1, PT ;  /* 0xffffffff1f00780c */ /* 0x000fda0003f04270 */
[----:B------:R-:W-:Y:S05]  /*4dc0*/  @P0 BRA `(.L_x_648) ;  /* 0xfffffffc00e80947 */ /* 0x000fea000383ffff */
.L_x_647:
[----:B------:R-:W-:Y:S05]  /*4dd0*/  WARPSYNC.ALL ;  /* 0x0000000000007948 */ /* 0x000fea0003800000 */
[----:B------:R-:W-:Y:S06]  /*4de0*/  BAR.SYNC.DEFER_BLOCKING 0x0 ;  /* 0x0000000000007b1d */ /* 0x000fec0000010000 */
.L_x_646:
[----:B------:R-:W-:Y:S01]  /*4df0*/  ISETP.GT.U32.AND P0, PT, R49, 0x7f, PT ;  /* 0x0000007f3100780c */ /* 0x000fe20003f04070 */
[----:B------:R-:W2:Y:S01]  /*4e00*/  LDL R53, [R1+0xac] ;  /* 0x0000ac0001357983 */ /* 0x000ea20000100800 */
[----:B0-----:R-:W-:-:S03]  /*4e10*/  MOV R29, UR4 ;  /* 0x00000004001d7c02 */ /* 0x001fc60008000f00 */
[----:B------:R-:W3:Y:S04]  /*4e20*/  LDL.LU R48, [R1+0x1c] ;  /* 0x00001c0001307983 */ /* 0x000ee80000300800 */
[----:B------:R-:W4:Y:S04]  /*4e30*/  LDL.LU R51, [R1+0x68] ;  /* 0x0000680001337983 */ /* 0x000f280000300800 */
[----:B------:R-:W0:Y:S01]  /*4e40*/  @!P0 LDC R28, c[0x0][0x374] ;  /* 0x0000dd00ff1c8b82 */ /* 0x000e220000000800 */
[----:B------:R-:W4:Y:S07]  /*4e50*/  LDL.LU R50, [R1+0x4] ;  /* 0x0000040001327983 */ /* 0x000f2e0000300800 */
[----:B------:R-:W1:Y:S01]  /*4e60*/  S2UR UR7, SR_CgaCtaId ;  /* 0x00000000000779c3 */ /* 0x000e620000008800 */
[----:B------:R-:W-:Y:S01]  /*4e70*/  UMOV UR6, 0x400 ;  /* 0x0000040000067882 */ /* 0x000fe20000000000 */
[----:B------:R-:W4:Y:S06]  /*4e80*/  LDL.LU R32, [R1+0x2c] ;  /* 0x00002c0001207983 */ /* 0x000f2c0000300800 */
[----:B------:R-:W1:Y:S01]  /*4e90*/  @!P0 LDC.64 R30, c[0x0][0x3d0] ;  /* 0x0000f400ff1e8b82 */ /* 0x000e620000000a00 */
[----:B0-----:R-:W-:Y:S01]  /*4ea0*/  @!P0 IMAD R28, R28, R29, UR8 ;  /* 0x000000081c1c8e24 */ /* 0x001fe2000f8e021d */
[----:B------:R-:W-:Y:S01]  /*4eb0*/  @!P0 SHF.L.U32 R29, R49, 0x1, RZ ;  /* 0x00000001311d8819 */ /* 0x000fe200000006ff */
[----:B------:R-:W-:Y:S01]  /*4ec0*/  UIADD3 UR6, UPT, UPT, UR6, 0x5280, URZ ;  /* 0x0000528006067890 */ /* 0x000fe2000fffe0ff */
[----:B------:R-:W4:Y:S02]  /*4ed0*/  LDL.LU R33, [R1+0x28] ;  /* 0x0000280001217983 */ /* 0x000f240000300800 */
[----:B------:R-:W-:-:S02]  /*4ee0*/  @!P0 LOP3.LUT R29, R29, 0xfe, RZ, 0xc0, !PT ;  /* 0x000000fe1d1d8812 */ /* 0x000fc400078ec0ff */
[----:B------:R-:W4:Y:S02]  /*4ef0*/  LDL.LU R36, [R1+0x24] ;  /* 0x0000240001247983 */ /* 0x000f240000300800 */
[----:B------:R-:W-:Y:S01]  /*4f00*/  @!P0 LEA R28, R28, R29, 0x8 ;  /* 0x0000001d1c1c8211 */ /* 0x000fe200078e40ff */
[----:B-1----:R-:W-:Y:S01]  /*4f10*/  ULEA UR6, UR7, UR6, 0x18 ;  /* 0x0000000607067291 */ /* 0x002fe2000f8ec0ff */
[----:B------:R-:W4:Y:S03]  /*4f20*/  LDL.LU R45, [R1+0x18] ;  /* 0x00001800012d7983 */ /* 0x000f260000300800 */
[----:B------:R-:W-:Y:S01]  /*4f30*/  @!P0 IMAD.WIDE.U32 R28, R28, 0x4, R30 ;  /* 0x000000041c1c8825 */ /* 0x000fe200078e001e */
[----:B------:R-:W-:Y:S01]  /*4f40*/  USHF.L.U32 UR7, UR8, 0x3, URZ ;  /* 0x0000000308077899 */ /* 0x000fe200080006ff */
[----:B------:R-:W4:Y:S04]  /*4f50*/  LDL.LU R46, [R1+0x8] ;  /* 0x00000800012e7983 */ /* 0x000f280000300800 */
[----:B------:R-:W2:Y:S01]  /*4f60*/  @!P0 LDG.E.64 R28, desc[UR14][R28.64] ;  /* 0x0000000e1c1c8981 */ /* 0x000ea2000c1e1b00 */
[----:B------:R-:W-:Y:S01]  /*4f70*/  HFMA2 R30, -RZ, RZ, 0, 0 ;  /* 0x00000000ff1e7431 */ /* 0x000fe200000001ff */
[----:B------:R-:W-:-:S02]  /*4f80*/  ULOP3.LUT UR7, UR7, 0x8, URZ, 0xc0, !UPT ;  /* 0x0000000807077892 */ /* 0x000fc4000f8ec0ff */
[----:B------:R-:W-:Y:S04]  /*4f90*/  STL [R1+0xbc], R4 ;  /* 0x0000bc0401007387 */ /* 0x000fe80000100800 */
[----:B-----5:R-:W-:Y:S04]  /*4fa0*/  STL [R1+0xb8], R3 ;  /* 0x0000b80301007387 */ /* 0x020fe80000100800 */
[----:B------:R-:W-:Y:S04]  /*4fb0*/  STL [R1+0xb4], R2 ;  /* 0x0000b40201007387 */ /* 0x000fe80000100800 */
[----:B------:R-:W-:Y:S01]  /*4fc0*/  STL [R1+0xb0], R0 ;  /* 0x0000b00001007387 */ /* 0x000fe20000100800 */
        /* <DEDUP_REMOVED lines=15> */
[----:B------:R-:W0:Y:S01]  /*50c0*/  SHFL.BFLY PT, R29, R30, 0x1, 0x1f ;  /* 0x0c201f001e1d7f89 */ /* 0x000e2200000e0000 */
[----:B------:R-:W-:Y:S01]  /*50d0*/  LOP3.LUT P0, RZ, R49, 0x38f, RZ, 0xc0, !PT ;  /* 0x0000038f31ff7812 */ /* 0x000fe2000780c0ff */
[----:B0-----:R-:W-:Y:S02]  /*50e0*/  FADD.FTZ R29, R30, R29 ;  /* 0x0000001d1e1d7221 */ /* 0x001fe40000010000 */
[----:B------:R-:W0:Y:S02]  /*50f0*/  SHFL.BFLY PT, R30, R28, 0x1, 0x1f ;  /* 0x0c201f001c1e7f89 */ /* 0x000e2400000e0000 */
[----:B0-----:R-:W-:-:S08]  /*5100*/  FADD.FTZ R30, R28, R30 ;  /* 0x0000001e1c1e7221 */ /* 0x001fd00000010000 */
[----:B------:R-:W-:Y:S01]  /*5110*/  @!P0 FMUL.FTZ R28, R29, 3.2552085031056776643e-05 ;  /* 0x380888891d1c8820 */ /* 0x000fe20000410000 */
[----:B------:R-:W-:Y:S01]  /*5120*/  @!P0 FMUL.FTZ R29, R30, 3.2552085031056776643e-05 ;  /* 0x380888891e1d8820 */ /* 0x000fe20000410000 */
[----:B------:R-:W-:-:S05]  /*5130*/  @!P0 LEA.HI R30, R49, UR6, RZ, 0x1f ;  /* 0x00000006311e8c11 */ /* 0x000fca000f8ff8ff */
[----:B------:R0:W-:Y:S02]  /*5140*/  @!P0 STS.64 [R30], R28 ;  /* 0x0000001c1e008388 */ /* 0x0001e40000000a00 */
[----:B0-----:R-:W-:-:S04]  /*5150*/  IADD3 R28, PT, PT, R53, -UR7, RZ ;  /* 0x80000007351c7c10 */ /* 0x001fc8000fffe0ff */
[----:B------:R-:W-:Y:S01]  /*5160*/  LEA R28, R28, UR6, 0x3 ;  /* 0x000000061c1c7c11 */ /* 0x000fe2000f8e18ff */
[----:B------:R-:W-:Y:S06]  /*5170*/  BAR.SYNC.DEFER_BLOCKING 0x0 ;  /* 0x0000000000007b1d */ /* 0x000fec0000010000 */
[----:B------:R-:W0:Y:S01]  /*5180*/  LDCU.64 UR6, c[0x0][0x380] ;  /* 0x00007000ff0677ac */ /* 0x000e220008000a00 */
[----:B------:R-:W3:Y:S02]  /*5190*/  LDS.64 R28, [R28] ;  /* 0x000000001c1c7984 */ /* 0x000ee40000000a00 */
[--C-:B---3--:R-:W-:Y:S01]  /*51a0*/  FADD.FTZ R30, R48, -R28.reuse ;  /* 0x8000001c301e7221 */ /* 0x108fe20000010000 */
[--C-:B----4-:R-:W-:Y:S01]  /*51b0*/  FADD.FTZ R31, R50, -R28.reuse ;  /* 0x8000001c321f7221 */ /* 0x110fe20000010000 */
[----:B------:R-:W2:Y:S04]  /*51c0*/  LDL.LU R48, [R1] ;  /* 0x0000000001307983 */ /* 0x000ea80000300800 */
[----:B------:R-:W3:Y:S04]  /*51d0*/  LDL.LU R50, [R1+0x78] ;  /* 0x0000780001327983 */ /* 0x000ee80000300800 */
[----:B------:R-:W4:Y:S04]  /*51e0*/  LDL.LU R4, [R1+0x7c] ;  /* 0x00007c0001047983 */ /* 0x000f280000300800 */
[----:B------:R-:W3:Y:S04]  /*51f0*/  LDL.LU R3, [R1+0x74] ;  /* 0x0000740001037983 */ /* 0x000ee80000300800 */
[----:B------:R-:W3:Y:S04]  /*5200*/  LDL.LU R2, [R1+0x80] ;  /* 0x0000800001027983 */ /* 0x000ee80000300800 */
[----:B------:R-:W3:Y:S04]  /*5210*/  LDL.LU R0, [R1+0x70] ;  /* 0x0000700001007983 */ /* 0x000ee80000300800 */
[----:B------:R-:W3:Y:S01]  /*5220*/  LDL.LU R49, [R1+0x8c] ;  /* 0x00008c0001317983 */ /* 0x000ee20000300800 */
[--C-:B------:R-:W-:Y:S01]  /*5230*/  FADD.FTZ R32, R32, -R28.reuse ;  /* 0x8000001c20207221 */ /* 0x100fe20000010000 */
[--C-:B------:R-:W-:Y:S01]  /*5240*/  FADD.FTZ R58, R58, -R28.reuse ;  /* 0x8000001c3a3a7221 */ /* 0x100fe20000010000 */
[----:B------:R-:W-:Y:S01]  /*5250*/  FADD.FTZ R33, R33, -R28 ;  /* 0x8000001c21217221 */ /* 0x000fe20000010000 */
[-C--:B------:R-:W-:Y:S01]  /*5260*/  FFMA.FTZ R30, R51, -R29.reuse, R30 ;  /* 0x8000001d331e7223 */ /* 0x080fe2000001001e */
[--C-:B------:R-:W-:Y:S01]  /*5270*/  FADD.FTZ R52, R52, -R28.reuse ;  /* 0x8000001c34347221 */ /* 0x100fe20000010000 */
[----:B------:R-:W3:Y:S04]  /*5280*/  LDL.LU R53, [R1+0x6c] ;  /* 0x00006c0001357983 */ /* 0x000ee80000300800 */
[----:B------:R-:W3:Y:S01]  /*5290*/  LDL.LU R51, [R1+0x98] ;  /* 0x0000980001337983 */ /* 0x000ee20000300800 */
        /* <DEDUP_REMOVED lines=25> */
[----:B--2---:R-:W-:Y:S01]  /*5430*/  FADD.FTZ R48, R48, -R28 ;  /* 0x8000001c30307221 */ /* 0x004fe20000010000 */
[----:B----4-:R-:W-:-:S02]  /*5440*/  FFMA.FTZ R32, R4, -R29, R32 ;  /* 0x8000001d04207223 */ /* 0x010fc40000010020 */
[----:B------:R-:W2:Y:S01]  /*5450*/  LDL.LU R4, [R1+0x54] ;  /* 0x0000540001047983 */ /* 0x000ea20000300800 */
[----:B---3--:R-:W-:-:S03]  /*5460*/  FFMA.FTZ R58, R3, -R29, R58 ;  /* 0x8000001d033a7223 */ /* 0x008fc6000001003a */
[----:B------:R-:W3:Y:S01]  /*5470*/  LDL.LU R3, [R1+0x9c] ;  /* 0x00009c0001037983 */ /* 0x000ee20000300800 */
[----:B------:R-:W-:-:S03]  /*5480*/  FFMA.FTZ R33, R2, -R29, R33 ;  /* 0x8000001d02217223 */ /* 0x000fc60000010021 */
[----:B------:R-:W4:Y:S01]  /*5490*/  LDL.LU R2, [R1+0x50] ;  /* 0x0000500001027983 */ /* 0x000f220000300800 */
[----:B------:R-:W-:-:S03]  /*54a0*/  FFMA.FTZ R52, R0, -R29, R52 ;  /* 0x8000001d00347223 */ /* 0x000fc60000010034 */
[----:B------:R-:W4:Y:S04]  /*54b0*/  LDL.LU R0, [R1+0x94] ;  /* 0x0000940001007983 */ /* 0x000f280000300800 */
[----:B------:R-:W4:Y:S01]  /*54c0*/  LDL.LU R28, [R1+0x38] ;  /* 0x00003800011c7983 */ /* 0x000f220000300800 */
[-C--:B------:R-:W-:Y:S01]  /*54d0*/  FFMA.FTZ R36, R49, -R29.reuse, R36 ;  /* 0x8000001d31247223 */ /* 0x080fe20000010024 */
[-C--:B------:R-:W-:Y:S02]  /*54e0*/  FFMA.FTZ R31, R50, -R29.reuse, R31 ;  /* 0x8000001d321f7223 */ /* 0x080fe4000001001f */
[----:B------:R-:W4:Y:S04]  /*54f0*/  LDL.LU R49, [R1+0x90] ;  /* 0x0000900001317983 */ /* 0x000f280000300800 */
[----:B------:R-:W4:Y:S04]  /*5500*/  LDL.LU R61, [R1+0x34] ;  /* 0x00003400013d7983 */ /* 0x000f280000300800 */
[----:B------:R-:W4:Y:S01]  /*5510*/  LDL.LU R50, [R1+0x88] ;  /* 0x0000880001327983 */ /* 0x000f220000300800 */
[----:B------:R-:W-:-:S03]  /*5520*/  FFMA.FTZ R47, R53, -R29, R47 ;  /* 0x8000001d352f7223 */ /* 0x000fc6000001002f */
[----:B------:R-:W4:Y:S01]  /*5530*/  LDL.LU R60, [R1+0x20] ;  /* 0x00002000013c7983 */ /* 0x000f220000300800 */
[----:B------:R-:W-:-:S03]  /*5540*/  FFMA.FTZ R45, R51, -R29, R45 ;  /* 0x8000001d332d7223 */ /* 0x000fc6000001002d */
[----:B------:R-:W4:Y:S04]  /*5550*/  LDL.LU R56, [R1+0x84] ;  /* 0x0000840001387983 */ /* 0x000f280000300800 */
[----:B------:R-:W4:Y:S04]  /*5560*/  LDL.LU R55, [R1+0x14] ;  /* 0x0000140001377983 */ /* 0x000f280000300800 */
[----:B------:R-:W4:Y:S04]  /*5570*/  LDL.LU R53, [R1+0x10] ;  /* 0x0000100001357983 */ /* 0x000f280000300800 */
[----:B------:R-:W4:Y:S01]  /*5580*/  LDL.LU R51, [R1+0xc] ;  /* 0x00000c0001337983 */ /* 0x000f220000300800 */
[----:B--2---:R-:W-:-:S03]  /*5590*/  FFMA.FTZ R44, R4, -R29, R44 ;  /* 0x8000001d042c7223 */ /* 0x004fc6000001002c */
[----:B------:R1:W5:Y:S01]  /*55a0*/  LDL.LU R4, [R1+0xbc] ;  /* 0x0000bc0001047983 */ /* 0x0003620000300800 */
[----:B---3--:R-:W-:-:S03]  /*55b0*/  FFMA.FTZ R46, R3, -R29, R46 ;  /* 0x8000001d032e7223 */ /* 0x008fc6000001002e */
[----:B------:R1:W5:Y:S01]  /*55c0*/  LDL.LU R3, [R1+0xb8] ;  /* 0x0000b80001037983 */ /* 0x0003620000300800 */
[----:B----4-:R-:W-:-:S03]  /*55d0*/  FFMA.FTZ R43, R2, -R29, R43 ;  /* 0x8000001d022b7223 */ /* 0x010fc6000001002b */
[----:B------:R1:W5:Y:S01]  /*55e0*/  LDL.LU R2, [R1+0xb4] ;  /* 0x0000b40001027983 */ /* 0x0003620000300800 */
[----:B------:R-:W-:-:S03]  /*55f0*/  FFMA.FTZ R48, R0, -R29, R48 ;  /* 0x8000001d00307223 */ /* 0x000fc60000010030 */
[----:B------:R1:W5:Y:S01]  /*5600*/  LDL.LU R0, [R1+0xb0] ;  /* 0x0000b00001007983 */ /* 0x0003620000300800 */
[----:B------:R-:W-:-:S03]  /*5610*/  FFMA.FTZ R42, R28, -R29, R42 ;  /* 0x8000001d1c2a7223 */ /* 0x000fc6000001002a */
[----:B------:R-:W0:Y:S01]  /*5620*/  LDL.LU R28, [R1+0xa0] ;  /* 0x0000a000011c7983 */ /* 0x000e220000300800 */
[----:B------:R-:W-:-:S03]  /*5630*/  FFMA.FTZ R57, R50, -R29, R57 ;  /* 0x8000001d32397223 */ /* 0x000fc60000010039 */
[----:B------:R-:W2:Y:S01]  /*5640*/  LDL.LU R50, [R1+0xa4] ;  /* 0x0000a40001327983 */ /* 0x000ea20000300800 */
        /* <DEDUP_REMOVED lines=56> */
[----:B------:R-:W-:Y:S01]  /*59d0*/  F2FP.BF16.F32.PACK_AB R21, R23, R22 ;  /* 0x000000161715723e */ /* 0x000fe200000010ff */
[----:B------:R-:W3:Y:S01]  /*59e0*/  S2R R49, SR_TID.X ;  /* 0x0000000000317919 */ /* 0x000ee20000002100 */
[----:B------:R-:W-:Y:S01]  /*59f0*/  ULOP3.LUT UR4, UR4, 0x1, URZ, 0x3c, !UPT ;  /* 0x0000000104047892 */ /* 0x000fe2000f8e3cff */
[----:B0-----:R-:W-:Y:S01]  /*5a00*/  IADD3 R10, P0, PT, R28, UR6, RZ ;  /* 0x000000061c0a7c10 */ /* 0x001fe2000ff1e0ff */
[----:B------:R-:W-:Y:S01]  /*5a10*/  FFMA.FTZ R28, R19, -R29, R27 ;  /* 0x8000001d131c7223 */ /* 0x000fe2000001001b */
[C---:B------:R-:W-:Y:S01]  /*5a20*/  FMUL.FTZ R19, R9.reuse, R59 ;  /* 0x0000003b09137220 */ /* 0x040fe20000410000 */
[----:B------:R-:W-:-:S02]  /*5a30*/  FMUL.FTZ R27, R9, R18 ;  /* 0x00000012091b7220 */ /* 0x000fc40000410000 */
[----:B------:R-:W-:Y:S01]  /*5a40*/  FMUL.FTZ R9, R9, R28 ;  /* 0x0000001c09097220 */ /* 0x000fe20000410000 */
[----:B------:R-:W-:Y:S02]  /*5a50*/  F2FP.BF16.F32.PACK_AB R18, R25, R48 ;  /* 0x000000301912723e */ /* 0x000fe400000010ff */
[----:B------:R-:W-:Y:S02]  /*5a60*/  F2FP.BF16.F32.PACK_AB R19, R30, R19 ;  /* 0x000000131e13723e */ /* 0x000fe400000010ff */
[----:B------:R-:W-:Y:S02]  /*5a70*/  F2FP.BF16.F32.PACK_AB R24, R27, R24 ;  /* 0x000000181b18723e */ /* 0x000fe400000010ff */
[----:B--2---:R-:W-:Y:S02]  /*5a80*/  IADD3.X R11, PT, PT, R50, UR7, RZ, P0, !PT ;  /* 0x00000007320b7c10 */ /* 0x004fe400087fe4ff */
[----:B------:R-:W-:-:S03]  /*5a90*/  F2FP.BF16.F32.PACK_AB R25, R9, R26 ;  /* 0x0000001a0919723e */ /* 0x000fc600000010ff */
        /* <DEDUP_REMOVED lines=9> */
.L_x_637:
        /* <DEDUP_REMOVED lines=14> */
[----:B------:R-:W-:Y:S01]  /*5c10*/  LOP3.LUT R30, RZ, R31, RZ, 0x33, !PT ;  /* 0x0000001fff1e7212 */ /* 0x000fe200078e33ff */
[----:B------:R-:W-:Y:S01]  /*5c20*/  UMOV UR8, 0x400 ;  /* 0x0000040000087882 */ /* 0x000fe20000000000 */
[----:B-----5:R-:W-:Y:S01]  /*5c30*/  LOP3.LUT R0, R28, 0x1e, RZ, 0xc0, !PT ;  /* 0x0000001e1c007812 */ /* 0x020fe200078ec0ff */
[----:B------:R-:W-:Y:S01]  /*5c40*/  USEL UR7, UR16, 0x7, UP0 ;  /* 0x0000000710077887 */ /* 0x000fe20008000000 */
[C---:B------:R-:W-:Y:S01]  /*5c50*/  LOP3.LUT R27, R49.reuse, 0x1f, RZ, 0xc0, !PT ;  /* 0x0000001f311b7812 */ /* 0x040fe200078ec0ff */
[----:B------:R-:W-:Y:S01]  /*5c60*/  USEL UR4, UR17, URZ, UP0 ;  /* 0x000000ff11047287 */ /* 0x000fe20008000000 */
[C---:B-1----:R-:W-:Y:S01]  /*5c70*/  LOP3.LUT R40, R49.reuse, 0xf, RZ, 0xc0, !PT ;  /* 0x0000000f31287812 */ /* 0x042fe200078ec0ff */
[----:B------:R-:W-:Y:S01]  /*5c80*/  USHF.L.U32 UR10, UR7, 0x4, URZ ;  /* 0x00000004070a7899 */ /* 0x000fe200080006ff */
[----:B------:R-:W-:Y:S01]  /*5c90*/  SHF.L.U32 R25, R49, 0x1, RZ ;  /* 0x0000000131197819 */ /* 0x000fe200000006ff */
[----:B------:R-:W-:Y:S01]  /*5ca0*/  USHF.L.U64.HI UR7, UR7, 0x4, UR4 ;  /* 0x0000000407077899 */ /* 0x000fe20008010204 */
[----:B------:R-:W-:-:S03]  /*5cb0*/  MOV R24, UR6 ;  /* 0x0000000600187c02 */ /* 0x000fc60008000f00 */
[----:B------:R-:W-:Y:S02]  /*5cc0*/  IADD3 R30, P0, PT, R30, UR10, RZ ;  /* 0x0000000a1e1e7c10 */ /* 0x000fe4000ff1e0ff */
[----:B------:R-:W-:Y:S01]  /*5cd0*/  MOV R29, UR7 ;  /* 0x00000007001d7c02 */ /* 0x000fe20008000f00 */
[----:B------:R-:W1:Y:S03]  /*5ce0*/  LDCU.64 UR4, c[0x0][0x3d0] ;  /* 0x00007a00ff0477ac */ /* 0x000e660008000a00 */
[----:B------:R-:W-:Y:S01]  /*5cf0*/  IADD3.X R29, PT, PT, R29, -0x1, RZ, P0, !PT ;  /* 0xffffffff1d1d7810 */ /* 0x000fe200007fe4ff */
[----:B0-----:R-:W-:-:S04]  /*5d00*/  ULEA UR8, UR9, UR8, 0x18 ;  /* 0x0000000809087291 */ /* 0x001fc8000f8ec0ff */
[----:B------:R-:W-:Y:S02]  /*5d10*/  IMAD.WIDE.U32 R2, R29, -0x77777777, RZ ;  /* 0x888888891d027825 */ /* 0x000fe400078e00ff */
[----:B------:R-:W-:Y:S02]  /*5d20*/  LEA R26, R31, UR8, 0x7 ;  /* 0x000000081f1a7c11 */ /* 0x000fe4000f8e38ff */
[----:B------:R-:W-:-:S04]  /*5d30*/  IMAD.WIDE.U32 R4, P0, R30, -0x77777778, R2 ;  /* 0x888888881e047825 */ /* 0x000fc80007800002 */
[----:B------:R-:W-:Y:S01]  /*5d40*/  IMAD.WIDE.U32 R2, R30, -0x77777777, RZ ;  /* 0x888888891e027825 */ /* 0x000fe200078e00ff */
[----:B------:R-:W-:Y:S01]  /*5d50*/  IADD3.X R7, PT, PT, RZ, RZ, RZ, P0, !PT ;  /* 0x000000ffff077210 */ /* 0x000fe200007fe4ff */
[----:B-1----:R-:W-:Y:S01]  /*5d60*/  UIADD3 UR4, UP0, UPT, UR4, 0xe8000, URZ ;  /* 0x000e800004047890 */ /* 0x002fe2000ff1e0ff */
[----:B------:R-:W-:Y:S02]  /*5d70*/  MOV R6, R5 ;  /* 0x0000000500067202 */ /* 0x000fe40000000f00 */
[----:B------:R-:W-:Y:S01]  /*5d80*/  IADD3 RZ, P0, PT, R3, R4, RZ ;  /* 0x0000000403ff7210 */ /* 0x000fe20007f1e0ff */
[----:B------:R-:W-:Y:S01]  /*5d90*/  UIADD3.X UR5, UPT, UPT, URZ, UR5, URZ, UP0, !UPT ;  /* 0x00000005ff057290 */ /* 0x000fe200087fe4ff */
[----:B------:R-:W-:-:S03]  /*5da0*/  LOP3.LUT R5, R0, 0x1f, R49, 0x78, !PT ;  /* 0x0000001f00057812 */ /* 0x000fc600078e7831 */
[----:B------:R-:W-:Y:S01]  /*5db0*/  IMAD.WIDE.U32.X R2, R29, -0x77777778, R6, P0 ;  /* 0x888888881d027825 */ /* 0x000fe200000e0406 */
[----:B------:R-:W-:-:S04]  /*5dc0*/  LEA R26, R5, R26, 0x2 ;  /* 0x0000001a051a7211 */ /* 0x000fc800078e10ff */
[----:B------:R-:W-:-:S04]  /*5dd0*/  SHF.R.U64 R43, R2, 0x3, R3 ;  /* 0x00000003022b7819 */ /* 0x000fc80000001203 */
[----:B------:R-:W-:-:S04]  /*5de0*/  IADD3 R42, P1, PT, R43, 0x1, RZ ;  /* 0x000000012b2a7810 */ /* 0x000fc80007f3e0ff */
[C---:B------:R-:W-:Y:S02]  /*5df0*/  LOP3.LUT R41, R42.reuse, 0x7, RZ, 0xc0, !PT ;  /* 0x000000072a297812 */ /* 0x040fe400078ec0ff */
        /* <DEDUP_REMOVED lines=12> */
.L_x_661:
[----:B------:R-:W-:Y:S01]  /*5ec0*/  ISETP.LT.U32.AND P1, PT, R31, UR10, PT ;  /* 0x0000000a1f007c0c */ /* 0x000fe2000bf21070 */
[----:B------:R-:W-:Y:S01]  /*5ed0*/  BSSY.RECONVERGENT B0, `(.L_x_650) ;  /* 0x0000071000007945 */ /* 0x000fe20003800200 */
[----:B--2---:R-:W-:Y:S02]  /*5ee0*/  MOV R4, UR7 ;  /* 0x0000000700047c02 */ /* 0x004fe40008000f00 */
[----:B------:R-:W-:Y:S02]  /*5ef0*/  CS2R R34, SRZ ;  /* 0x0000000000227805 */ /* 0x000fe4000001ff00 */
[----:B------:R-:W-:-:S13]  /*5f00*/  ISETP.GT.AND.EX P1, PT, R4, RZ, PT, P1 ;  /* 0x000000ff0400720c */ /* 0x000fda0003f24310 */
[----:B01----:R-:W-:Y:S05]  /*5f10*/  @!P1 BRA `(.L_x_651) ;  /* 0x0000000400b09947 */ /* 0x003fea0003800000 */
        /* <DEDUP_REMOVED lines=20> */
.L_x_654:
        /* <DEDUP_REMOVED lines=33> */
.L_x_653:
[----:B------:R-:W-:Y:S05]  /*6270*/  BSYNC.RECONVERGENT B1 ;  /* 0x0000000000017941 */ /* 0x000fea0003800200 */
.L_x_652:
        /* <DEDUP_REMOVED lines=25> */
.L_x_656:
[----:B------:R-:W-:Y:S05]  /*6410*/  BSYNC.RECONVERGENT B1 ;  /* 0x0000000000017941 */ /* 0x000fea0003800200 */
.L_x_655:
        /* <DEDUP_REMOVED lines=28> */
.L_x_651:
[----:B------:R-:W-:Y:S05]  /*65e0*/  BSYNC.RECONVERGENT B0 ;  /* 0x0000000000007941 */ /* 0x000fea0003800200 */
.L_x_650:
[----:B------:R0:W-:Y:S01]  /*65f0*/  STS [R26], R35 ;  /* 0x000000231a007388 */ /* 0x0001e20000000800 */
[----:B------:R-:W1:Y:S01]  /*6600*/  LDC.64 R6, c[0x0][0x388] ;  /* 0x0000e200ff067b82 */ /* 0x000e620000000a00 */
[----:B------:R-:W-:Y:S02]  /*6610*/  ISETP.NE.AND P1, PT, R40, 0xf, PT ;  /* 0x0000000f2800780c */ /* 0x000fe40003f25270 */
[----:B------:R0:W-:Y:S01]  /*6620*/  STS [R26+0x780], R34 ;  /* 0x000780221a007388 */ /* 0x0001e20000000800 */
[----:B------:R-:W-:-:S04]  /*6630*/  MOV R8, R28 ;  /* 0x0000001c00087202 */ /* 0x000fc80000000f00 */
[----:B------:R-:W2:Y:S08]  /*6640*/  LDC.64 R4, c[0x0][0x390] ;  /* 0x0000e400ff047b82 */ /* 0x000eb00000000a00 */
[----:B0-----:R-:W-:Y:S06]  /*6650*/  BAR.SYNC.DEFER_BLOCKING 0x0 ;  /* 0x0000000000007b1d */ /* 0x001fec0000010000 */
.L_x_660:
        /* <DEDUP_REMOVED lines=32> */
.L_x_671:
        /* <DEDUP_REMOVED lines=10> */
.L_x_659:
[----:B------:R-:W-:Y:S05]  /*6900*/  BSYNC.RECONVERGENT B0 ;  /* 0x0000000000007941 */ /* 0x000fea0003800200 */
.L_x_658:
        /* <DEDUP_REMOVED lines=9> */
.L_x_657:
        /* <DEDUP_REMOVED lines=8> */
.L_x_663:
[----:B------:R-:W-:Y:S05]  /*6a20*/  BSYNC B0 ;  /* 0x0000000000007941 */ /* 0x000fea0003800000 */
.L_x_662:
        /* <DEDUP_REMOVED lines=8> */
.L_x_664:
[----:B------:R-:W-:Y:S01]  /*6ab0*/  FADD.FTZ R12, R12, R9 ;  /* 0x000000090c0c7221 */ /* 0x000fe20000010000 */
[----:B------:R-:W-:-:S04]  /*6ac0*/  HFMA2 R19, -RZ, RZ, 0, 2.384185791015625e-07 ;  /* 0x00000004ff137431 */ /* 0x000fc800000001ff */
[----:B------:R-:W-:Y:S02]  /*6ad0*/  MOV R20, R12 ;  /* 0x0000000c00147202 */ /* 0x000fe40000000f00 */
[----:B------:R-:W-:-:S07]  /*6ae0*/  MOV R11, R18 ;  /* 0x00000012000b7202 */ /* 0x000fce0000000f00 */
[----:B------:R-:W-:Y:S05]  /*6af0*/  WARPSYNC.COLLECTIVE R17, `(.L_x_665) ;  /* 0x0000000011087348 */ /* 0x000fea0003c00000 */
[----:B------:R0:W1:Y:S02]  /*6b00*/  SHFL.BFLY P3, R18, R20, R19, R22 ;  /* 0x0c00001314127389 */ /* 0x0000640000060016 */
[----:B01----:R-:W-:Y:S05]  /*6b10*/  ENDCOLLECTIVE ;  /* 0x000000000000791b */ /* 0x003fea0003800000 */
.L_x_665:
[----:B------:R-:W-:-:S05]  /*6b20*/  FADD.FTZ R11, R11, R10 ;  /* 0x0000000a0b0b7221 */ /* 0x000fca0000010000 */
[----:B------:R-:W-:Y:S02]  /*6b30*/  MOV R20, R11 ;  /* 0x0000000b00147202 */ /* 0x000fe40000000f00 */
[----:B------:R-:W-:-:S07]  /*6b40*/  MOV R13, R18 ;  /* 0x00000012000d7202 */ /* 0x000fce0000000f00 */
[----:B------:R-:W-:Y:S05]  /*6b50*/  WARPSYNC.COLLECTIVE R17, `(.L_x_666) ;  /* 0x0000000011087348 */ /* 0x000fea0003c00000 */
[----:B------:R0:W1:Y:S02]  /*6b60*/  SHFL.BFLY P3, R18, R20, R19, R22 ;  /* 0x0c00001314127389 */ /* 0x0000640000060016 */
[----:B01----:R-:W-:Y:S05]  /*6b70*/  ENDCOLLECTIVE ;  /* 0x000000000000791b */ /* 0x003fea0003800000 */
.L_x_666:
[----:B------:R-:W-:Y:S01]  /*6b80*/  FADD.FTZ R13, R12, R13 ;  /* 0x0000000d0c0d7221 */ /* 0x000fe20000010000 */
[----:B------:R-:W-:-:S04]  /*6b90*/  HFMA2 R19, -RZ, RZ, 0, 1.1920928955078125e-07 ;  /* 0x00000002ff137431 */ /* 0x000fc800000001ff */
[----:B------:R-:W-:Y:S02]  /*6ba0*/  MOV R20, R13 ;  /* 0x0000000d00147202 */ /* 0x000fe40000000f00 */
[----:B------:R-:W-:-:S07]  /*6bb0*/  MOV R14, R18 ;  /* 0x00000012000e7202 */ /* 0x000fce0000000f00 */
[----:B------:R-:W-:Y:S05]  /*6bc0*/  WARPSYNC.COLLECTIVE R17, `(.L_x_667) ;  /* 0x0000000011087348 */ /* 0x000fea0003c00000 */
[----:B------:R0:W1:Y:S02]  /*6bd0*/  SHFL.BFLY P3, R18, R20, R19, R22 ;  /* 0x0c00001314127389 */ /* 0x0000640000060016 */
[----:B01----:R-:W-:Y:S05]  /*6be0*/  ENDCOLLECTIVE ;  /* 0x000000000000791b */ /* 0x003fea0003800000 */
.L_x_667:
[----:B------:R-:W-:-:S05]  /*6bf0*/  FADD.FTZ R14, R11, R14 ;  /* 0x0000000e0b0e7221 */ /* 0x000fca0000010000 */
[----:B------:R-:W-:Y:S02]  /*6c00*/  MOV R20, R14 ;  /* 0x0000000e00147202 */ /* 0x000fe40000000f00 */
[----:B------:R-:W-:-:S07]  /*6c10*/  MOV R16, R18 ;  /* 0x0000001200107202 */ /* 0x000fce0000000f00 */
[----:B------:R-:W-:Y:S05]  /*6c20*/  WARPSYNC.COLLECTIVE R17, `(.L_x_668) ;  /* 0x0000000011087348 */ /* 0x000fea0003c00000 */
[----:B------:R0:W1:Y:S02]  /*6c30*/  SHFL.BFLY P3, R18, R20, R19, R22 ;  /* 0x0c00001314127389 */ /* 0x0000640000060016 */
[----:B01----:R-:W-:Y:S05]  /*6c40*/  ENDCOLLECTIVE ;  /* 0x000000000000791b */ /* 0x003fea0003800000 */
.L_x_668:
[----:B------:R-:W-:Y:S01]  /*6c50*/  FADD.FTZ R16, R13, R16 ;  /* 0x000000100d107221 */ /* 0x000fe20000010000 */
[----:B------:R-:W-:-:S04]  /*6c60*/  HFMA2 R19, -RZ, RZ, 0, 5.9604644775390625e-08 ;  /* 0x00000001ff137431 */ /* 0x000fc800000001ff */
[----:B------:R-:W-:Y:S02]  /*6c70*/  MOV R20, R16 ;  /* 0x0000001000147202 */ /* 0x000fe40000000f00 */
[----:B------:R-:W-:-:S07]  /*6c80*/  MOV R9, R18 ;  /* 0x0000001200097202 */ /* 0x000fce0000000f00 */
[----:B------:R-:W-:Y:S05]  /*6c90*/  WARPSYNC.COLLECTIVE R17, `(.L_x_669) ;  /* 0x0000000011087348 */ /* 0x000fea0003c00000 */
[----:B------:R0:W1:Y:S02]  /*6ca0*/  SHFL.BFLY P3, R18, R20, R19, R22 ;  /* 0x0c00001314127389 */ /* 0x0000640000060016 */
[----:B01----:R-:W-:Y:S05]  /*6cb0*/  ENDCOLLECTIVE ;  /* 0x000000000000791b */ /* 0x003fea0003800000 */
.L_x_669:
[----:B------:R-:W-:-:S05]  /*6cc0*/  FADD.FTZ R9, R14, R9 ;  /* 0x000000090e097221 */ /* 0x000fca0000010000 */
[----:B------:R-:W-:Y:S02]  /*6cd0*/  MOV R20, R9 ;  /* 0x0000000900147202 */ /* 0x000fe40000000f00 */
[----:B------:R-:W-:-:S07]  /*6ce0*/  MOV R15, R18 ;  /* 0x00000012000f7202 */ /* 0x000fce0000000f00 */
[----:B------:R-:W-:Y:S05]  /*6cf0*/  WARPSYNC.COLLECTIVE R17, `(.L_x_670) ;  /* 0x0000000011087348 */ /* 0x000fea0003c00000 */
[----:B------:R0:W1:Y:S02]  /*6d00*/  SHFL.BFLY P3, R18, R20, R19, R22 ;  /* 0x0c00001314127389 */ /* 0x0000640000060016 */
[----:B01----:R-:W-:Y:S05]  /*6d10*/  ENDCOLLECTIVE ;  /* 0x000000000000791b */ /* 0x003fea0003800000 */
.L_x_670:
[----:B------:R-:W-:Y:S01]  /*6d20*/  FADD.FTZ R15, R16, R15 ;  /* 0x0000000f100f7221 */ /* 0x000fe20000010000 */
[----:B------:R-:W-:Y:S01]  /*6d30*/  MOV R10, R18 ;  /* 0x00000012000a7202 */ /* 0x000fe20000000f00 */
[----:B------:R-:W-:Y:S06]  /*6d40*/  BRA `(.L_x_671) ;  /* 0xfffffff800c47947 */ /* 0x000fec000383ffff */
.L_x_672:
        /* <DEDUP_REMOVED lines=11> */
.L_x_1845:


//--------------------- .text._ZN13group_norm_v218gn_bwd_cuda_kernelI13__nv_bfloat16Li480ELi2ELi16ELi120ELi256ELb1ELb1ELi16ELi960ELi960ELi4ELb1ELi18ELb0ELb0ELNS_15WgradSyncMethodE3ENS_16CompileConditionILi1000EEEEEvPT_S6_S6_PKS5_S8_S8_S8_PKfflPfPj --------------------------
	.section	.text._ZN13group_norm_v218gn_bwd_cuda_kernelI13__nv_bfloat16Li480ELi2ELi16ELi120ELi256ELb1ELb1ELi16ELi960ELi960ELi4ELb1ELi18ELb0ELb0ELNS_15WgradSyncMethodE3ENS_16CompileConditionILi1000EEEEEvPT_S6_S6_PKS5_S8_S8_S8_PKfflPfPj,"ax",@progbits
	.align	128
        .global         _ZN13group_norm_v218gn_bwd_cuda_kernelI13__nv_bfloat16Li480ELi2ELi16ELi120ELi256ELb1ELb1ELi16ELi960ELi960ELi4ELb1ELi18ELb0ELb0ELNS_15WgradSyncMethodE3ENS_16CompileConditionILi1000EEEEEvPT_S6_S6_PKS5_S8_S8_S8_PKfflPfPj
        .type           _ZN13group_norm_v218gn_bwd_cuda_kernelI13__nv_bfloat16Li480ELi2ELi16ELi120ELi256ELb1ELb1ELi16ELi960ELi960ELi4ELb1ELi18ELb0ELb0ELNS_15WgradSyncMethodE3ENS_16CompileConditionILi1000EEEEEvPT_S6_S6_PKS5_S8_S8_S8_PKfflPfPj,@function
        .size           _ZN13group_norm_v218gn_bwd_cuda_kernelI13__nv_bfloat16Li480ELi2ELi16ELi120ELi256ELb1ELb1ELi16ELi960ELi960ELi4ELb1ELi18ELb0ELb0ELNS_15WgradSyncMethodE3ENS_16CompileConditionILi1000EEEEEvPT_S6_S6_PKS5_S8_S8_S8_PKfflPfPj,(.L_x_1846 - _ZN13group_norm_v218gn_bwd_cuda_kernelI13__nv_bfloat16Li480ELi2ELi16ELi120ELi256ELb1ELb1ELi16ELi960ELi960ELi4ELb1ELi18ELb0ELb0ELNS_15WgradSyncMethodE3ENS_16CompileConditionILi1000EEEEEvPT_S6_S6_PKS5_S8_S8_S8_PKfflPfPj)
        .other          _ZN13group_norm_v218gn_bwd_cuda_kernelI13__nv_bfloat16Li480ELi2ELi16ELi120ELi256ELb1ELb1ELi16ELi960ELi960ELi4ELb1ELi18ELb0ELb0ELNS_15WgradSyncMethodE3ENS_16CompileConditionILi1000EEEEEvPT_S6_S6_PKS5_S8_S8_S8_PKfflPfPj,@"STO_CUDA_ENTRY STV_DEFAULT"
_ZN13group_norm_v218gn_bwd_cuda_kernelI13__nv_bfloat16Li480ELi2ELi16ELi120ELi256ELb1ELb1ELi16ELi960ELi960ELi4ELb1ELi18ELb0ELb0ELNS_15WgradSyncMethodE3ENS_16CompileConditionILi1000EEEEEvPT_S6_S6_PKS5_S8_S8_S8_PKfflPfPj:
.text._ZN13group_norm_v218gn_bwd_cuda_kernelI13__nv_bfloat16Li480ELi2ELi16ELi120ELi256ELb1ELb1ELi16ELi960ELi960ELi4ELb1ELi18ELb0ELb0ELNS_15WgradSyncMethodE3ENS_16CompileConditionILi1000EEEEEvPT_S6_S6_PKS5_S8_S8_S8_PKfflPfPj:
        /* <DEDUP_REMOVED lines=30> */
.L_x_675:
[----:B0-----:R-:W2:Y:S04]  /*01e0*/  LD.E.STRONG.GPU R5, desc[UR14][R2.64+0x48] ;  /* 0x0000480e02057980 */ /* 0x001ea8000c10f900 */
[----:B--2---:R-:W-:Y:S01]  /*01f0*/  CCTL.IVALL ;  /* 0x00000000ff00798f */ /* 0x004fe20002000000 */
[----:B------:R-:W-:Y:S05]  /*0200*/  YIELD ;  /* 0x0000000000007946 */ /* 0x000fea0003800000 */
[----:B-----5:R-:W-:-:S04]  /*0210*/  LOP3.LUT R5, R5, R0, RZ, 0x3c, !PT ;  /* 0x0000000005057212 */ /* 0x020fc800078e3cff */
[----:B------:R-:W-:-:S13]  /*0220*/  ISETP.GT.AND P0, PT, R5, -0x1, PT ;  /* 0xffffffff0500780c */ /* 0x000fda0003f04270 */
[----:B------:R-:W-:Y:S05]  /*0230*/  @P0 BRA `(.L_x_675) ;  /* 0xfffffffc00e80947 */ /* 0x000fea000383ffff */
.L_x_674:
[----:B------:R-:W-:Y:S05]  /*0240*/  WARPSYNC.ALL ;  /* 0x0000000000007948 */ /* 0x000fea0003800000 */
[----:B------:R-:W-:Y:S06]  /*0250*/  BAR.SYNC.DEFER_BLOCKING 0x0 ;  /* 0x0000000000007b1d */ /* 0x000fec0000010000 */
[----:B------:R-:W-:Y:S05]  /*0260*/  BRA `(.L_x_676) ;  /* 0x0000005800307947 */ /* 0x000fea0003800000 */
.L_x_673:
        /* <DEDUP_REMOVED lines=44> */
.L_x_688:
        /* <DEDUP_REMOVED lines=867> */
.L_x_677:
        /* <DEDUP_REMOVED lines=226> */
.L_x_679:
[----:B------:R-:W-:Y:S05]  /*4980*/  BSYNC.RECONVERGENT B0 ;  /* 0x0000000000007941 */ /* 0x000fea0003800200 */
.L_x_678:
        /* <DEDUP_REMOVED lines=17> */
.L_x_681:
[----:B------:R-:W-:Y:S05]  /*4aa0*/  BSYNC.RECONVERGENT B0 ;  /* 0x0000000000007941 */ /* 0x000fea0003800200 */
.L_x_680:
        /* <DEDUP_REMOVED lines=22> */
.L_x_684:
[----:B------:R-:W2:Y:S04]  /*4c10*/  LD.E.STRONG.GPU R31, desc[UR14][R28.64+0x48] ;  /* 0x0000480e1c1f7980 */ /* 0x000ea8000c10f900 */
[----:B--2---:R-:W-:Y:S01]  /*4c20*/  CCTL.IVALL ;  /* 0x00000000ff00798f */ /* 0x004fe20002000000 */
[----:B------:R-:W-:Y:S05]  /*4c30*/  YIELD ;  /* 0x0000000000007946 */ /* 0x000fea0003800000 */
[----:B-----5:R-:W-:-:S04]  /*4c40*/  LOP3.LUT R31, R31, R30, RZ, 0x3c, !PT ;  /* 0x0000001e1f1f7212 */ /* 0x020fc800078e3cff */
[----:B------:R-:W-:-:S13]  /*4c50*/  ISETP.GT.AND P0, PT, R31, -0x1, PT ;  /* 0xffffffff1f00780c */ /* 0x000fda0003f04270 */
[----:B------:R-:W-:Y:S05]  /*4c60*/  @P0 BRA `(.L_x_684) ;  /* 0xfffffffc00e80947 */ /* 0x000fea000383ffff */
.L_x_683:
[----:B------:R-:W-:Y:S05]  /*4c70*/  WARPSYNC.ALL ;  /* 0x0000000000007948 */ /* 0x000fea0003800000 */
[----:B------:R-:W-:Y:S06]  /*4c80*/  BAR.SYNC.DEFER_BLOCKING 0x0 ;  /* 0x0000000000007b1d */ /* 0x000fec0000010000 */
[----:B------:R-:W-:Y:S05]  /*4c90*/  BRA `(.L_x_685) ;  /* 0x0000000000547947 */ /* 0x000fea0003800000 */
.L_x_682:
        /* <DEDUP_REMOVED lines=13> */
.L_x_687:
[----:B------:R-:W2:Y:S04]  /*4d70*/  LD.E.STRONG.GPU R31, desc[UR14][R28.64] ;  /* 0x0000000e1c1f7980 */ /* 0x000ea8000c10f900 */
[----:B--2---:R-:W-:Y:S01]  /*4d80*/  CCTL.IVALL ;  /* 0x00000000ff00798f */ /* 0x004fe20002000000 */
[----:B------:R-:W-:Y:S05]  /*4d90*/  YIELD ;  /* 0x0000000000007946 */ /* 0x000fea0003800000 */
[----:B-----5:R-:W-:-:S04]  /*4da0*/  LOP3.LUT R31, R31, R30, RZ, 0x3c, !PT ;  /* 0x0000001e1f1f7212 */ /* 0x020fc800078e3cff */
[----:B------:R-:W-:-:S13]  /*4db0*/  ISETP.GT.AND P0, PT, R31, -0x1, PT ;  /* 0xffffffff1f00780c */ /* 0x000fda0003f04270 */
[----:B------:R-:W-:Y:S05]  /*4dc0*/  @P0 BRA `(.L_x_687) ;  /* 0xfffffffc00e80947 */ /* 0x000fea000383ffff */
.L_x_686:
[----:B------:R-:W-:Y:S05]  /*4dd0*/  WARPSYNC.ALL ;  /* 0x0000000000007948 */ /* 0x000fea0003800000 */
[----:B------:R-:W-:Y:S06]  /*4de0*/  BAR.SYNC.DEFER_BLOCKING 0x0 ;  /* 0x0000000000007b1d */ /* 0x000fec0000010000 */
.L_x_685:
        /* <DEDUP_REMOVED lines=212> */
.L_x_676:
        /* <DEDUP_REMOVED lines=57> */
.L_x_700:
        /* <DEDUP_REMOVED lines=26> */
.L_x_693:
        /* <DEDUP_REMOVED lines=33> */
.L_x_692:
[----:B------:R-:W-:Y:S05]  /*6270*/  BSYNC.RECONVERGENT B1 ;  /* 0x0000000000017941 */ /* 0x000fea0003800200 */
.L_x_691:
        /* <DEDUP_REMOVED lines=25> */
.L_x_695:
[----:B------:R-:W-:Y:S05]  /*6410*/  BSYNC.RECONVERGENT B1 ;  /* 0x0000000000017941 */ /* 0x000fea0003800200 */
.L_x_694:
        /* <DEDUP_REMOVED lines=28> */
.L_x_690:
[----:B------:R-:W-:Y:S05]  /*65e0*/  BSYNC.RECONVERGENT B0 ;  /* 0x0000000000007941 */ /* 0x000fea0003800200 */
.L_x_689:
[----:B------:R0:W-:Y:S01]  /*65f0*/  STS [R26], R35 ;  /* 0x000000231a007388 */ /* 0x0001e20000000800 */
[----:B------:R-:W1:Y:S01]  /*6600*/  LDC.64 R6, c[0x0][0x388] ;  /* 0x0000e200ff067b82 */ /* 0x000e620000000a00 */
[----:B------:R-:W-:Y:S02]  /*6610*/  ISETP.NE.AND P1, PT, R40, 0xf, PT ;  /* 0x0000000f2800780c */ /* 0x000fe40003f25270 */
[----:B------:R0:W-:Y:S01]  /*6620*/  STS [R26+0x780], R34 ;  /* 0x000780221a007388 */ /* 0x0001e20000000800 */
[----:B------:R-:W-:-:S04]  /*6630*/  MOV R8, R28 ;  /* 0x0000001c00087202 */ /* 0x000fc80000000f00 */
[----:B------:R-:W2:Y:S08]  /*6640*/  LDC.64 R4, c[0x0][0x390] ;  /* 0x0000e400ff047b82 */ /* 0x000eb00000000a00 */
[----:B0-----:R-:W-:Y:S06]  /*6650*/  BAR.SYNC.DEFER_BLOCKING 0x0 ;  /* 0x0000000000007b1d */ /* 0x001fec0000010000 */
.L_x_699:
        /* <DEDUP_REMOVED lines=32> */
.L_x_710:
        /* <DEDUP_REMOVED lines=10> */
.L_x_698:
[----:B------:R-:W-:Y:S05]  /*6900*/  BSYNC.RECONVERGENT B0 ;  /* 0x0000000000007941 */ /* 0x000fea0003800200 */
.L_x_697:
        /* <DEDUP_REMOVED lines=9> */
.L_x_696:
        /* <DEDUP_REMOVED lines=8> */
.L_x_702:
[----:B------:R-:W-:Y:S05]  /*6a20*/  BSYNC B0 ;  /* 0x0000000000007941 */ /* 0x000fea0003800000 */
.L_x_701:
        /* <DEDUP_REMOVED lines=8> */
.L_x_703:
[----:B------:R-:W-:Y:S01]  /*6ab0*/  FADD.FTZ R12, R12, R9 ;  /* 0x000000090c0c7221 */ /* 0x000fe20000010000 */
[----:B------:R-:W-:-:S04]  /*6ac0*/  HFMA2 R19, -RZ, RZ, 0, 2.384185791015625e-07 ;  /* 0x00000004ff137431 */ /* 0x000fc800000001ff */
[----:B------:R-:W-:Y:S02]  /*6ad0*/  MOV R20, R12 ;  /* 0x0000000c00147202 */ /* 0x000fe40000000f00 */
[----:B------:R-:W-:-:S07]  /*6ae0*/  MOV R11, R18 ;  /* 0x00000012000b7202 */ /* 0x000fce0000000f00 */
[----:B------:R-:W-:Y:S05]  /*6af0*/  WARPSYNC.COLLECTIVE R17, `(.L_x_704) ;  /* 0x0000000011087348 */ /* 0x000fea0003c00000 */
[----:B------:R0:W1:Y:S02]  /*6b00*/  SHFL.BFLY P3, R18, R20, R19, R22 ;  /* 0x0c00001314127389 */ /* 0x0000640000060016 */
[----:B01----:R-:W-:Y:S05]  /*6b10*/  ENDCOLLECTIVE ;  /* 0x000000000000791b */ /* 0x003fea0003800000 */
.L_x_704:
[----:B------:R-:W-:-:S05]  /*6b20*/  FADD.FTZ R11, R11, R10 ;  /* 0x0000000a0b0b7221 */ /* 0x000fca0000010000 */
[----:B------:R-:W-:Y:S02]  /*6b30*/  MOV R20, R11 ;  /* 0x0000000b00147202 */ /* 0x000fe40000000f00 */
[----:B------:R-:W-:-:S07]  /*6b40*/  MOV R13, R18 ;  /* 0x00000012000d7202 */ /* 0x000fce0000000f00 */
[----:B------:R-:W-:Y:S05]  /*6b50*/  WARPSYNC.COLLECTIVE R17, `(.L_x_705) ;  /* 0x0000000011087348 */ /* 0x000fea0003c00000 */
[----:B------:R0:W1:Y:S02]  /*6b60*/  SHFL.BFLY P3, R18, R20, R19, R22 ;  /* 0x0c00001314127389 */ /* 0x0000640000060016 */
[----:B01----:R-:W-:Y:S05]  /*6b70*/  ENDCOLLECTIVE ;  /* 0x000000000000791b */ /* 0x003fea0003800000 */
.L_x_705:
[----:B------:R-:W-:Y:S01]  /*6b80*/  FADD.FTZ R13, R12, R13 ;  /* 0x0000000d0c0d7221 */ /* 0x000fe20000010000 */
[----:B------:R-:W-:-:S04]  /*6b90*/  HFMA2 R19, -RZ, RZ, 0, 1.1920928955078125e-07 ;  /* 0x00000002ff137431 */ /* 0x000fc800000001ff */
[----:B------:R-:W-:Y:S02]  /*6ba0*/  MOV R20, R13 ;  /* 0x0000000d00147202 */ /* 0x000fe40000000f00 */
[----:B------:R-:W-:-:S07]  /*6bb0*/  MOV R14, R18 ;  /* 0x00000012000e7202 */ /* 0x000fce0000000f00 */
[----:B------:R-:W-:Y:S05]  /*6bc0*/  WARPSYNC.COLLECTIVE R17, `(.L_x_706) ;  /* 0x0000000011087348 */ /* 0x000fea0003c00000 */
[----:B------:R0:W1:Y:S02]  /*6bd0*/  SHFL.BFLY P3, R18, R20, R19, R22 ;  /* 0x0c00001314127389 */ /* 0x0000640000060016 */
[----:B01----:R-:W-:Y:S05]  /*6be0*/  ENDCOLLECTIVE ;  /* 0x000000000000791b */ /* 0x003fea0003800000 */
.L_x_706:
[----:B------:R-:W-:-:S05]  /*6bf0*/  FADD.FTZ R14, R11, R14 ;  /* 0x0000000e0b0e7221 */ /* 0x000fca0000010000 */
[----:B------:R-:W-:Y:S02]  /*6c00*/  MOV R20, R14 ;  /* 0x0000000e00147202 */ /* 0x000fe40000000f00 */
[----:B------:R-:W-:-:S07]  /*6c10*/  MOV R16, R18 ;  /* 0x0000001200107202 */ /* 0x000fce0000000f00 */
[----:B------:R-:W-:Y:S05]  /*6c20*/  WARPSYNC.COLLECTIVE R17, `(.L_x_707) ;  /* 0x0000000011087348 */ /* 0x000fea0003c00000 */
[----:B------:R0:W1:Y:S02]  /*6c30*/  SHFL.BFLY P3, R18, R20, R19, R22 ;  /* 0x0c00001314127389 */ /* 0x0000640000060016 */
[----:B01----:R-:W-:Y:S05]  /*6c40*/  ENDCOLLECTIVE ;  /* 0x000000000000791b */ /* 0x003fea0003800000 */
.L_x_707:
[----:B------:R-:W-:Y:S01]  /*6c50*/  FADD.FTZ R16, R13, R16 ;  /* 0x000000100d107221 */ /* 0x000fe20000010000 */
[----:B------:R-:W-:-:S04]  /*6c60*/  HFMA2 R19, -RZ, RZ, 0, 5.9604644775390625e-08 ;  /* 0x00000001ff137431 */ /* 0x000fc800000001ff */
[----:B------:R-:W-:Y:S02]  /*6c70*/  MOV R20, R16 ;  /* 0x0000001000147202 */ /* 0x000fe40000000f00 */
[----:B------:R-:W-:-:S07]  /*6c80*/  MOV R9, R18 ;  /* 0x0000001200097202 */ /* 0x000fce0000000f00 */
[----:B------:R-:W-:Y:S05]  /*6c90*/  WARPSYNC.COLLECTIVE R17, `(.L_x_708) ;  /* 0x0000000011087348 */ /* 0x000fea0003c00000 */
[----:B------:R0:W1:Y:S02]  /*6ca0*/  SHFL.BFLY P3, R18, R20, R19, R22 ;  /* 0x0c00001314127389 */ /* 0x0000640000060016 */
[----:B01----:R-:W-:Y:S05]  /*6cb0*/  ENDCOLLECTIVE ;  /* 0x000000000000791b */ /* 0x003fea0003800000 */
.L_x_708:
[----:B------:R-:W-:-:S05]  /*6cc0*/  FADD.FTZ R9, R14, R9 ;  /* 0x000000090e097221 */ /* 0x000fca0000010000 */
[----:B------:R-:W-:Y:S02]  /*6cd0*/  MOV R20, R9 ;  /* 0x0000000900147202 */ /* 0x000fe40000000f00 */
[----:B------:R-:W-:-:S07]  /*6ce0*/  MOV R15, R18 ;  /* 0x00000012000f7202 */ /* 0x000fce0000000f00 */
[----:B------:R-:W-:Y:S05]  /*6cf0*/  WARPSYNC.COLLECTIVE R17, `(.L_x_709) ;  /* 0x0000000011087348 */ /* 0x000fea0003c00000 */
[----:B------:R0:W1:Y:S02]  /*6d00*/  SHFL.BFLY P3, R18, R20, R19, R22 ;  /* 0x0c00001314127389 */ /* 0x0000640000060016 */
[----:B01----:R-:W-:Y:S05]  /*6d10*/  ENDCOLLECTIVE ;  /* 0x000000000000791b */ /* 0x003fea0003800000 */
.L_x_709:
[----:B------:R-:W-:Y:S01]  /*6d20*/  FADD.FTZ R15, R16, R15 ;  /* 0x0000000f100f7221 */ /* 0x000fe20000010000 */
[----:B------:R-:W-:Y:S01]  /*6d30*/  MOV R10, R18 ;  /* 0x00000012000a7202 */ /* 0x000fe20000000f00 */
[----:B------:R-:W-:Y:S06]  /*6d40*/  BRA `(.L_x_710) ;  /* 0xfffffff800c47947 */ /* 0x000fec000383ffff */
.L_x_711:
        /* <DEDUP_REMOVED lines=11> */
.L_x_1846:


//--------------------- .text._ZN13group_norm_v214gn_cuda_kernelI13__nv_bfloat16Li480ELi3ELi32ELi60ELi256ELb0ELi2ELi960ELi960ELi4ELb1ELi2ELb0ELb0ENS_16CompileConditionILi1000EEEEEvPT_PKS4_S7_S7_flPfS8_Pj --------------------------
	.section	.text._ZN13group_norm_v214gn_cuda_kernelI13__nv_bfloat16Li480ELi3ELi32ELi60ELi256ELb0ELi2ELi960ELi960ELi4ELb1ELi2ELb0ELb0ENS_16CompileConditionILi1000EEEEEvPT_PKS4_S7_S7_flPfS8_Pj,"ax",@progbits
	.align	128
        .global         _ZN13group_norm_v214gn_cuda_kernelI13__nv_bfloat16Li480ELi3ELi32ELi60ELi256ELb0ELi2ELi960ELi960ELi4ELb1ELi2ELb0ELb0ENS_16CompileConditionILi1000EEEEEvPT_PKS4_S7_S7_flPfS8_Pj
        .type           _ZN13group_norm_v214gn_cuda_kernelI13__nv_bfloat16Li480ELi3ELi32ELi60ELi256ELb0ELi2ELi960ELi960ELi4ELb1ELi2ELb0ELb0ENS_16CompileConditionILi1000EEEEEvPT_PKS4_S7_S7_flPfS8_Pj,@function
        .size           _ZN13group_norm_v214gn_cuda_kernelI13__nv_bfloat16Li480ELi3ELi32ELi60ELi256ELb0ELi2ELi960ELi960ELi4ELb1ELi2ELb0ELb0ENS_16CompileConditionILi1000EEEEEvPT_PKS4_S7_S7_flPfS8_Pj,(.L_x_1847 - _ZN13group_norm_v214gn_cuda_kernelI13__nv_bfloat16Li480ELi3ELi32ELi60ELi256ELb0ELi2ELi960ELi960ELi4ELb1ELi2ELb0ELb0ENS_16CompileConditionILi1000EEEEEvPT_PKS4_S7_S7_flPfS8_Pj)
        .other          _ZN13group_norm_v214gn_cuda_kernelI13__nv_bfloat16Li480ELi3ELi32ELi60ELi256ELb0ELi2ELi960ELi960ELi4ELb1ELi2ELb0ELb0ENS_16CompileConditionILi1000EEEEEvPT_PKS4_S7_S7_flPfS8_Pj,@"STO_CUDA_ENTRY STV_DEFAULT"
_ZN13group_norm_v214gn_cuda_kernelI13__nv_bfloat16Li480ELi3ELi32ELi60ELi256ELb0ELi2ELi960ELi960ELi4ELb1ELi2ELb0ELb0ENS_16CompileConditionILi1000EEEEEvPT_PKS4_S7_S7_flPfS8_Pj:
.text._ZN13group_norm_v214gn_cuda_kernelI13__nv_bfloat16Li480ELi3ELi32ELi60ELi256ELb0ELi2ELi960ELi960ELi4ELb1ELi2ELb0ELb0ENS_16CompileConditionILi1000EEEEEvPT_PKS4_S7_S7_flPfS8_Pj:
[----:B------:R-:W-:Y:S08]  /*0000*/  LDC R1, c[0x0][0x37c] ;  /* 0x0000df00ff017b82 */ /* 0x000ff00000000800 */
[----:B------:R-:W0:Y:S01]  /*0010*/  S2UR UR6, SR_CTAID.Y ;  /* 0x00000000000679c3 */ /* 0x000e220000002600 */
[----:B------:R-:W1:Y:S01]  /*0020*/  LDCU.64 UR4, c[0x0][0x3a8] ;  /* 0x00007500ff0477ac */ /* 0x000e620008000a00 */
[----:B0-----:R-:W-:-:S04]  /*0030*/  MOV R6, UR6 ;  /* 0x0000000600067c02 */ /* 0x001fc80008000f00 */
[----:B------:R-:W-:-:S04]  /*0040*/  SHF.R.U32.HI R0, RZ, 0x1, R6 ;  /* 0x00000001ff007819 */ /* 0x000fc80000011606 */
[----:B-1----:R-:W-:-:S04]  /*0050*/  ISETP.GE.U32.AND P0, PT, R0, UR4, PT ;  /* 0x0000000400007c0c */ /* 0x002fc8000bf06070 */
[----:B------:R-:W-:-:S13]  /*0060*/  ISETP.GE.AND.EX P0, PT, RZ, UR5, PT, P0 ;  /* 0x00000005ff007c0c */ /* 0x000fda000bf06300 */
[----:B------:R-:W-:Y:S05]  /*0070*/  @P0 EXIT ;  /* 0x000000000000094d */ /* 0x000fea0003800000 */
[----:B------:R-:W0:Y:S01]  /*0080*/  S2R R33, SR_TID.X ;  /* 0x0000000000217919 */ /* 0x000e220000002100 */
[----:B------:R-:W1:Y:S01]  /*0090*/  LDC.64 R12, c[0x0][0x390] ;  /* 0x0000e400ff0c7b82 */ /* 0x000e620000000a00 */
[----:B------:R-:W2:Y:S07]  /*00a0*/  LDCU.64 UR8, c[0x0][0x358] ;  /* 0x00006b00ff0877ac */ /* 0x000eae0008000a00 */
[----:B------:R-:W3:Y:S01]  /*00b0*/  LDC.64 R14, c[0x0][0x398] ;  /* 0x0000e600ff0e7b82 */ /* 0x000ee20000000a00 */
        /* <DEDUP_REMOVED lines=8> */
[----:B------:R-:W-:Y:S02]  /*0140*/  LOP3.LUT R2, R6, 0x1, RZ, 0xc0, !PT ;  /* 0x0000000106027812 */ /* 0x000fe400078ec0ff */
[----:B------:R-:W-:-:S05]  /*0150*/  LOP3.LUT R16, R3, 0xffff, RZ, 0xc0, !PT ;  /* 0x0000ffff03107812 */ /* 0x000fca00078ec0ff */
[----:B------:R-:W-:-:S04]  /*0160*/  IMAD R2, R2, 0xf0, R16 ;  /* 0x000000f002027824 */ /* 0x000fc800078e0210 */
[----:B------:R-:W-:Y:S01]  /*0170*/  IMAD.SHL.U32 R5, R2, 0x4, RZ ;  /* 0x0000000402057824 */ /* 0x000fe200078e00ff */
[----:B------:R-:W0:Y:S01]  /*0180*/  S2R R10, SR_CTAID.X ;  /* 0x00000000000a7919 */ /* 0x000e220000002500 */
[----:B------:R-:W4:Y:S02]  /*0190*/  LDC.64 R2, c[0x0][0x3b0] ;  /* 0x0000ec00ff027b82 */ /* 0x000f240000000a00 */
[----:B-1----:R-:W-:-:S04]  /*01a0*/  IMAD.WIDE.U32 R12, R5, 0x2, R12 ;  /* 0x00000002050c7825 */ /* 0x002fc800078e000c */
[C---:B---3--:R-:W-:Y:S02]  /*01b0*/  IMAD.WIDE.U32 R14, R5.reuse, 0x2, R14 ;  /* 0x00000002050e7825 */ /* 0x048fe400078e000e */
[----:B--2---:R-:W5:Y:S04]  /*01c0*/  LDG.E.64.CONSTANT R12, desc[UR8][R12.64] ;  /* 0x000000080c0c7981 */ /* 0x004f68000c1e9b00 */
[----:B------:R-:W5:Y:S01]  /*01d0*/  LDG.E.64.CONSTANT R14, desc[UR8][R14.64] ;  /* 0x000000080e0e7981 */ /* 0x000f62000c1e9b00 */
[----:B------:R-:W-:Y:S01]  /*01e0*/  MOV R4, 0x400 ;  /* 0x0000040000047802 */ /* 0x000fe20000000f00 */
[----:B------:R-:W-:Y:S01]  /*01f0*/  UMOV UR4, URZ ;  /* 0x000000ff00047c82 */ /* 0x000fe20008000000 */
[----:B------:R-:W-:Y:S01]  /*0200*/  LOP3.LUT R17, R5, 0xffff, RZ, 0xc0, !PT ;  /* 0x0000ffff05117812 */ /* 0x000fe200078ec0ff */
[----:B------:R-:W1:Y:S01]  /*0210*/  S2R R9, SR_CgaCtaId ;  /* 0x0000000000097919 */ /* 0x000e620000008800 */
[----:B------:R-:W-:-:S03]  /*0220*/  IADD3 R8, PT, PT, R4, 0x1680, RZ ;  /* 0x0000168004087810 */ /* 0x000fc60007ffe0ff */
[----:B------:R-:W-:Y:S01]  /*0230*/  IMAD R17, R17, 0x889, RZ ;  /* 0x0000088911117824 */ /* 0x000fe200078e02ff */
[----:B----4-:R-:W-:Y:S02]  /*0240*/  ISETP.EQ.U32.AND P1, PT, R2, RZ, PT ;  /* 0x000000ff0200720c */ /* 0x010fe40003f22070 */
[C---:B0-----:R-:W-:Y:S02]  /*0250*/  LOP3.LUT P0, RZ, R10.reuse, 0x7f, RZ, 0xc0, !PT ;  /* 0x0000007f0aff7812 */ /* 0x041fe4000780c0ff */
[----:B------:R-:W-:Y:S02]  /*0260*/  SHF.L.U32 R10, R10, 0x1, RZ ;  /* 0x000000010a0a7819 */ /* 0x000fe400000006ff */
[----:B------:R-:W-:Y:S02]  /*0270*/  ISETP.EQ.OR.EX P0, PT, R3, RZ, P0, P1 ;  /* 0x000000ff0300720c */ /* 0x000fe40000702710 */
[----:B------:R-:W-:Y:S02]  /*0280*/  LOP3.LUT R11, R10, 0xfe, RZ, 0xc0, !PT ;  /* 0x000000fe0a0b7812 */ /* 0x000fe400078ec0ff */
[----:B------:R-:W-:-:S02]  /*0290*/  ISETP.GT.U32.OR P0, PT, R33, 0xf, P0 ;  /* 0x0000000f2100780c */ /* 0x000fc40000704470 */
[C---:B-1----:R-:W-:Y:S01]  /*02a0*/  LEA R7, R9.reuse, R4, 0x18 ;  /* 0x0000000409077211 */ /* 0x042fe200078ec0ff */
[----:B------:R-:W-:Y:S01]  /*02b0*/  IMAD.SHL.U32 R4, R6, 0x10, RZ ;  /* 0x0000001006047824 */ /* 0x000fe200078e00ff */
[----:B------:R-:W-:Y:S02]  /*02c0*/  LEA R9, R9, R8, 0x18 ;  /* 0x0000000809097211 */ /* 0x000fe400078ec0ff */
[----:B------:R-:W-:Y:S01]  /*02d0*/  IADD3 R8, PT, PT, R32, R11, RZ ;  /* 0x0000000b20087210 */ /* 0x000fe20007ffe0ff */
[----:B------:R-:W-:Y:S01]  /*02e0*/  IMAD R7, R16, 0x18, R7 ;  /* 0x0000001810077824 */ /* 0x000fe200078e0207 */
[----:B------:R-:W-:-:S03]  /*02f0*/  LOP3.LUT R4, R4, 0x10, RZ, 0xc0, !PT ;  /* 0x0000001004047812 */ /* 0x000fc600078ec0ff */
[----:B------:R-:W-:Y:S01]  /*0300*/  IMAD R8, R8, 0x780, R5 ;  /* 0x0000078008087824 */ /* 0x000fe200078e0205 */
[----:B------:R-:W-:Y:S01]  /*0310*/  LEA.HI R4, R17, -R4, RZ, 0xf ;  /* 0x8000000411047211 */ /* 0x000fe200078f78ff */
[----:B------:R-:W-:Y:S01]  /*0320*/  IMAD.MOV.U32 R5, RZ, RZ, RZ ;  /* 0x000000ffff057224 */ /* 0x000fe200078e00ff */
[----:B------:R-:W-:Y:S02]  /*0330*/  LEA R32, R32, R7, 0x3 ;  /* 0x0000000720207211 */ /* 0x000fe400078e18ff */
[----:B------:R-:W-:-:S07]  /*0340*/  LEA R10, R4, R9, 0x3 ;  /* 0x00000009040a7211 */ /* 0x000fce00078e18ff */
.L_x_724:
[----:B------:R-:W-:Y:S01]  /*0350*/  HFMA2 R9, -RZ, RZ, 0, 0 ;  /* 0x00000000ff097431 */ /* 0x000fe200000001ff */
[----:B------:R-:W0:Y:S01]  /*0360*/  LDCU.64 UR6, c[0x0][0x388] ;  /* 0x00007100ff0677ac */ /* 0x000e220008000a00 */
[----:B------:R-:W-:Y:S02]  /*0370*/  IMAD R3, R5, 0x78000, RZ ;  /* 0x0007800005037824 */ /* 0x000fe400078e02ff */
[----:B------:R-:W-:-:S05]  /*0380*/  IMAD.WIDE.U32 R16, R0, 0x78000, R8 ;  /* 0x0007800000107825 */ /* 0x000fca00078e0008 */
[----:B------:R-:W-:Y:S02]  /*0390*/  IADD3 R3, PT, PT, R17, R3, RZ ;  /* 0x0000000311037210 */ /* 0x000fe40007ffe0ff */
[C---:B------:R-:W-:Y:S02]  /*03a0*/  SHF.L.U32 R2, R16.reuse, 0x1, RZ ;  /* 0x0000000110027819 */ /* 0x040fe400000006ff */
[----:B------:R-:W-:Y:S02]  /*03b0*/  SHF.L.U64.HI R4, R16, 0x1, R3 ;  /* 0x0000000110047819 */ /* 0x000fe40000010203 */
[----:B0-----:R-:W-:-:S04]  /*03c0*/  IADD3 R16, P1, PT, R2, UR6, RZ ;  /* 0x0000000602107c10 */ /* 0x001fc8000ff3e0ff */
[----:B------:R-:W-:-:S06]  /*03d0*/  IADD3.X R17, PT, PT, R4, UR7, RZ, P1, !PT ;  /* 0x0000000704117c10 */ /* 0x000fcc0008ffe4ff */
[----:B------:R-:W2:Y:S01]  /*03e0*/  LDG.E.64.CONSTANT R16, desc[UR8][R16.64] ;  /* 0x0000000810107981 */ /* 0x000ea2000c1e9b00 */
[----:B------:R-:W-:Y:S01]  /*03f0*/  ISETP.GT.U32.AND P1, PT, R33, 0x1f, PT ;  /* 0x0000001f2100780c */ /* 0x000fe20003f24070 */
[----:B------:R-:W-:Y:S01]  /*0400*/  BSSY.RECONVERGENT B0, `(.L_x_712) ;  /* 0x0000086000007945 */ /* 0x000fe20003800200 */
[----:B------:R-:W-:Y:S02]  /*0410*/  CS2R R30, SRZ ;  /* 0x00000000001e7805 */ /* 0x000fe4000001ff00 */
[C---:B--2---:R-:W-:Y:S01]  /*0420*/  PRMT R7, R16.reuse, 0x7632, R7 ;  /* 0x0000763210077816 */ /* 0x044fe20000000007 */
[----:B------:R-:W-:Y:S01]  /*0430*/  IMAD.U32 R3, R16, 0x10000, RZ ;  /* 0x0001000010037824 */ /* 0x000fe200078e00ff */
[----:B------:R-:W-:Y:S02]  /*0440*/  PRMT R11, R17, 0x7632, R11 ;  /* 0x00007632110b7816 */ /* 0x000fe4000000000b */
[----:B------:R-:W-:Y:S01]  /*0450*/  SHF.L.U32 R7, R7, 0x10, RZ ;  /* 0x0000001007077819 */ /* 0x000fe200000006ff */
[----:B------:R-:W-:Y:S01]  /*0460*/  FADD.FTZ R18, RZ, R3 ;  /* 0x00000003ff127221 */ /* 0x000fe20000010000 */
[----:B------:R-:W-:Y:S01]  /*0470*/  FFMA.FTZ R20, R3, R3, RZ ;  /* 0x0000000303147223 */ /* 0x000fe200000100ff */
[----:B------:R-:W-:-:S02]  /*0480*/  SHF.L.U32 R9, R17, 0x10, RZ ;  /* 0x0000001011097819 */ /* 0x000fc400000006ff */
[----:B------:R-:W-:Y:S01]  /*0490*/  FADD.FTZ R18, R18, R7 ;  /* 0x0000000712127221 */ /* 0x000fe20000010000 */
[----:B------:R-:W-:Y:S01]  /*04a0*/  FFMA.FTZ R20, R7, R7, R20 ;  /* 0x0000000707147223 */ /* 0x000fe20000010014 */
[----:B------:R-:W-:Y:S02]  /*04b0*/  SHF.L.U32 R11, R11, 0x10, RZ ;  /* 0x000000100b0b7819 */ /* 0x000fe400000006ff */
[----:B------:R-:W-:Y:S01]  /*04c0*/  FADD.FTZ R18, R18, R9 ;  /* 0x0000000912127221 */ /* 0x000fe20000010000 */
[----:B------:R-:W-:-:S03]  /*04d0*/  FFMA.FTZ R20, R9, R9, R20 ;  /* 0x0000000909147223 */ /* 0x000fc60000010014 */
[----:B------:R-:W-:Y:S01]  /*04e0*/  FADD.FTZ R18, R18, R11 ;  /* 0x0000000b12127221 */ /* 0x000fe20000010000 */
[----:B------:R-:W-:-:S05]  /*04f0*/  FFMA.FTZ R19, R11, R11, R20 ;  /* 0x0000000b0b137223 */ /* 0x000fca0000010014 */
[----:B------:R0:W-:Y:S01]  /*0500*/  STS.64 [R32], R18 ;  /* 0x0000001220007388 */ /* 0x0001e20000000a00 */
[----:B------:R-:W-:Y:S06]  /*0510*/  BAR.SYNC.DEFER_BLOCKING 0x0 ;  /* 0x0000000000007b1d */ /* 0x000fec0000010000 */
[----:B------:R-:W-:Y:S05]  /*0520*/  @P1 BRA `(.L_x_713) ;  /* 0x0000000400cc1947 */ /* 0x000fea0003800000 */
[----:B0-----:R-:W0:Y:S01]  /*0530*/  S2R R19, SR_CgaCtaId ;  /* 0x0000000000137919 */ /* 0x001e220000008800 */
[C---:B------:R-:W-:Y:S01]  /*0540*/  IMAD.SHL.U32 R17, R6.reuse, 0x10, RZ ;  /* 0x0000001006117824 */ /* 0x040fe200078e00ff */
[----:B------:R-:W-:Y:S02]  /*0550*/  LOP3.LUT R16, R6, 0x1, RZ, 0xc0, !PT ;  /* 0x0000000106107812 */ /* 0x000fe400078ec0ff */
[----:B------:R-:W-:Y:S02]  /*0560*/  MOV R26, 0x400 ;  /* 0x00000400001a7802 */ /* 0x000fe40000000f00 */
[----:B------:R-:W-:Y:S01]  /*0570*/  LOP3.LUT R18, R17, 0x10, RZ, 0xc0, !PT ;  /* 0x0000001011127812 */ /* 0x000fe200078ec0ff */
[----:B------:R-:W-:Y:S01]  /*0580*/  IMAD R16, R16, 0x3c0, RZ ;  /* 0x000003c010107824 */ /* 0x000fe200078e02ff */
[C---:B------:R-:W-:Y:S02]  /*0590*/  SHF.L.U32 R30, R33.reuse, 0x3, RZ ;  /* 0x00000003211e7819 */ /* 0x040fe400000006ff */
[----:B------:R-:W-:-:S02]  /*05a0*/  LEA.HI R27, R33, R18, RZ, 0x1f ;  /* 0x00000012211b7211 */ /* 0x000fc400078ff8ff */
[----:B------:R-:W-:-:S03]  /*05b0*/  LOP3.LUT R30, R30, 0x8, RZ, 0xc0, !PT ;  /* 0x000000081e1e7812 */ /* 0x000fc600078ec0ff */
[----:B------:R-:W-:-:S05]  /*05c0*/  IMAD R27, R27, 0x3c, -R16 ;  /* 0x0000003c1b1b7824 */ /* 0x000fca00078e0a10 */
[----:B------:R-:W-:Y:S02]  /*05d0*/  SHF.R.U32.HI R17, RZ, 0x2, R27 ;  /* 0x00000002ff117819 */ /* 0x000fe4000001161b */
[C---:B------:R-:W-:Y:S02]  /*05e0*/  IADD3 R16, PT, PT, R27.reuse, 0x4, RZ ;  /* 0x000000041b107810 */ /* 0x040fe40007ffe0ff */
[C---:B------:R-:W-:Y:S02]  /*05f0*/  IADD3 R18, PT, PT, R27.reuse, 0x8, RZ ;  /* 0x000000081b127810 */ /* 0x040fe40007ffe0ff */
[C---:B------:R-:W-:Y:S02]  /*0600*/  IADD3 R28, PT, PT, R27.reuse, 0x14, RZ ;  /* 0x000000141b1c7810 */ /* 0x040fe40007ffe0ff */
[----:B------:R-:W-:Y:S02]  /*0610*/  SHF.R.U32.HI R21, RZ, 0x2, R18 ;  /* 0x00000002ff157819 */ /* 0x000fe40000011612 */
[----:B------:R-:W-:-:S02]  /*0620*/  IADD3 R18, PT, PT, R27, 0x10, RZ ;  /* 0x000000101b127810 */ /* 0x000fc40007ffe0ff */
[----:B0-----:R-:W-:Y:S02]  /*0630*/  LEA R26, R19, R26, 0x18 ;  /* 0x0000001a131a7211 */ /* 0x001fe400078ec0ff */
[----:B------:R-:W-:Y:S01]  /*0640*/  SHF.R.U32.HI R19, RZ, 0x2, R16 ;  /* 0x00000002ff137819 */ /* 0x000fe20000011610 */
[----:B------:R-:W-:Y:S01]  /*0650*/  VIADD R16, R27, 0xc ;  /* 0x0000000c1b107836 */ /* 0x000fe20000000000 */
[----:B------:R-:W-:Y:S01]  /*0660*/  SHF.R.U32.HI R25, RZ, 0x2, R18 ;  /* 0x00000002ff197819 */ /* 0x000fe20000011612 */
[----:B------:R-:W-:Y:S01]  /*0670*/  IMAD R17, R17, 0x18, R26 ;  /* 0x0000001811117824 */ /* 0x000fe200078e021a */
[----:B------:R-:W-:Y:S01]  /*0680*/  SHF.R.U32.HI R31, RZ, 0x2, R28 ;  /* 0x00000002ff1f7819 */ /* 0x000fe2000001161c */
[----:B------:R-:W-:Y:S01]  /*0690*/  IMAD R19, R19, 0x18, R26 ;  /* 0x0000001813137824 */ /* 0x000fe200078e021a */
[----:B------:R-:W-:Y:S02]  /*06a0*/  SHF.R.U32.HI R23, RZ, 0x2, R16 ;  /* 0x00000002ff177819 */ /* 0x000fe40000011610 */
[----:B------:R-:W-:Y:S01]  /*06b0*/  IADD3 R20, PT, PT, R17, R30, RZ ;  /* 0x0000001e11147210 */ /* 0x000fe20007ffe0ff */
[--C-:B------:R-:W-:Y:S01]  /*06c0*/  IMAD R17, R21, 0x18, R26.reuse ;  /* 0x0000001815117824 */ /* 0x100fe200078e021a */
[C---:B------:R-:W-:Y:S01]  /*06d0*/  IADD3 R22, PT, PT, R30.reuse, R19, RZ ;  /* 0x000000131e167210 */ /* 0x040fe20007ffe0ff */
[--C-:B------:R-:W-:Y:S01]  /*06e0*/  IMAD R19, R23, 0x18, R26.reuse ;  /* 0x0000001817137824 */ /* 0x100fe200078e021a */
[----:B------:R-:W-:Y:S01]  /*06f0*/  IADD3 R28, PT, PT, R27, 0x34, RZ ;  /* 0x000000341b1c7810 */ /* 0x000fe20007ffe0ff */
[C---:B------:R-:W-:Y:S01]  /*0700*/  IMAD.IADD R24, R30.reuse, 0x1, R17 ;  /* 0x000000011e187824 */ /* 0x040fe200078e0211 */
[----:B------:R-:W0:Y:S01]  /*0710*/  LDS.64 R20, [R20] ;  /* 0x0000000014147984 */ /* 0x000e220000000a00 */
[--C-:B------:R-:W-:Y:S01]  /*0720*/  IMAD R17, R25, 0x18, R26.reuse ;  /* 0x0000001819117824 */ /* 0x100fe200078e021a */
[----:B------:R-:W-:Y:S01]  /*0730*/  IADD3 R19, PT, PT, R30, R19, RZ ;  /* 0x000000131e137210 */ /* 0x000fe20007ffe0ff */
[----:B------:R-:W-:Y:S01]  /*0740*/  IMAD R31, R31, 0x18, R26 ;  /* 0x000000181f1f7824 */ /* 0x000fe200078e021a */
[----:B------:R-:W1:Y:S01]  /*0750*/  LDS.64 R22, [R22] ;  /* 0x0000000016167984 */ /* 0x000e620000000a00 */
[----:B------:R-:W-:-:S02]  /*0760*/  IADD3 R37, PT, PT, R27, 0x24, RZ ;  /* 0x000000241b257810 */ /* 0x000fc40007ffe0ff */
[----:B------:R-:W-:Y:S01]  /*0770*/  IADD3 R17, PT, PT, R30, R17, RZ ;  /* 0x000000111e117210 */ /* 0x000fe20007ffe0ff */
[----:B------:R-:W2:Y:S01]  /*0780*/  LDS.64 R24, [R24] ;  /* 0x0000000018187984 */ /* 0x000ea20000000a00 */
[----:B------:R-:W-:-:S03]  /*0790*/  SHF.R.U32.HI R37, RZ, 0x2, R37 ;  /* 0x00000002ff257819 */ /* 0x000fc60000011625 */
[----:B------:R-:W3:Y:S02]  /*07a0*/  LDS.64 R18, [R19] ;  /* 0x0000000013127984 */ /* 0x000ee40000000a00 */
[----:B------:R-:W-:Y:S02]  /*07b0*/  IMAD R37, R37, 0x18, R26 ;  /* 0x0000001825257824 */ /* 0x000fe400078e021a */
[----:B------:R-:W4:Y:S03]  /*07c0*/  LDS.64 R16, [R17] ;  /* 0x0000000011107984 */ /* 0x000f260000000a00 */
[----:B------:R-:W-:Y:S01]  /*07d0*/  IADD3 R36, PT, PT, R30, R37, RZ ;  /* 0x000000251e247210 */ /* 0x000fe20007ffe0ff */
[----:B0-----:R-:W-:Y:S01]  /*07e0*/  FADD.FTZ R29, RZ, R20 ;  /* 0x00000014ff1d7221 */ /* 0x001fe20000010000 */
[----:B------:R-:W-:Y:S01]  /*07f0*/  FADD.FTZ R20, RZ, R21 ;  /* 0x00000015ff147221 */ /* 0x000fe20000010000 */
[----:B------:R-:W-:-:S02]  /*0800*/  VIADD R21, R27, 0x18 ;  /* 0x000000181b157836 */ /* 0x000fc40000000000 */
[----:B-1----:R-:W-:Y:S01]  /*0810*/  FADD.FTZ R29, R29, R22 ;  /* 0x000000161d1d7221 */ /* 0x002fe20000010000 */
[----:B------:R-:W-:Y:S01]  /*0820*/  FADD.FTZ R20, R20, R23 ;  /* 0x0000001714147221 */ /* 0x000fe20000010000 */
[----:B------:R-:W-:Y:S02]  /*0830*/  IADD3 R23, PT, PT, R27, 0x1c, RZ ;  /* 0x0000001c1b177810 */ /* 0x000fe40007ffe0ff */
[----:B------:R-:W-:Y:S01]  /*0840*/  SHF.R.U32.HI R35, RZ, 0x2, R21 ;  /* 0x00000002ff237819 */ /* 0x000fe20000011615 */
[----:B--2---:R-:W-:Y:S01]  /*0850*/  FADD.FTZ R22, R20, R25 ;  /* 0x0000001914167221 */ /* 0x004fe20000010000 */
[----:B------:R-:W-:Y:S01]  /*0860*/  IADD3 R21, PT, PT, R30, R31, RZ ;  /* 0x0000001f1e157210 */ /* 0x000fe20007ffe0ff */
[----:B------:R-:W-:Y:S01]  /*0870*/  FADD.FTZ R29, R29, R24 ;  /* 0x000000181d1d7221 */ /* 0x000fe20000010000 */
[----:B------:R-:W-:Y:S01]  /*0880*/  SHF.R.U32.HI R23, RZ, 0x2, R23 ;  /* 0x00000002ff177819 */ /* 0x000fe20000011617 */
[----:B------:R-:W-:Y:S02]  /*0890*/  IMAD R35, R35, 0x18, R26 ;  /* 0x0000001823237824 */ /* 0x000fe400078e021a */
[----:B---3--:R-:W-:Y:S01]  /*08a0*/  FADD.FTZ R22, R22, R19 ;  /* 0x0000001316167221 */ /* 0x008fe20000010000 */
[----:B------:R-:W-:Y:S01]  /*08b0*/  FADD.FTZ R29, R29, R18 ;  /* 0x000000121d1d7221 */ /* 0x000fe20000010000 */
[----:B------:R-:W0:Y:S01]  /*08c0*/  LDS.64 R20, [R21] ;  /* 0x0000000015147984 */ /* 0x000e220000000a00 */
[----:B------:R-:W-:Y:S01]  /*08d0*/  IMAD R23, R23, 0x18, R26 ;  /* 0x0000001817177824 */ /* 0x000fe200078e021a */
[----:B------:R-:W-:Y:S01]  /*08e0*/  IADD3 R24, PT, PT, R30, R35, RZ ;  /* 0x000000231e187210 */ /* 0x000fe20007ffe0ff */
[----:B----4-:R-:W-:Y:S01]  /*08f0*/  FADD.FTZ R19, R29, R16 ;  /* 0x000000101d137221 */ /* 0x010fe20000010000 */
[----:B------:R-:W-:Y:S01]  /*0900*/  FADD.FTZ R22, R22, R17 ;  /* 0x0000001116167221 */ /* 0x000fe20000010000 */
[C---:B------:R-:W-:Y:S01]  /*0910*/  VIADD R18, R27.reuse, 0x20 ;  /* 0x000000201b127836 */ /* 0x040fe20000000000 */
[----:B------:R-:W-:Y:S01]  /*0920*/  IADD3 R16, PT, PT, R30, R23, RZ ;  /* 0x000000171e107210 */ /* 0x000fe20007ffe0ff */
[C---:B------:R-:W-:Y:S01]  /*0930*/  VIADD R35, R27.reuse, 0x2c ;  /* 0x0000002c1b237836 */ /* 0x040fe20000000000 */
[----:B------:R-:W1:Y:S01]  /*0940*/  LDS.64 R24, [R24] ;  /* 0x0000000018187984 */ /* 0x000e620000000a00 */
[----:B------:R-:W-:-:S02]  /*0950*/  IADD3 R23, PT, PT, R27, 0x28, RZ ;  /* 0x000000281b177810 */ /* 0x000fc40007ffe0ff */
[----:B------:R-:W-:Y:S01]  /*0960*/  SHF.R.U32.HI R18, RZ, 0x2, R18 ;  /* 0x00000002ff127819 */ /* 0x000fe20000011612 */
[----:B------:R-:W2:Y:S01]  /*0970*/  LDS.64 R16, [R16] ;  /* 0x0000000010107984 */ /* 0x000ea20000000a00 */
[C---:B------:R-:W-:Y:S02]  /*0980*/  IADD3 R31, PT, PT, R27.reuse, 0x30, RZ ;  /* 0x000000301b1f7810 */ /* 0x040fe40007ffe0ff */
[----:B------:R-:W-:Y:S01]  /*0990*/  IADD3 R29, PT, PT, R27, 0x38, RZ ;  /* 0x000000381b1d7810 */ /* 0x000fe20007ffe0ff */
[----:B------:R-:W-:Y:S01]  /*09a0*/  IMAD R18, R18, 0x18, R26 ;  /* 0x0000001812127824 */ /* 0x000fe200078e021a */
[----:B------:R-:W-:Y:S02]  /*09b0*/  SHF.R.U32.HI R27, RZ, 0x2, R28 ;  /* 0x00000002ff1b7819 */ /* 0x000fe4000001161c */
[----:B------:R-:W-:Y:S01]  /*09c0*/  SHF.R.U32.HI R23, RZ, 0x2, R23 ;  /* 0x00000002ff177819 */ /* 0x000fe20000011617 */
[C---:B------:R-:W-:Y:S01]  /*09d0*/  IMAD.IADD R18, R30.reuse, 0x1, R18 ;  /* 0x000000011e127824 */ /* 0x040fe200078e0212 */
[----:B------:R-:W-:Y:S01]  /*09e0*/  SHF.R.U32.HI R35, RZ, 0x2, R35 ;  /* 0x00000002ff237819 */ /* 0x000fe20000011623 */
[--C-:B------:R-:W-:Y:S01]  /*09f0*/  IMAD R27, R27, 0x18, R26.reuse ;  /* 0x000000181b1b7824 */ /* 0x100fe200078e021a */
[----:B------:R-:W-:Y:S01]  /*0a00*/  SHF.R.U32.HI R31, RZ, 0x2, R31 ;  /* 0x00000002ff1f7819 */ /* 0x000fe2000001161f */
[--C-:B------:R-:W-:Y:S01]  /*0a10*/  IMAD R23, R23, 0x18, R26.reuse ;  /* 0x0000001817177824 */ /* 0x100fe200078e021a */
[----:B------:R-:W-:Y:S01]  /*0a20*/  SHF.R.U32.HI R29, RZ, 0x2, R29 ;  /* 0x00000002ff1d7819 */ /* 0x000fe2000001161d */
[--C-:B------:R-:W-:Y:S01]  /*0a30*/  IMAD R35, R35, 0x18, R26.reuse ;  /* 0x0000001823237824 */ /* 0x100fe200078e021a */
[C---:B------:R-:W-:Y:S01]  /*0a40*/  IADD3 R28, PT, PT, R30.reuse, R27, RZ ;  /* 0x0000001b1e1c7210 */ /* 0x040fe20007ffe0ff */
[--C-:B------:R-:W-:Y:S01]  /*0a50*/  IMAD R31, R31, 0x18, R26.reuse ;  /* 0x000000181f1f7824 */ /* 0x100fe200078e021a */
[C---:B------:R-:W-:Y:S01]  /*0a60*/  IADD3 R23, PT, PT, R30.reuse, R23, RZ ;  /* 0x000000171e177210 */ /* 0x040fe20007ffe0ff */
[----:B------:R-:W-:Y:S01]  /*0a70*/  IMAD R29, R29, 0x18, R26 ;  /* 0x000000181d1d7824 */ /* 0x000fe200078e021a */
[C---:B------:R-:W-:Y:S01]  /*0a80*/  IADD3 R35, PT, PT, R30.reuse, R35, RZ ;  /* 0x000000231e237210 */ /* 0x040fe20007ffe0ff */
[----:B------:R-:W-:-:S03]  /*0a90*/  IMAD.IADD R26, R30, 0x1, R31 ;  /* 0x000000011e1a7824 */ /* 0x000fc600078e021f */
[----:B------:R-:W-:Y:S02]  /*0aa0*/  IADD3 R30, PT, PT, R30, R29, RZ ;  /* 0x0000001d1e1e7210 */ /* 0x000fe40007ffe0ff */
[----:B------:R-:W-:Y:S01]  /*0ab0*/  LDS.64 R28, [R28] ;  /* 0x000000001c1c7984 */ /* 0x000fe20000000a00 */
[----:B0-----:R-:W-:Y:S01]  /*0ac0*/  FADD.FTZ R27, R19, R20 ;  /* 0x00000014131b7221 */ /* 0x001fe20000010000 */
[----:B------:R-:W-:Y:S02]  /*0ad0*/  FADD.FTZ R34, R22, R21 ;  /* 0x0000001516227221 */ /* 0x000fe40000010000 */
[----:B------:R-:W0:Y:S04]  /*0ae0*/  LDS.64 R18, [R18] ;  /* 0x0000000012127984 */ /* 0x000e280000000a00 */
[----:B------:R-:W3:Y:S01]  /*0af0*/  LDS.64 R20, [R36] ;  /* 0x0000000024147984 */ /* 0x000ee20000000a00 */
[----:B-1----:R-:W-:Y:S01]  /*0b00*/  FADD.FTZ R27, R27, R24 ;  /* 0x000000181b1b7221 */ /* 0x002fe20000010000 */
[----:B------:R-:W-:-:S02]  /*0b10*/  FADD.FTZ R34, R34, R25 ;  /* 0x0000001922227221 */ /* 0x000fc40000010000 */
[----:B------:R-:W1:Y:S01]  /*0b20*/  LDS.64 R22, [R23] ;  /* 0x0000000017167984 */ /* 0x000e620000000a00 */
[----:B--2---:R-:W-:Y:S01]  /*0b30*/  FADD.FTZ R37, R27, R16 ;  /* 0x000000101b257221 */ /* 0x004fe20000010000 */
[----:B------:R-:W-:Y:S02]  /*0b40*/  FADD.FTZ R34, R34, R17 ;  /* 0x0000001122227221 */ /* 0x000fe40000010000 */
[----:B------:R-:W2:Y:S04]  /*0b50*/  LDS.64 R24, [R35] ;  /* 0x0000000023187984 */ /* 0x000ea80000000a00 */
[----:B------:R-:W4:Y:S04]  /*0b60*/  LDS.64 R26, [R26] ;  /* 0x000000001a1a7984 */ /* 0x000f280000000a00 */
[----:B------:R-:W4:Y:S01]  /*0b70*/  LDS.64 R30, [R30] ;  /* 0x000000001e1e7984 */ /* 0x000f220000000a00 */
[----:B0-----:R-:W-:Y:S01]  /*0b80*/  FADD.FTZ R37, R37, R18 ;  /* 0x0000001225257221 */ /* 0x001fe20000010000 */
[----:B------:R-:W-:-:S03]  /*0b90*/  FADD.FTZ R34, R34, R19 ;  /* 0x0000001322227221 */ /* 0x000fc60000010000 */
[----:B---3--:R-:W-:Y:S01]  /*0ba0*/  FADD.FTZ R37, R37, R20 ;  /* 0x0000001425257221 */ /* 0x008fe20000010000 */
[----:B------:R-:W-:-:S03]  /*0bb0*/  FADD.FTZ R34, R34, R21 ;  /* 0x0000001522227221 */ /* 0x000fc60000010000 */
[----:B-1----:R-:W-:Y:S01]  /*0bc0*/  FADD.FTZ R37, R37, R22 ;  /* 0x0000001625257221 */ /* 0x002fe20000010000 */
[----:B------:R-:W-:-:S03]  /*0bd0*/  FADD.FTZ R34, R34, R23 ;  /* 0x0000001722227221 */ /* 0x000fc60000010000 */
[----:B--2---:R-:W-:Y:S01]  /*0be0*/  FADD.FTZ R37, R37, R24 ;  /* 0x0000001825257221 */ /* 0x004fe20000010000 */
[----:B------:R-:W-:-:S03]  /*0bf0*/  FADD.FTZ R34, R34, R25 ;  /* 0x0000001922227221 */ /* 0x000fc60000010000 */
[----:B----4-:R-:W-:Y:S01]  /*0c00*/  FADD.FTZ R37, R37, R26 ;  /* 0x0000001a25257221 */ /* 0x010fe20000010000 */
[----:B------:R-:W-:-:S03]  /*0c10*/  FADD.FTZ R34, R34, R27 ;  /* 0x0000001b22227221 */ /* 0x000fc60000010000 */
[----:B------:R-:W-:Y:S01]  /*0c20*/  FADD.FTZ R37, R37, R28 ;  /* 0x0000001c25257221 */ /* 0x000fe20000010000 */
[----:B------:R-:W-:-:S03]  /*0c30*/  FADD.FTZ R34, R34, R29 ;  /* 0x0000001d22227221 */ /* 0x000fc60000010000 */
[----:B------:R-:W-:Y:S01]  /*0c40*/  FADD.FTZ R30, R37, R30 ;  /* 0x0000001e251e7221 */ /* 0x000fe20000010000 */
[----:B------:R-:W-:-:S07]  /*0c50*/  FADD.FTZ R31, R34, R31 ;  /* 0x0000001f221f7221 */ /* 0x000fce0000010000 */
.L_x_713:
[----:B------:R-:W-:Y:S05]  /*0c60*/  BSYNC.RECONVERGENT B0 ;  /* 0x0000000000007941 */ /* 0x000fea0003800200 */
.L_x_712:
[----:B------:R-:W1:Y:S01]  /*0c70*/  SHFL.BFLY PT, R17, R30, 0x1, 0x1f ;  /* 0x0c201f001e117f89 */ /* 0x000e6200000e0000 */
[C---:B------:R-:W-:Y:S01]  /*0c80*/  LOP3.LUT P2, RZ, R33.reuse, 0x3e1, RZ, 0xc0, !PT ;  /* 0x000003e121ff7812 */ /* 0x040fe2000784c0ff */
[----:B------:R-:W-:Y:S01]  /*0c90*/  BSSY.RECONVERGENT B0, `(.L_x_714) ;  /* 0x0000011000007945 */ /* 0x000fe20003800200 */
[C---:B------:R-:W-:Y:S01]  /*0ca0*/  ISETP.NE.AND P3, PT, R33.reuse, RZ, PT ;  /* 0x000000ff2100720c */ /* 0x040fe20003f65270 */
[----:B0-----:R-:W0:Y:S01]  /*0cb0*/  SHFL.BFLY PT, R18, R31, 0x1, 0x1f ;  /* 0x0c201f001f127f89 */ /* 0x001e2200000e0000 */
[----:B------:R-:W-:Y:S01]  /*0cc0*/  ISETP.GT.U32.AND P1, PT, R33, 0xff, PT ;  /* 0x000000ff2100780c */ /* 0x000fe20003f24070 */
[----:B-1----:R-:W-:Y:S01]  /*0cd0*/  FADD.FTZ R16, R17, R30 ;  /* 0x0000001e11107221 */ /* 0x002fe20000010000 */
[----:B0-----:R-:W-:-:S07]  /*0ce0*/  FADD.FTZ R17, R18, R31 ;  /* 0x0000001f12117221 */ /* 0x001fce0000010000 */
[----:B------:R-:W-:Y:S05]  /*0cf0*/  @P2 BRA `(.L_x_715) ;  /* 0x0000000000282947 */ /* 0x000fea0003800000 */
[----:B------:R-:W0:Y:S08]  /*0d00*/  S2UR UR5, SR_CTAID.X ;  /* 0x00000000000579c3 */ /* 0x000e300000002500 */
        /* <DEDUP_REMOVED lines=9> */
.L_x_715:
[----:B------:R-:W-:Y:S05]  /*0da0*/  BSYNC.RECONVERGENT B0 ;  /* 0x0000000000007941 */ /* 0x000fea0003800200 */
.L_x_714:
[----:B------:R-:W-:Y:S01]  /*0db0*/  BAR.SYNC.DEFER_BLOCKING 0x0 ;  /* 0x0000000000007b1d */ /* 0x000fe20000010000 */
[----:B------:R-:W-:-:S05]  /*0dc0*/  CS2R R30, SRZ ;  /* 0x00000000001e7805 */ /* 0x000fca000001ff00 */
[----:B------:R-:W-:Y:S05]  /*0dd0*/  @P3 BRA `(.L_x_716) ;  /* 0x0000000000403947 */ /* 0x000fea0003800000 */
[----:B------:R-:W1:Y:S01]  /*0de0*/  S2UR UR5, SR_CTAID.X ;  /* 0x00000000000579c3 */ /* 0x000e620000002500 */
[----:B0-----:R-:W-:-:S07]  /*0df0*/  IMAD.MOV.U32 R19, RZ, RZ, 0x7fffff81 ;  /* 0x7fffff81ff137424 */ /* 0x001fce00078e00ff */
[----:B------:R-:W0:Y:S01]  /*0e00*/  LDC.64 R16, c[0x0][0x3c0] ;  /* 0x0000f000ff107b82 */ /* 0x000e220000000a00 */
[----:B-1----:R-:W-:-:S04]  /*0e10*/  ISETP.NE.AND P2, PT, RZ, UR5, PT ;  /* 0x00000005ff007c0c */ /* 0x002fc8000bf45270 */
[----:B------:R-:W-:Y:S01]  /*0e20*/  SEL R19, R19, 0x1, !P2 ;  /* 0x0000000113137807 */ /* 0x000fe20005000000 */
[----:B0-----:R-:W-:Y:S01]  /*0e30*/  IMAD.WIDE.U32 R16, R6, 0x4, R16 ;  /* 0x0000000406107825 */ /* 0x001fe200078e0010 */
[----:B------:R-:W-:Y:S06]  /*0e40*/  MEMBAR.ALL.GPU ;  /* 0x0000000000007992 */ /* 0x000fec000000a000 */
[----:B------:R-:W-:-:S00]  /*0e50*/  ERRBAR ;  /* 0x00000000000079ab */ /* 0x000fc00000000000 */
[----:B------:R-:W-:Y:S06]  /*0e60*/  CGAERRBAR ;  /* 0x00000000000075ab */ /* 0x000fec0000000000 */
[----:B------:R0:W5:Y:S02]  /*0e70*/  ATOM.E.ADD.STRONG.GPU PT, R19, desc[UR8][R16.64], R19 ;  /* 0x800000131013798a */ /* 0x00016400081ef108 */
.L_x_717:
[----:B------:R-:W2:Y:S04]  /*0e80*/  LD.E.STRONG.GPU R18, desc[UR8][R16.64] ;  /* 0x0000000810127980 */ /* 0x000ea8000c10f900 */
[----:B--2---:R-:W-:Y:S01]  /*0e90*/  CCTL.IVALL ;  /* 0x00000000ff00798f */ /* 0x004fe20002000000 */
[----:B------:R-:W-:Y:S05]  /*0ea0*/  YIELD ;  /* 0x0000000000007946 */ /* 0x000fea0003800000 */
[----:B-----5:R-:W-:-:S04]  /*0eb0*/  LOP3.LUT R18, R18, R19, RZ, 0x3c, !PT ;  /* 0x0000001312127212 */ /* 0x020fc800078e3cff */
[----:B------:R-:W-:-:S13]  /*0ec0*/  ISETP.GT.AND P2, PT, R18, -0x1, PT ;  /* 0xffffffff1200780c */ /* 0x000fda0003f44270 */
[----:B------:R-:W-:Y:S05]  /*0ed0*/  @P2 BRA `(.L_x_717) ;  /* 0xfffffffc00e82947 */ /* 0x000fea000383ffff */
.L_x_716:
[----:B------:R-:W-:Y:S05]  /*0ee0*/  WARPSYNC.ALL ;  /* 0x0000000000007948 */ /* 0x000fea0003800000 */
[----:B------:R-:W-:Y:S06]  /*0ef0*/  BAR.SYNC.DEFER_BLOCKING 0x0 ;  /* 0x0000000000007b1d */ /* 0x000fec0000010000 */
[----:B------:R-:W-:Y:S04]  /*0f00*/  BSSY.RECONVERGENT B0, `(.L_x_718) ;  /* 0x0000035000007945 */ /* 0x000fe80003800200 */
[----:B------:R-:W-:Y:S05]  /*0f10*/  @P1 BRA `(.L_x_719) ;  /* 0x0000000000cc1947 */ /* 0x000fea0003800000 */
[----:B0-----:R-:W0:Y:S01]  /*0f20*/  S2R R19, SR_TID.X ;  /* 0x0000000000137919 */ /* 0x001e220000002100 */
[----:B------:R-:W1:Y:S08]  /*0f30*/  S2UR UR5, SR_CTAID.Y ;  /* 0x00000000000579c3 */ /* 0x000e700000002600 */
[----:B------:R-:W2:Y:S08]  /*0f40*/  LDC R17, c[0x0][0x374] ;  /* 0x0000dd00ff117b82 */ /* 0x000eb00000000800 */
[----:B------:R-:W3:Y:S01]  /*0f50*/  LDC.64 R30, c[0x0][0x3b8] ;  /* 0x0000ee00ff1e7b82 */ /* 0x000ee20000000a00 */
[----:B-1----:R-:W-:-:S02]  /*0f60*/  MOV R6, UR5 ;  /* 0x0000000500067c02 */ /* 0x002fc40008000f00 */
[----:B0-----:R-:W-:-:S03]  /*0f70*/  SHF.L.U32 R18, R19, 0x3, RZ ;  /* 0x0000000313127819 */ /* 0x001fc600000006ff */
[----:B--2---:R-:W-:Y:S01]  /*0f80*/  IMAD R16, R17, UR4, R6 ;  /* 0x0000000411107c24 */ /* 0x004fe2000f8e0206 */
[----:B------:R-:W-:Y:S02]  /*0f90*/  LOP3.LUT R19, R19, 0xf, RZ, 0xc0, !PT ;  /* 0x0000000f13137812 */ /* 0x000fe400078ec0ff */
[----:B------:R-:W-:-:S04]  /*0fa0*/  LOP3.LUT R17, R18, 0x780, RZ, 0xc0, !PT ;  /* 0x0000078012117812 */ /* 0x000fc800078ec0ff */
[----:B------:R-:W-:-:S05]  /*0fb0*/  LEA R16, R16, R17, 0xb ;  /* 0x0000001110107211 */ /* 0x000fca00078e58ff */
[----:B------:R-:W-:-:S05]  /*0fc0*/  IMAD.IADD R16, R16, 0x1, R19 ;  /* 0x0000000110107824 */ /* 0x000fca00078e0213 */
[----:B------:R-:W-:-:S04]  /*0fd0*/  SHF.L.U32 R29, R16, 0x1, RZ ;  /* 0x00000001101d7819 */ /* 0x000fc800000006ff */
[C---:B------:R-:W-:Y:S01]  /*0fe0*/  IADD3 R19, PT, PT, R29.reuse, 0x20, RZ ;  /* 0x000000201d137810 */ /* 0x040fe20007ffe0ff */
[C---:B---3--:R-:W-:Y:S01]  /*0ff0*/  IMAD.WIDE.U32 R16, R29.reuse, 0x4, R30 ;  /* 0x000000041d107825 */ /* 0x048fe200078e001e */
[----:B------:R-:W-:-:S03]  /*1000*/  IADD3 R21, PT, PT, R29, 0x40, RZ ;  /* 0x000000401d157810 */ /* 0x000fc60007ffe0ff */
[--C-:B------:R-:W-:Y:S02]  /*1010*/  IMAD.WIDE.U32 R18, R19, 0x4, R30.reuse ;  /* 0x0000000413127825 */ /* 0x100fe400078e001e */
[----:B------:R-:W2:Y:S02]  /*1020*/  LDG.E.64 R16, desc[UR8][R16.64] ;  /* 0x0000000810107981 */ /* 0x000ea4000c1e1b00 */
[----:B------:R-:W-:Y:S02]  /*1030*/  VIADD R23, R29, 0x60 ;  /* 0x000000601d177836 */ /* 0x000fe40000000000 */
[--C-:B------:R-:W-:Y:S01]  /*1040*/  IMAD.WIDE.U32 R20, R21, 0x4, R30.reuse ;  /* 0x0000000415147825 */ /* 0x100fe200078e001e */
[----:B------:R-:W3:Y:S01]  /*1050*/  LDG.E.64 R18, desc[UR8][R18.64] ;  /* 0x0000000812127981 */ /* 0x000ee2000c1e1b00 */
[----:B------:R-:W-:Y:S02]  /*1060*/  IADD3 R25, PT, PT, R29, 0x80, RZ ;  /* 0x000000801d197810 */ /* 0x000fe40007ffe0ff */
[--C-:B------:R-:W-:Y:S01]  /*1070*/  IMAD.WIDE.U32 R22, R23, 0x4, R30.reuse ;  /* 0x0000000417167825 */ /* 0x100fe200078e001e */
[----:B------:R-:W-:Y:S01]  /*1080*/  IADD3 R27, PT, PT, R29, 0xa0, RZ ;  /* 0x000000a01d1b7810 */ /* 0x000fe20007ffe0ff */
[----:B------:R-:W4:Y:S02]  /*1090*/  LDG.E.64 R20, desc[UR8][R20.64] ;  /* 0x0000000814147981 */ /* 0x000f24000c1e1b00 */
[--C-:B------:R-:W-:Y:S01]  /*10a0*/  IMAD.WIDE.U32 R24, R25, 0x4, R30.reuse ;  /* 0x0000000419187825 */ /* 0x100fe200078e001e */
[----:B------:R-:W-:Y:S01]  /*10b0*/  IADD3 R33, PT, PT, R29, 0xc0, RZ ;  /* 0x000000c01d217810 */ /* 0x000fe20007ffe0ff */
[----:B------:R-:W4:Y:S02]  /*10c0*/  LDG.E.64 R22, desc[UR8][R22.64] ;  /* 0x0000000816167981 */ /* 0x000f24000c1e1b00 */
[----:B------:R-:W-:-:S02]  /*10d0*/  IMAD.WIDE.U32 R26, R27, 0x4, R30 ;  /* 0x000000041b1a7825 */ /* 0x000fc400078e001e */
[----:B------:R-:W4:Y:S02]  /*10e0*/  LDG.E.64 R24, desc[UR8][R24.64] ;  /* 0x0000000818187981 */ /* 0x000f24000c1e1b00 */
[----:B------:R-:W-:Y:S02]  /*10f0*/  VIADD R35, R29, 0xe0 ;  /* 0x000000e01d237836 */ /* 0x000fe40000000000 */
[--C-:B------:R-:W-:Y:S01]  /*1100*/  IMAD.WIDE.U32 R28, R33, 0x4, R30.reuse ;  /* 0x00000004211c7825 */ /* 0x100fe200078e001e */
[----:B------:R-:W4:Y:S03]  /*1110*/  LDG.E.64 R26, desc[UR8][R26.64] ;  /* 0x000000081a1a7981 */ /* 0x000f26000c1e1b00 */
[----:B------:R-:W-:Y:S02]  /*1120*/  IMAD.WIDE.U32 R30, R35, 0x4, R30 ;  /* 0x00000004231e7825 */ /* 0x000fe400078e001e */
[----:B------:R-:W4:Y:S04]  /*1130*/  LDG.E.64 R28, desc[UR8][R28.64] ;  /* 0x000000081c1c7981 */ /* 0x000f28000c1e1b00 */
[----:B------:R-:W4:Y:S01]  /*1140*/  LDG.E.64 R30, desc[UR8][R30.64] ;  /* 0x000000081e1e7981 */ /* 0x000f22000c1e1b00 */
[----:B--2---:R-:W-:Y:S01]  /*1150*/  FADD.FTZ R33, RZ, R16 ;  /* 0x00000010ff217221 */ /* 0x004fe20000010000 */
[----:B------:R-:W-:-:S03]  /*1160*/  FADD.FTZ R16, RZ, R17 ;  /* 0x00000011ff107221 */ /* 0x000fc60000010000 */
[----:B---3--:R-:W-:Y:S01]  /*1170*/  FADD.FTZ R33, R18, R33 ;  /* 0x0000002112217221 */ /* 0x008fe20000010000 */
[----:B------:R-:W-:-:S03]  /*1180*/  FADD.FTZ R16, R19, R16 ;  /* 0x0000001013107221 */ /* 0x000fc60000010000 */
[----:B----4-:R-:W-:Y:S01]  /*1190*/  FADD.FTZ R33, R20, R33 ;  /* 0x0000002114217221 */ /* 0x010fe20000010000 */
        /* <DEDUP_REMOVED lines=10> */
[----:B------:R-:W-:-:S07]  /*1240*/  FADD.FTZ R31, R31, R16 ;  /* 0x000000101f1f7221 */ /* 0x000fce0000010000 */
.L_x_719:
[----:B------:R-:W-:Y:S05]  /*1250*/  BSYNC.RECONVERGENT B0 ;  /* 0x0000000000007941 */ /* 0x000fea0003800200 */
.L_x_718:
[----:B0-----:R-:W0:Y:S01]  /*1260*/  SHFL.BFLY PT, R17, R30, 0x8, 0x1f ;  /* 0x0d001f001e117f89 */ /* 0x001e2200000e0000 */
[----:B------:R-:W-:Y:S03]  /*1270*/  BSSY.RECONVERGENT B0, `(.L_x_720) ;  /* 0x000001d000007945 */ /* 0x000fe60003800200 */
[----:B------:R-:W1:Y:S01]  /*1280*/  SHFL.BFLY PT, R16, R31, 0x8, 0x1f ;  /* 0x0d001f001f107f89 */ /* 0x000e6200000e0000 */
[----:B------:R-:W2:Y:S01]  /*1290*/  S2R R33, SR_TID.X ;  /* 0x0000000000217919 */ /* 0x000ea20000002100 */
[----:B0-----:R-:W-:Y:S01]  /*12a0*/  FADD.FTZ R17, R17, R30 ;  /* 0x0000001e11117221 */ /* 0x001fe20000010000 */
[----:B-1----:R-:W-:-:S04]  /*12b0*/  FADD.FTZ R16, R16, R31 ;  /* 0x0000001f10107221 */ /* 0x002fc80000010000 */
[----:B------:R-:W0:Y:S04]  /*12c0*/  SHFL.BFLY PT, R18, R17, 0x4, 0x1f ;  /* 0x0c801f0011127f89 */ /* 0x000e2800000e0000 */
[----:B------:R-:W1:Y:S01]  /*12d0*/  SHFL.BFLY PT, R19, R16, 0x4, 0x1f ;  /* 0x0c801f0010137f89 */ /* 0x000e6200000e0000 */
[----:B--2---:R-:W-:Y:S01]  /*12e0*/  LOP3.LUT P1, RZ, R33, 0x30f, RZ, 0xc0, !PT ;  /* 0x0000030f21ff7812 */ /* 0x004fe2000782c0ff */
        /* <DEDUP_REMOVED lines=9> */
[----:B-1----:R-:W-:Y:S01]  /*1380*/  FADD.FTZ R22, R20, R23 ;  /* 0x0000001714167221 */ /* 0x002fe20000010000 */
[----:B------:R-:W-:Y:S06]  /*1390*/  @P1 BRA `(.L_x_721) ;  /* 0x0000000000281947 */ /* 0x000fec0003800000 */
[----:B------:R-:W0:Y:S01]  /*13a0*/  S2UR UR6, SR_CgaCtaId ;  /* 0x00000000000679c3 */ /* 0x000e220000008800 */
[----:B------:R-:W-:Y:S01]  /*13b0*/  FMUL.FTZ R16, R16, 6.5104170062113553286e-05 ;  /* 0x3888888910107820 */ /* 0x000fe20000410000 */
[----:B------:R-:W-:Y:S02]  /*13c0*/  UMOV UR5, 0x400 ;  /* 0x0000040000057882 */ /* 0x000fe40000000000 */
[----:B------:R-:W-:Y:S01]  /*13d0*/  UIADD3 UR5, UPT, UPT, UR5, 0x1680, URZ ;  /* 0x0000168005057890 */ /* 0x000fe2000fffe0ff */
[----:B------:R-:W-:-:S04]  /*13e0*/  FMUL.FTZ R17, R16, R16 ;  /* 0x0000001010117220 */ /* 0x000fc80000410000 */
[----:B------:R-:W-:-:S05]  /*13f0*/  FFMA.FTZ R17, R22, 6.5104170062113553286e-05, -R17 ;  /* 0x3888888916117823 */ /* 0x000fca0000010811 */
[----:B------:R-:W-:Y:S01]  /*1400*/  FMNMX.FTZ R17, RZ, R17, !PT ;  /* 0x00000011ff117209 */ /* 0x000fe20007810000 */
[----:B0-----:R-:W-:-:S06]  /*1410*/  ULEA UR5, UR6, UR5, 0x18 ;  /* 0x0000000506057291 */ /* 0x001fcc000f8ec0ff */
[----:B------:R-:W-:-:S05]  /*1420*/  LEA.HI R18, R33, UR5, RZ, 0x1f ;  /* 0x0000000521127c11 */ /* 0x000fca000f8ff8ff */
[----:B------:R0:W-:Y:S02]  /*1430*/  STS.64 [R18], R16 ;  /* 0x0000001012007388 */ /* 0x0001e40000000a00 */
.L_x_721:
[----:B------:R-:W-:Y:S05]  /*1440*/  BSYNC.RECONVERGENT B0 ;  /* 0x0000000000007941 */ /* 0x000fea0003800200 */
.L_x_720:
[----:B------:R-:W-:Y:S01]  /*1450*/  BAR.SYNC.DEFER_BLOCKING 0x0 ;  /* 0x0000000000007b1d */ /* 0x000fe20000010000 */
[----:B------:R-:W-:Y:S02]  /*1460*/  IADD3 RZ, P1, PT, R0, 0x1, RZ ;  /* 0x0000000100ff7810 */ /* 0x000fe40007f3e0ff */
[----:B-----5:R-:W-:Y:S02]  /*1470*/  PRMT R23, R12, 0x7632, R23 ;  /* 0x000076320c177816 */ /* 0x020fe40000000017 */
[----:B------:R-:W-:Y:S01]  /*1480*/  PRMT R22, R13, 0x7632, R22 ;  /* 0x000076320d167816 */ /* 0x000fe20000000016 */
[----:B------:R-:W-:Y:S01]  /*1490*/  BSSY.RECONVERGENT B0, `(.L_x_722) ;  /* 0x0000017000007945 */ /* 0x000fe20003800200 */
[----:B------:R-:W-:Y:S02]  /*14a0*/  PRMT R24, R14, 0x7632, R24 ;  /* 0x000076320e187816 */ /* 0x000fe40000000018 */
[----:B------:R-:W-:Y:S02]  /*14b0*/  PRMT R21, R15, 0x7632, R21 ;  /* 0x000076320f157816 */ /* 0x000fe40000000015 */
[----:B------:R-:W-:Y:S01]  /*14c0*/  IADD3.X R20, PT, PT, RZ, R5, RZ, P1, !PT ;  /* 0x00000005ff147210 */ /* 0x000fe20000ffe4ff */
[----:B------:R-:W-:Y:S06]  /*14d0*/  @P0 BRA `(.L_x_723) ;  /* 0x0000000000480947 */ /* 0x000fec0003800000 */
[----:B------:R-:W1:Y:S01]  /*14e0*/  S2UR UR6, SR_CgaCtaId ;  /* 0x00000000000679c3 */ /* 0x000e620000008800 */
[----:B------:R-:W-:Y:S02]  /*14f0*/  UMOV UR5, 0x400 ;  /* 0x0000040000057882 */ /* 0x000fe40000000000 */
[----:B------:R-:W-:-:S05]  /*1500*/  UIADD3 UR5, UPT, UPT, UR5, 0x1680, URZ ;  /* 0x0000168005057890 */ /* 0x000fca000fffe0ff */
[----:B------:R-:W2:Y:S01]  /*1510*/  S2UR UR7, SR_CTAID.Y ;  /* 0x00000000000779c3 */ /* 0x000ea20000002600 */
[----:B-1----:R-:W-:-:S06]  /*1520*/  ULEA UR5, UR6, UR5, 0x18 ;  /* 0x0000000506057291 */ /* 0x002fcc000f8ec0ff */
[----:B0-----:R-:W-:Y:S02]  /*1530*/  LEA R16, R33, UR5, 0x3 ;  /* 0x0000000521107c11 */ /* 0x001fe4000f8e18ff */
[----:B--2---:R-:W-:Y:S01]  /*1540*/  MOV R6, UR7 ;  /* 0x0000000700067c02 */ /* 0x004fe20008000f00 */
[----:B------:R-:W0:Y:S03]  /*1550*/  LDCU.64 UR6, c[0x0][0x3b0] ;  /* 0x00007600ff0677ac */ /* 0x000e260008000a00 */
[----:B------:R-:W1:Y:S01]  /*1560*/  LDS.64 R16, [R16] ;  /* 0x0000000010107984 */ /* 0x000e620000000a00 */
[----:B------:R-:W-:-:S04]  /*1570*/  SHF.L.U32 R18, R6, 0x4, RZ ;  /* 0x0000000406127819 */ /* 0x000fc800000006ff */
[----:B------:R-:W-:-:S05]  /*1580*/  LOP3.LUT R18, R18, 0x10, RZ, 0xc0, !PT ;  /* 0x0000001012127812 */ /* 0x000fca00078ec0ff */
[----:B------:R-:W-:-:S05]  /*1590*/  IMAD.IADD R18, R18, 0x1, R33 ;  /* 0x0000000112127824 */ /* 0x000fca00078e0221 */
[----:B------:R-:W-:-:S04]  /*15a0*/  SHF.L.U32 R19, R18, 0x1, RZ ;  /* 0x0000000112137819 */ /* 0x000fc800000006ff */
[----:B------:R-:W-:-:S04]  /*15b0*/  LEA R19, P1, R0, R19, 0x6 ;  /* 0x0000001300137211 */ /* 0x000fc800078230ff */
[----:B------:R-:W-:Y:S02]  /*15c0*/  LEA.HI.X R26, R0, RZ, R5, 0x6, P1 ;  /* 0x000000ff001a7211 */ /* 0x000fe400008f3405 */
[----:B0-----:R-:W-:-:S04]  /*15d0*/  LEA R18, P1, R19, UR6, 0x2 ;  /* 0x0000000613127c11 */ /* 0x001fc8000f8210ff */
[----:B------:R-:W-:-:S05]  /*15e0*/  LEA.HI.X R19, R19, UR7, R26, 0x2, P1 ;  /* 0x0000000713137c11 */ /* 0x000fca00088f141a */
[----:B-1----:R1:W-:Y:S04]  /*15f0*/  STG.E.64 desc[UR8][R18.64], R16 ;  /* 0x0000001012007986 */ /* 0x0023e8000c101b08 */
.L_x_723:
[----:B------:R-:W-:Y:S05]  /*1600*/  BSYNC.RECONVERGENT B0 ;  /* 0x0000000000007941 */ /* 0x000fea0003800200 */
.L_x_722:
[----:B01----:R-:W0:Y:S01]  /*1610*/  LDS.64 R16, [R10] ;  /* 0x000000000a107984 */ /* 0x003e220000000a00 */
[----:B------:R-:W0:Y:S01]  /*1620*/  LDCU UR5, c[0x0][0x3a0] ;  /* 0x00007400ff0577ac */ /* 0x000e220008000800 */
[----:B------:R-:W-:Y:S01]  /*1630*/  SHF.L.U32 R5, R14, 0x10, RZ ;  /* 0x000000100e057819 */ /* 0x000fe200000006ff */
[----:B------:R-:W-:Y:S01]  /*1640*/  IMAD.U32 R23, R23, 0x10000, RZ ;  /* 0x0001000017177824 */ /* 0x000fe200078e00ff */
[----:B------:R-:W-:Y:S01]  /*1650*/  SHF.L.U32 R21, R21, 0x10, RZ ;  /* 0x0000001015157819 */ /* 0x000fe200000006ff */
[----:B------:R-:W1:Y:S01]  /*1660*/  LDCU.64 UR6, c[0x0][0x380] ;  /* 0x00007000ff0677ac */ /* 0x000e620008000a00 */
[----:B------:R-:W-:Y:S01]  /*1670*/  IADD3 R0, PT, PT, R0, 0x1, RZ ;  /* 0x0000000100007810 */ /* 0x000fe20007ffe0ff */
[----:B------:R-:W2:Y:S01]  /*1680*/  LDCU.64 UR10, c[0x0][0x3a8] ;  /* 0x00007500ff0a77ac */ /* 0x000ea20008000a00 */
[----:B------:R-:W-:Y:S01]  /*1690*/  ULOP3.LUT UR4, UR4, 0x1, URZ, 0x3c, !UPT ;  /* 0x0000000104047892 */ /* 0x000fe2000f8e3cff */
[----:B-1----:R-:W-:Y:S01]  /*16a0*/  IADD3 R2, P1, PT, R2, UR6, RZ ;  /* 0x0000000602027c10 */ /* 0x002fe2000ff3e0ff */
[----:B0-----:R-:W-:Y:S01]  /*16b0*/  FADD.FTZ R17, R17, UR5 ;  /* 0x0000000511117e21 */ /* 0x001fe20008010000 */
[--C-:B------:R-:W-:Y:S01]  /*16c0*/  FADD.FTZ R18, R3, -R16.reuse ;  /* 0x8000001003127221 */ /* 0x100fe20000010000 */
[----:B------:R-:W-:Y:S01]  /*16d0*/  SHF.L.U32 R3, R12, 0x10, RZ ;  /* 0x000000100c037819 */ /* 0x000fe200000006ff */
[--C-:B------:R-:W-:Y:S01]  /*16e0*/  FADD.FTZ R26, R7, -R16.reuse ;  /* 0x80000010071a7221 */ /* 0x100fe20000010000 */
[--C-:B------:R-:W-:Y:S01]  /*16f0*/  FADD.FTZ R28, R9, -R16.reuse ;  /* 0x80000010091c7221 */ /* 0x100fe20000010000 */
[----:B------:R-:W-:Y:S01]  /*1700*/  FADD.FTZ R16, R11, -R16 ;  /* 0x800000100b107221 */ /* 0x000fe20000010000 */
[----:B------:R-:W0:Y:S01]  /*1710*/  MUFU.RSQ R17, R17 ;  /* 0x0000001100117308 */ /* 0x000e220000001400 */
[----:B------:R-:W-:-:S02]  /*1720*/  SHF.L.U32 R7, R24, 0x10, RZ ;  /* 0x0000001018077819 */ /* 0x000fc400000006ff */
[----:B------:R-:W-:Y:S02]  /*1730*/  SHF.L.U32 R9, R13, 0x10, RZ ;  /* 0x000000100d097819 */ /* 0x000fe400000006ff */
[----:B------:R-:W-:Y:S01]  /*1740*/  SHF.L.U32 R11, R15, 0x10, RZ ;  /* 0x000000100f0b7819 */ /* 0x000fe200000006ff */
[C---:B0-----:R-:W-:Y:S01]  /*1750*/  FMUL.FTZ R18, R17.reuse, R18 ;  /* 0x0000001211127220 */ /* 0x041fe20000410000 */
[C---:B------:R-:W-:Y:S01]  /*1760*/  FMUL.FTZ R26, R17.reuse, R26 ;  /* 0x0000001a111a7220 */ /* 0x040fe20000410000 */
[C---:B------:R-:W-:Y:S01]  /*1770*/  FMUL.FTZ R28, R17.reuse, R28 ;  /* 0x0000001c111c7220 */ /* 0x040fe20000410000 */
[----:B------:R-:W-:Y:S01]  /*1780*/  FMUL.FTZ R16, R17, R16 ;  /* 0x0000001011107220 */ /* 0x000fe20000410000 */
[----:B------:R-:W-:Y:S01]  /*1790*/  FFMA.FTZ R5, R18, R3, R5 ;  /* 0x0000000312057223 */ /* 0x000fe20000010005 */
[----:B------:R-:W-:Y:S02]  /*17a0*/  IMAD.U32 R3, R22, 0x10000, RZ ;  /* 0x0001000016037824 */ /* 0x000fe400078e00ff */
[----:B------:R-:W-:Y:S01]  /*17b0*/  FFMA.FTZ R26, R26, R23, R7 ;  /* 0x000000171a1a7223 */ /* 0x000fe20000010007 */
[----:B------:R-:W-:Y:S01]  /*17c0*/  FFMA.FTZ R9, R28, R9, R11 ;  /* 0x000000091c097223 */ /* 0x000fe2000001000b */
[----:B------:R-:W-:Y:S01]  /*17d0*/  FFMA.FTZ R16, R16, R3, R21 ;  /* 0x0000000310107223 */ /* 0x000fe20000010015 */
[----:B------:R-:W-:-:S02]  /*17e0*/  IADD3.X R3, PT, PT, R4, UR7, RZ, P1, !PT ;  /* 0x0000000704037c10 */ /* 0x000fc40008ffe4ff */
[----:B------:R-:W-:Y:S02]  /*17f0*/  F2FP.BF16.F32.PACK_AB R26, R26, R5 ;  /* 0x000000051a1a723e */ /* 0x000fe400000010ff */
[----:B------:R-:W-:Y:S02]  /*1800*/  F2FP.BF16.F32.PACK_AB R27, R16, R9 ;  /* 0x00000009101b723e */ /* 0x000fe400000010ff */
[----:B--2---:R-:W-:Y:S02]  /*1810*/  ISETP.GE.U32.AND P1, PT, R0, UR10, PT ;  /* 0x0000000a00007c0c */ /* 0x004fe4000bf26070 */
[----:B------:R-:W-:Y:S01]  /*1820*/  MOV R5, R20 ;  /* 0x0000001400057202 */ /* 0x000fe20000000f00 */
[----:B------:R0:W-:Y:S01]  /*1830*/  STG.E.64 desc[UR8][R2.64], R26 ;  /* 0x0000001a02007986 */ /* 0x0001e2000c101b08 */
[----:B------:R-:W-:-:S13]  /*1840*/  ISETP.GE.AND.EX P1, PT, R20, UR11, PT, P1 ;  /* 0x0000000b14007c0c */ /* 0x000fda000bf26310 */
[----:B0-----:R-:W-:Y:S05]  /*1850*/  @!P1 BRA `(.L_x_724) ;  /* 0xffffffe800bc9947 */ /* 0x001fea000383ffff */
[----:B------:R-:W-:Y:S05]  /*1860*/  EXIT ;  /* 0x000000000000794d */ /* 0x000fea0003800000 */
.L_x_725:
        /* <DEDUP_REMOVED lines=9> */
.L_x_1847:


//--------------------- .text._ZN13group_norm_v214gn_cuda_kernelI13__nv_bfloat16Li480ELi1ELi32ELi60ELi256ELb0ELi4ELi960ELi960ELi4ELb1ELi2ELb0ELb0ENS_16CompileConditionILi1000EEEEEvPT_PKS4_S7_S7_flPfS8_Pj --------------------------
	.section	.text._ZN13group_norm_v214gn_cuda_kernelI13__nv_bfloat16Li480ELi1ELi32ELi60ELi256ELb0ELi4ELi960ELi960ELi4ELb1ELi2ELb0ELb0ENS_16CompileConditionILi1000EEEEEvPT_PKS4_S7_S7_flPfS8_Pj,"ax",@progbits
	.align	128
        .global         _ZN13group_norm_v214gn_cuda_kernelI13__nv_bfloat16Li480ELi1ELi32ELi60ELi256ELb0ELi4ELi960ELi960ELi4ELb1ELi2ELb0ELb0ENS_16CompileConditionILi1000EEEEEvPT_PKS4_S7_S7_flPfS8_Pj
        .type           _ZN13group_norm_v214gn_cuda_kernelI13__nv_bfloat16Li480ELi1ELi32ELi60ELi256ELb0ELi4ELi960ELi960ELi4ELb1ELi2ELb0ELb0ENS_16CompileConditionILi1000EEEEEvPT_PKS4_S7_S7_flPfS8_Pj,@function
        .size           _ZN13group_norm_v214gn_cuda_kernelI13__nv_bfloat16Li480ELi1ELi32ELi60ELi256ELb0ELi4ELi960ELi960ELi4ELb1ELi2ELb0ELb0ENS_16CompileConditionILi1000EEEEEvPT_PKS4_S7_S7_flPfS8_Pj,(.L_x_1848 - _ZN13group_norm_v214gn_cuda_kernelI13__nv_bfloat16Li480ELi1ELi32ELi60ELi256ELb0ELi4ELi960ELi960ELi4ELb1ELi2ELb0ELb0ENS_16CompileConditionILi1000EEEEEvPT_PKS4_S7_S7_flPfS8_Pj)
        .other          _ZN13group_norm_v214gn_cuda_kernelI13__nv_bfloat16Li480ELi1ELi32ELi60ELi256ELb0ELi4ELi960ELi960ELi4ELb1ELi2ELb0ELb0ENS_16CompileConditionILi1000EEEEEvPT_PKS4_S7_S7_flPfS8_Pj,@"STO_CUDA_ENTRY STV_DEFAULT"
_ZN13group_norm_v214gn_cuda_kernelI13__nv_bfloat16Li480ELi1ELi32ELi60ELi256ELb0ELi4ELi960ELi960ELi4ELb1ELi2ELb0ELb0ENS_16CompileConditionILi1000EEEEEvPT_PKS4_S7_S7_flPfS8_Pj:
.text._ZN13group_norm_v214gn_cuda_kernelI13__nv_bfloat16Li480ELi1ELi32ELi60ELi256ELb0ELi4ELi960ELi960ELi4ELb1ELi2ELb0ELb0ENS_16CompileConditionILi1000EEEEEvPT_PKS4_S7_S7_flPfS8_Pj:
[----:B------:R-:W-:Y:S01]  /*0000*/  LDC R1, c[0x0][0x37c] ;  /* 0x0000df00ff017b82 */ /* 0x000fe20000000800 */
[----:B------:R-:W0:Y:S01]  /*0010*/  S2R R0, SR_CTAID.Y ;  /* 0x0000000000007919 */ /* 0x000e220000002600 */
[----:B------:R-:W1:Y:S01]  /*0020*/  LDCU.64 UR4, c[0x0][0x3a8] ;  /* 0x00007500ff0477ac */ /* 0x000e620008000a00 */
[----:B0-----:R-:W-:-:S04]  /*0030*/  SHF.R.U32.HI R63, RZ, 0x1, R0 ;  /* 0x00000001ff3f7819 */ /* 0x001fc80000011600 */
[----:B-1----:R-:W-:-:S04]  /*0040*/  ISETP.GE.U32.AND P0, PT, R63, UR4, PT ;  /* 0x000000043f007c0c */ /* 0x002fc8000bf06070 */
[----:B------:R-:W-:-:S13]  /*0050*/  ISETP.GE.AND.EX P0, PT, RZ, UR5, PT, P0 ;  /* 0x00000005ff007c0c */ /* 0x000fda000bf06300 */
[----:B------:R-:W-:Y:S05]  /*0060*/  @P0 EXIT ;  /* 0x000000000000094d */ /* 0x000fea0003800000 */
[----:B------:R-:W0:Y:S01]  /*0070*/  S2R R2, SR_TID.X ;  /* 0x0000000000027919 */ /* 0x000e220000002100 */
[----:B------:R-:W1:Y:S01]  /*0080*/  LDC.64 R28, c[0x0][0x390] ;  /* 0x0000e400ff1c7b82 */ /* 0x000e620000000a00 */
[----:B------:R-:W2:Y:S07]  /*0090*/  LDCU.64 UR8, c[0x0][0x358] ;  /* 0x00006b00ff0877ac */ /* 0x000eae0008000a00 */
[----:B------:R-:W3:Y:S01]  /*00a0*/  LDC.64 R30, c[0x0][0x398] ;  /* 0x0000e600ff1e7b82 */ /* 0x000ee20000000a00 */
[----:B------:R-:W4:Y:S07]  /*00b0*/  S2R R24, SR_CTAID.X ;  /* 0x0000000000187919 */ /* 0x000f2e0000002500 */
[----:B------:R-:W4:Y:S01]  /*00c0*/  S2UR UR5, SR_CgaCtaId ;  /* 0x00000000000579c3 */ /* 0x000f220000008800 */
[----:B------:R-:W-:-:S07]  /*00d0*/  SHF.L.U32 R25, R0, 0x4, RZ ;  /* 0x0000000400197819 */ /* 0x000fce00000006ff */
[----:B------:R-:W4:Y:S01]  /*00e0*/  LDC.64 R22, c[0x0][0x3b0] ;  /* 0x0000ec00ff167b82 */ /* 0x000f220000000a00 */
[----:B0-----:R-:W-:Y:S01]  /*00f0*/  LOP3.LUT R3, R2, 0xffff, RZ, 0xc0, !PT ;  /* 0x0000ffff02037812 */ /* 0x001fe200078ec0ff */
[----:B------:R-:W-:-:S06]  /*0100*/  UMOV UR4, 0x400 ;  /* 0x0000040000047882 */ /* 0x000fcc0000000000 */
[----:B------:R-:W0:Y:S01]  /*0110*/  LDC.64 R72, c[0x0][0x3c0] ;  /* 0x0000f000ff487b82 */ /* 0x000e220000000a00 */
[----:B------:R-:W-:-:S05]  /*0120*/  IMAD R3, R3, 0x8889, RZ ;  /* 0x0000888903037824 */ /* 0x000fca00078e02ff */
[----:B------:R-:W-:-:S04]  /*0130*/  SHF.R.U32.HI R3, RZ, 0x17, R3 ;  /* 0x00000017ff037819 */ /* 0x000fc80000011603 */
[----:B------:R-:W-:-:S05]  /*0140*/  PRMT R4, R3, 0x9910, RZ ;  /* 0x0000991003047816 */ /* 0x000fca00000000ff */
[----:B------:R-:W-:-:S05]  /*0150*/  IMAD R4, R4, 0xf0, RZ ;  /* 0x000000f004047824 */ /* 0x000fca00078e02ff */
[----:B------:R-:W-:-:S04]  /*0160*/  IADD3 R4, PT, PT, RZ, -R4, RZ ;  /* 0x80000004ff047210 */ /* 0x000fc80007ffe0ff */
[----:B------:R-:W-:Y:S02]  /*0170*/  PRMT R5, R4, 0x7710, RZ ;  /* 0x0000771004057816 */ /* 0x000fe400000000ff */
[----:B------:R-:W-:Y:S02]  /*0180*/  LOP3.LUT R4, R0, 0x1, RZ, 0xc0, !PT ;  /* 0x0000000100047812 */ /* 0x000fe400078ec0ff */
[----:B------:R-:W-:-:S03]  /*0190*/  IADD3 R6, PT, PT, R5, R2, RZ ;  /* 0x0000000205067210 */ /* 0x000fc60007ffe0ff */
[----:B------:R-:W-:Y:S01]  /*01a0*/  IMAD R5, R4, 0x3c0, RZ ;  /* 0x000003c004057824 */ /* 0x000fe200078e02ff */
[----:B------:R-:W-:-:S04]  /*01b0*/  LOP3.LUT R42, R6, 0xffff, RZ, 0xc0, !PT ;  /* 0x0000ffff062a7812 */ /* 0x000fc800078ec0ff */
[----:B------:R-:W-:-:S05]  /*01c0*/  LEA R60, R42, R5, 0x2 ;  /* 0x000000052a3c7211 */ /* 0x000fca00078e10ff */
[----:B-1----:R-:W-:-:S04]  /*01d0*/  IMAD.WIDE.U32 R28, R60, 0x2, R28 ;  /* 0x000000023c1c7825 */ /* 0x002fc800078e001c */
[----:B---3--:R-:W-:Y:S02]  /*01e0*/  IMAD.WIDE.U32 R30, R60, 0x2, R30 ;  /* 0x000000023c1e7825 */ /* 0x008fe400078e001e */
[----:B--2---:R-:W5:Y:S04]  /*01f0*/  LDG.E.64.CONSTANT R28, desc[UR8][R28.64] ;  /* 0x000000081c1c7981 */ /* 0x004f68000c1e9b00 */
[----:B------:R-:W5:Y:S01]  /*0200*/  LDG.E.64.CONSTANT R30, desc[UR8][R30.64] ;  /* 0x000000081e1e7981 */ /* 0x000f62000c1e9b00 */
[----:B------:R-:W-:Y:S01]  /*0210*/  LOP3.LUT R25, R25, 0x10, RZ, 0xc0, !PT ;  /* 0x0000001019197812 */ /* 0x000fe200078ec0ff */
[----:B----4-:R-:W-:Y:S01]  /*0220*/  ULEA UR6, UR5, UR4, 0x18 ;  /* 0x0000000405067291 */ /* 0x010fe2000f8ec0ff */
[----:B------:R-:W-:Y:S01]  /*0230*/  SHF.R.U32.HI R4, RZ, 0x1, R2 ;  /* 0x00000001ff047819 */ /* 0x000fe20000011602 */
[----:B------:R-:W-:Y:S01]  /*0240*/  UIADD3 UR4, UPT, UPT, UR4, 0x1680, URZ ;  /* 0x0000168004047890 */ /* 0x000fe2000fffe0ff */
[----:B------:R-:W-:Y:S01]  /*0250*/  ISETP.EQ.U32.AND P1, PT, R22, RZ, PT ;  /* 0x000000ff1600720c */ /* 0x000fe20003f22070 */
[----:B------:R-:W-:Y:S01]  /*0260*/  HFMA2 R55, -RZ, RZ, 0, 0 ;  /* 0x00000000ff377431 */ /* 0x000fe200000001ff */
[----:B------:R-:W-:Y:S01]  /*0270*/  LOP3.LUT P0, RZ, R24, 0x3f, RZ, 0xc0, !PT ;  /* 0x0000003f18ff7812 */ /* 0x000fe2000780c0ff */
[----:B------:R-:W-:Y:S01]  /*0280*/  IMAD.IADD R6, R25, 0x1, R4 ;  /* 0x0000000119067824 */ /* 0x000fe200078e0204 */
[----:B------:R-:W-:Y:S01]  /*0290*/  MOV R45, UR6 ;  /* 0x00000006002d7c02 */ /* 0x000fe20008000f00 */
[----:B------:R-:W-:Y:S01]  /*02a0*/  ULEA UR4, UR5, UR4, 0x18 ;  /* 0x0000000405047291 */ /* 0x000fe2000f8ec0ff */
[----:B------:R-:W-:Y:S01]  /*02b0*/  ISETP.EQ.OR.EX P0, PT, R23, RZ, P0, P1 ;  /* 0x000000ff1700720c */ /* 0x000fe20000702710 */
[----:B------:R-:W-:Y:S01]  /*02c0*/  IMAD R6, R6, 0x3c, -R5 ;  /* 0x0000003c06067824 */ /* 0x000fe200078e0a05 */
[----:B------:R-:W-:Y:S01]  /*02d0*/  SHF.L.U32 R5, R2, 0x3, RZ ;  /* 0x0000000302057819 */ /* 0x000fe200000006ff */
[----:B------:R-:W-:Y:S01]  /*02e0*/  IMAD.MOV.U32 R62, RZ, RZ, RZ ;  /* 0x000000ffff3e7224 */ /* 0x000fe200078e00ff */
[----:B------:R-:W-:Y:S01]  /*02f0*/  LOP3.LUT R23, R60, 0xffff, RZ, 0xc0, !PT ;  /* 0x0000ffff3c177812 */ /* 0x000fe200078ec0ff */
[C---:B------:R-:W-:Y:S01]  /*0300*/  VIADD R19, R6.reuse, 0x20 ;  /* 0x0000002006137836 */ /* 0x040fe20000000000 */
[C---:B------:R-:W-:Y:S01]  /*0310*/  IADD3 R9, PT, PT, R6.reuse, 0x8, RZ ;  /* 0x0000000806097810 */ /* 0x040fe20007ffe0ff */
[C---:B------:R-:W-:Y:S01]  /*0320*/  VIADD R10, R6.reuse, 0xc ;  /* 0x0000000c060a7836 */ /* 0x040fe20000000000 */
[C---:B------:R-:W-:Y:S01]  /*0330*/  IADD3 R8, PT, PT, R6.reuse, 0x4, RZ ;  /* 0x0000000406087810 */ /* 0x040fe20007ffe0ff */
[C---:B------:R-:W-:Y:S01]  /*0340*/  VIADD R37, R6.reuse, 0x34 ;  /* 0x0000003406257836 */ /* 0x040fe20000000000 */
[----:B------:R-:W-:Y:S01]  /*0350*/  IADD3 R11, PT, PT, R6, 0x10, RZ ;  /* 0x00000010060b7810 */ /* 0x000fe20007ffe0ff */
[----:B0-----:R-:W-:Y:S01]  /*0360*/  IMAD.WIDE.U32 R72, R0, 0x4, R72 ;  /* 0x0000000400487825 */ /* 0x001fe200078e0048 */
[C---:B------:R-:W-:Y:S01]  /*0370*/  IADD3 R13, PT, PT, R6.reuse, 0x14, RZ ;  /* 0x00000014060d7810 */ /* 0x040fe20007ffe0ff */
[----:B------:R-:W0:Y:S01]  /*0380*/  LDCU UR6, c[0x0][0x374] ;  /* 0x00006e80ff0677ac */ /* 0x000e220008000800 */
[----:B------:R-:W-:-:S02]  /*0390*/  IADD3 R15, PT, PT, R6, 0x18, RZ ;  /* 0x00000018060f7810 */ /* 0x000fc40007ffe0ff */
[C---:B------:R-:W-:Y:S02]  /*03a0*/  IADD3 R17, PT, PT, R6.reuse, 0x1c, RZ ;  /* 0x0000001c06117810 */ /* 0x040fe40007ffe0ff */
[C---:B------:R-:W-:Y:S02]  /*03b0*/  IADD3 R21, PT, PT, R6.reuse, 0x24, RZ ;  /* 0x0000002406157810 */ /* 0x040fe40007ffe0ff */
[C---:B------:R-:W-:Y:S02]  /*03c0*/  IADD3 R27, PT, PT, R6.reuse, 0x28, RZ ;  /* 0x00000028061b7810 */ /* 0x040fe40007ffe0ff */
[C---:B------:R-:W-:Y:S02]  /*03d0*/  IADD3 R33, PT, PT, R6.reuse, 0x2c, RZ ;  /* 0x0000002c06217810 */ /* 0x040fe40007ffe0ff */
[----:B------:R-:W-:Y:S02]  /*03e0*/  IADD3 R35, PT, PT, R6, 0x30, RZ ;  /* 0x0000003006237810 */ /* 0x000fe40007ffe0ff */
[----:B------:R-:W-:-:S02]  /*03f0*/  SHF.R.U32.HI R7, RZ, 0x2, R6 ;  /* 0x00000002ff077819 */ /* 0x000fc40000011606 */
[----:B------:R-:W-:Y:S02]  /*0400*/  IADD3 R39, PT, PT, R6, 0x38, RZ ;  /* 0x0000003806277810 */ /* 0x000fe40007ffe0ff */
[----:B------:R-:W-:Y:S01]  /*0410*/  SHF.R.U32.HI R6, RZ, 0x2, R9 ;  /* 0x00000002ff067819 */ /* 0x000fe20000011609 */
[----:B------:R-:W-:Y:S01]  /*0420*/  IMAD R7, R7, 0x18, R45 ;  /* 0x0000001807077824 */ /* 0x000fe200078e022d */
[----:B------:R-:W-:Y:S02]  /*0430*/  SHF.R.U32.HI R20, RZ, 0x2, R19 ;  /* 0x00000002ff147819 */ /* 0x000fe40000011613 */
[----:B------:R-:W-:Y:S02]  /*0440*/  SHF.R.U32.HI R8, RZ, 0x2, R8 ;  /* 0x00000002ff087819 */ /* 0x000fe40000011608 */
[----:B------:R-:W-:Y:S02]  /*0450*/  SHF.R.U32.HI R10, RZ, 0x2, R10 ;  /* 0x00000002ff0a7819 */ /* 0x000fe4000001160a */
[----:B------:R-:W-:Y:S01]  /*0460*/  SHF.R.U32.HI R12, RZ, 0x2, R11 ;  /* 0x00000002ff0c7819 */ /* 0x000fe2000001160b */
[----:B------:R-:W-:Y:S01]  /*0470*/  IMAD R11, R6, 0x18, R45 ;  /* 0x00000018060b7824 */ /* 0x000fe200078e022d */
[----:B------:R-:W-:Y:S01]  /*0480*/  SHF.R.U32.HI R18, RZ, 0x2, R17 ;  /* 0x00000002ff127819 */ /* 0x000fe20000011611 */
[----:B------:R-:W-:Y:S01]  /*0490*/  IMAD R9, R8, 0x18, R45 ;  /* 0x0000001808097824 */ /* 0x000fe200078e022d */
[----:B------:R-:W-:-:S02]  /*04a0*/  SHF.R.U32.HI R26, RZ, 0x2, R21 ;  /* 0x00000002ff1a7819 */ /* 0x000fc40000011615 */
[----:B------:R-:W-:Y:S01]  /*04b0*/  SHF.R.U32.HI R32, RZ, 0x2, R27 ;  /* 0x00000002ff207819 */ /* 0x000fe2000001161b */
[--C-:B------:R-:W-:Y:S01]  /*04c0*/  IMAD R27, R20, 0x18, R45.reuse ;  /* 0x00000018141b7824 */ /* 0x100fe200078e022d */
[----:B------:R-:W-:Y:S01]  /*04d0*/  SHF.L.U32 R6, R24, 0x2, RZ ;  /* 0x0000000218067819 */ /* 0x000fe200000006ff */
[----:B------:R-:W-:Y:S01]  /*04e0*/  IMAD R21, R18, 0x18, R45 ;  /* 0x0000001812157824 */ /* 0x000fe200078e022d */
[----:B------:R-:W-:Y:S01]  /*04f0*/  SHF.R.U32.HI R14, RZ, 0x2, R13 ;  /* 0x00000002ff0e7819 */ /* 0x000fe2000001160d */
[----:B------:R-:W-:Y:S01]  /*0500*/  IMAD R13, R10, 0x18, R45 ;  /* 0x000000180a0d7824 */ /* 0x000fe200078e022d */
[----:B------:R-:W-:Y:S02]  /*0510*/  LOP3.LUT R20, R5, 0x8, RZ, 0xc0, !PT ;  /* 0x0000000805147812 */ /* 0x000fe400078ec0ff */
[----:B------:R-:W-:Y:S01]  /*0520*/  SHF.R.U32.HI R34, RZ, 0x2, R33 ;  /* 0x00000002ff227819 */ /* 0x000fe20000011621 */
[--C-:B------:R-:W-:Y:S01]  /*0530*/  IMAD R33, R26, 0x18, R45.reuse ;  /* 0x000000181a217824 */ /* 0x100fe200078e022d */
[----:B------:R-:W-:Y:S01]  /*0540*/  LOP3.LUT R22, R6, 0xfc, RZ, 0xc0, !PT ;  /* 0x000000fc06167812 */ /* 0x000fe200078ec0ff */
[--C-:B------:R-:W-:Y:S01]  /*0550*/  IMAD R26, R42, 0x18, R45.reuse ;  /* 0x000000182a1a7824 */ /* 0x100fe200078e022d */
[----:B------:R-:W-:Y:S01]  /*0560*/  IADD3 R6, PT, PT, R7, R20, RZ ;  /* 0x0000001407067210 */ /* 0x000fe20007ffe0ff */
[----:B------:R-:W-:Y:S01]  /*0570*/  IMAD R17, R14, 0x18, R45 ;  /* 0x000000180e117824 */ /* 0x000fe200078e022d */
[C---:B------:R-:W-:Y:S01]  /*0580*/  IADD3 R7, PT, PT, R20.reuse, R9, RZ ;  /* 0x0000000914077210 */ /* 0x040fe20007ffe0ff */
[C---:B------:R-:W-:Y:S01]  /*0590*/  IMAD.IADD R8, R20.reuse, 0x1, R11 ;  /* 0x0000000114087824 */ /* 0x040fe200078e020b */
[C---:B------:R-:W-:Y:S01]  /*05a0*/  IADD3 R9, PT, PT, R20.reuse, R13, RZ ;  /* 0x0000000d14097210 */ /* 0x040fe20007ffe0ff */
[----:B------:R-:W-:Y:S01]  /*05b0*/  IMAD.IADD R13, R20, 0x1, R21 ;  /* 0x00000001140d7824 */ /* 0x000fe200078e0215 */
[----:B------:R-:W-:Y:S01]  /*05c0*/  SHF.R.U32.HI R16, RZ, 0x2, R15 ;  /* 0x00000002ff107819 */ /* 0x000fe2000001160f */
[----:B------:R-:W-:Y:S01]  /*05d0*/  IMAD R15, R12, 0x18, R45 ;  /* 0x000000180c0f7824 */ /* 0x000fe200078e022d */
[----:B------:R-:W-:Y:S01]  /*05e0*/  SHF.R.U32.HI R38, RZ, 0x2, R37 ;  /* 0x00000002ff267819 */ /* 0x000fe20000011625 */
[--C-:B------:R-:W-:Y:S01]  /*05f0*/  IMAD R37, R34, 0x18, R45.reuse ;  /* 0x0000001822257824 */ /* 0x100fe200078e022d */
[C---:B------:R-:W-:Y:S01]  /*0600*/  IADD3 R21, PT, PT, R3.reuse, R22, RZ ;  /* 0x0000001603157210 */ /* 0x040fe20007ffe0ff */
[----:B------:R-:W-:Y:S01]  /*0610*/  IMAD R19, R16, 0x18, R45 ;  /* 0x0000001810137824 */ /* 0x000fe200078e022d */
[----:B------:R-:W-:Y:S01]  /*0620*/  SHF.R.U32.HI R36, RZ, 0x2, R35 ;  /* 0x00000002ff247819 */ /* 0x000fe20000011623 */
[----:B------:R-:W-:Y:S01]  /*0630*/  IMAD R35, R32, 0x18, R45 ;  /* 0x0000001820237824 */ /* 0x000fe200078e022d */
[----:B------:R-:W-:Y:S01]  /*0640*/  SHF.R.U32.HI R40, RZ, 0x2, R39 ;  /* 0x00000002ff287819 */ /* 0x000fe20000011627 */
[--C-:B------:R-:W-:Y:S01]  /*0650*/  IMAD R41, R38, 0x18, R45.reuse ;  /* 0x0000001826297824 */ /* 0x100fe200078e022d */
[----:B------:R-:W-:Y:S01]  /*0660*/  LEA R22, R3, R26, 0x3 ;  /* 0x0000001a03167211 */ /* 0x000fe200078e18ff */
[----:B------:R-:W-:Y:S01]  /*0670*/  IMAD R26, R23, 0x889, RZ ;  /* 0x00000889171a7824 */ /* 0x000fe200078e02ff */
[----:B------:R-:W-:Y:S01]  /*0680*/  SHF.L.U32 R3, R24, 0x1, RZ ;  /* 0x0000000118037819 */ /* 0x000fe200000006ff */
[--C-:B------:R-:W-:Y:S01]  /*0690*/  IMAD R39, R36, 0x18, R45.reuse ;  /* 0x0000001824277824 */ /* 0x100fe200078e022d */
[----:B------:R-:W-:Y:S01]  /*06a0*/  IADD3 R14, PT, PT, R20, R27, RZ ;  /* 0x0000001b140e7210 */ /* 0x000fe20007ffe0ff */
[----:B------:R-:W-:Y:S01]  /*06b0*/  IMAD R43, R40, 0x18, R45 ;  /* 0x00000018282b7824 */ /* 0x000fe200078e022d */
[----:B------:R-:W-:Y:S01]  /*06c0*/  IADD3 R54, PT, PT, R25, R2, RZ ;  /* 0x0000000219367210 */ /* 0x000fe20007ffe0ff */
[----:B------:R-:W-:Y:S01]  /*06d0*/  IMAD.IADD R18, R20, 0x1, R39 ;  /* 0x0000000114127824 */ /* 0x000fe200078e0227 */
[----:B------:R-:W-:-:S02]  /*06e0*/  MOV R27, 0x7fffffc1 ;  /* 0x7fffffc1001b7802 */ /* 0x000fc40000000f00 */
[----:B------:R-:W-:Y:S01]  /*06f0*/  ISETP.NE.AND P1, PT, R24, RZ, PT ;  /* 0x000000ff1800720c */ /* 0x000fe20003f25270 */
[----:B------:R-:W-:Y:S01]  /*0700*/  IMAD.SHL.U32 R54, R54, 0x2, RZ ;  /* 0x0000000236367824 */ /* 0x000fe200078e00ff */
[----:B------:R-:W-:Y:S02]  /*0710*/  SHF.L.U32 R52, R2, 0x2, RZ ;  /* 0x0000000202347819 */ /* 0x000fe400000006ff */
[----:B------:R-:W-:Y:S02]  /*0720*/  LOP3.LUT R3, R3, 0x7e, RZ, 0xc0, !PT ;  /* 0x0000007e03037812 */ /* 0x000fe400078ec0ff */
[----:B------:R-:W-:Y:S02]  /*0730*/  LEA.HI R23, R26, -R25, RZ, 0xf ;  /* 0x800000191a177211 */ /* 0x000fe400078f78ff */
        /* <DEDUP_REMOVED lines=8> */
[C---:B------:R-:W-:Y:S02]  /*07c0*/  LOP3.LUT R24, R2.reuse, 0xf, RZ, 0xc0, !PT ;  /* 0x0000000f02187812 */ /* 0x040fe400078ec0ff */
[----:B------:R-:W-:Y:S02]  /*07d0*/  ISETP.GT.U32.OR P0, PT, R2, 0xf, P0 ;  /* 0x0000000f0200780c */ /* 0x000fe40000704470 */
[----:B------:R-:W-:Y:S02]  /*07e0*/  SEL R25, R27, 0x1, !P1 ;  /* 0x000000011b197807 */ /* 0x000fe40004800000 */
[----:B------:R-:W-:Y:S02]  /*07f0*/  LOP3.LUT R52, R52, 0x3c0, RZ, 0xc0, !PT ;  /* 0x000003c034347812 */ /* 0x000fe400078ec0ff */
[----:B------:R-:W-:Y:S02]  /*0800*/  LEA R53, R2, R3, 0x6 ;  /* 0x0000000302357211 */ /* 0x000fe400078e30ff */
[----:B0-----:R-:W-:-:S07]  /*0810*/  LEA R23, R23, UR4, 0x3 ;  /* 0x0000000417177c11 */ /* 0x001fce000f8e18ff */
.L_x_732:
[----:B0-----:R-:W0:Y:S01]  /*0820*/  LDCU.64 UR10, c[0x0][0x388] ;  /* 0x00007100ff0a77ac */ /* 0x001e220008000a00 */
[----:B------:R-:W-:Y:S01]  /*0830*/  MOV R61, RZ ;  /* 0x000000ff003d7202 */ /* 0x000fe20000000f00 */
[----:B------:R-:W-:Y:S02]  /*0840*/  IMAD R33, R21, 0x780, RZ ;  /* 0x0000078015217824 */ /* 0x000fe400078e02ff */
[----:B------:R-:W-:Y:S02]  /*0850*/  IMAD R3, R62, 0x78000, RZ ;  /* 0x000780003e037824 */ /* 0x000fe400078e02ff */
[----:B------:R-:W-:-:S03]  /*0860*/  IMAD.WIDE.U32 R26, R63, 0x78000, R60 ;  /* 0x000780003f1a7825 */ /* 0x000fc600078e003c */
[----:B------:R-:W-:-:S04]  /*0870*/  IADD3 R56, P1, PT, R33, R26, RZ ;  /* 0x0000001a21387210 */ /* 0x000fc80007f3e0ff */
[----:B------:R-:W-:Y:S02]  /*0880*/  IADD3.X R27, PT, PT, R27, R3, RZ, P1, !PT ;  /* 0x000000031b1b7210 */ /* 0x000fe40000ffe4ff */
[C---:B------:R-:W-:Y:S02]  /*0890*/  SHF.L.U32 R58, R56.reuse, 0x1, RZ ;  /* 0x00000001383a7819 */ /* 0x040fe400000006ff */
[----:B------:R-:W-:Y:S02]  /*08a0*/  SHF.L.U64.HI R56, R56, 0x1, R27 ;  /* 0x0000000138387819 */ /* 0x000fe4000001021b */
[----:B0-----:R-:W-:-:S04]  /*08b0*/  IADD3 R34, P1, PT, R58, UR10, RZ ;  /* 0x0000000a3a227c10 */ /* 0x001fc8000ff3e0ff */
[----:B------:R-:W-:-:S05]  /*08c0*/  IADD3.X R35, PT, PT, R56, UR11, RZ, P1, !PT ;  /* 0x0000000b38237c10 */ /* 0x000fca0008ffe4ff */
[----:B------:R-:W2:Y:S04]  /*08d0*/  LDG.E.64.CONSTANT R32, desc[UR8][R34.64] ;  /* 0x0000000822207981 */ /* 0x000ea8000c1e9b00 */
[----:B------:R0:W3:Y:S01]  /*08e0*/  LDG.E.64.CONSTANT R26, desc[UR8][R34.64+0x1e00] ;  /* 0x001e0008221a7981 */ /* 0x0000e2000c1e9b00 */
[C---:B------:R-:W-:Y:S01]  /*08f0*/  LOP3.LUT P1, RZ, R2.reuse, 0x3e1, RZ, 0xc0, !PT ;  /* 0x000003e102ff7812 */ /* 0x040fe2000782c0ff */
[----:B------:R-:W-:Y:S01]  /*0900*/  BSSY.RECONVERGENT B0, `(.L_x_726) ;  /* 0x0000050000007945 */ /* 0x000fe20003800200 */
[----:B------:R-:W-:Y:S02]  /*0910*/  ISETP.GT.U32.AND P2, PT, R2, 0x1f, PT ;  /* 0x0000001f0200780c */ /* 0x000fe40003f44070 */
[----:B0-----:R-:W-:-:S09]  /*0920*/  CS2R R34, SRZ ;  /* 0x0000000000227805 */ /* 0x001fd2000001ff00 */
[----:B------:R-:W0:Y:S01]  /*0930*/  @!P1 LDC.64 R74, c[0x0][0x3b8] ;  /* 0x0000ee00ff4a9b82 */ /* 0x000e220000000a00 */
[C---:B--2---:R-:W-:Y:S01]  /*0940*/  PRMT R59, R32.reuse, 0x7632, R59 ;  /* 0x00007632203b7816 */ /* 0x044fe2000000003b */
[----:B------:R-:W-:Y:S01]  /*0950*/  IMAD.U32 R61, R33, 0x10000, RZ ;  /* 0x00010000213d7824 */ /* 0x000fe200078e00ff */
[----:B------:R-:W-:Y:S02]  /*0960*/  SHF.L.U32 R3, R32, 0x10, RZ ;  /* 0x0000001020037819 */ /* 0x000fe400000006ff */
[----:B------:R-:W-:Y:S02]  /*0970*/  SHF.L.U32 R59, R59, 0x10, RZ ;  /* 0x000000103b3b7819 */ /* 0x000fe400000006ff */
[----:B------:R-:W-:Y:S01]  /*0980*/  PRMT R57, R33, 0x7632, R57 ;  /* 0x0000763221397816 */ /* 0x000fe20000000039 */
[----:B------:R-:W-:Y:S01]  /*0990*/  FADD.FTZ R32, RZ, R3 ;  /* 0x00000003ff207221 */ /* 0x000fe20000010000 */
[----:B------:R-:W-:Y:S01]  /*09a0*/  FFMA.FTZ R36, R3, R3, RZ ;  /* 0x0000000303247223 */ /* 0x000fe200000100ff */
[----:B---3--:R-:W-:-:S02]  /*09b0*/  PRMT R65, R26, 0x7632, R65 ;  /* 0x000076321a417816 */ /* 0x008fc40000000041 */
[----:B------:R-:W-:Y:S01]  /*09c0*/  FADD.FTZ R32, R32, R59 ;  /* 0x0000003b20207221 */ /* 0x000fe20000010000 */
[----:B------:R-:W-:Y:S01]  /*09d0*/  FFMA.FTZ R36, R59, R59, R36 ;  /* 0x0000003b3b247223 */ /* 0x000fe20000010024 */
[----:B------:R-:W-:Y:S02]  /*09e0*/  SHF.L.U32 R57, R57, 0x10, RZ ;  /* 0x0000001039397819 */ /* 0x000fe400000006ff */
[----:B------:R-:W-:Y:S01]  /*09f0*/  FADD.FTZ R32, R32, R61 ;  /* 0x0000003d20207221 */ /* 0x000fe20000010000 */
[----:B------:R-:W-:Y:S01]  /*0a00*/  FFMA.FTZ R36, R61, R61, R36 ;  /* 0x0000003d3d247223 */ /* 0x000fe20000010024 */
[----:B------:R-:W-:Y:S02]  /*0a10*/  SHF.L.U32 R67, R26, 0x10, RZ ;  /* 0x000000101a437819 */ /* 0x000fe400000006ff */
[----:B------:R-:W-:Y:S01]  /*0a20*/  FADD.FTZ R32, R32, R57 ;  /* 0x0000003920207221 */ /* 0x000fe20000010000 */
[----:B------:R-:W-:Y:S01]  /*0a30*/  FFMA.FTZ R36, R57, R57, R36 ;  /* 0x0000003939247223 */ /* 0x000fe20000010024 */
[----:B------:R-:W-:-:S02]  /*0a40*/  SHF.L.U32 R65, R65, 0x10, RZ ;  /* 0x0000001041417819 */ /* 0x000fc400000006ff */
[----:B------:R-:W-:Y:S01]  /*0a50*/  FADD.FTZ R32, R32, R67 ;  /* 0x0000004320207221 */ /* 0x000fe20000010000 */
[----:B------:R-:W-:Y:S01]  /*0a60*/  FFMA.FTZ R36, R67, R67, R36 ;  /* 0x0000004343247223 */ /* 0x000fe20000010024 */
[C---:B------:R-:W-:Y:S02]  /*0a70*/  PRMT R69, R27.reuse, 0x7632, R69 ;  /* 0x000076321b457816 */ /* 0x040fe40000000045 */
[----:B------:R-:W-:Y:S01]  /*0a80*/  SHF.L.U32 R71, R27, 0x10, RZ ;  /* 0x000000101b477819 */ /* 0x000fe200000006ff */
        /* <DEDUP_REMOVED lines=9> */
[----:B0-----:R-:W-:Y:S05]  /*0b20*/  @P2 BRA `(.L_x_727) ;  /* 0x0000000000b42947 */ /* 0x001fea0003800000 */
[----:B-1----:R-:W0:Y:S04]  /*0b30*/  LDS.64 R26, [R6] ;  /* 0x00000000061a7984 */ /* 0x002e280000000a00 */
[----:B------:R-:W1:Y:S04]  /*0b40*/  LDS.64 R50, [R7] ;  /* 0x0000000007327984 */ /* 0x000e680000000a00 */
[----:B------:R-:W2:Y:S04]  /*0b50*/  LDS.64 R32, [R8] ;  /* 0x0000000008207984 */ /* 0x000ea80000000a00 */
[----:B------:R-:W3:Y:S04]  /*0b60*/  LDS.64 R34, [R9] ;  /* 0x0000000009227984 */ /* 0x000ee80000000a00 */
[----:B------:R-:W4:Y:S04]  /*0b70*/  LDS.64 R36, [R10] ;  /* 0x000000000a247984 */ /* 0x000f280000000a00 */
[----:B------:R-:W4:Y:S04]  /*0b80*/  LDS.64 R38, [R11] ;  /* 0x000000000b267984 */ /* 0x000f280000000a00 */
[----:B------:R-:W4:Y:S04]  /*0b90*/  LDS.64 R40, [R12] ;  /* 0x000000000c287984 */ /* 0x000f280000000a00 */
[----:B------:R-:W4:Y:S04]  /*0ba0*/  LDS.64 R42, [R13] ;  /* 0x000000000d2a7984 */ /* 0x000f280000000a00 */
[----:B------:R-:W4:Y:S04]  /*0bb0*/  LDS.64 R44, [R14] ;  /* 0x000000000e2c7984 */ /* 0x000f280000000a00 */
[----:B------:R-:W4:Y:S01]  /*0bc0*/  LDS.64 R46, [R15] ;  /* 0x000000000f2e7984 */ /* 0x000f220000000a00 */
[----:B0-----:R-:W-:-:S03]  /*0bd0*/  FADD.FTZ R77, RZ, R26 ;  /* 0x0000001aff4d7221 */ /* 0x001fc60000010000 */
[----:B------:R-:W0:Y:S01]  /*0be0*/  LDS.64 R48, [R16] ;  /* 0x0000000010307984 */ /* 0x000e220000000a00 */
[----:B------:R-:W-:Y:S01]  /*0bf0*/  FADD.FTZ R64, RZ, R27 ;  /* 0x0000001bff407221 */ /* 0x000fe20000010000 */
[----:B-1----:R-:W-:Y:S02]  /*0c00*/  FADD.FTZ R77, R77, R50 ;  /* 0x000000324d4d7221 */ /* 0x002fe40000010000 */
[----:B------:R-:W1:Y:S01]  /*0c10*/  LDS.64 R26, [R17] ;  /* 0x00000000111a7984 */ /* 0x000e620000000a00 */
[----:B------:R-:W-:Y:S01]  /*0c20*/  FADD.FTZ R64, R64, R51 ;  /* 0x0000003340407221 */ /* 0x000fe20000010000 */
[----:B--2---:R-:W-:Y:S02]  /*0c30*/  FADD.FTZ R77, R77, R32 ;  /* 0x000000204d4d7221 */ /* 0x004fe40000010000 */
[----:B------:R-:W2:Y:S01]  /*0c40*/  LDS.64 R50, [R18] ;  /* 0x0000000012327984 */ /* 0x000ea20000000a00 */
[----:B------:R-:W-:Y:S01]  /*0c50*/  FADD.FTZ R64, R64, R33 ;  /* 0x0000002140407221 */ /* 0x000fe20000010000 */
[----:B---3--:R-:W-:-:S02]  /*0c60*/  FADD.FTZ R77, R77, R34 ;  /* 0x000000224d4d7221 */ /* 0x008fc40000010000 */
[----:B------:R-:W3:Y:S01]  /*0c70*/  LDS.64 R32, [R19] ;  /* 0x0000000013207984 */ /* 0x000ee20000000a00 */
[----:B------:R-:W-:Y:S01]  /*0c80*/  FADD.FTZ R64, R64, R35 ;  /* 0x0000002340407221 */ /* 0x000fe20000010000 */
[----:B----4-:R-:W-:Y:S02]  /*0c90*/  FADD.FTZ R77, R77, R36 ;  /* 0x000000244d4d7221 */ /* 0x010fe40000010000 */
[----:B------:R-:W4:Y:S01]  /*0ca0*/  LDS.64 R34, [R20] ;  /* 0x0000000014227984 */ /* 0x000f220000000a00 */
        /* <DEDUP_REMOVED lines=13> */
[----:B-1----:R-:W-:-:S03]  /*0d80*/  FADD.FTZ R77, R77, R26 ;  /* 0x0000001a4d4d7221 */ /* 0x002fc60000010000 */
[----:B------:R-:W-:Y:S01]  /*0d90*/  FADD.FTZ R64, R64, R27 ;  /* 0x0000001b40407221 */ /* 0x000fe20000010000 */
[----:B--2---:R-:W-:-:S03]  /*0da0*/  FADD.FTZ R77, R77, R50 ;  /* 0x000000324d4d7221 */ /* 0x004fc60000010000 */
[----:B------:R-:W-:Y:S01]  /*0db0*/  FADD.FTZ R64, R64, R51 ;  /* 0x0000003340407221 */ /* 0x000fe20000010000 */
[----:B---3--:R-:W-:-:S03]  /*0dc0*/  FADD.FTZ R77, R77, R32 ;  /* 0x000000204d4d7221 */ /* 0x008fc60000010000 */
[----:B------:R-:W-:Y:S01]  /*0dd0*/  FADD.FTZ R64, R64, R33 ;  /* 0x0000002140407221 */ /* 0x000fe20000010000 */
[----:B----4-:R-:W-:-:S03]  /*0de0*/  FADD.FTZ R34, R77, R34 ;  /* 0x000000224d227221 */ /* 0x010fc60000010000 */
[----:B------:R-:W-:-:S07]  /*0df0*/  FADD.FTZ R35, R64, R35 ;  /* 0x0000002340237221 */ /* 0x000fce0000010000 */
.L_x_727:
[----:B------:R-:W-:Y:S05]  /*0e00*/  BSYNC.RECONVERGENT B0 ;  /* 0x0000000000007941 */ /* 0x000fea0003800200 */
.L_x_726:
[----:B-1----:R-:W0:Y:S01]  /*0e10*/  SHFL.BFLY PT, R27, R34, 0x1, 0x1f ;  /* 0x0c201f00221b7f89 */ /* 0x002e2200000e0000 */
[----:B------:R-:W-:Y:S01]  /*0e20*/  @!P1 IMAD R26, R55, UR6, R0 ;  /* 0x00000006371a9c24 */ /* 0x000fe2000f8e0200 */
[----:B------:R-:W-:Y:S02]  /*0e30*/  ISETP.NE.AND P2, PT, R2, RZ, PT ;  /* 0x000000ff0200720c */ /* 0x000fe40003f45270 */
[----:B------:R-:W1:Y:S01]  /*0e40*/  SHFL.BFLY PT, R32, R35, 0x1, 0x1f ;  /* 0x0c201f0023207f89 */ /* 0x000e6200000e0000 */
[----:B------:R-:W-:-:S04]  /*0e50*/  @!P1 IMAD R33, R26, 0x800, R53 ;  /* 0x000008001a219824 */ /* 0x000fc800078e0235 */
[----:B------:R-:W-:-:S04]  /*0e60*/  @!P1 IMAD.WIDE.U32 R74, R33, 0x4, R74 ;  /* 0x00000004214a9825 */ /* 0x000fc800078e004a */
[----:B0-----:R-:W-:Y:S01]  /*0e70*/  FADD.FTZ R26, R27, R34 ;  /* 0x000000221b1a7221 */ /* 0x001fe20000010000 */
[----:B-1----:R-:W-:-:S05]  /*0e80*/  FADD.FTZ R27, R32, R35 ;  /* 0x00000023201b7221 */ /* 0x002fca0000010000 */
[----:B------:R0:W-:Y:S01]  /*0e90*/  @!P1 STG.E.64 desc[UR8][R74.64], R26 ;  /* 0x0000001a4a009986 */ /* 0x0001e2000c101b08 */
[----:B------:R-:W-:Y:S06]  /*0ea0*/  BAR.SYNC.DEFER_BLOCKING 0x0 ;  /* 0x0000000000007b1d */ /* 0x000fec0000010000 */
[----:B------:R-:W-:Y:S05]  /*0eb0*/  @P2 BRA `(.L_x_728) ;  /* 0x0000000000282947 */ /* 0x000fea0003800000 */
[----:B------:R-:W-:Y:S06]  /*0ec0*/  MEMBAR.ALL.GPU ;  /* 0x0000000000007992 */ /* 0x000fec000000a000 */
[----:B------:R-:W-:-:S00]  /*0ed0*/  ERRBAR ;  /* 0x00000000000079ab */ /* 0x000fc00000000000 */
[----:B------:R-:W-:Y:S06]  /*0ee0*/  CGAERRBAR ;  /* 0x00000000000075ab */ /* 0x000fec0000000000 */
[----:B0-----:R0:W5:Y:S02]  /*0ef0*/  ATOM.E.ADD.STRONG.GPU PT, R26, desc[UR8][R72.64], R25 ;  /* 0x80000019481a798a */ /* 0x00116400081ef108 */
.L_x_729:
[----:B------:R-:W2:Y:S04]  /*0f00*/  LD.E.STRONG.GPU R27, desc[UR8][R72.64] ;  /* 0x00000008481b7980 */ /* 0x000ea8000c10f900 */
[----:B--2---:R-:W-:Y:S01]  /*0f10*/  CCTL.IVALL ;  /* 0x00000000ff00798f */ /* 0x004fe20002000000 */
[----:B------:R-:W-:Y:S05]  /*0f20*/  YIELD ;  /* 0x0000000000007946 */ /* 0x000fea0003800000 */
[----:B-----5:R-:W-:-:S04]  /*0f30*/  LOP3.LUT R27, R27, R26, RZ, 0x3c, !PT ;  /* 0x0000001a1b1b7212 */ /* 0x020fc800078e3cff */
[----:B------:R-:W-:-:S13]  /*0f40*/  ISETP.GT.AND P1, PT, R27, -0x1, PT ;  /* 0xffffffff1b00780c */ /* 0x000fda0003f24270 */
[----:B------:R-:W-:Y:S05]  /*0f50*/  @P1 BRA `(.L_x_729) ;  /* 0xfffffffc00e81947 */ /* 0x000fea000383ffff */
.L_x_728:
[----:B------:R-:W-:Y:S01]  /*0f60*/  ISETP.GT.U32.AND P1, PT, R2, 0xff, PT ;  /* 0x000000ff0200780c */ /* 0x000fe20003f24070 */
[----:B------:R-:W-:Y:S05]  /*0f70*/  WARPSYNC.ALL ;  /* 0x0000000000007948 */ /* 0x000fea0003800000 */
[----:B------:R-:W-:Y:S01]  /*0f80*/  BAR.SYNC.DEFER_BLOCKING 0x0 ;  /* 0x0000000000007b1d */ /* 0x000fe20000010000 */
[----:B------:R-:W-:Y:S02]  /*0f90*/  IADD3 R38, P2, PT, R63, 0x1, RZ ;  /* 0x000000013f267810 */ /* 0x000fe40007f5e0ff */
[----:B0-----:R-:W-:Y:S02]  /*0fa0*/  CS2R R26, SRZ ;  /* 0x00000000001a7805 */ /* 0x001fe4000001ff00 */
[----:B-----5:R-:W-:-:S02]  /*0fb0*/  PRMT R39, R28, 0x7632, R39 ;  /* 0x000076321c277816 */ /* 0x020fc40000000027 */
[----:B------:R-:W-:Y:S01]  /*0fc0*/  PRMT R40, R29, 0x7632, R40 ;  /* 0x000076321d287816 */ /* 0x000fe20000000028 */
[----:B------:R-:W-:Y:S01]  /*0fd0*/  BSSY.RECONVERGENT B0, `(.L_x_730) ;  /* 0x000001d000007945 */ /* 0x000fe20003800200 */
[----:B------:R-:W-:Y:S02]  /*0fe0*/  PRMT R41, R30, 0x7632, R41 ;  /* 0x000076321e297816 */ /* 0x000fe40000000029 */
[----:B------:R-:W-:Y:S02]  /*0ff0*/  PRMT R42, R31, 0x7632, R42 ;  /* 0x000076321f2a7816 */ /* 0x000fe4000000002a */
[----:B------:R-:W-:Y:S01]  /*1000*/  IADD3.X R43, PT, PT, RZ, R62, RZ, P2, !PT ;  /* 0x0000003eff2b7210 */ /* 0x000fe200017fe4ff */
[----:B------:R-:W-:Y:S06]  /*1010*/  @P1 BRA `(.L_x_731) ;  /* 0x0000000000601947 */ /* 0x000fec0003800000 */
[----:B------:R-:W0:Y:S01]  /*1020*/  LDC.64 R36, c[0x0][0x3b8] ;  /* 0x0000ee00ff247b82 */ /* 0x000e220000000a00 */
[----:B------:R-:W-:-:S05]  /*1030*/  IMAD R27, R55, UR6, R0 ;  /* 0x00000006371b7c24 */ /* 0x000fca000f8e0200 */
[----:B------:R-:W-:-:S04]  /*1040*/  LEA R27, R27, R52, 0xa ;  /* 0x000000341b1b7211 */ /* 0x000fc800078e50ff */
        /* <DEDUP_REMOVED lines=21> */
.L_x_731:
[----:B------:R-:W-:Y:S05]  /*11a0*/  BSYNC.RECONVERGENT B0 ;  /* 0x0000000000007941 */ /* 0x000fea0003800200 */
.L_x_730:
[----:B------:R-:W0:Y:S01]  /*11b0*/  SHFL.BFLY PT, R32, R27, 0x8, 0x1f ;  /* 0x0d001f001b207f89 */ /* 0x000e2200000e0000 */
[----:B------:R-:W-:Y:S01]  /*11c0*/  LOP3.LUT P1, RZ, R2, 0x30f, RZ, 0xc0, !PT ;  /* 0x0000030f02ff7812 */ /* 0x000fe2000782c0ff */
[----:B------:R-:W1:Y:S01]  /*11d0*/  LDCU UR5, c[0x0][0x3a0] ;  /* 0x00007400ff0577ac */ /* 0x000e620008000800 */
[----:B------:R-:W-:Y:S01]  /*11e0*/  SHF.L.U32 R39, R39, 0x10, RZ ;  /* 0x0000001027277819 */ /* 0x000fe200000006ff */
[----:B------:R-:W2:Y:S01]  /*11f0*/  SHFL.BFLY PT, R33, R26, 0x8, 0x1f ;  /* 0x0d001f001a217f89 */ /* 0x000ea200000e0000 */
[----:B------:R-:W-:Y:S01]  /*1200*/  SHF.L.U32 R40, R40, 0x10, RZ ;  /* 0x0000001028287819 */ /* 0x000fe200000006ff */
[----:B------:R-:W3:Y:S01]  /*1210*/  LDCU.64 UR10, c[0x0][0x380] ;  /* 0x00007000ff0a77ac */ /* 0x000ee20008000a00 */
[----:B------:R-:W-:Y:S01]  /*1220*/  LOP3.LUT R55, R55, 0x1, RZ, 0x3c, !PT ;  /* 0x0000000137377812 */ /* 0x000fe200078e3cff */
[----:B------:R-:W4:Y:S01]  /*1230*/  LDCU.64 UR12, c[0x0][0x3a8] ;  /* 0x00007500ff0c77ac */ /* 0x000f220008000a00 */
[----:B0-----:R-:W-:Y:S01]  /*1240*/  FADD.FTZ R32, R32, R27 ;  /* 0x0000001b20207221 */ /* 0x001fe20000010000 */
[----:B--2---:R-:W-:-:S04]  /*1250*/  FADD.FTZ R33, R33, R26 ;  /* 0x0000001a21217221 */ /* 0x004fc80000010000 */
[----:B------:R-:W0:Y:S04]  /*1260*/  SHFL.BFLY PT, R35, R32, 0x4, 0x1f ;  /* 0x0c801f0020237f89 */ /* 0x000e2800000e0000 */
[----:B------:R-:W2:Y:S01]  /*1270*/  SHFL.BFLY PT, R34, R33, 0x4, 0x1f ;  /* 0x0c801f0021227f89 */ /* 0x000ea200000e0000 */
[----:B0-----:R-:W-:Y:S01]  /*1280*/  FADD.FTZ R35, R32, R35 ;  /* 0x0000002320237221 */ /* 0x001fe20000010000 */
[----:B--2---:R-:W-:-:S04]  /*1290*/  FADD.FTZ R36, R33, R34 ;  /* 0x0000002221247221 */ /* 0x004fc80000010000 */
[----:B------:R-:W0:Y:S01]  /*12a0*/  SHFL.BFLY PT, R44, R35, 0x2, 0x1f ;  /* 0x0c401f00232c7f89 */ /* 0x000e2200000e0000 */
[----:B------:R-:W2:Y:S03]  /*12b0*/  @!P0 LDC.64 R32, c[0x0][0x3b0] ;  /* 0x0000ec00ff208b82 */ /* 0x000ea60000000a00 */
[----:B------:R-:W5:Y:S01]  /*12c0*/  SHFL.BFLY PT, R37, R36, 0x2, 0x1f ;  /* 0x0c401f0024257f89 */ /* 0x000f6200000e0000 */
[----:B0-----:R-:W-:Y:S01]  /*12d0*/  FADD.FTZ R44, R35, R44 ;  /* 0x0000002c232c7221 */ /* 0x001fe20000010000 */
[----:B-----5:R-:W-:-:S04]  /*12e0*/  FADD.FTZ R37, R36, R37 ;  /* 0x0000002524257221 */ /* 0x020fc80000010000 */
[----:B------:R-:W0:Y:S04]  /*12f0*/  SHFL.BFLY PT, R27, R44, 0x1, 0x1f ;  /* 0x0c201f002c1b7f89 */ /* 0x000e2800000e0000 */
[----:B------:R-:W5:Y:S01]  /*1300*/  SHFL.BFLY PT, R26, R37, 0x1, 0x1f ;  /* 0x0c201f00251a7f89 */ /* 0x000f6200000e0000 */
[----:B0-----:R-:W-:-:S04]  /*1310*/  FADD.FTZ R27, R44, R27 ;  /* 0x0000001b2c1b7221 */ /* 0x001fc80000010000 */
[----:B------:R-:W-:Y:S01]  /*1320*/  @!P1 FMUL.FTZ R34, R27, 6.5104170062113553286e-05 ;  /* 0x388888891b229820 */ /* 0x000fe20000410000 */
[----:B-----5:R-:W-:-:S03]  /*1330*/  FADD.FTZ R27, R37, R26 ;  /* 0x0000001a251b7221 */ /* 0x020fc60000010000 */
[----:B------:R-:W-:-:S04]  /*1340*/  @!P1 FMUL.FTZ R26, R34, R34 ;  /* 0x00000022221a9220 */ /* 0x000fc80000410000 */
[----:B------:R-:W-:-:S05]  /*1350*/  @!P1 FFMA.FTZ R26, R27, 6.5104170062113553286e-05, -R26 ;  /* 0x388888891b1a9823 */ /* 0x000fca000001081a */
[----:B------:R-:W-:-:S05]  /*1360*/  @!P1 FMNMX.FTZ R35, RZ, R26, !PT ;  /* 0x0000001aff239209 */ /* 0x000fca0007810000 */
[----:B------:R-:W-:Y:S01]  /*1370*/  @!P1 STS.64 [R4+UR4], R34 ;  /* 0x0000002204009988 */ /* 0x000fe20008000a04 */
[----:B------:R-:W-:Y:S01]  /*1380*/  BAR.SYNC.DEFER_BLOCKING 0x0 ;  /* 0x0000000000007b1d */ /* 0x000fe20000010000 */
[----:B------:R-:W-:-:S04]  /*1390*/  @!P0 LEA R37, P1, R63, R54, 0x6 ;  /* 0x000000363f258211 */ /* 0x000fc800078230ff */
[----:B------:R-:W-:Y:S02]  /*13a0*/  @!P0 LEA.HI.X R44, R63, RZ, R62, 0x6, P1 ;  /* 0x000000ff3f2c8211 */ /* 0x000fe400008f343e */
[C---:B--2---:R-:W-:Y:S02]  /*13b0*/  @!P0 LEA R36, P1, R37.reuse, R32, 0x2 ;  /* 0x0000002025248211 */ /* 0x044fe400078210ff */
[----:B------:R-:W-:Y:S02]  /*13c0*/  MOV R63, R38 ;  /* 0x00000026003f7202 */ /* 0x000fe40000000f00 */
[----:B------:R-:W-:Y:S02]  /*13d0*/  @!P0 LEA.HI.X R37, R37, R33, R44, 0x2, P1 ;  /* 0x0000002125258211 */ /* 0x000fe400008f142c */
[----:B---3--:R-:W-:Y:S01]  /*13e0*/  IADD3 R58, P1, PT, R58, UR10, RZ ;  /* 0x0000000a3a3a7c10 */ /* 0x008fe2000ff3e0ff */
[----:B------:R-:W1:Y:S04]  /*13f0*/  LDS.64 R26, [R23] ;  /* 0x00000000171a7984 */ /* 0x000e680000000a00 */
[----:B------:R-:W0:Y:S01]  /*1400*/  @!P0 LDS.64 R32, [R5+UR4] ;  /* 0x0000000405208984 */ /* 0x000e220008000a00 */
[----:B-1----:R-:W-:Y:S01]  /*1410*/  FADD.FTZ R27, R27, UR5 ;  /* 0x000000051b1b7e21 */ /* 0x002fe20008010000 */
[--C-:B------:R-:W-:Y:S01]  /*1420*/  FADD.FTZ R34, R3, -R26.reuse ;  /* 0x8000001a03227221 */ /* 0x100fe20000010000 */
[--C-:B------:R-:W-:Y:S01]  /*1430*/  FADD.FTZ R50, R67, -R26.reuse ;  /* 0x8000001a43327221 */ /* 0x100fe20000010000 */
[--C-:B------:R-:W-:Y:S01]  /*1440*/  FADD.FTZ R44, R59, -R26.reuse ;  /* 0x8000001a3b2c7221 */ /* 0x100fe20000010000 */
[--C-:B------:R-:W-:Y:S01]  /*1450*/  FADD.FTZ R46, R61, -R26.reuse ;  /* 0x8000001a3d2e7221 */ /* 0x100fe20000010000 */
[--C-:B------:R-:W-:Y:S01]  /*1460*/  FADD.FTZ R48, R57, -R26.reuse ;  /* 0x8000001a39307221 */ /* 0x100fe20000010000 */
[----:B------:R-:W1:Y:S01]  /*1470*/  MUFU.RSQ R27, R27 ;  /* 0x0000001b001b7308 */ /* 0x000e620000001400 */
[--C-:B------:R-:W-:Y:S01]  /*1480*/  FADD.FTZ R62, R65, -R26.reuse ;  /* 0x8000001a413e7221 */ /* 0x100fe20000010000 */
[--C-:B------:R-:W-:Y:S01]  /*1490*/  FADD.FTZ R64, R71, -R26.reuse ;  /* 0x8000001a47407221 */ /* 0x100fe20000010000 */
[----:B------:R-:W-:Y:S01]  /*14a0*/  FADD.FTZ R66, R69, -R26 ;  /* 0x8000001a45427221 */ /* 0x000fe20000010000 */
[----:B------:R-:W-:Y:S01]  /*14b0*/  SHF.L.U32 R3, R28, 0x10, RZ ;  /* 0x000000101c037819 */ /* 0x000fe200000006ff */
[----:B0-----:R0:W-:Y:S01]  /*14c0*/  @!P0 STG.E.64 desc[UR8][R36.64], R32 ;  /* 0x0000002024008986 */ /* 0x0011e2000c101b08 */
[----:B------:R-:W-:-:S02]  /*14d0*/  SHF.L.U32 R26, R30, 0x10, RZ ;  /* 0x000000101e1a7819 */ /* 0x000fc400000006ff */
[----:B------:R-:W-:Y:S02]  /*14e0*/  IADD3.X R59, PT, PT, R56, UR11, RZ, P1, !PT ;  /* 0x0000000b383b7c10 */ /* 0x000fe40008ffe4ff */
[----:B----4-:R-:W-:-:S04]  /*14f0*/  ISETP.GE.U32.AND P1, PT, R38, UR12, PT ;  /* 0x0000000c26007c0c */ /* 0x010fc8000bf26070 */
[----:B------:R-:W-:Y:S01]  /*1500*/  ISETP.GE.AND.EX P1, PT, R43, UR13, PT, P1 ;  /* 0x0000000d2b007c0c */ /* 0x000fe2000bf26310 */
[C---:B-1----:R-:W-:Y:S01]  /*1510*/  FMUL.FTZ R34, R27.reuse, R34 ;  /* 0x000000221b227220 */ /* 0x042fe20000410000 */
[C---:B------:R-:W-:Y:S01]  /*1520*/  FMUL.FTZ R50, R27.reuse, R50 ;  /* 0x000000321b327220 */ /* 0x040fe20000410000 */
[C---:B------:R-:W-:Y:S01]  /*1530*/  FMUL.FTZ R35, R27.reuse, R48 ;  /* 0x000000301b237220 */ /* 0x040fe20000410000 */
[----:B------:R-:W-:Y:S01]  /*1540*/  FMUL.FTZ R44, R27, R44 ;  /* 0x0000002c1b2c7220 */ /* 0x000fe20000410000 */
[--C-:B------:R-:W-:Y:S01]  /*1550*/  FFMA.FTZ R34, R34, R3, R26.reuse ;  /* 0x0000000322227223 */ /* 0x100fe2000001001a */
[----:B------:R-:W-:Y:S01]  /*1560*/  FFMA.FTZ R50, R3, R50, R26 ;  /* 0x0000003203327223 */ /* 0x000fe2000001001a */
[C---:B------:R-:W-:Y:S01]  /*1570*/  FMUL.FTZ R46, R27.reuse, R46 ;  /* 0x0000002e1b2e7220 */ /* 0x040fe20000410000 */
[C---:B------:R-:W-:Y:S01]  /*1580*/  FMUL.FTZ R62, R27.reuse, R62 ;  /* 0x0000003e1b3e7220 */ /* 0x040fe20000410000 */
[C---:B------:R-:W-:Y:S01]  /*1590*/  FMUL.FTZ R64, R27.reuse, R64 ;  /* 0x000000401b407220 */ /* 0x040fe20000410000 */
[----:B------:R-:W-:Y:S01]  /*15a0*/  FMUL.FTZ R66, R27, R66 ;  /* 0x000000421b427220 */ /* 0x000fe20000410000 */
[----:B------:R-:W-:Y:S01]  /*15b0*/  SHF.L.U32 R26, R41, 0x10, RZ ;  /* 0x00000010291a7819 */ /* 0x000fe200000006ff */
[----:B------:R-:W-:Y:S01]  /*15c0*/  IMAD.U32 R27, R29, 0x10000, RZ ;  /* 0x000100001d1b7824 */ /* 0x000fe200078e00ff */
[----:B------:R-:W-:-:S02]  /*15d0*/  SHF.L.U32 R48, R31, 0x10, RZ ;  /* 0x000000101f307819 */ /* 0x000fc400000006ff */
[----:B------:R-:W-:Y:S01]  /*15e0*/  SHF.L.U32 R41, R42, 0x10, RZ ;  /* 0x000000102a297819 */ /* 0x000fe200000006ff */
[--C-:B------:R-:W-:Y:S01]  /*15f0*/  FFMA.FTZ R3, R44, R39, R26.reuse ;  /* 0x000000272c037223 */ /* 0x100fe2000001001a */
[----:B------:R-:W-:Y:S01]  /*1600*/  FFMA.FTZ R39, R39, R62, R26 ;  /* 0x0000003e27277223 */ /* 0x000fe2000001001a */
[--C-:B------:R-:W-:Y:S01]  /*1610*/  FFMA.FTZ R46, R46, R27, R48.reuse ;  /* 0x0000001b2e2e7223 */ /* 0x100fe20000010030 */
[----:B------:R-:W-:Y:S01]  /*1620*/  FFMA.FTZ R64, R27, R64, R48 ;  /* 0x000000401b407223 */ /* 0x000fe20000010030 */
[--C-:B------:R-:W-:Y:S01]  /*1630*/  FFMA.FTZ R27, R35, R40, R41.reuse ;  /* 0x00000028231b7223 */ /* 0x100fe20000010029 */
[----:B------:R-:W-:Y:S01]  /*1640*/  FFMA.FTZ R35, R40, R66, R41 ;  /* 0x0000004228237223 */ /* 0x000fe20000010029 */
[----:B------:R-:W-:Y:S02]  /*1650*/  F2FP.BF16.F32.PACK_AB R26, R3, R34 ;  /* 0x00000022031a723e */ /* 0x000fe400000010ff */
[----:B------:R-:W-:Y:S02]  /*1660*/  F2FP.BF16.F32.PACK_AB R34, R39, R50 ;  /* 0x000000322722723e */ /* 0x000fe400000010ff */
[----:B------:R-:W-:-:S02]  /*1670*/  F2FP.BF16.F32.PACK_AB R27, R27, R46 ;  /* 0x0000002e1b1b723e */ /* 0x000fc400000010ff */
[----:B------:R-:W-:Y:S02]  /*1680*/  F2FP.BF16.F32.PACK_AB R35, R35, R64 ;  /* 0x000000402323723e */ /* 0x000fe400000010ff */
[----:B------:R-:W-:Y:S01]  /*1690*/  MOV R62, R43 ;  /* 0x0000002b003e7202 */ /* 0x000fe20000000f00 */
[----:B------:R0:W-:Y:S04]  /*16a0*/  STG.E.64 desc[UR8][R58.64], R26 ;  /* 0x0000001a3a007986 */ /* 0x0001e8000c101b08 */
[----:B------:R0:W-:Y:S01]  /*16b0*/  STG.E.64 desc[UR8][R58.64+0x1e00], R34 ;  /* 0x001e00223a007986 */ /* 0x0001e2000c101b08 */
[----:B------:R-:W-:Y:S05]  /*16c0*/  @!P1 BRA `(.L_x_732) ;  /* 0xfffffff000549947 */ /* 0x000fea000383ffff */
[----:B------:R-:W-:Y:S05]  /*16d0*/  EXIT ;  /* 0x000000000000794d */ /* 0x000fea0003800000 */
.L_x_733:
        /* <DEDUP_REMOVED lines=10> */
.L_x_1848:


//--------------------- .text._ZN13group_norm_v214gn_cuda_kernelI13__nv_bfloat16Li480ELi3ELi32ELi60ELi256ELb0ELi4ELi960ELi960ELi4ELb1ELi5ELb0ELb0ENS_16CompileConditionILi1000EEEEEvPT_PKS4_S7_S7_flPfS8_Pj --------------------------
	.section	.text._ZN13group_norm_v214gn_cuda_kernelI13__nv_bfloat16Li480ELi3ELi32ELi60ELi256ELb0ELi4ELi960ELi960ELi4ELb1ELi5ELb0ELb0ENS_16CompileConditionILi1000EEEEEvPT_PKS4_S7_S7_flPfS8_Pj,"ax",@progbits
	.align	128
        .global         _ZN13group_norm_v214gn_cuda_kernelI13__nv_bfloat16Li480ELi3ELi32ELi60ELi256ELb0ELi4ELi960ELi960ELi4ELb1ELi5ELb0ELb0ENS_16CompileConditionILi1000EEEEEvPT_PKS4_S7_S7_flPfS8_Pj
        .type           _ZN13group_norm_v214gn_cuda_kernelI13__nv_bfloat16Li480ELi3ELi32ELi60ELi256ELb0ELi4ELi960ELi960ELi4ELb1ELi5ELb0ELb0ENS_16CompileConditionILi1000EEEEEvPT_PKS4_S7_S7_flPfS8_Pj,@function
        .size           _ZN13group_norm_v214gn_cuda_kernelI13__nv_bfloat16Li480ELi3ELi32ELi60ELi256ELb0ELi4ELi960ELi960ELi4ELb1ELi5ELb0ELb0ENS_16CompileConditionILi1000EEEEEvPT_PKS4_S7_S7_flPfS8_Pj,(.L_x_1849 - _ZN13group_norm_v214gn_cuda_kernelI13__nv_bfloat16Li480ELi3ELi32ELi60ELi256ELb0ELi4ELi960ELi960ELi4ELb1ELi5ELb0ELb0ENS_16CompileConditionILi1000EEEEEvPT_PKS4_S7_S7_flPfS8_Pj)
        .other          _ZN13group_norm_v214gn_cuda_kernelI13__nv_bfloat16Li480ELi3ELi32ELi60ELi256ELb0ELi4ELi960ELi960ELi4ELb1ELi5ELb0ELb0ENS_16CompileConditionILi1000EEEEEvPT_PKS4_S7_S7_flPfS8_Pj,@"STO_CUDA_ENTRY STV_DEFAULT"
_ZN13group_norm_v214gn_cuda_kernelI13__nv_bfloat16Li480ELi3ELi32ELi60ELi256ELb0ELi4ELi960ELi960ELi4ELb1ELi5ELb0ELb0ENS_16CompileConditionILi1000EEEEEvPT_PKS4_S7_S7_flPfS8_Pj:
.text._ZN13group_norm_v214gn_cuda_kernelI13__nv_bfloat16Li480ELi3ELi32ELi60ELi256ELb0ELi4ELi960ELi960ELi4ELb1ELi5ELb0ELb0ENS_16CompileConditionILi1000EEEEEvPT_PKS4_S7_S7_flPfS8_Pj:
[----:B------:R-:W-:Y:S08]  /*0000*/  LDC R1, c[0x0][0x37c] ;  /* 0x0000df00ff017b82 */ /* 0x000ff00000000800 */
[----:B------:R-:W0:Y:S08]  /*0010*/  LDC.64 R2, c[0x0][0x3a8] ;  /* 0x0000ea00ff027b82 */ /* 0x000e300000000a00 */
[----:B------:R-:W1:Y:S01]  /*0020*/  S2UR UR4, SR_CTAID.Y ;  /* 0x00000000000479c3 */ /* 0x000e620000002600 */
[----:B0-----:R-:W-:-:S02]  /*0030*/  SHF.L.U32 R4, R2, 0x1, RZ ;  /* 0x0000000102047819 */ /* 0x001fc400000006ff */
[----:B------:R-:W-:Y:S02]  /*0040*/  SHF.L.U64.HI R0, R2, 0x1, R3 ;  /* 0x0000000102007819 */ /* 0x000fe40000010203 */
[----:B-1----:R-:W-:-:S04]  /*0050*/  ISETP.GT.U32.AND P0, PT, R4, UR4, PT ;  /* 0x0000000404007c0c */ /* 0x002fc8000bf04070 */
[----:B------:R-:W-:-:S13]  /*0060*/  ISETP.GT.AND.EX P0, PT, R0, RZ, PT, P0 ;  /* 0x000000ff0000720c */ /* 0x000fda0003f04300 */
[----:B------:R-:W-:Y:S05]  /*0070*/  @!P0 EXIT ;  /* 0x000000000000894d */ /* 0x000fea0003800000 */
[----:B------:R-:W0:Y:S01]  /*0080*/  S2R R0, SR_TID.X ;  /* 0x0000000000007919 */ /* 0x000e220000002100 */
[----:B------:R-:W1:Y:S01]  /*0090*/  LDC.64 R6, c[0x0][0x3b0] ;  /* 0x0000ec00ff067b82 */ /* 0x000e620000000a00 */
[----:B------:R-:W-:Y:S01]  /*00a0*/  UMOV UR8, UR4 ;  /* 0x0000000400087c82 */ /* 0x000fe20008000000 */
[----:B------:R-:W2:Y:S01]  /*00b0*/  LDCU.64 UR12, c[0x0][0x358] ;  /* 0x00006b00ff0c77ac */ /* 0x000ea20008000a00 */
[----:B------:R-:W3:Y:S01]  /*00c0*/  S2R R3, SR_CgaCtaId ;  /* 0x0000000000037919 */ /* 0x000ee20000008800 */
[----:B------:R-:W-:Y:S01]  /*00d0*/  UMOV UR5, URZ ;  /* 0x000000ff00057c82 */ /* 0x000fe20008000000 */
[----:B------:R-:W4:Y:S01]  /*00e0*/  S2R R4, SR_CTAID.X ;  /* 0x0000000000047919 */ /* 0x000f220000002500 */
[----:B------:R-:W-:Y:S01]  /*00f0*/  UMOV UR4, URZ ;  /* 0x000000ff00047c82 */ /* 0x000fe20008000000 */
[----:B-1----:R-:W-:Y:S02]  /*0100*/  ISETP.EQ.U32.AND P1, PT, R6, RZ, PT ;  /* 0x000000ff0600720c */ /* 0x002fe40003f22070 */
[----:B0-----:R-:W-:-:S05]  /*0110*/  LOP3.LUT R2, R0, 0xffff, RZ, 0xc0, !PT ;  /* 0x0000ffff00027812 */ /* 0x001fca00078ec0ff */
[----:B------:R-:W-:Y:S01]  /*0120*/  IMAD R2, R2, 0x8889, RZ ;  /* 0x0000888902027824 */ /* 0x000fe200078e02ff */
[----:B----4-:R-:W-:-:S04]  /*0130*/  LOP3.LUT P0, RZ, R4, 0x3f, RZ, 0xc0, !PT ;  /* 0x0000003f04ff7812 */ /* 0x010fc8000780c0ff */
[----:B------:R-:W-:Y:S02]  /*0140*/  SHF.R.U32.HI R10, RZ, 0x17, R2 ;  /* 0x00000017ff0a7819 */ /* 0x000fe40000011602 */
[----:B------:R-:W-:Y:S02]  /*0150*/  ISETP.EQ.OR.EX P0, PT, R7, RZ, P0, P1 ;  /* 0x000000ff0700720c */ /* 0x000fe40000702710 */
[----:B------:R-:W-:Y:S02]  /*0160*/  PRMT R2, R10, 0x9910, RZ ;  /* 0x000099100a027816 */ /* 0x000fe400000000ff */
[----:B------:R-:W-:-:S03]  /*0170*/  ISETP.GT.U32.OR P0, PT, R0, 0xf, P0 ;  /* 0x0000000f0000780c */ /* 0x000fc60000704470 */
[----:B------:R-:W-:-:S05]  /*0180*/  IMAD R2, R2, 0xf0, RZ ;  /* 0x000000f002027824 */ /* 0x000fca00078e02ff */
[----:B------:R-:W-:Y:S02]  /*0190*/  IADD3 R5, PT, PT, RZ, -R2, RZ ;  /* 0x80000002ff057210 */ /* 0x000fe40007ffe0ff */
[----:B------:R-:W-:Y:S02]  /*01a0*/  MOV R2, 0x400 ;  /* 0x0000040000027802 */ /* 0x000fe40000000f00 */
[----:B------:R-:W-:Y:S02]  /*01b0*/  PRMT R5, R5, 0x7710, RZ ;  /* 0x0000771005057816 */ /* 0x000fe400000000ff */
[----:B---3--:R-:W-:Y:S02]  /*01c0*/  LEA R3, R3, R2, 0x18 ;  /* 0x0000000203037211 */ /* 0x008fe400078ec0ff */
[----:B------:R-:W-:Y:S02]  /*01d0*/  IADD3 R6, PT, PT, R5, R0, RZ ;  /* 0x0000000005067210 */ /* 0x000fe40007ffe0ff */
[----:B------:R-:W-:-:S02]  /*01e0*/  SHF.L.U32 R2, R4, 0x2, RZ ;  /* 0x0000000204027819 */ /* 0x000fc400000006ff */
[----:B------:R-:W-:Y:S02]  /*01f0*/  LOP3.LUT R6, R6, 0xffff, RZ, 0xc0, !PT ;  /* 0x0000ffff06067812 */ /* 0x000fe400078ec0ff */
[----:B------:R-:W-:-:S03]  /*0200*/  LOP3.LUT R5, R2, 0xfc, RZ, 0xc0, !PT ;  /* 0x000000fc02057812 */ /* 0x000fc600078ec0ff */
[----:B------:R-:W-:Y:S02]  /*0210*/  IMAD R3, R6, 0x18, R3 ;  /* 0x0000001806037824 */ /* 0x000fe400078e0203 */
[----:B------:R-:W-:-:S03]  /*0220*/  IMAD.IADD R8, R10, 0x1, R5 ;  /* 0x000000010a087824 */ /* 0x000fc600078e0205 */
[----:B--2---:R-:W-:-:S07]  /*0230*/  LEA R10, R10, R3, 0x3 ;  /* 0x000000030a0a7211 */ /* 0x004fce00078e18ff */
.L_x_746:
[----:B------:R-:W-:Y:S01]  /*0240*/  ULOP3.LUT UR6, UR8, 0x1, URZ, 0xc0, !UPT ;  /* 0x0000000108067892 */ /* 0x000fe2000f8ec0ff */
[----:B------:R-:W-:Y:S01]  /*0250*/  HFMA2 R37, -RZ, RZ, 0, 0 ;  /* 0x00000000ff257431 */ /* 0x000fe200000001ff */
[----:B------:R-:W-:Y:S01]  /*0260*/  USHF.R.U64 UR14, UR8, 0x1, UR5 ;  /* 0x00000001080e7899 */ /* 0x000fe20008001205 */
[----:B------:R-:W-:Y:S01]  /*0270*/  IMAD R5, R8, 0x780, RZ ;  /* 0x0000078008057824 */ /* 0x000fe200078e02ff */
[----:B------:R-:W-:Y:S01]  /*0280*/  UIMAD UR9, UR6, 0x3c0, URZ ;  /* 0x000003c0060978a4 */ /* 0x000fe2000f8e02ff */
[----:B0-----:R-:W0:Y:S01]  /*0290*/  LDC.64 R16, c[0x0][0x390] ;  /* 0x0000e400ff107b82 */ /* 0x001e220000000a00 */
[----:B------:R-:W1:Y:S02]  /*02a0*/  LDCU.64 UR10, c[0x0][0x388] ;  /* 0x00007100ff0a77ac */ /* 0x000e640008000a00 */
[----:B------:R-:W-:Y:S02]  /*02b0*/  MOV R3, UR14 ;  /* 0x0000000e00037c02 */ /* 0x000fe40008000f00 */
[----:B------:R-:W-:Y:S01]  /*02c0*/  LEA R36, R6, UR9, 0x2 ;  /* 0x0000000906247c11 */ /* 0x000fe2000f8e10ff */
[----:B------:R-:W-:-:S02]  /*02d0*/  USHF.R.U32.HI UR15, URZ, 0x1, UR5 ;  /* 0x00000001ff0f7899 */ /* 0x000fc40008011605 */
[----:B------:R-:W2:Y:S02]  /*02e0*/  LDC.64 R14, c[0x0][0x398] ;  /* 0x0000e600ff0e7b82 */ /* 0x000ea40000000a00 */
[----:B------:R-:W-:Y:S01]  /*02f0*/  IMAD.WIDE.U32 R2, R3, 0x78000, R36 ;  /* 0x0007800003027825 */ /* 0x000fe200078e0024 */
[----:B------:R-:W-:Y:S02]  /*0300*/  UIMAD UR6, UR15, 0x78000, URZ ;  /* 0x000780000f0678a4 */ /* 0x000fe4000f8e02ff */
[----:B------:R-:W-:-:S04]  /*0310*/  IADD3 R4, P1, PT, R5, R2, RZ ;  /* 0x0000000205047210 */ /* 0x000fc80007f3e0ff */
[----:B------:R-:W-:Y:S02]  /*0320*/  IADD3.X R3, PT, PT, R3, UR6, RZ, P1, !PT ;  /* 0x0000000603037c10 */ /* 0x000fe40008ffe4ff */
[C---:B------:R-:W-:Y:S02]  /*0330*/  SHF.L.U32 R2, R4.reuse, 0x1, RZ ;  /* 0x0000000104027819 */ /* 0x040fe400000006ff */
[----:B------:R-:W-:Y:S02]  /*0340*/  SHF.L.U64.HI R4, R4, 0x1, R3 ;  /* 0x0000000104047819 */ /* 0x000fe40000010203 */
[----:B-1----:R-:W-:-:S04]  /*0350*/  IADD3 R18, P1, PT, R2, UR10, RZ ;  /* 0x0000000a02127c10 */ /* 0x002fc8000ff3e0ff */
[----:B------:R-:W-:-:S05]  /*0360*/  IADD3.X R19, PT, PT, R4, UR11, RZ, P1, !PT ;  /* 0x0000000b04137c10 */ /* 0x000fca0008ffe4ff */
[----:B------:R-:W3:Y:S04]  /*0370*/  LDG.E.64.CONSTANT R12, desc[UR12][R18.64] ;  /* 0x0000000c120c7981 */ /* 0x000ee8000c1e9b00 */
[----:B------:R1:W4:Y:S01]  /*0380*/  LDG.E.64.CONSTANT R32, desc[UR12][R18.64+0x1e00] ;  /* 0x001e000c12207981 */ /* 0x000322000c1e9b00 */
[----:B0-----:R-:W-:-:S04]  /*0390*/  IMAD.WIDE.U32 R16, R36, 0x2, R16 ;  /* 0x0000000224107825 */ /* 0x001fc800078e0010 */
[----:B--2---:R-:W-:Y:S02]  /*03a0*/  IMAD.WIDE.U32 R14, R36, 0x2, R14 ;  /* 0x00000002240e7825 */ /* 0x004fe400078e000e */
[----:B------:R-:W5:Y:S04]  /*03b0*/  LDG.E.64.CONSTANT R16, desc[UR12][R16.64] ;  /* 0x0000000c10107981 */ /* 0x000f68000c1e9b00 */
[----:B------:R-:W5:Y:S01]  /*03c0*/  LDG.E.64.CONSTANT R14, desc[UR12][R14.64] ;  /* 0x0000000c0e0e7981 */ /* 0x000f62000c1e9b00 */
[----:B------:R-:W-:Y:S01]  /*03d0*/  ISETP.GT.U32.AND P1, PT, R0, 0x1f, PT ;  /* 0x0000001f0000780c */ /* 0x000fe20003f24070 */
[----:B------:R-:W-:Y:S01]  /*03e0*/  UIADD3 UR7, UP0, UPT, UR8, 0x5, URZ ;  /* 0x0000000508077890 */ /* 0x000fe2000ff1e0ff */
[----:B------:R-:W-:Y:S01]  /*03f0*/  BSSY.RECONVERGENT B0, `(.L_x_734) ;  /* 0x0000095000007945 */ /* 0x000fe20003800200 */
[----:B------:R-:W-:Y:S01]  /*0400*/  USHF.L.U32 UR6, UR8, 0x4, URZ ;  /* 0x0000000408067899 */ /* 0x000fe200080006ff */
[----:B------:R-:W-:Y:S01]  /*0410*/  CS2R R30, SRZ ;  /* 0x00000000001e7805 */ /* 0x000fe2000001ff00 */
[----:B------:R-:W-:-:S02]  /*0420*/  UIADD3.X UR5, UPT, UPT, URZ, UR5, URZ, UP0, !UPT ;  /* 0x00000005ff057290 */ /* 0x000fc400087fe4ff */
[----:B------:R-:W-:Y:S01]  /*0430*/  ULOP3.LUT UR10, UR6, 0x10, URZ, 0xc0, !UPT ;  /* 0x00000010060a7892 */ /* 0x000fe2000f8ec0ff */
[----:B------:R-:W-:Y:S01]  /*0440*/  UMOV UR8, UR7 ;  /* 0x0000000700087c82 */ /* 0x000fe20008000000 */
[C---:B---3--:R-:W-:Y:S01]  /*0450*/  PRMT R5, R12.reuse, 0x7632, R5 ;  /* 0x000076320c057816 */ /* 0x048fe20000000005 */
[----:B------:R-:W-:Y:S01]  /*0460*/  IMAD.U32 R3, R12, 0x10000, RZ ;  /* 0x000100000c037824 */ /* 0x000fe200078e00ff */
[----:B------:R-:W-:Y:S02]  /*0470*/  PRMT R9, R13, 0x7632, R9 ;  /* 0x000076320d097816 */ /* 0x000fe40000000009 */
[----:B------:R-:W-:Y:S01]  /*0480*/  SHF.L.U32 R5, R5, 0x10, RZ ;  /* 0x0000001005057819 */ /* 0x000fe200000006ff */
[----:B------:R-:W-:Y:S01]  /*0490*/  FADD.FTZ R12, RZ, R3 ;  /* 0x00000003ff0c7221 */ /* 0x000fe20000010000 */
[----:B-1----:R-:W-:Y:S01]  /*04a0*/  FFMA.FTZ R18, R3, R3, RZ ;  /* 0x0000000303127223 */ /* 0x002fe200000100ff */
[----:B------:R-:W-:Y:S02]  /*04b0*/  SHF.L.U32 R7, R13, 0x10, RZ ;  /* 0x000000100d077819 */ /* 0x000fe400000006ff */
[----:B------:R-:W-:Y:S01]  /*04c0*/  FADD.FTZ R12, R12, R5 ;  /* 0x000000050c0c7221 */ /* 0x000fe20000010000 */
[----:B------:R-:W-:Y:S01]  /*04d0*/  FFMA.FTZ R18, R5, R5, R18 ;  /* 0x0000000505127223 */ /* 0x000fe20000010012 */
[----:B------:R-:W-:-:S02]  /*04e0*/  SHF.L.U32 R9, R9, 0x10, RZ ;  /* 0x0000001009097819 */ /* 0x000fc400000006ff */
[----:B------:R-:W-:Y:S01]  /*04f0*/  FADD.FTZ R12, R12, R7 ;  /* 0x000000070c0c7221 */ /* 0x000fe20000010000 */
[----:B------:R-:W-:Y:S01]  /*0500*/  FFMA.FTZ R18, R7, R7, R18 ;  /* 0x0000000707127223 */ /* 0x000fe20000010012 */
[C---:B----4-:R-:W-:Y:S02]  /*0510*/  PRMT R13, R32.reuse, 0x7632, R13 ;  /* 0x00007632200d7816 */ /* 0x050fe4000000000d */
[----:B------:R-:W-:Y:S01]  /*0520*/  SHF.L.U32 R11, R32, 0x10, RZ ;  /* 0x00000010200b7819 */ /* 0x000fe200000006ff */
[----:B------:R-:W-:Y:S01]  /*0530*/  FADD.FTZ R12, R12, R9 ;  /* 0x000000090c0c7221 */ /* 0x000fe20000010000 */
[----:B------:R-:W-:Y:S01]  /*0540*/  FFMA.FTZ R18, R9, R9, R18 ;  /* 0x0000000909127223 */ /* 0x000fe20000010012 */
[----:B------:R-:W-:Y:S01]  /*0550*/  IMAD.U32 R13, R13, 0x10000, RZ ;  /* 0x000100000d0d7824 */ /* 0x000fe200078e00ff */
[----:B------:R-:W-:Y:S01]  /*0560*/  PRMT R35, R33, 0x7632, R35 ;  /* 0x0000763221237816 */ /* 0x000fe20000000023 */
[----:B------:R-:W-:Y:S01]  /*0570*/  FADD.FTZ R12, R12, R11 ;  /* 0x0000000b0c0c7221 */ /* 0x000fe20000010000 */
[----:B------:R-:W-:Y:S01]  /*0580*/  FFMA.FTZ R18, R11, R11, R18 ;  /* 0x0000000b0b127223 */ /* 0x000fe20000010012 */
        /* <DEDUP_REMOVED lines=12> */
[C---:B------:R-:W-:Y:S02]  /*0650*/  LEA.HI R29, R0.reuse, UR10, RZ, 0x1f ;  /* 0x0000000a001d7c11 */ /* 0x040fe4000f8ff8ff */
[----:B------:R-:W-:Y:S02]  /*0660*/  MOV R18, 0x3c ;  /* 0x0000003c00127802 */ /* 0x000fe40000000f00 */
[----:B------:R-:W-:Y:S02]  /*0670*/  MOV R12, 0x400 ;  /* 0x00000400000c7802 */ /* 0x000fe40000000f00 */
[----:B------:R-:W-:Y:S01]  /*0680*/  SHF.L.U32 R28, R0, 0x3, RZ ;  /* 0x00000003001c7819 */ /* 0x000fe200000006ff */
[----:B------:R-:W-:-:S03]  /*0690*/  IMAD R29, R29, R18, -UR9 ;  /* 0x800000091d1d7e24 */ /* 0x000fc6000f8e0212 */
[----:B------:R-:W-:Y:S01]  /*06a0*/  LOP3.LUT R28, R28, 0x8, RZ, 0xc0, !PT ;  /* 0x000000081c1c7812 */ /* 0x000fe200078ec0ff */
[C---:B------:R-:W-:Y:S01]  /*06b0*/  VIADD R18, R29.reuse, 0x4 ;  /* 0x000000041d127836 */ /* 0x040fe20000000000 */
[C---:B------:R-:W-:Y:S02]  /*06c0*/  IADD3 R20, PT, PT, R29.reuse, 0x8, RZ ;  /* 0x000000081d147810 */ /* 0x040fe40007ffe0ff */
[----:B------:R-:W-:Y:S02]  /*06d0*/  IADD3 R22, PT, PT, R29, 0xc, RZ ;  /* 0x0000000c1d167810 */ /* 0x000fe40007ffe0ff */
[----:B------:R-:W-:Y:S02]  /*06e0*/  SHF.R.U32.HI R21, RZ, 0x2, R18 ;  /* 0x00000002ff157819 */ /* 0x000fe40000011612 */
[----:B------:R-:W-:Y:S02]  /*06f0*/  SHF.R.U32.HI R23, RZ, 0x2, R20 ;  /* 0x00000002ff177819 */ /* 0x000fe40000011614 */
[----:B------:R-:W-:-:S02]  /*0700*/  SHF.R.U32.HI R25, RZ, 0x2, R22 ;  /* 0x00000002ff197819 */ /* 0x000fc40000011616 */
[C---:B------:R-:W-:Y:S02]  /*0710*/  IADD3 R22, PT, PT, R29.reuse, 0x10, RZ ;  /* 0x000000101d167810 */ /* 0x040fe40007ffe0ff */
[C---:B------:R-:W-:Y:S02]  /*0720*/  IADD3 R30, PT, PT, R29.reuse, 0x18, RZ ;  /* 0x000000181d1e7810 */ /* 0x040fe40007ffe0ff */
[----:B------:R-:W-:Y:S02]  /*0730*/  SHF.R.U32.HI R31, RZ, 0x2, R22 ;  /* 0x00000002ff1f7819 */ /* 0x000fe40000011616 */
[----:B------:R-:W-:Y:S02]  /*0740*/  IADD3 R22, PT, PT, R29, 0x14, RZ ;  /* 0x000000141d167810 */ /* 0x000fe40007ffe0ff */
[----:B0-----:R-:W-:Y:S02]  /*0750*/  LEA R12, R19, R12, 0x18 ;  /* 0x0000000c130c7211 */ /* 0x001fe400078ec0ff */
[----:B------:R-:W-:-:S02]  /*0760*/  SHF.R.U32.HI R19, RZ, 0x2, R29 ;  /* 0x00000002ff137819 */ /* 0x000fc4000001161d */
[----:B------:R-:W-:Y:S01]  /*0770*/  SHF.R.U32.HI R22, RZ, 0x2, R22 ;  /* 0x00000002ff167819 */ /* 0x000fe20000011616 */
[--C-:B------:R-:W-:Y:S02]  /*0780*/  IMAD R21, R21, 0x18, R12.reuse ;  /* 0x0000001815157824 */ /* 0x100fe400078e020c */
[--C-:B------:R-:W-:Y:S02]  /*0790*/  IMAD R19, R19, 0x18, R12.reuse ;  /* 0x0000001813137824 */ /* 0x100fe400078e020c */
[--C-:B------:R-:W-:Y:S01]  /*07a0*/  IMAD R23, R23, 0x18, R12.reuse ;  /* 0x0000001817177824 */ /* 0x100fe200078e020c */
[C---:B------:R-:W-:Y:S01]  /*07b0*/  IADD3 R21, PT, PT, R28.reuse, R21, RZ ;  /* 0x000000151c157210 */ /* 0x040fe20007ffe0ff */
[--C-:B------:R-:W-:Y:S01]  /*07c0*/  IMAD R27, R25, 0x18, R12.reuse ;  /* 0x00000018191b7824 */ /* 0x100fe200078e020c */
[----:B------:R-:W-:Y:S01]  /*07d0*/  IADD3 R19, PT, PT, R19, R28, RZ ;  /* 0x0000001c13137210 */ /* 0x000fe20007ffe0ff */
[C---:B------:R-:W-:Y:S02]  /*07e0*/  IMAD.IADD R23, R28.reuse, 0x1, R23 ;  /* 0x000000011c177824 */ /* 0x040fe400078e0217 */
[----:B------:R-:W-:Y:S01]  /*07f0*/  IMAD R31, R31, 0x18, R12 ;  /* 0x000000181f1f7824 */ /* 0x000fe200078e020c */
[----:B------:R-:W-:Y:S01]  /*0800*/  LDS.64 R20, [R21] ;  /* 0x0000000015147984 */ /* 0x000fe20000000a00 */
[----:B------:R-:W-:-:S02]  /*0810*/  IADD3 R27, PT, PT, R28, R27, RZ ;  /* 0x0000001b1c1b7210 */ /* 0x000fc40007ffe0ff */
[----:B------:R-:W-:Y:S01]  /*0820*/  IMAD.IADD R34, R28, 0x1, R31 ;  /* 0x000000011c227824 */ /* 0x000fe200078e021f */
[----:B------:R-:W0:Y:S01]  /*0830*/  LDS.64 R18, [R19] ;  /* 0x0000000013127984 */ /* 0x000e220000000a00 */
[----:B------:R-:W-:-:S03]  /*0840*/  SHF.R.U32.HI R31, RZ, 0x2, R30 ;  /* 0x00000002ff1f7819 */ /* 0x000fc6000001161e */
[----:B------:R1:W2:Y:S02]  /*0850*/  LDS.64 R24, [R23] ;  /* 0x0000000017187984 */ /* 0x0002a40000000a00 */
[--C-:B------:R-:W-:Y:S02]  /*0860*/  IMAD R32, R31, 0x18, R12.reuse ;  /* 0x000000181f207824 */ /* 0x100fe400078e020c */
[----:B------:R-:W3:Y:S01]  /*0870*/  LDS.64 R26, [R27] ;  /* 0x000000001b1a7984 */ /* 0x000ee20000000a00 */
[----:B-1----:R-:W-:-:S05]  /*0880*/  IMAD R23, R22, 0x18, R12 ;  /* 0x0000001816177824 */ /* 0x002fca00078e020c */
[----:B------:R-:W-:Y:S01]  /*0890*/  IADD3 R23, PT, PT, R28, R23, RZ ;  /* 0x000000171c177210 */ /* 0x000fe20007ffe0ff */
[----:B0-----:R-:W-:Y:S01]  /*08a0*/  FADD.FTZ R22, RZ, R18 ;  /* 0x00000012ff167221 */ /* 0x001fe20000010000 */
[----:B------:R-:W-:Y:S02]  /*08b0*/  FADD.FTZ R30, RZ, R19 ;  /* 0x00000013ff1e7221 */ /* 0x000fe40000010000 */
[----:B------:R-:W0:Y:S01]  /*08c0*/  LDS.64 R18, [R34] ;  /* 0x0000000022127984 */ /* 0x000e220000000a00 */
[----:B------:R-:W-:Y:S01]  /*08d0*/  FADD.FTZ R31, R22, R20 ;  /* 0x00000014161f7221 */ /* 0x000fe20000010000 */
[----:B------:R-:W-:Y:S01]  /*08e0*/  FADD.FTZ R30, R30, R21 ;  /* 0x000000151e1e7221 */ /* 0x000fe20000010000 */
[----:B------:R-:W-:Y:S01]  /*08f0*/  IADD3 R22, PT, PT, R28, R32, RZ ;  /* 0x000000201c167210 */ /* 0x000fe20007ffe0ff */
[----:B------:R-:W1:Y:S01]  /*0900*/  LDS.64 R20, [R23] ;  /* 0x0000000017147984 */ /* 0x000e620000000a00 */
[----:B--2---:R-:W-:Y:S01]  /*0910*/  FADD.FTZ R31, R31, R24 ;  /* 0x000000181f1f7221 */ /* 0x004fe20000010000 */
[----:B------:R-:W-:Y:S01]  /*0920*/  FADD.FTZ R30, R30, R25 ;  /* 0x000000191e1e7221 */ /* 0x000fe20000010000 */
[----:B------:R-:W-:-:S02]  /*0930*/  IADD3 R24, PT, PT, R29, 0x1c, RZ ;  /* 0x0000001c1d187810 */ /* 0x000fc40007ffe0ff */
[----:B------:R-:W2:Y:S01]  /*0940*/  LDS.64 R22, [R22] ;  /* 0x0000000016167984 */ /* 0x000ea20000000a00 */
[----:B---3--:R-:W-:Y:S01]  /*0950*/  FADD.FTZ R25, R31, R26 ;  /* 0x0000001a1f197221 */ /* 0x008fe20000010000 */
[----:B------:R-:W-:Y:S01]  /*0960*/  FADD.FTZ R26, R30, R27 ;  /* 0x0000001b1e1a7221 */ /* 0x000fe20000010000 */
[----:B------:R-:W-:Y:S02]  /*0970*/  SHF.R.U32.HI R24, RZ, 0x2, R24 ;  /* 0x00000002ff187819 */ /* 0x000fe40000011618 */
[C---:B------:R-:W-:Y:S02]  /*0980*/  IADD3 R30, PT, PT, R29.reuse, 0x20, RZ ;  /* 0x000000201d1e7810 */ /* 0x040fe40007ffe0ff */
[C---:B------:R-:W-:Y:S01]  /*0990*/  IADD3 R32, PT, PT, R29.reuse, 0x2c, RZ ;  /* 0x0000002c1d207810 */ /* 0x040fe20007ffe0ff */
[----:B------:R-:W-:Y:S01]  /*09a0*/  IMAD R27, R24, 0x18, R12 ;  /* 0x00000018181b7824 */ /* 0x000fe200078e020c */
[----:B------:R-:W-:Y:S02]  /*09b0*/  SHF.R.U32.HI R31, RZ, 0x2, R30 ;  /* 0x00000002ff1f7819 */ /* 0x000fe4000001161e */
[----:B------:R-:W-:Y:S01]  /*09c0*/  IADD3 R30, PT, PT, R29, 0x34, RZ ;  /* 0x000000341d1e7810 */ /* 0x000fe20007ffe0ff */
[----:B------:R-:W-:Y:S01]  /*09d0*/  IMAD.IADD R24, R28, 0x1, R27 ;  /* 0x000000011c187824 */ /* 0x000fe200078e021b */
[----:B------:R-:W-:Y:S01]  /*09e0*/  SHF.R.U32.HI R32, RZ, 0x2, R32 ;  /* 0x00000002ff207819 */ /* 0x000fe20000011620 */
[----:B------:R-:W-:-:S04]  /*09f0*/  IMAD R31, R31, 0x18, R12 ;  /* 0x000000181f1f7824 */ /* 0x000fc800078e020c */
[----:B------:R-:W-:-:S04]  /*0a00*/  IMAD R32, R32, 0x18, R12 ;  /* 0x0000001820207824 */ /* 0x000fc800078e020c */
[C---:B------:R-:W-:Y:S02]  /*0a10*/  IMAD.IADD R32, R28.reuse, 0x1, R32 ;  /* 0x000000011c207824 */ /* 0x040fe400078e0220 */
[----:B0-----:R-:W-:Y:S01]  /*0a20*/  FADD.FTZ R27, R25, R18 ;  /* 0x00000012191b7221 */ /* 0x001fe20000010000 */
[----:B------:R-:W-:Y:S01]  /*0a30*/  IADD3 R18, PT, PT, R28, R31, RZ ;  /* 0x0000001f1c127210 */ /* 0x000fe20007ffe0ff */
[----:B------:R-:W0:Y:S01]  /*0a40*/  LDS.64 R24, [R24] ;  /* 0x0000000018187984 */ /* 0x000e220000000a00 */
[----:B------:R-:W-:Y:S01]  /*0a50*/  FADD.FTZ R26, R26, R19 ;  /* 0x000000131a1a7221 */ /* 0x000fe20000010000 */
[----:B-1----:R-:W-:Y:S01]  /*0a60*/  FADD.FTZ R27, R27, R20 ;  /* 0x000000141b1b7221 */ /* 0x002fe20000010000 */
[C---:B------:R-:W-:Y:S02]  /*0a70*/  IADD3 R31, PT, PT, R29.reuse, 0x38, RZ ;  /* 0x000000381d1f7810 */ /* 0x040fe40007ffe0ff */
[----:B------:R-:W1:Y:S01]  /*0a80*/  LDS.64 R18, [R18] ;  /* 0x0000000012127984 */ /* 0x000e620000000a00 */
[----:B------:R-:W-:Y:S01]  /*0a90*/  FADD.FTZ R20, R26, R21 ;  /* 0x000000151a147221 */ /* 0x000fe20000010000 */
[----:B------:R-:W-:Y:S01]  /*0aa0*/  IADD3 R21, PT, PT, R29, 0x24, RZ ;  /* 0x000000241d157810 */ /* 0x000fe20007ffe0ff */
[----:B--2---:R-:W-:Y:S01]  /*0ab0*/  FADD.FTZ R27, R27, R22 ;  /* 0x000000161b1b7221 */ /* 0x004fe20000010000 */
[C---:B------:R-:W-:Y:S01]  /*0ac0*/  IADD3 R22, PT, PT, R29.reuse, 0x28, RZ ;  /* 0x000000281d167810 */ /* 0x040fe20007ffe0ff */
[----:B------:R-:W-:Y:S01]  /*0ad0*/  VIADD R26, R29, 0x30 ;  /* 0x000000301d1a7836 */ /* 0x000fe20000000000 */
[----:B------:R-:W-:-:S02]  /*0ae0*/  SHF.R.U32.HI R21, RZ, 0x2, R21 ;  /* 0x00000002ff157819 */ /* 0x000fc40000011615 */
[----:B------:R-:W-:Y:S02]  /*0af0*/  SHF.R.U32.HI R22, RZ, 0x2, R22 ;  /* 0x00000002ff167819 */ /* 0x000fe40000011616 */
[----:B------:R-:W-:Y:S01]  /*0b00*/  SHF.R.U32.HI R26, RZ, 0x2, R26 ;  /* 0x00000002ff1a7819 */ /* 0x000fe2000001161a */
[----:B------:R-:W-:Y:S01]  /*0b10*/  IMAD R21, R21, 0x18, R12 ;  /* 0x0000001815157824 */ /* 0x000fe200078e020c */
[----:B------:R-:W-:Y:S01]  /*0b20*/  SHF.R.U32.HI R29, RZ, 0x2, R30 ;  /* 0x00000002ff1d7819 */ /* 0x000fe2000001161e */
[--C-:B------:R-:W-:Y:S01]  /*0b30*/  IMAD R22, R22, 0x18, R12.reuse ;  /* 0x0000001816167824 */ /* 0x100fe200078e020c */
[----:B------:R-:W-:Y:S01]  /*0b40*/  SHF.R.U32.HI R31, RZ, 0x2, R31 ;  /* 0x00000002ff1f7819 */ /* 0x000fe2000001161f */
[--C-:B------:R-:W-:Y:S01]  /*0b50*/  IMAD R26, R26, 0x18, R12.reuse ;  /* 0x000000181a1a7824 */ /* 0x100fe200078e020c */
[C---:B------:R-:W-:Y:S01]  /*0b60*/  IADD3 R21, PT, PT, R28.reuse, R21, RZ ;  /* 0x000000151c157210 */ /* 0x040fe20007ffe0ff */
[--C-:B------:R-:W-:Y:S01]  /*0b70*/  IMAD R29, R29, 0x18, R12.reuse ;  /* 0x000000181d1d7824 */ /* 0x100fe200078e020c */
[----:B------:R-:W-:Y:S01]  /*0b80*/  IADD3 R22, PT, PT, R28, R22, RZ ;  /* 0x000000161c167210 */ /* 0x000fe20007ffe0ff */
[----:B------:R-:W-:-:S02]  /*0b90*/  IMAD R31, R31, 0x18, R12 ;  /* 0x000000181f1f7824 */ /* 0x000fc400078e020c */
[----:B------:R-:W-:Y:S01]  /*0ba0*/  FADD.FTZ R12, R20, R23 ;  /* 0x00000017140c7221 */ /* 0x000fe20000010000 */
[C---:B------:R-:W-:Y:S01]  /*0bb0*/  IADD3 R26, PT, PT, R28.reuse, R26, RZ ;  /* 0x0000001a1c1a7210 */ /* 0x040fe20007ffe0ff */
[----:B------:R-:W2:Y:S01]  /*0bc0*/  LDS.64 R20, [R21] ;  /* 0x0000000015147984 */ /* 0x000ea20000000a00 */
[C---:B------:R-:W-:Y:S02]  /*0bd0*/  IADD3 R29, PT, PT, R28.reuse, R29, RZ ;  /* 0x0000001d1c1d7210 */ /* 0x040fe40007ffe0ff */
[----:B------:R-:W-:Y:S01]  /*0be0*/  IADD3 R30, PT, PT, R28, R31, RZ ;  /* 0x0000001f1c1e7210 */ /* 0x000fe20007ffe0ff */
[----:B------:R-:W3:Y:S04]  /*0bf0*/  LDS.64 R22, [R22] ;  /* 0x0000000016167984 */ /* 0x000ee80000000a00 */
        /* <DEDUP_REMOVED lines=9> */
[----:B------:R-:W-:-:S03]  /*0c90*/  FADD.FTZ R12, R12, R21 ;  /* 0x000000150c0c7221 */ /* 0x000fc60000010000 */
[----:B---3--:R-:W-:Y:S01]  /*0ca0*/  FADD.FTZ R19, R19, R22 ;  /* 0x0000001613137221 */ /* 0x008fe20000010000 */
[----:B------:R-:W-:-:S03]  /*0cb0*/  FADD.FTZ R12, R12, R23 ;  /* 0x000000170c0c7221 */ /* 0x000fc60000010000 */
[----:B0-----:R-:W-:Y:S01]  /*0cc0*/  FADD.FTZ R19, R19, R24 ;  /* 0x0000001813137221 */ /* 0x001fe20000010000 */
[----:B------:R-:W-:-:S03]  /*0cd0*/  FADD.FTZ R12, R12, R25 ;  /* 0x000000190c0c7221 */ /* 0x000fc60000010000 */
[----:B-1----:R-:W-:Y:S01]  /*0ce0*/  FADD.FTZ R19, R19, R26 ;  /* 0x0000001a13137221 */ /* 0x002fe20000010000 */
[----:B------:R-:W-:-:S03]  /*0cf0*/  FADD.FTZ R12, R12, R27 ;  /* 0x0000001b0c0c7221 */ /* 0x000fc60000010000 */
[----:B------:R-:W-:Y:S01]  /*0d00*/  FADD.FTZ R19, R19, R28 ;  /* 0x0000001c13137221 */ /* 0x000fe20000010000 */
[----:B------:R-:W-:-:S03]  /*0d10*/  FADD.FTZ R12, R12, R29 ;  /* 0x0000001d0c0c7221 */ /* 0x000fc60000010000 */
[----:B------:R-:W-:Y:S01]  /*0d20*/  FADD.FTZ R30, R19, R30 ;  /* 0x0000001e131e7221 */ /* 0x000fe20000010000 */
[----:B------:R-:W-:-:S07]  /*0d30*/  FADD.FTZ R31, R12, R31 ;  /* 0x0000001f0c1f7221 */ /* 0x000fce0000010000 */
.L_x_735:
[----:B------:R-:W-:Y:S05]  /*0d40*/  BSYNC.RECONVERGENT B0 ;  /* 0x0000000000007941 */ /* 0x000fea0003800200 */
.L_x_734:
[----:B0-----:R-:W0:Y:S01]  /*0d50*/  SHFL.BFLY PT, R19, R30, 0x1, 0x1f ;  /* 0x0c201f001e137f89 */ /* 0x001e2200000e0000 */
[C---:B------:R-:W-:Y:S01]  /*0d60*/  LOP3.LUT P2, RZ, R0.reuse, 0x3e1, RZ, 0xc0, !PT ;  /* 0x000003e100ff7812 */ /* 0x040fe2000784c0ff */
[----:B------:R-:W-:Y:S01]  /*0d70*/  BSSY.RECONVERGENT B0, `(.L_x_736) ;  /* 0x0000012000007945 */ /* 0x000fe20003800200 */
[C---:B------:R-:W-:Y:S01]  /*0d80*/  ISETP.NE.AND P3, PT, R0.reuse, RZ, PT ;  /* 0x000000ff0000720c */ /* 0x040fe20003f65270 */
[----:B------:R-:W1:Y:S01]  /*0d90*/  SHFL.BFLY PT, R12, R31, 0x1, 0x1f ;  /* 0x0c201f001f0c7f89 */ /* 0x000e6200000e0000 */
[----:B------:R-:W-:Y:S01]  /*0da0*/  ISETP.GT.U32.AND P1, PT, R0, 0xff, PT ;  /* 0x000000ff0000780c */ /* 0x000fe20003f24070 */
[----:B0-----:R-:W-:Y:S01]  /*0db0*/  FADD.FTZ R18, R19, R30 ;  /* 0x0000001e13127221 */ /* 0x001fe20000010000 */
[----:B-1----:R-:W-:-:S07]  /*0dc0*/  FADD.FTZ R19, R12, R31 ;  /* 0x0000001f0c137221 */ /* 0x002fce0000010000 */
[----:B------:R-:W-:Y:S05]  /*0dd0*/  @P2 BRA `(.L_x_737) ;  /* 0x00000000002c2947 */ /* 0x000fea0003800000 */
        /* <DEDUP_REMOVED lines=11> */
.L_x_737:
[----:B------:R-:W-:Y:S05]  /*0e90*/  BSYNC.RECONVERGENT B0 ;  /* 0x0000000000007941 */ /* 0x000fea0003800200 */
.L_x_736:
[----:B------:R-:W-:Y:S01]  /*0ea0*/  BAR.SYNC.DEFER_BLOCKING 0x0 ;  /* 0x0000000000007b1d */ /* 0x000fe20000010000 */
[----:B------:R-:W-:Y:S02]  /*0eb0*/  HFMA2 R12, -RZ, RZ, 0, 0 ;  /* 0x00000000ff0c7431 */ /* 0x000fe400000001ff */
[----:B------:R-:W-:-:S03]  /*0ec0*/  IMAD.MOV.U32 R26, RZ, RZ, RZ ;  /* 0x000000ffff1a7224 */ /* 0x000fc600078e00ff */
[----:B------:R-:W-:Y:S05]  /*0ed0*/  @P3 BRA `(.L_x_738) ;  /* 0x0000000000503947 */ /* 0x000fea0003800000 */
[----:B------:R-:W1:Y:S01]  /*0ee0*/  S2R R25, SR_CTAID.Y ;  /* 0x0000000000197919 */ /* 0x000e620000002600 */
[----:B------:R-:W2:Y:S01]  /*0ef0*/  S2UR UR6, SR_CTAID.X ;  /* 0x00000000000679c3 */ /* 0x000ea20000002500 */
[----:B------:R-:W-:-:S07]  /*0f00*/  MOV R23, 0x7fffffc1 ;  /* 0x7fffffc100177802 */ /* 0x000fce0000000f00 */
[----:B0-----:R-:W1:Y:S01]  /*0f10*/  LDC.64 R18, c[0x0][0x3c0] ;  /* 0x0000f000ff127b82 */ /* 0x001e620000000a00 */
[----:B--2---:R-:W-:Y:S01]  /*0f20*/  ISETP.NE.AND P2, PT, RZ, UR6, PT ;  /* 0x00000006ff007c0c */ /* 0x004fe2000bf45270 */
[----:B------:R-:W0:Y:S03]  /*0f30*/  LDCU.64 UR6, c[0x0][0x3c0] ;  /* 0x00007800ff0677ac */ /* 0x000e260008000a00 */
[----:B------:R-:W-:Y:S01]  /*0f40*/  SEL R23, R23, 0x1, !P2 ;  /* 0x0000000117177807 */ /* 0x000fe20005000000 */
[----:B-1----:R-:W-:Y:S01]  /*0f50*/  IMAD.WIDE.U32 R20, R25, 0x4, R18 ;  /* 0x0000000419147825 */ /* 0x002fe200078e0012 */
[----:B------:R-:W-:Y:S06]  /*0f60*/  MEMBAR.ALL.GPU ;  /* 0x0000000000007992 */ /* 0x000fec000000a000 */
[----:B------:R-:W-:-:S00]  /*0f70*/  ERRBAR ;  /* 0x00000000000079ab */ /* 0x000fc00000000000 */
[----:B------:R-:W-:Y:S06]  /*0f80*/  CGAERRBAR ;  /* 0x00000000000075ab */ /* 0x000fec0000000000 */
[----:B------:R1:W5:Y:S01]  /*0f90*/  ATOM.E.ADD.STRONG.GPU PT, R20, desc[UR12][R20.64], R23 ;  /* 0x800000171414798a */ /* 0x00036200081ef10c */
[----:B0-----:R-:W-:-:S04]  /*0fa0*/  LEA R18, P2, R25, UR6, 0x2 ;  /* 0x0000000619127c11 */ /* 0x001fc8000f8410ff */
[----:B------:R-:W-:-:S09]  /*0fb0*/  LEA.HI.X R19, R25, UR7, RZ, 0x2, P2 ;  /* 0x0000000719137c11 */ /* 0x000fd200090f14ff */
.L_x_739:
[----:B-1----:R-:W2:Y:S04]  /*0fc0*/  LD.E.STRONG.GPU R21, desc[UR12][R18.64] ;  /* 0x0000000c12157980 */ /* 0x002ea8000c10f900 */
[----:B--2---:R-:W-:Y:S01]  /*0fd0*/  CCTL.IVALL ;  /* 0x00000000ff00798f */ /* 0x004fe20002000000 */
[----:B------:R-:W-:Y:S05]  /*0fe0*/  YIELD ;  /* 0x0000000000007946 */ /* 0x000fea0003800000 */
[----:B-----5:R-:W-:-:S04]  /*0ff0*/  LOP3.LUT R21, R21, R20, RZ, 0x3c, !PT ;  /* 0x0000001415157212 */ /* 0x020fc800078e3cff */
[----:B------:R-:W-:-:S13]  /*1000*/  ISETP.GT.AND P2, PT, R21, -0x1, PT ;  /* 0xffffffff1500780c */ /* 0x000fda0003f44270 */
[----:B------:R-:W-:Y:S05]  /*1010*/  @P2 BRA `(.L_x_739) ;  /* 0xfffffffc00e82947 */ /* 0x000fea000383ffff */
.L_x_738:
[----:B------:R-:W-:Y:S05]  /*1020*/  WARPSYNC.ALL ;  /* 0x0000000000007948 */ /* 0x000fea0003800000 */
[----:B------:R-:W-:Y:S06]  /*1030*/  BAR.SYNC.DEFER_BLOCKING 0x0 ;  /* 0x0000000000007b1d */ /* 0x000fec0000010000 */
[----:B------:R-:W-:Y:S04]  /*1040*/  BSSY.RECONVERGENT B0, `(.L_x_740) ;  /* 0x000001f000007945 */ /* 0x000fe80003800200 */
[----:B------:R-:W-:Y:S05]  /*1050*/  @P1 BRA `(.L_x_741) ;  /* 0x0000000000741947 */ /* 0x000fea0003800000 */
[----:B0-----:R-:W0:Y:S01]  /*1060*/  S2R R19, SR_CTAID.Y ;  /* 0x0000000000137919 */ /* 0x001e220000002600 */
[----:B------:R-:W0:Y:S01]  /*1070*/  LDC R12, c[0x0][0x374] ;  /* 0x0000dd00ff0c7b82 */ /* 0x000e220000000800 */
[C---:B------:R-:W-:Y:S02]  /*1080*/  SHF.L.U32 R18, R0.reuse, 0x2, RZ ;  /* 0x0000000200127819 */ /* 0x040fe400000006ff */
[----:B------:R-:W-:-:S05]  /*1090*/  LOP3.LUT R21, R0, 0xf, RZ, 0xc0, !PT ;  /* 0x0000000f00157812 */ /* 0x000fca00078ec0ff */
[----:B------:R-:W1:Y:S01]  /*10a0*/  LDC.64 R24, c[0x0][0x3b8] ;  /* 0x0000ee00ff187b82 */ /* 0x000e620000000a00 */
[----:B0-----:R-:W-:Y:S01]  /*10b0*/  IMAD R12, R12, UR4, R19 ;  /* 0x000000040c0c7c24 */ /* 0x001fe2000f8e0213 */
[----:B------:R-:W-:-:S04]  /*10c0*/  LOP3.LUT R19, R18, 0x3c0, RZ, 0xc0, !PT ;  /* 0x000003c012137812 */ /* 0x000fc800078ec0ff */
[----:B------:R-:W-:-:S05]  /*10d0*/  LEA R12, R12, R19, 0xa ;  /* 0x000000130c0c7211 */ /* 0x000fca00078e50ff */
[----:B------:R-:W-:-:S05]  /*10e0*/  IMAD.IADD R12, R12, 0x1, R21 ;  /* 0x000000010c0c7824 */ /* 0x000fca00078e0215 */
[----:B------:R-:W-:-:S04]  /*10f0*/  SHF.L.U32 R23, R12, 0x1, RZ ;  /* 0x000000010c177819 */ /* 0x000fc800000006ff */
[C---:B------:R-:W-:Y:S01]  /*1100*/  IADD3 R21, PT, PT, R23.reuse, 0x20, RZ ;  /* 0x0000002017157810 */ /* 0x040fe20007ffe0ff */
[C---:B-1----:R-:W-:Y:S01]  /*1110*/  IMAD.WIDE.U32 R18, R23.reuse, 0x4, R24 ;  /* 0x0000000417127825 */ /* 0x042fe200078e0018 */
[----:B------:R-:W-:-:S03]  /*1120*/  IADD3 R27, PT, PT, R23, 0x40, RZ ;  /* 0x00000040171b7810 */ /* 0x000fc60007ffe0ff */
[--C-:B------:R-:W-:Y:S01]  /*1130*/  IMAD.WIDE.U32 R20, R21, 0x4, R24.reuse ;  /* 0x0000000415147825 */ /* 0x100fe200078e0018 */
[----:B------:R-:W-:Y:S01]  /*1140*/  IADD3 R29, PT, PT, R23, 0x60, RZ ;  /* 0x00000060171d7810 */ /* 0x000fe20007ffe0ff */
[----:B------:R-:W2:Y:S02]  /*1150*/  LDG.E.64 R18, desc[UR12][R18.64] ;  /* 0x0000000c12127981 */ /* 0x000ea4000c1e1b00 */
[--C-:B------:R-:W-:Y:S02]  /*1160*/  IMAD.WIDE.U32 R22, R27, 0x4, R24.reuse ;  /* 0x000000041b167825 */ /* 0x100fe400078e0018 */
[----:B------:R-:W3:Y:S02]  /*1170*/  LDG.E.64 R20, desc[UR12][R20.64] ;  /* 0x0000000c14147981 */ /* 0x000ee4000c1e1b00 */
        /* <DEDUP_REMOVED lines=10> */
[----:B------:R-:W-:-:S07]  /*1220*/  FADD.FTZ R26, R25, R26 ;  /* 0x0000001a191a7221 */ /* 0x000fce0000010000 */
.L_x_741:
[----:B------:R-:W-:Y:S05]  /*1230*/  BSYNC.RECONVERGENT B0 ;  /* 0x0000000000007941 */ /* 0x000fea0003800200 */
.L_x_740:
[----:B0-----:R-:W0:Y:S01]  /*1240*/  SHFL.BFLY PT, R19, R12, 0x8, 0x1f ;  /* 0x0d001f000c137f89 */ /* 0x001e2200000e0000 */
[----:B------:R-:W-:Y:S01]  /*1250*/  LOP3.LUT P1, RZ, R0, 0x30f, RZ, 0xc0, !PT ;  /* 0x0000030f00ff7812 */ /* 0x000fe2000782c0ff */
[----:B------:R-:W-:Y:S02]  /*1260*/  BSSY.RECONVERGENT B0, `(.L_x_742) ;  /* 0x000001b000007945 */ /* 0x000fe40003800200 */
        /* <DEDUP_REMOVED lines=26> */
.L_x_743:
[----:B------:R-:W-:Y:S05]  /*1410*/  BSYNC.RECONVERGENT B0 ;  /* 0x0000000000007941 */ /* 0x000fea0003800200 */
.L_x_742:
[----:B------:R-:W-:Y:S01]  /*1420*/  BAR.SYNC.DEFER_BLOCKING 0x0 ;  /* 0x0000000000007b1d */ /* 0x000fe20000010000 */
[----:B-----5:R-:W-:Y:S02]  /*1430*/  PRMT R22, R16, 0x7632, R22 ;  /* 0x0000763210167816 */ /* 0x020fe40000000016 */
[----:B------:R-:W-:Y:S02]  /*1440*/  PRMT R12, R17, 0x7632, R12 ;  /* 0x00007632110c7816 */ /* 0x000fe4000000000c */
[----:B------:R-:W-:Y:S01]  /*1450*/  PRMT R24, R14, 0x7632, R24 ;  /* 0x000076320e187816 */ /* 0x000fe20000000018 */
[----:B------:R-:W-:Y:S01]  /*1460*/  BSSY.RECONVERGENT B0, `(.L_x_744) ;  /* 0x0000014000007945 */ /* 0x000fe20003800200 */
[----:B------:R-:W-:-:S03]  /*1470*/  PRMT R23, R15, 0x7632, R23 ;  /* 0x000076320f177816 */ /* 0x000fc60000000017 */
[----:B------:R-:W-:Y:S05]  /*1480*/  @P0 BRA `(.L_x_745) ;  /* 0x0000000000440947 */ /* 0x000fea0003800000 */
[----:B------:R-:W1:Y:S01]  /*1490*/  S2UR UR7, SR_CgaCtaId ;  /* 0x00000000000779c3 */ /* 0x000e620000008800 */
[----:B------:R-:W-:Y:S01]  /*14a0*/  UMOV UR6, 0x400 ;  /* 0x0000040000067882 */ /* 0x000fe20000000000 */
[----:B0-----:R-:W-:Y:S01]  /*14b0*/  IADD3 R20, PT, PT, R0, UR10, RZ ;  /* 0x0000000a00147c10 */ /* 0x001fe2000fffe0ff */
[----:B------:R-:W-:Y:S01]  /*14c0*/  UIADD3 UR6, UPT, UPT, UR6, 0x1680, URZ ;  /* 0x0000168006067890 */ /* 0x000fe2000fffe0ff */
[----:B------:R-:W-:Y:S01]  /*14d0*/  IMAD.U32 R21, RZ, RZ, UR14 ;  /* 0x0000000eff157e24 */ /* 0x000fe2000f8e00ff */
[----:B------:R-:W-:Y:S02]  /*14e0*/  MOV R26, UR14 ;  /* 0x0000000e001a7c02 */ /* 0x000fe40008000f00 */
[----:B------:R-:W-:Y:S02]  /*14f0*/  SHF.L.U32 R20, R20, 0x1, RZ ;  /* 0x0000000114147819 */ /* 0x000fe400000006ff */
[----:B------:R-:W-:Y:S02]  /*1500*/  MOV R25, UR15 ;  /* 0x0000000f00197c02 */ /* 0x000fe40008000f00 */
[----:B------:R-:W-:-:S04]  /*1510*/  LEA R21, P1, R21, R20, 0x6 ;  /* 0x0000001415157211 */ /* 0x000fc800078230ff */
[----:B------:R-:W-:Y:S01]  /*1520*/  LEA.HI.X R26, R26, RZ, R25, 0x6, P1 ;  /* 0x000000ff1a1a7211 */ /* 0x000fe200008f3419 */
[----:B-1----:R-:W-:-:S06]  /*1530*/  ULEA UR6, UR7, UR6, 0x18 ;  /* 0x0000000607067291 */ /* 0x002fcc000f8ec0ff */
[----:B------:R-:W-:-:S05]  /*1540*/  LEA R18, R0, UR6, 0x3 ;  /* 0x0000000600127c11 */ /* 0x000fca000f8e18ff */
[----:B------:R-:W0:Y:S01]  /*1550*/  LDCU.64 UR6, c[0x0][0x3b0] ;  /* 0x00007600ff0677ac */ /* 0x000e220008000a00 */
[----:B------:R-:W1:Y:S01]  /*1560*/  LDS.64 R18, [R18] ;  /* 0x0000000012127984 */ /* 0x000e620000000a00 */
[----:B0-----:R-:W-:-:S04]  /*1570*/  LEA R20, P1, R21, UR6, 0x2 ;  /* 0x0000000615147c11 */ /* 0x001fc8000f8210ff */
[----:B------:R-:W-:-:S05]  /*1580*/  LEA.HI.X R21, R21, UR7, R26, 0x2, P1 ;  /* 0x0000000715157c11 */ /* 0x000fca00088f141a */
[----:B-1----:R1:W-:Y:S04]  /*1590*/  STG.E.64 desc[UR12][R20.64], R18 ;  /* 0x0000001214007986 */ /* 0x0023e8000c101b0c */
.L_x_745:
[----:B------:R-:W-:Y:S05]  /*15a0*/  BSYNC.RECONVERGENT B0 ;  /* 0x0000000000007941 */ /* 0x000fea0003800200 */
.L_x_744:
[----:B------:R-:W2:Y:S01]  /*15b0*/  S2UR UR7, SR_CgaCtaId ;  /* 0x00000000000779c3 */ /* 0x000ea20000008800 */
[----:B------:R-:W-:Y:S01]  /*15c0*/  UMOV UR6, 0x400 ;  /* 0x0000040000067882 */ /* 0x000fe20000000000 */
[----:B------:R-:W-:Y:S01]  /*15d0*/  IMAD.HI.U32 R36, R36, -0x77777777, RZ ;  /* 0x8888888924247827 */ /* 0x000fe200078e00ff */
[----:B------:R-:W-:Y:S01]  /*15e0*/  UIADD3 UR6, UPT, UPT, UR6, 0x1680, URZ ;  /* 0x0000168006067890 */ /* 0x000fe2000fffe0ff */
[----:B------:R-:W-:Y:S01]  /*15f0*/  SHF.L.U32 R14, R14, 0x10, RZ ;  /* 0x000000100e0e7819 */ /* 0x000fe200000006ff */
[----:B------:R-:W-:Y:S01]  /*1600*/  ULOP3.LUT UR4, UR4, 0x1, URZ, 0x3c, !UPT ;  /* 0x0000000104047892 */ /* 0x000fe2000f8e3cff */
[----:B------:R-:W-:Y:S02]  /*1610*/  SHF.L.U32 R24, R24, 0x10, RZ ;  /* 0x0000001018187819 */ /* 0x000fe400000006ff */
[----:B------:R-:W-:Y:S01]  /*1620*/  LEA.HI R36, R36, -UR10, RZ, 0x1b ;  /* 0x8000000a24247c11 */ /* 0x000fe2000f8fd8ff */
[----:B------:R-:W3:Y:S01]  /*1630*/  LDCU.64 UR10, c[0x0][0x380] ;  /* 0x00007000ff0a77ac */ /* 0x000ee20008000a00 */
[----:B------:R-:W-:-:S02]  /*1640*/  SHF.L.U32 R15, R15, 0x10, RZ ;  /* 0x000000100f0f7819 */ /* 0x000fc400000006ff */
[----:B------:R-:W-:Y:S02]  /*1650*/  SHF.L.U32 R12, R12, 0x10, RZ ;  /* 0x000000100c0c7819 */ /* 0x000fe400000006ff */
[----:B------:R-:W-:Y:S01]  /*1660*/  SHF.L.U32 R23, R23, 0x10, RZ ;  /* 0x0000001017177819 */ /* 0x000fe200000006ff */
[----:B--2---:R-:W-:Y:S01]  /*1670*/  ULEA UR6, UR7, UR6, 0x18 ;  /* 0x0000000607067291 */ /* 0x004fe2000f8ec0ff */
[----:B---3--:R-:W-:-:S05]  /*1680*/  IADD3 R2, P1, PT, R2, UR10, RZ ;  /* 0x0000000a02027c10 */ /* 0x008fca000ff3e0ff */
[----:B01----:R-:W-:-:S05]  /*1690*/  LEA R18, R36, UR6, 0x3 ;  /* 0x0000000624127c11 */ /* 0x003fca000f8e18ff */
[----:B------:R-:W0:Y:S01]  /*16a0*/  LDCU UR6, c[0x0][0x3a0] ;  /* 0x00007400ff0677ac */ /* 0x000e220008000800 */
[----:B------:R-:W0:Y:S02]  /*16b0*/  LDS.64 R18, [R18] ;  /* 0x0000000012127984 */ /* 0x000e240000000a00 */
[----:B0-----:R-:W-:Y:S01]  /*16c0*/  FADD.FTZ R19, R19, UR6 ;  /* 0x0000000613137e21 */ /* 0x001fe20008010000 */
[--C-:B------:R-:W-:Y:S01]  /*16d0*/  FADD.FTZ R20, R3, -R18.reuse ;  /* 0x8000001203147221 */ /* 0x100fe20000010000 */
[--C-:B------:R-:W-:Y:S01]  /*16e0*/  FADD.FTZ R32, R11, -R18.reuse ;  /* 0x800000120b207221 */ /* 0x100fe20000010000 */
[--C-:B------:R-:W-:Y:S01]  /*16f0*/  FADD.FTZ R30, R9, -R18.reuse ;  /* 0x80000012091e7221 */ /* 0x100fe20000010000 */
[----:B------:R-:W-:Y:S01]  /*1700*/  SHF.L.U32 R9, R16, 0x10, RZ ;  /* 0x0000001010097819 */ /* 0x000fe200000006ff */
[--C-:B------:R-:W-:Y:S01]  /*1710*/  FADD.FTZ R26, R5, -R18.reuse ;  /* 0x80000012051a7221 */ /* 0x100fe20000010000 */
[----:B------:R-:W0:Y:S01]  /*1720*/  MUFU.RSQ R19, R19 ;  /* 0x0000001300137308 */ /* 0x000e220000001400 */
[--C-:B------:R-:W-:Y:S01]  /*1730*/  FADD.FTZ R28, R7, -R18.reuse ;  /* 0x80000012071c7221 */ /* 0x100fe20000010000 */
[--C-:B------:R-:W-:Y:S01]  /*1740*/  FADD.FTZ R34, R13, -R18.reuse ;  /* 0x800000120d227221 */ /* 0x100fe20000010000 */
[--C-:B------:R-:W-:Y:S01]  /*1750*/  FADD.FTZ R36, R33, -R18.reuse ;  /* 0x8000001221247221 */ /* 0x100fe20000010000 */
[----:B------:R-:W-:Y:S01]  /*1760*/  FADD.FTZ R18, R35, -R18 ;  /* 0x8000001223127221 */ /* 0x000fe20000010000 */
[----:B------:R-:W1:Y:S01]  /*1770*/  LDCU.64 UR6, c[0x0][0x3a8] ;  /* 0x00007500ff0677ac */ /* 0x000e620008000a00 */
[C---:B0-----:R-:W-:Y:S01]  /*1780*/  FMUL.FTZ R20, R19.reuse, R20 ;  /* 0x0000001413147220 */ /* 0x041fe20000410000 */
[C---:B------:R-:W-:Y:S01]  /*1790*/  FMUL.FTZ R32, R19.reuse, R32 ;  /* 0x0000002013207220 */ /* 0x040fe20000410000 */
[C---:B------:R-:W-:Y:S01]  /*17a0*/  FMUL.FTZ R26, R19.reuse, R26 ;  /* 0x0000001a131a7220 */ /* 0x040fe20000410000 */
[----:B------:R-:W-:Y:S01]  /*17b0*/  FMUL.FTZ R34, R19, R34 ;  /* 0x0000002213227220 */ /* 0x000fe20000410000 */
[--C-:B------:R-:W-:Y:S01]  /*17c0*/  FFMA.FTZ R20, R20, R9, R14.reuse ;  /* 0x0000000914147223 */ /* 0x100fe2000001000e */
[----:B------:R-:W-:Y:S01]  /*17d0*/  FFMA.FTZ R32, R9, R32, R14 ;  /* 0x0000002009207223 */ /* 0x000fe2000001000e */
[----:B------:R-:W-:Y:S01]  /*17e0*/  IMAD.U32 R9, R22, 0x10000, RZ ;  /* 0x0001000016097824 */ /* 0x000fe200078e00ff */
[----:B------:R-:W-:Y:S01]  /*17f0*/  SHF.L.U32 R14, R17, 0x10, RZ ;  /* 0x00000010110e7819 */ /* 0x000fe200000006ff */
[C---:B------:R-:W-:Y:S01]  /*1800*/  FMUL.FTZ R3, R19.reuse, R28 ;  /* 0x0000001c13037220 */ /* 0x040fe20000410000 */
[C---:B------:R-:W-:Y:S01]  /*1810*/  FMUL.FTZ R5, R19.reuse, R30 ;  /* 0x0000001e13057220 */ /* 0x040fe20000410000 */
[C---:B------:R-:W-:Y:S01]  /*1820*/  FMUL.FTZ R7, R19.reuse, R36 ;  /* 0x0000002413077220 */ /* 0x040fe20000410000 */
[----:B------:R-:W-:Y:S01]  /*1830*/  FMUL.FTZ R18, R19, R18 ;  /* 0x0000001213127220 */ /* 0x000fe20000410000 */
[--C-:B------:R-:W-:Y:S01]  /*1840*/  FFMA.FTZ R11, R26, R9, R24.reuse ;  /* 0x000000091a0b7223 */ /* 0x100fe20000010018 */
[----:B------:R-:W-:Y:S01]  /*1850*/  FFMA.FTZ R13, R9, R34, R24 ;  /* 0x00000022090d7223 */ /* 0x000fe20000010018 */
[----:B------:R-:W-:Y:S01]  /*1860*/  FFMA.FTZ R9, R3, R14, R15 ;  /* 0x0000000e03097223 */ /* 0x000fe2000001000f */
[----:B------:R-:W-:Y:S01]  /*1870*/  FFMA.FTZ R16, R5, R12, R23 ;  /* 0x0000000c05107223 */ /* 0x000fe20000010017 */
[----:B------:R-:W-:Y:S01]  /*1880*/  FFMA.FTZ R7, R14, R7, R15 ;  /* 0x000000070e077223 */ /* 0x000fe2000001000f */
[----:B------:R-:W-:Y:S01]  /*1890*/  FFMA.FTZ R18, R12, R18, R23 ;  /* 0x000000120c127223 */ /* 0x000fe20000010017 */
[----:B------:R-:W-:Y:S01]  /*18a0*/  IADD3.X R3, PT, PT, R4, UR11, RZ, P1, !PT ;  /* 0x0000000b04037c10 */ /* 0x000fe20008ffe4ff */
[----:B-1----:R-:W-:Y:S01]  /*18b0*/  USHF.L.U32 UR9, UR6, 0x1, URZ ;  /* 0x0000000106097899 */ /* 0x002fe200080006ff */
[----:B------:R-:W-:Y:S01]  /*18c0*/  F2FP.BF16.F32.PACK_AB R20, R11, R20 ;  /* 0x000000140b14723e */ /* 0x000fe200000010ff */
[----:B------:R-:W-:Y:S01]  /*18d0*/  USHF.L.U64.HI UR7, UR6, 0x1, UR7 ;  /* 0x0000000106077899 */ /* 0x000fe20008010207 */
[----:B------:R-:W-:Y:S01]  /*18e0*/  F2FP.BF16.F32.PACK_AB R21, R16, R9 ;  /* 0x000000091015723e */ /* 0x000fe200000010ff */
[----:B------:R-:W-:Y:S01]  /*18f0*/  UISETP.GE.U32.AND UP0, UPT, UR8, UR9, UPT ;  /* 0x000000090800728c */ /* 0x000fe2000bf06070 */
[----:B------:R-:W-:-:S02]  /*1900*/  F2FP.BF16.F32.PACK_AB R32, R13, R32 ;  /* 0x000000200d20723e */ /* 0x000fc400000010ff */
[----:B------:R-:W-:Y:S01]  /*1910*/  F2FP.BF16.F32.PACK_AB R33, R18, R7 ;  /* 0x000000071221723e */ /* 0x000fe200000010ff */
[----:B------:R0:W-:Y:S01]  /*1920*/  STG.E.64 desc[UR12][R2.64], R20 ;  /* 0x0000001402007986 */ /* 0x0001e2000c101b0c */
[----:B------:R-:W-:-:S03]  /*1930*/  UISETP.GE.AND.EX UP0, UPT, UR5, UR7, UPT, UP0 ;  /* 0x000000070500728c */ /* 0x000fc6000bf06300 */
[----:B------:R0:W-:Y:S06]  /*1940*/  STG.E.64 desc[UR12][R2.64+0x1e00], R32 ;  /* 0x001e002002007986 */ /* 0x0001ec000c101b0c */
[----:B------:R-:W-:Y:S05]  /*1950*/  BRA.U !UP0, `(.L_x_746) ;  /* 0xffffffe908387547 */ /* 0x000fea000b83ffff */
[----:B------:R-:W-:Y:S05]  /*1960*/  EXIT ;  /* 0x000000000000794d */ /* 0x000fea0003800000 */
.L_x_747:
        /* <DEDUP_REMOVED lines=9> */
.L_x_1849:


//--------------------- .text._ZN13group_norm_v214gn_cuda_kernelI13__nv_bfloat16Li480ELi1ELi32ELi60ELi256ELb0ELi8ELi960ELi960ELi4ELb1ELi4ELb0ELb0ENS_16CompileConditionILi1000EEEEEvPT_PKS4_S7_S7_flPfS8_Pj --------------------------
	.section	.text._ZN13group_norm_v214gn_cuda_kernelI13__nv_bfloat16Li480ELi1ELi32ELi60ELi256ELb0ELi8ELi960ELi960ELi4ELb1ELi4ELb0ELb0ENS_16CompileConditionILi1000EEEEEvPT_PKS4_S7_S7_flPfS8_Pj,"ax",@progbits
	.align	128
        .global         _ZN13group_norm_v214gn_cuda_kernelI13__nv_bfloat16Li480ELi1ELi32ELi60ELi256ELb0ELi8ELi960ELi960ELi4ELb1ELi4ELb0ELb0ENS_16CompileConditionILi1000EEEEEvPT_PKS4_S7_S7_flPfS8_Pj
        .type           _ZN13group_norm_v214gn_cuda_kernelI13__nv_bfloat16Li480ELi1ELi32ELi60ELi256ELb0ELi8ELi960ELi960ELi4ELb1ELi4ELb0ELb0ENS_16CompileConditionILi1000EEEEEvPT_PKS4_S7_S7_flPfS8_Pj,@function
        .size           _ZN13group_norm_v214gn_cuda_kernelI13__nv_bfloat16Li480ELi1ELi32ELi60ELi256ELb0ELi8ELi960ELi960ELi4ELb1ELi4ELb0ELb0ENS_16CompileConditionILi1000EEEEEvPT_PKS4_S7_S7_flPfS8_Pj,(.L_x_1850 - _ZN13group_norm_v214gn_cuda_kernelI13__nv_bfloat16Li480ELi1ELi32ELi60ELi256ELb0ELi8ELi960ELi960ELi4ELb1ELi4ELb0ELb0ENS_16CompileConditionILi1000EEEEEvPT_PKS4_S7_S7_flPfS8_Pj)
        .other          _ZN13group_norm_v214gn_cuda_kernelI13__nv_bfloat16Li480ELi1ELi32ELi60ELi256ELb0ELi8ELi960ELi960ELi4ELb1ELi4ELb0ELb0ENS_16CompileConditionILi1000EEEEEvPT_PKS4_S7_S7_flPfS8_Pj,@"STO_CUDA_ENTRY STV_DEFAULT"
_ZN13group_norm_v214gn_cuda_kernelI13__nv_bfloat16Li480ELi1ELi32ELi60ELi256ELb0ELi8ELi960ELi960ELi4ELb1ELi4ELb0ELb0ENS_16CompileConditionILi1000EEEEEvPT_PKS4_S7_S7_flPfS8_Pj:
.text._ZN13group_norm_v214gn_cuda_kernelI13__nv_bfloat16Li480ELi1ELi32ELi60ELi256ELb0ELi8ELi960ELi960ELi4ELb1ELi4ELb0ELb0ENS_16CompileConditionILi1000EEEEEvPT_PKS4_S7_S7_flPfS8_Pj:
        /* <DEDUP_REMOVED lines=8> */
[----:B------:R-:W1:Y:S01]  /*0080*/  S2UR UR5, SR_CgaCtaId ;  /* 0x00000000000579c3 */ /* 0x000e620000008800 */
[C---:B------:R-:W-:Y:S01]  /*0090*/  SHF.L.U32 R0, R2.reuse, 0x4, RZ ;  /* 0x0000000402007819 */ /* 0x040fe200000006ff */
[----:B------:R-:W-:Y:S01]  /*00a0*/  UMOV UR4, 0x400 ;  /* 0x0000040000047882 */ /* 0x000fe20000000000 */
[----:B------:R-:W-:Y:S01]  /*00b0*/  LOP3.LUT R5, R2, 0x1, RZ, 0xc0, !PT ;  /* 0x0000000102057812 */ /* 0x000fe200078ec0ff */
[----:B------:R-:W2:Y:S01]  /*00c0*/  S2R R27, SR_CTAID.X ;  /* 0x00000000001b7919 */ /* 0x000ea20000002500 */
[----:B------:R-:W-:Y:S01]  /*00d0*/  LOP3.LUT R0, R0, 0x10, RZ, 0xc0, !PT ;  /* 0x0000001000007812 */ /* 0x000fe200078ec0ff */
[----:B------:R-:W3:Y:S02]  /*00e0*/  LDCU UR8, c[0x0][0x374] ;  /* 0x00006e80ff0877ac */ /* 0x000ee40008000800 */
[----:B------:R-:W-:Y:S01]  /*00f0*/  IMAD R21, R5, 0x3c0, RZ ;  /* 0x000003c005157824 */ /* 0x000fe200078e02ff */
[----:B------:R-:W4:Y:S08]  /*0100*/  LDC.64 R28, c[0x0][0x3b0] ;  /* 0x0000ec00ff1c7b82 */ /* 0x000f300000000a00 */
[----:B------:R-:W5:Y:S01]  /*0110*/  LDC.64 R76, c[0x0][0x3c0] ;  /* 0x0000f000ff4c7b82 */ /* 0x000f620000000a00 */
[----:B-1----:R-:W-:-:S07]  /*0120*/  ULEA UR6, UR5, UR4, 0x18 ;  /* 0x0000000405067291 */ /* 0x002fce000f8ec0ff */
[----:B------:R-:W1:Y:S01]  /*0130*/  LDC.64 R80, c[0x0][0x390] ;  /* 0x0000e400ff507b82 */ /* 0x000e620000000a00 */
[----:B------:R-:W-:Y:S01]  /*0140*/  UIADD3 UR4, UPT, UPT, UR4, 0x1680, URZ ;  /* 0x0000168004047890 */ /* 0x000fe2000fffe0ff */
[----:B------:R-:W-:-:S03]  /*0150*/  MOV R42, UR6 ;  /* 0x00000006002a7c02 */ /* 0x000fc60008000f00 */
[----:B------:R-:W-:Y:S01]  /*0160*/  ULEA UR4, UR5, UR4, 0x18 ;  /* 0x0000000405047291 */ /* 0x000fe2000f8ec0ff */
[C---:B0-----:R-:W-:Y:S02]  /*0170*/  LOP3.LUT R6, R3.reuse, 0xffff, RZ, 0xc0, !PT ;  /* 0x0000ffff03067812 */ /* 0x041fe400078ec0ff */
[----:B------:R-:W0:Y:S01]  /*0180*/  LDC.64 R78, c[0x0][0x398] ;  /* 0x0000e600ff4e7b82 */ /* 0x000e220000000a00 */
[----:B------:R-:W-:Y:S01]  /*0190*/  SHF.R.U32.HI R4, RZ, 0x1, R3 ;  /* 0x00000001ff047819 */ /* 0x000fe20000011603 */
[----:B------:R-:W0:Y:S01]  /*01a0*/  LDCU.64 UR6, c[0x0][0x358] ;  /* 0x00006b00ff0677ac */ /* 0x000e220008000a00 */
[----:B------:R-:W-:Y:S01]  /*01b0*/  SHF.L.U32 R5, R3, 0x3, RZ ;  /* 0x0000000303057819 */ /* 0x000fe200000006ff */
[----:B------:R-:W-:Y:S01]  /*01c0*/  IMAD R23, R6, 0x8889, RZ ;  /* 0x0000888906177824 */ /* 0x000fe200078e02ff */
[----:B------:R-:W-:Y:S02]  /*01d0*/  IADD3 R6, PT, PT, R0, R4, RZ ;  /* 0x0000000400067210 */ /* 0x000fe40007ffe0ff */
[----:B------:R-:W-:Y:S01]  /*01e0*/  LOP3.LUT R25, R5, 0x8, RZ, 0xc0, !PT ;  /* 0x0000000805197812 */ /* 0x000fe200078ec0ff */
[----:B-----5:R-:W-:Y:S01]  /*01f0*/  IMAD.WIDE.U32 R76, R2, 0x4, R76 ;  /* 0x00000004024c7825 */ /* 0x020fe200078e004c */
[----:B------:R-:W-:-:S02]  /*0200*/  SHF.R.U32.HI R23, RZ, 0x17, R23 ;  /* 0x00000017ff177819 */ /* 0x000fc40000011617 */
[----:B--2---:R-:W-:Y:S01]  /*0210*/  SHF.L.U32 R22, R27, 0x3, RZ ;  /* 0x000000031b167819 */ /* 0x004fe200000006ff */
[----:B------:R-:W-:Y:S01]  /*0220*/  IMAD R6, R6, 0x3c, -R21 ;  /* 0x0000003c06067824 */ /* 0x000fe200078e0a15 */
[----:B------:R-:W-:Y:S02]  /*0230*/  PRMT R40, R23, 0x9910, RZ ;  /* 0x0000991017287816 */ /* 0x000fe400000000ff */
[----:B----4-:R-:W-:Y:S02]  /*0240*/  ISETP.EQ.U32.AND P1, PT, R28, RZ, PT ;  /* 0x000000ff1c00720c */ /* 0x010fe40003f22070 */
[C---:B------:R-:W-:Y:S02]  /*0250*/  IADD3 R14, PT, PT, R6.reuse, 0x14, RZ ;  /* 0x00000014060e7810 */ /* 0x040fe40007ffe0ff */
[----:B------:R-:W-:Y:S02]  /*0260*/  SHF.R.U32.HI R7, RZ, 0x2, R6 ;  /* 0x00000002ff077819 */ /* 0x000fe40000011606 */
        /* <DEDUP_REMOVED lines=12> */
[----:B------:R-:W-:Y:S01]  /*0330*/  IADD3 R38, PT, PT, R6, 0x38, RZ ;  /* 0x0000003806267810 */ /* 0x000fe20007ffe0ff */
[----:B------:R-:W-:Y:S01]  /*0340*/  IMAD R6, R7, 0x18, R42 ;  /* 0x0000001807067824 */ /* 0x000fe200078e022a */
[----:B------:R-:W-:Y:S01]  /*0350*/  SHF.R.U32.HI R15, RZ, 0x2, R14 ;  /* 0x00000002ff0f7819 */ /* 0x000fe2000001160e */
[----:B------:R-:W-:Y:S01]  /*0360*/  IMAD R7, R40, 0xf0, RZ ;  /* 0x000000f028077824 */ /* 0x000fe200078e02ff */
[----:B------:R-:W-:-:S02]  /*0370*/  SHF.R.U32.HI R13, RZ, 0x2, R12 ;  /* 0x00000002ff0d7819 */ /* 0x000fc4000001160c */
[----:B------:R-:W-:Y:S02]  /*0380*/  SHF.R.U32.HI R11, RZ, 0x2, R10 ;  /* 0x00000002ff0b7819 */ /* 0x000fe4000001160a */
[----:B------:R-:W-:Y:S01]  /*0390*/  SHF.R.U32.HI R17, RZ, 0x2, R16 ;  /* 0x00000002ff117819 */ /* 0x000fe20000011610 */
[----:B------:R-:W-:Y:S01]  /*03a0*/  IMAD R16, R15, 0x18, R42 ;  /* 0x000000180f107824 */ /* 0x000fe200078e022a */
[----:B------:R-:W-:Y:S01]  /*03b0*/  SHF.R.U32.HI R30, RZ, 0x2, R30 ;  /* 0x00000002ff1e7819 */ /* 0x000fe2000001161e */
[--C-:B------:R-:W-:Y:S01]  /*03c0*/  IMAD R14, R13, 0x18, R42.reuse ;  /* 0x000000180d0e7824 */ /* 0x100fe200078e022a */
[----:B------:R-:W-:Y:S01]  /*03d0*/  IADD3 R13, PT, PT, RZ, -R7, RZ ;  /* 0x80000007ff0d7210 */ /* 0x000fe20007ffe0ff */
[----:B------:R-:W-:Y:S01]  /*03e0*/  IMAD R12, R11, 0x18, R42 ;  /* 0x000000180b0c7824 */ /* 0x000fe200078e022a */
[----:B------:R-:W-:Y:S01]  /*03f0*/  SHF.R.U32.HI R19, RZ, 0x2, R18 ;  /* 0x00000002ff137819 */ /* 0x000fe20000011612 */
[--C-:B------:R-:W-:Y:S01]  /*0400*/  IMAD R30, R30, 0x18, R42.reuse ;  /* 0x000000181e1e7824 */ /* 0x100fe200078e022a */
[----:B------:R-:W-:Y:S01]  /*0410*/  IADD3 R11, PT, PT, R25, R16, RZ ;  /* 0x00000010190b7210 */ /* 0x000fe20007ffe0ff */
[----:B------:R-:W-:Y:S01]  /*0420*/  IMAD R18, R17, 0x18, R42 ;  /* 0x0000001811127824 */ /* 0x000fe200078e022a */
[----:B------:R-:W-:-:S02]  /*0430*/  PRMT R16, R13, 0x7710, RZ ;  /* 0x000077100d107816 */ /* 0x000fc400000000ff */
[----:B------:R-:W-:Y:S02]  /*0440*/  SHF.R.U32.HI R8, RZ, 0x2, R8 ;  /* 0x00000002ff087819 */ /* 0x000fe40000011608 */
[----:B------:R-:W-:Y:S02]  /*0450*/  SHF.R.U32.HI R9, RZ, 0x2, R9 ;  /* 0x00000002ff097819 */ /* 0x000fe40000011609 */
[----:B------:R-:W-:Y:S01]  /*0460*/  SHF.R.U32.HI R26, RZ, 0x2, R20 ;  /* 0x00000002ff1a7819 */ /* 0x000fe20000011614 */
[--C-:B------:R-:W-:Y:S01]  /*0470*/  IMAD R20, R19, 0x18, R42.reuse ;  /* 0x0000001813147824 */ /* 0x100fe200078e022a */
[----:B------:R-:W-:Y:S01]  /*0480*/  IADD3 R19, PT, PT, R16, R3, RZ ;  /* 0x0000000310137210 */ /* 0x000fe20007ffe0ff */
[--C-:B------:R-:W-:Y:S01]  /*0490*/  IMAD R8, R8, 0x18, R42.reuse ;  /* 0x0000001808087824 */ /* 0x100fe200078e022a */
[----:B------:R-:W-:Y:S01]  /*04a0*/  IADD3 R15, PT, PT, R25, R30, RZ ;  /* 0x0000001e190f7210 */ /* 0x000fe20007ffe0ff */
[--C-:B------:R-:W-:Y:S01]  /*04b0*/  IMAD R10, R9, 0x18, R42.reuse ;  /* 0x00000018090a7824 */ /* 0x100fe200078e022a */
[----:B------:R-:W-:Y:S01]  /*04c0*/  LOP3.LUT R30, R19, 0xffff, RZ, 0xc0, !PT ;  /* 0x0000ffff131e7812 */ /* 0x000fe200078ec0ff */
[----:B------:R-:W-:Y:S01]  /*04d0*/  IMAD R26, R26, 0x18, R42 ;  /* 0x000000181a1a7824 */ /* 0x000fe200078e022a */
[----:B------:R-:W-:-:S02]  /*04e0*/  IADD3 R7, PT, PT, R25, R8, RZ ;  /* 0x0000000819077210 */ /* 0x000fc40007ffe0ff */
[C---:B------:R-:W-:Y:S02]  /*04f0*/  IADD3 R8, PT, PT, R25.reuse, R10, RZ ;  /* 0x0000000a19087210 */ /* 0x040fe40007ffe0ff */
[C---:B------:R-:W-:Y:S02]  /*0500*/  LEA R21, R30.reuse, R21, 0x2 ;  /* 0x000000151e157211 */ /* 0x040fe400078e10ff */
[C---:B------:R-:W-:Y:S02]  /*0510*/  IADD3 R10, PT, PT, R25.reuse, R14, RZ ;  /* 0x0000000e190a7210 */ /* 0x040fe40007ffe0ff */
[----:B------:R-:W-:Y:S01]  /*0520*/  IADD3 R14, PT, PT, R25, R26, RZ ;  /* 0x0000001a190e7210 */ /* 0x000fe20007ffe0ff */
[----:B------:R-:W-:Y:S01]  /*0530*/  IMAD R26, R30, 0x18, R42 ;  /* 0x000000181e1a7824 */ /* 0x000fe200078e022a */
[----:B------:R-:W-:Y:S01]  /*0540*/  SHF.R.U32.HI R31, RZ, 0x2, R31 ;  /* 0x00000002ff1f7819 */ /* 0x000fe2000001161f */
[----:B-1----:R-:W-:Y:S01]  /*0550*/  IMAD.WIDE.U32 R80, R21, 0x2, R80 ;  /* 0x0000000215507825 */ /* 0x002fe200078e0050 */
[----:B------:R-:W-:-:S02]  /*0560*/  SHF.R.U32.HI R33, RZ, 0x2, R32 ;  /* 0x00000002ff217819 */ /* 0x000fc40000011620 */
[----:B------:R-:W-:Y:S01]  /*0570*/  LOP3.LUT R30, R21, 0xffff, RZ, 0xc0, !PT ;  /* 0x0000ffff151e7812 */ /* 0x000fe200078ec0ff */
[----:B------:R-:W-:Y:S01]  /*0580*/  IMAD R32, R31, 0x18, R42 ;  /* 0x000000181f207824 */ /* 0x000fe200078e022a */
[----:B------:R-:W-:Y:S01]  /*0590*/  SHF.R.U32.HI R35, RZ, 0x2, R34 ;  /* 0x00000002ff237819 */ /* 0x000fe20000011622 */
[----:B------:R-:W-:Y:S01]  /*05a0*/  IMAD R34, R33, 0x18, R42 ;  /* 0x0000001821227824 */ /* 0x000fe200078e022a */
[----:B------:R-:W-:Y:S01]  /*05b0*/  SHF.R.U32.HI R37, RZ, 0x2, R36 ;  /* 0x00000002ff257819 */ /* 0x000fe20000011624 */
[----:B------:R-:W-:Y:S01]  /*05c0*/  HFMA2 R33, -RZ, RZ, 0, 5.9604644775390625e-08 ;  /* 0x00000001ff217431 */ /* 0x000fe200000001ff */
[----:B------:R-:W-:Y:S01]  /*05d0*/  SHF.R.U32.HI R39, RZ, 0x2, R38 ;  /* 0x00000002ff277819 */ /* 0x000fe20000011626 */
[----:B------:R-:W-:Y:S01]  /*05e0*/  IMAD R31, R30, 0x889, RZ ;  /* 0x000008891e1f7824 */ /* 0x000fe200078e02ff */
[----:B------:R-:W-:Y:S01]  /*05f0*/  LOP3.LUT P0, RZ, R27, 0x1f, RZ, 0xc0, !PT ;  /* 0x0000001f1bff7812 */ /* 0x000fe2000780c0ff */
[--C-:B------:R-:W-:Y:S01]  /*0600*/  IMAD R36, R35, 0x18, R42.reuse ;  /* 0x0000001823247824 */ /* 0x100fe200078e022a */
[----:B------:R-:W-:Y:S01]  /*0610*/  SHF.L.U32 R28, R27, 0x1, RZ ;  /* 0x000000011b1c7819 */ /* 0x000fe200000006ff */
[--C-:B------:R-:W-:Y:S01]  /*0620*/  IMAD R38, R37, 0x18, R42.reuse ;  /* 0x0000001825267824 */ /* 0x100fe200078e022a */
[----:B------:R-:W-:Y:S01]  /*0630*/  LOP3.LUT R22, R22, 0xf8, RZ, 0xc0, !PT ;  /* 0x000000f816167812 */ /* 0x000fe200078ec0ff */
[----:B------:R-:W-:Y:S01]  /*0640*/  IMAD R40, R39, 0x18, R42 ;  /* 0x0000001827287824 */ /* 0x000fe200078e022a */
[----:B------:R-:W-:Y:S01]  /*0650*/  IADD3 R16, PT, PT, R25, R32, RZ ;  /* 0x0000002019107210 */ /* 0x000fe20007ffe0ff */
[----:B0-----:R-:W-:Y:S01]  /*0660*/  IMAD.WIDE.U32 R78, R21, 0x2, R78 ;  /* 0x00000002154e7825 */ /* 0x001fe200078e004e */
[----:B------:R-:W-:-:S02]  /*0670*/  ISETP.EQ.OR.EX P0, PT, R29, RZ, P0, P1 ;  /* 0x000000ff1d00720c */ /* 0x000fc40000702710 */
[----:B------:R-:W-:Y:S02]  /*0680*/  LOP3.LUT R30, R28, 0x3e, RZ, 0xc0, !PT ;  /* 0x0000003e1c1e7812 */ /* 0x000fe400078ec0ff */
[----:B------:R-:W-:Y:S02]  /*0690*/  LEA.HI R32, R31, -R0, RZ, 0xf ;  /* 0x800000001f207211 */ /* 0x000fe400078f78ff */
[----:B------:R-:W-:Y:S01]  /*06a0*/  IADD3 R22, PT, PT, R23, R22, RZ ;  /* 0x0000001617167210 */ /* 0x000fe20007ffe0ff */
[----:B------:R-:W-:Y:S01]  /*06b0*/  IMAD R30, R3, 0x20, R30 ;  /* 0x00000020031e7824 */ /* 0x000fe200078e021e */
[----:B------:R-:W-:Y:S02]  /*06c0*/  ISETP.NE.AND P1, PT, R27, RZ, PT ;  /* 0x000000ff1b00720c */ /* 0x000fe40003f25270 */
[----:B------:R-:W-:Y:S02]  /*06d0*/  SHF.L.U32 R29, R3, 0x1, RZ ;  /* 0x00000001031d7819 */ /* 0x000fe400000006ff */
[----:B------:R-:W-:-:S02]  /*06e0*/  IADD3 R31, PT, PT, R0, R3, RZ ;  /* 0x00000003001f7210 */ /* 0x000fc40007ffe0ff */
[C---:B------:R-:W-:Y:S01]  /*06f0*/  IADD3 R9, PT, PT, R25.reuse, R12, RZ ;  /* 0x0000000c19097210 */ /* 0x040fe20007ffe0ff */
[----:B------:R-:W-:Y:S01]  /*0700*/  IMAD.IADD R12, R25, 0x1, R18 ;  /* 0x00000001190c7824 */ /* 0x000fe200078e0212 */
[----:B------:R-:W-:Y:S01]  /*0710*/  LEA R23, R23, R26, 0x3 ;  /* 0x0000001a17177211 */ /* 0x000fe200078e18ff */
[----:B------:R-:W-:Y:S01]  /*0720*/  HFMA2 R26, -RZ, RZ, 0, 0 ;  /* 0x00000000ff1a7431 */ /* 0x000fe200000001ff */
[C---:B------:R-:W-:Y:S02]  /*0730*/  IADD3 R13, PT, PT, R25.reuse, R20, RZ ;  /* 0x00000014190d7210 */ /* 0x040fe40007ffe0ff */
[----:B------:R-:W-:Y:S02]  /*0740*/  IADD3 R6, PT, PT, R6, R25, RZ ;  /* 0x0000001906067210 */ /* 0x000fe40007ffe0ff */
[C---:B------:R-:W-:Y:S02]  /*0750*/  IADD3 R17, PT, PT, R25.reuse, R34, RZ ;  /* 0x0000002219117210 */ /* 0x040fe40007ffe0ff */
[----:B------:R-:W-:-:S02]  /*0760*/  IADD3 R18, PT, PT, R25, R36, RZ ;  /* 0x0000002419127210 */ /* 0x000fc40007ffe0ff */
[C---:B------:R-:W-:Y:S02]  /*0770*/  IADD3 R19, PT, PT, R25.reuse, R38, RZ ;  /* 0x0000002619137210 */ /* 0x040fe40007ffe0ff */
[----:B------:R-:W-:Y:S02]  /*0780*/  IADD3 R20, PT, PT, R25, R40, RZ ;  /* 0x0000002819147210 */ /* 0x000fe40007ffe0ff */
[----:B------:R-:W-:Y:S02]  /*0790*/  MOV R25, RZ ;  /* 0x000000ff00197202 */ /* 0x000fe40000000f00 */
[----:B------:R-:W-:Y:S02]  /*07a0*/  LOP3.LUT R27, R3, 0xf, RZ, 0xc0, !PT ;  /* 0x0000000f031b7812 */ /* 0x000fe400078ec0ff */
[----:B------:R-:W-:Y:S02]  /*07b0*/  SEL R28, R33, 0x7fffffe1, P1 ;  /* 0x7fffffe1211c7807 */ /* 0x000fe40000800000 */
[----:B------:R-:W-:-:S02]  /*07c0*/  ISETP.GT.U32.OR P0, PT, R3, 0xf, P0 ;  /* 0x0000000f0300780c */ /* 0x000fc40000704470 */
[----:B------:R-:W-:Y:S02]  /*07d0*/  LOP3.LUT R29, R29, 0x1e0, RZ, 0xc0, !PT ;  /* 0x000001e01d1d7812 */ /* 0x000fe400078ec0ff */
[----:B------:R-:W-:Y:S02]  /*07e0*/  SHF.L.U32 R31, R31, 0x1, RZ ;  /* 0x000000011f1f7819 */ /* 0x000fe400000006ff */
[----:B---3--:R-:W-:-:S07]  /*07f0*/  LEA R32, R32, UR4, 0x3 ;  /* 0x0000000420207c11 */ /* 0x008fce000f8e18ff */
.L_x_754:
[----:B------:R-:W-:Y:S01]  /*0800*/  MOV R34, R21 ;  /* 0x0000001500227202 */ /* 0x000fe20000000f00 */
[----:B------:R-:W0:Y:S01]  /*0810*/  LDCU.64 UR10, c[0x0][0x388] ;  /* 0x00007100ff0a77ac */ /* 0x000e220008000a00 */
[----:B------:R-:W-:Y:S01]  /*0820*/  MOV R35, RZ ;  /* 0x000000ff00237202 */ /* 0x000fe20000000f00 */
[----:B------:R-:W-:Y:S01]  /*0830*/  IMAD R37, R22, 0x780, RZ ;  /* 0x0000078016257824 */ /* 0x000fe200078e02ff */
[----:B------:R-:W5:Y:S01]  /*0840*/  LDG.E.64.CONSTANT R38, desc[UR6][R78.64] ;  /* 0x000000064e267981 */ /* 0x000f62000c1e9b00 */
[----:B------:R-:W-:Y:S02]  /*0850*/  IMAD R33, R25, 0x78000, RZ ;  /* 0x0007800019217824 */ /* 0x000fe400078e02ff */
[----:B------:R-:W-:-:S03]  /*0860*/  IMAD.WIDE.U32 R34, R24, 0x78000, R34 ;  /* 0x0007800018227825 */ /* 0x000fc600078e0022 */
[----:B------:R-:W-:Y:S02]  /*0870*/  IADD3 R60, P1, PT, R37, R34, RZ ;  /* 0x00000022253c7210 */ /* 0x000fe40007f3e0ff */
[----:B------:R-:W5:Y:S02]  /*0880*/  LDG.E.64.CONSTANT R36, desc[UR6][R80.64] ;  /* 0x0000000650247981 */ /* 0x000f64000c1e9b00 */
[----:B------:R-:W-:Y:S02]  /*0890*/  IADD3.X R35, PT, PT, R35, R33, RZ, P1, !PT ;  /* 0x0000002123237210 */ /* 0x000fe40000ffe4ff */
[C---:B------:R-:W-:Y:S02]  /*08a0*/  SHF.L.U32 R33, R60.reuse, 0x1, RZ ;  /* 0x000000013c217819 */ /* 0x040fe400000006ff */
[----:B------:R-:W-:Y:S02]  /*08b0*/  SHF.L.U64.HI R60, R60, 0x1, R35 ;  /* 0x000000013c3c7819 */ /* 0x000fe40000010223 */
[----:B0-----:R-:W-:-:S04]  /*08c0*/  IADD3 R44, P1, PT, R33, UR10, RZ ;  /* 0x0000000a212c7c10 */ /* 0x001fc8000ff3e0ff */
[----:B------:R-:W-:-:S05]  /*08d0*/  IADD3.X R45, PT, PT, R60, UR11, RZ, P1, !PT ;  /* 0x0000000b3c2d7c10 */ /* 0x000fca0008ffe4ff */
[----:B------:R-:W2:Y:S04]  /*08e0*/  LDG.E.64.CONSTANT R42, desc[UR6][R44.64] ;  /* 0x000000062c2a7981 */ /* 0x000ea8000c1e9b00 */
[----:B------:R-:W3:Y:S04]  /*08f0*/  LDG.E.64.CONSTANT R40, desc[UR6][R44.64+0x1e00] ;  /* 0x001e00062c287981 */ /* 0x000ee8000c1e9b00 */
[----:B------:R-:W4:Y:S04]  /*0900*/  LDG.E.64.CONSTANT R68, desc[UR6][R44.64+0x3c00] ;  /* 0x003c00062c447981 */ /* 0x000f28000c1e9b00 */
[----:B------:R0:W4:Y:S01]  /*0910*/  LDG.E.64.CONSTANT R34, desc[UR6][R44.64+0x5a00] ;  /* 0x005a00062c227981 */ /* 0x000122000c1e9b00 */
[----:B------:R-:W-:-:S02]  /*0920*/  LOP3.LUT P1, RZ, R3, 0x3e1, RZ, 0xc0, !PT ;  /* 0x000003e103ff7812 */ /* 0x000fc4000782c0ff */
[----:B------:R-:W-:-:S11]  /*0930*/  ISETP.GT.U32.AND P2, PT, R3, 0x1f, PT ;  /* 0x0000001f0300780c */ /* 0x000fd60003f44070 */
[----:B------:R-:W1:Y:S01]  /*0940*/  @!P1 LDC.64 R82, c[0x0][0x3b8] ;  /* 0x0000ee00ff529b82 */ /* 0x000e620000000a00 */
[----:B------:R-:W-:Y:S01]  /*0950*/  BSSY.RECONVERGENT B0, `(.L_x_748) ;  /* 0x000006a000007945 */ /* 0x000fe20003800200 */
[C---:B--2---:R-:W-:Y:S02]  /*0960*/  PRMT R61, R42.reuse, 0x7632, R61 ;  /* 0x000076322a3d7816 */ /* 0x044fe4000000003d */
[----:B------:R-:W-:Y:S02]  /*0970*/  SHF.L.U32 R0, R42, 0x10, RZ ;  /* 0x000000102a007819 */ /* 0x000fe400000006ff */
[----:B------:R-:W-:-:S03]  /*0980*/  SHF.L.U32 R61, R61, 0x10, RZ ;  /* 0x000000103d3d7819 */ /* 0x000fc600000006ff */
[----:B------:R-:W-:Y:S01]  /*0990*/  FADD.FTZ R42, RZ, R0 ;  /* 0x00000000ff2a7221 */ /* 0x000fe20000010000 */
[----:B------:R-:W-:Y:S01]  /*09a0*/  FFMA.FTZ R46, R0, R0, RZ ;  /* 0x00000000002e7223 */ /* 0x000fe200000100ff */
[C---:B------:R-:W-:Y:S02]  /*09b0*/  PRMT R63, R43.reuse, 0x7632, R63 ;  /* 0x000076322b3f7816 */ /* 0x040fe4000000003f */
[----:B------:R-:W-:Y:S01]  /*09c0*/  SHF.L.U32 R62, R43, 0x10, RZ ;  /* 0x000000102b3e7819 */ /* 0x000fe200000006ff */
[----:B------:R-:W-:Y:S01]  /*09d0*/  FADD.FTZ R43, R42, R61 ;  /* 0x0000003d2a2b7221 */ /* 0x000fe20000010000 */
[----:B0-----:R-:W-:Y:S01]  /*09e0*/  FFMA.FTZ R45, R61, R61, R46 ;  /* 0x0000003d3d2d7223 */ /* 0x001fe2000001002e */
[----:B------:R-:W-:Y:S02]  /*09f0*/  SHF.L.U32 R63, R63, 0x10, RZ ;  /* 0x000000103f3f7819 */ /* 0x000fe400000006ff */
[----:B------:R-:W-:Y:S01]  /*0a00*/  FADD.FTZ R42, R43, R62 ;  /* 0x0000003e2b2a7221 */ /* 0x000fe20000010000 */
[----:B------:R-:W-:Y:S01]  /*0a10*/  FFMA.FTZ R44, R62, R62, R45 ;  /* 0x0000003e3e2c7223 */ /* 0x000fe2000001002d */
[----:B---3--:R-:W-:-:S02]  /*0a20*/  PRMT R65, R40, 0x7632, R65 ;  /* 0x0000763228417816 */ /* 0x008fc40000000041 */
[----:B------:R-:W-:Y:S01]  /*0a30*/  SHF.L.U32 R64, R40, 0x10, RZ ;  /* 0x0000001028407819 */ /* 0x000fe200000006ff */
[----:B------:R-:W-:Y:S01]  /*0a40*/  FADD.FTZ R43, R42, R63 ;  /* 0x0000003f2a2b7221 */ /* 0x000fe20000010000 */
[----:B------:R-:W-:Y:S01]  /*0a50*/  FFMA.FTZ R45, R63, R63, R44 ;  /* 0x0000003f3f2d7223 */ /* 0x000fe2000001002c */
[----:B------:R-:W-:Y:S02]  /*0a60*/  SHF.L.U32 R65, R65, 0x10, RZ ;  /* 0x0000001041417819 */ /* 0x000fe400000006ff */
[----:B------:R-:W-:Y:S01]  /*0a70*/  FADD.FTZ R40, R43, R64 ;  /* 0x000000402b287221 */ /* 0x000fe20000010000 */
[----:B------:R-:W-:Y:S01]  /*0a80*/  FFMA.FTZ R42, R64, R64, R45 ;  /* 0x00000040402a7223 */ /* 0x000fe2000001002d */
[C---:B------:R-:W-:Y:S02]  /*0a90*/  PRMT R67, R41.reuse, 0x7632, R67 ;  /* 0x0000763229437816 */ /* 0x040fe40000000043 */
[----:B------:R-:W-:Y:S01]  /*0aa0*/  SHF.L.U32 R66, R41, 0x10, RZ ;  /* 0x0000001029427819 */ /* 0x000fe200000006ff */
        /* <DEDUP_REMOVED lines=9> */
[----:B------:R-:W-:Y:S02]  /*0b40*/  SHF.L.U32 R70, R70, 0x10, RZ ;  /* 0x0000001046467819 */ /* 0x000fe400000006ff */
[----:B------:R-:W-:Y:S01]  /*0b50*/  FADD.FTZ R41, R41, R68 ;  /* 0x0000004429297221 */ /* 0x000fe20000010000 */
[----:B------:R-:W-:Y:S01]  /*0b60*/  FFMA.FTZ R43, R68, R68, R43 ;  /* 0x00000044442b7223 */ /* 0x000fe2000001002b */
[----:B------:R-:W-:-:S02]  /*0b70*/  PRMT R40, R69, 0x7632, R40 ;  /* 0x0000763245287816 */ /* 0x000fc40000000028 */
        /* <DEDUP_REMOVED lines=10> */
[----:B------:R-:W-:-:S02]  /*0c20*/  IMAD.U32 R72, R72, 0x10000, RZ ;  /* 0x0001000048487824 */ /* 0x000fc400078e00ff */
        /* <DEDUP_REMOVED lines=10> */
[----:B------:R-:W-:Y:S01]  /*0cd0*/  FFMA.FTZ R35, R74, R74, R41 ;  /* 0x0000004a4a237223 */ /* 0x000fe20000010029 */
[----:B------:R-:W-:-:S04]  /*0ce0*/  CS2R R42, SRZ ;  /* 0x00000000002a7805 */ /* 0x000fc8000001ff00 */
[----:B------:R0:W-:Y:S01]  /*0cf0*/  STS.64 [R23], R34 ;  /* 0x0000002217007388 */ /* 0x0001e20000000a00 */
[----:B------:R-:W-:Y:S06]  /*0d00*/  BAR.SYNC.DEFER_BLOCKING 0x0 ;  /* 0x0000000000007b1d */ /* 0x000fec0000010000 */
[----:B-1----:R-:W-:Y:S05]  /*0d10*/  @P2 BRA `(.L_x_749) ;  /* 0x0000000000b42947 */ /* 0x002fea0003800000 */
[----:B0-----:R-:W0:Y:S04]  /*0d20*/  LDS.64 R34, [R6] ;  /* 0x0000000006227984 */ /* 0x001e280000000a00 */
        /* <DEDUP_REMOVED lines=44> */
.L_x_749:
[----:B------:R-:W-:Y:S05]  /*0ff0*/  BSYNC.RECONVERGENT B0 ;  /* 0x0000000000007941 */ /* 0x000fea0003800200 */
.L_x_748:
[----:B0-----:R-:W0:Y:S01]  /*1000*/  SHFL.BFLY PT, R35, R42, 0x1, 0x1f ;  /* 0x0c201f002a237f89 */ /* 0x001e2200000e0000 */
[----:B------:R-:W-:Y:S01]  /*1010*/  @!P1 IMAD R41, R26, UR8, R2 ;  /* 0x000000081a299c24 */ /* 0x000fe2000f8e0202 */
[----:B------:R-:W-:Y:S02]  /*1020*/  ISETP.NE.AND P2, PT, R3, RZ, PT ;  /* 0x000000ff0300720c */ /* 0x000fe40003f45270 */
[----:B------:R-:W1:Y:S02]  /*1030*/  SHFL.BFLY PT, R40, R43, 0x1, 0x1f ;  /* 0x0c201f002b287f89 */ /* 0x000e6400000e0000 */
[----:B------:R-:W-:-:S05]  /*1040*/  @!P1 LEA R41, R41, R30, 0xa ;  /* 0x0000001e29299211 */ /* 0x000fca00078e50ff */
        /* <DEDUP_REMOVED lines=10> */
.L_x_751:
[----:B------:R-:W2:Y:S04]  /*10f0*/  LD.E.STRONG.GPU R35, desc[UR6][R76.64] ;  /* 0x000000064c237980 */ /* 0x000ea8000c10f900 */
[----:B--2---:R-:W-:Y:S01]  /*1100*/  CCTL.IVALL ;  /* 0x00000000ff00798f */ /* 0x004fe20002000000 */
[----:B------:R-:W-:Y:S05]  /*1110*/  YIELD ;  /* 0x0000000000007946 */ /* 0x000fea0003800000 */
[----:B-----5:R-:W-:-:S04]  /*1120*/  LOP3.LUT R35, R35, R34, RZ, 0x3c, !PT ;  /* 0x0000002223237212 */ /* 0x020fc800078e3cff */
[----:B------:R-:W-:-:S13]  /*1130*/  ISETP.GT.AND P1, PT, R35, -0x1, PT ;  /* 0xffffffff2300780c */ /* 0x000fda0003f24270 */
[----:B------:R-:W-:Y:S05]  /*1140*/  @P1 BRA `(.L_x_751) ;  /* 0xfffffffc00e81947 */ /* 0x000fea000383ffff */
.L_x_750:
[----:B------:R-:W-:Y:S01]  /*1150*/  ISETP.GT.U32.AND P1, PT, R3, 0xff, PT ;  /* 0x000000ff0300780c */ /* 0x000fe20003f24070 */
[----:B------:R-:W-:Y:S05]  /*1160*/  WARPSYNC.ALL ;  /* 0x0000000000007948 */ /* 0x000fea0003800000 */
[----:B------:R-:W-:Y:S01]  /*1170*/  BAR.SYNC.DEFER_BLOCKING 0x0 ;  /* 0x0000000000007b1d */ /* 0x000fe20000010000 */
[----:B------:R-:W-:Y:S02]  /*1180*/  IADD3 R44, P2, PT, R24, 0x2, RZ ;  /* 0x00000002182c7810 */ /* 0x000fe40007f5e0ff */
[----:B------:R-:W-:Y:S02]  /*1190*/  CS2R R42, SRZ ;  /* 0x00000000002a7805 */ /* 0x000fe4000001ff00 */
[----:B-----5:R-:W-:-:S02]  /*11a0*/  PRMT R47, R36, 0x7632, R47 ;  /* 0x00007632242f7816 */ /* 0x020fc4000000002f */
[----:B------:R-:W-:Y:S01]  /*11b0*/  IADD3.X R45, PT, PT, RZ, R25, RZ, P2, !PT ;  /* 0x00000019ff2d7210 */ /* 0x000fe200017fe4ff */
[----:B------:R-:W-:Y:S01]  /*11c0*/  BSSY.RECONVERGENT B0, `(.L_x_752) ;  /* 0x0000013000007945 */ /* 0x000fe20003800200 */
[----:B------:R-:W-:Y:S02]  /*11d0*/  PRMT R48, R37, 0x7632, R48 ;  /* 0x0000763225307816 */ /* 0x000fe40000000030 */
[----:B------:R-:W-:Y:S02]  /*11e0*/  PRMT R49, R38, 0x7632, R49 ;  /* 0x0000763226317816 */ /* 0x000fe40000000031 */
[----:B------:R-:W-:Y:S01]  /*11f0*/  PRMT R46, R39, 0x7632, R46 ;  /* 0x00007632272e7816 */ /* 0x000fe2000000002e */
[----:B------:R-:W-:Y:S06]  /*1200*/  @P1 BRA `(.L_x_753) ;  /* 0x0000000000381947 */ /* 0x000fec0003800000 */
        /* <DEDUP_REMOVED lines=14> */
.L_x_753:
[----:B------:R-:W-:Y:S05]  /*12f0*/  BSYNC.RECONVERGENT B0 ;  /* 0x0000000000007941 */ /* 0x000fea0003800200 */
.L_x_752:
[----:B0-----:R-:W0:Y:S01]  /*1300*/  SHFL.BFLY PT, R34, R43, 0x8, 0x1f ;  /* 0x0d001f002b227f89 */ /* 0x001e2200000e0000 */
[----:B------:R-:W-:Y:S01]  /*1310*/  LOP3.LUT P1, RZ, R3, 0x30f, RZ, 0xc0, !PT ;  /* 0x0000030f03ff7812 */ /* 0x000fe2000782c0ff */
[----:B------:R-:W1:Y:S01]  /*1320*/  LDCU UR5, c[0x0][0x3a0] ;  /* 0x00007400ff0577ac */ /* 0x000e620008000800 */
[----:B------:R-:W-:Y:S01]  /*1330*/  SHF.L.U32 R36, R36, 0x10, RZ ;  /* 0x0000001024247819 */ /* 0x000fe200000006ff */
[----:B------:R-:W2:Y:S01]  /*1340*/  SHFL.BFLY PT, R35, R42, 0x8, 0x1f ;  /* 0x0d001f002a237f89 */ /* 0x000ea200000e0000 */
[----:B------:R-:W-:Y:S01]  /*1350*/  SHF.L.U32 R39, R39, 0x10, RZ ;  /* 0x0000001027277819 */ /* 0x000fe200000006ff */
[----:B------:R-:W3:Y:S01]  /*1360*/  LDCU.64 UR10, c[0x0][0x380] ;  /* 0x00007000ff0a77ac */ /* 0x000ee20008000a00 */
[----:B------:R-:W-:Y:S02]  /*1370*/  SHF.L.U32 R49, R49, 0x10, RZ ;  /* 0x0000001031317819 */ /* 0x000fe400000006ff */
[----:B------:R-:W-:Y:S02]  /*1380*/  SHF.L.U32 R46, R46, 0x10, RZ ;  /* 0x000000102e2e7819 */ /* 0x000fe400000006ff */
[----:B------:R-:W-:Y:S01]  /*1390*/  LOP3.LUT R26, R26, 0x1, RZ, 0x3c, !PT ;  /* 0x000000011a1a7812 */ /* 0x000fe200078e3cff */
        /* <DEDUP_REMOVED lines=12> */
[----:B0-----:R-:W-:-:S04]  /*1460*/  FADD.FTZ R34, R50, R43 ;  /* 0x0000002b32227221 */ /* 0x001fc80000010000 */
[----:B------:R-:W-:Y:S01]  /*1470*/  @!P1 FMUL.FTZ R34, R34, 6.5104170062113553286e-05 ;  /* 0x3888888922229820 */ /* 0x000fe20000410000 */
[----:B--2---:R-:W-:-:S03]  /*1480*/  FADD.FTZ R42, R51, R42 ;  /* 0x0000002a332a7221 */ /* 0x004fc60000010000 */
[----:B------:R-:W-:-:S04]  /*1490*/  @!P1 FMUL.FTZ R35, R34, R34 ;  /* 0x0000002222239220 */ /* 0x000fc80000410000 */
[----:B------:R-:W-:Y:S02]  /*14a0*/  @!P1 FFMA.FTZ R35, R42, 6.5104170062113553286e-05, -R35 ;  /* 0x388888892a239823 */ /* 0x000fe40000010823 */
[----:B------:R-:W0:Y:S03]  /*14b0*/  @!P0 LDC.64 R42, c[0x0][0x3b0] ;  /* 0x0000ec00ff2a8b82 */ /* 0x000e260000000a00 */
[----:B------:R-:W-:-:S05]  /*14c0*/  @!P1 FMNMX.FTZ R35, RZ, R35, !PT ;  /* 0x00000023ff239209 */ /* 0x000fca0007810000 */
[----:B------:R-:W-:Y:S01]  /*14d0*/  @!P1 STS.64 [R4+UR4], R34 ;  /* 0x0000002204009988 */ /* 0x000fe20008000a04 */
[----:B------:R-:W-:Y:S01]  /*14e0*/  BAR.SYNC.DEFER_BLOCKING 0x0 ;  /* 0x0000000000007b1d */ /* 0x000fe20000010000 */
[----:B------:R-:W-:-:S04]  /*14f0*/  @!P0 LEA R50, P1, R24, R31, 0x6 ;  /* 0x0000001f18328211 */ /* 0x000fc800078230ff */
[----:B------:R-:W-:Y:S02]  /*1500*/  @!P0 LEA.HI.X R24, R24, RZ, R25, 0x6, P1 ;  /* 0x000000ff18188211 */ /* 0x000fe400008f3419 */
[----:B0-----:R-:W-:-:S04]  /*1510*/  @!P0 LEA R42, P1, R50, R42, 0x2 ;  /* 0x0000002a322a8211 */ /* 0x001fc800078210ff */
[----:B------:R-:W-:Y:S01]  /*1520*/  @!P0 LEA.HI.X R43, R50, R43, R24, 0x2, P1 ;  /* 0x0000002b322b8211 */ /* 0x000fe200008f1418 */
[----:B------:R-:W1:Y:S04]  /*1530*/  LDS.64 R34, [R32] ;  /* 0x0000000020227984 */ /* 0x000e680000000a00 */
[----:B------:R-:W0:Y:S01]  /*1540*/  @!P0 LDS.64 R40, [R5+UR4] ;  /* 0x0000000405288984 */ /* 0x000e220008000a00 */
[----:B-1----:R-:W-:Y:S01]  /*1550*/  FADD.FTZ R24, R35, UR5 ;  /* 0x0000000523187e21 */ /* 0x002fe20008010000 */
[--C-:B------:R-:W-:Y:S01]  /*1560*/  FADD.FTZ R25, R0, -R34.reuse ;  /* 0x8000002200197221 */ /* 0x100fe20000010000 */
[--C-:B------:R-:W-:Y:S01]  /*1570*/  FADD.FTZ R57, R68, -R34.reuse ;  /* 0x8000002244397221 */ /* 0x100fe20000010000 */
[--C-:B------:R-:W-:Y:S01]  /*1580*/  FADD.FTZ R61, R61, -R34.reuse ;  /* 0x800000223d3d7221 */ /* 0x100fe20000010000 */
[----:B------:R-:W1:Y:S01]  /*1590*/  MUFU.RSQ R0, R24 ;  /* 0x0000001800007308 */ /* 0x000e620000001400 */
[----:B0-----:R0:W-:Y:S01]  /*15a0*/  @!P0 STG.E.64 desc[UR6][R42.64], R40 ;  /* 0x000000282a008986 */ /* 0x0011e2000c101b06 */
        /* <DEDUP_REMOVED lines=11> */
[----:B------:R-:W-:Y:S01]  /*1660*/  SHF.L.U32 R35, R38, 0x10, RZ ;  /* 0x0000001026237819 */ /* 0x000fe200000006ff */
[--C-:B0-----:R-:W-:Y:S01]  /*1670*/  FADD.FTZ R41, R70, -R34.reuse ;  /* 0x8000002246297221 */ /* 0x101fe20000010000 */
[----:B------:R-:W-:Y:S01]  /*1680*/  FADD.FTZ R43, R72, -R34 ;  /* 0x80000022482b7221 */ /* 0x000fe20000010000 */
[C---:B-1----:R-:W-:Y:S01]  /*1690*/  FMUL.FTZ R34, R0.reuse, R57 ;  /* 0x0000003900227220 */ /* 0x042fe20000410000 */
[C---:B------:R-:W-:Y:S01]  /*16a0*/  FMUL.FTZ R25, R0.reuse, R25 ;  /* 0x0000001900197220 */ /* 0x040fe20000410000 */
[C---:B------:R-:W-:Y:S01]  /*16b0*/  FMUL.FTZ R53, R0.reuse, R53 ;  /* 0x0000003500357220 */ /* 0x040fe20000410000 */
[----:B------:R-:W-:Y:S01]  /*16c0*/  FMUL.FTZ R52, R0, R73 ;  /* 0x0000004900347220 */ /* 0x000fe20000410000 */
[--C-:B------:R-:W-:Y:S01]  /*16d0*/  FFMA.FTZ R40, R36, R34, R35.reuse ;  /* 0x0000002224287223 */ /* 0x100fe20000010023 */
[----:B------:R-:W-:Y:S01]  /*16e0*/  SHF.L.U32 R34, R37, 0x10, RZ ;  /* 0x0000001025227819 */ /* 0x000fe200000006ff */
        /* <DEDUP_REMOVED lines=12> */
[----:B------:R-:W-:Y:S01]  /*17b0*/  SHF.L.U32 R0, R47, 0x10, RZ ;  /* 0x000000102f007819 */ /* 0x000fe200000006ff */
[--C-:B------:R-:W-:Y:S01]  /*17c0*/  FFMA.FTZ R25, R25, R36, R35.reuse ;  /* 0x0000002419197223 */ /* 0x100fe20000010023 */
[C-C-:B------:R-:W-:Y:S01]  /*17d0*/  FFMA.FTZ R38, R36.reuse, R53, R35.reuse ;  /* 0x0000003524267223 */ /* 0x140fe20000010023 */
[----:B------:R-:W-:Y:S01]  /*17e0*/  FFMA.FTZ R52, R36, R52, R35 ;  /* 0x0000003424347223 */ /* 0x000fe20000010023 */
[----:B------:R-:W-:Y:S01]  /*17f0*/  SHF.L.U32 R35, R48, 0x10, RZ ;  /* 0x0000001030237819 */ /* 0x000fe200000006ff */
[--C-:B------:R-:W-:Y:S01]  /*1800*/  FFMA.FTZ R37, R51, R34, R39.reuse ;  /* 0x0000002233257223 */ /* 0x100fe20000010027 */
[C-C-:B------:R-:W-:Y:S01]  /*1810*/  FFMA.FTZ R55, R34.reuse, R55, R39.reuse ;  /* 0x0000003722377223 */ /* 0x140fe20000010027 */
[C-C-:B------:R-:W-:Y:S01]  /*1820*/  FFMA.FTZ R50, R34.reuse, R50, R39.reuse ;  /* 0x0000003222327223 */ /* 0x140fe20000010027 */
[----:B------:R-:W-:Y:S01]  /*1830*/  FFMA.FTZ R56, R34, R56, R39 ;  /* 0x0000003822387223 */ /* 0x000fe20000010027 */
[----:B---3--:R-:W-:Y:S01]  /*1840*/  IADD3 R34, P1, PT, R33, UR10, RZ ;  /* 0x0000000a21227c10 */ /* 0x008fe2000ff3e0ff */
[--C-:B------:R-:W-:Y:S01]  /*1850*/  FFMA.FTZ R36, R61, R0, R49.reuse ;  /* 0x000000003d247223 */ /* 0x100fe20000010031 */
[C-C-:B------:R-:W-:Y:S01]  /*1860*/  FFMA.FTZ R65, R0.reuse, R65, R49.reuse ;  /* 0x0000004100417223 */ /* 0x140fe20000010031 */
[C-C-:B------:R-:W-:Y:S01]  /*1870*/  FFMA.FTZ R41, R0.reuse, R42, R49.reuse ;  /* 0x0000002a00297223 */ /* 0x140fe20000010031 */
[----:B------:R-:W-:Y:S01]  /*1880*/  FFMA.FTZ R49, R0, R54, R49 ;  /* 0x0000003600317223 */ /* 0x000fe20000010031 */
[--C-:B------:R-:W-:Y:S01]  /*1890*/  FFMA.FTZ R24, R24, R35, R46.reuse ;  /* 0x0000002318187223 */ /* 0x100fe2000001002e */
[C-C-:B------:R-:W-:Y:S01]  /*18a0*/  FFMA.FTZ R0, R35.reuse, R67, R46.reuse ;  /* 0x0000004323007223 */ /* 0x140fe2000001002e */
[C-C-:B------:R-:W-:Y:S01]  /*18b0*/  FFMA.FTZ R69, R35.reuse, R69, R46.reuse ;  /* 0x0000004523457223 */ /* 0x140fe2000001002e */
[----:B------:R-:W-:Y:S01]  /*18c0*/  FFMA.FTZ R59, R35, R59, R46 ;  /* 0x0000003b233b7223 */ /* 0x000fe2000001002e */
[----:B------:R-:W-:Y:S01]  /*18d0*/  IADD3.X R35, PT, PT, R60, UR11, RZ, P1, !PT ;  /* 0x0000000b3c237c10 */ /* 0x000fe20008ffe4ff */
[----:B------:R-:W0:Y:S01]  /*18e0*/  LDCU.64 UR10, c[0x0][0x3a8] ;  /* 0x00007500ff0a77ac */ /* 0x000e220008000a00 */
[----:B------:R-:W-:-:S02]  /*18f0*/  F2FP.BF16.F32.PACK_AB R40, R41, R40 ;  /* 0x000000282928723e */ /* 0x000fc400000010ff */
[----:B------:R-:W-:Y:S02]  /*1900*/  F2FP.BF16.F32.PACK_AB R36, R36, R25 ;  /* 0x000000192424723e */ /* 0x000fe400000010ff */
        /* <DEDUP_REMOVED lines=8> */
[----:B------:R-:W-:Y:S01]  /*1990*/  MOV R24, R44 ;  /* 0x0000002c00187202 */ /* 0x000fe20000000f00 */
[----:B------:R1:W-:Y:S01]  /*19a0*/  STG.E.64 desc[UR6][R34.64+0x3c00], R40 ;  /* 0x003c002822007986 */ /* 0x0003e2000c101b06 */
[----:B0-----:R-:W-:Y:S02]  /*19b0*/  ISETP.GE.U32.AND P1, PT, R44, UR10, PT ;  /* 0x0000000a2c007c0c */ /* 0x001fe4000bf26070 */
[----:B------:R-:W-:Y:S01]  /*19c0*/  MOV R25, R45 ;  /* 0x0000002d00197202 */ /* 0x000fe20000000f00 */
[----:B------:R1:W-:Y:S01]  /*19d0*/  STG.E.64 desc[UR6][R34.64+0x5a00], R52 ;  /* 0x005a003422007986 */ /* 0x0003e2000c101b06 */
[----:B------:R-:W-:-:S13]  /*19e0*/  ISETP.GE.AND.EX P1, PT, R45, UR11, PT, P1 ;  /* 0x0000000b2d007c0c */ /* 0x000fda000bf26310 */
[----:B-1----:R-:W-:Y:S05]  /*19f0*/  @!P1 BRA `(.L_x_754) ;  /* 0xffffffec00809947 */ /* 0x002fea000383ffff */
[----:B------:R-:W-:Y:S05]  /*1a00*/  EXIT ;  /* 0x000000000000794d */ /* 0x000fea0003800000 */
.L_x_755:
        /* <DEDUP_REMOVED lines=15> */
.L_x_1850:


//--------------------- .text._ZN13group_norm_v214gn_cuda_kernelI13__nv_bfloat16Li480ELi3ELi32ELi60ELi256ELb0ELi8ELi960ELi960ELi4ELb1ELi10ELb0ELb0ENS_16CompileConditionILi1000EEEEEvPT_PKS4_S7_S7_flPfS8_Pj --------------------------
	.section	.text._ZN13group_norm_v214gn_cuda_kernelI13__nv_bfloat16Li480ELi3ELi32ELi60ELi256ELb0ELi8ELi960ELi960ELi4ELb1ELi10ELb0ELb0ENS_16CompileConditionILi1000EEEEEvPT_PKS4_S7_S7_flPfS8_Pj,"ax",@progbits
	.align	128
        .global         _ZN13group_norm_v214gn_cuda_kernelI13__nv_bfloat16Li480ELi3ELi32ELi60ELi256ELb0ELi8ELi960ELi960ELi4ELb1ELi10ELb0ELb0ENS_16CompileConditionILi1000EEEEEvPT_PKS4_S7_S7_flPfS8_Pj
        .type           _ZN13group_norm_v214gn_cuda_kernelI13__nv_bfloat16Li480ELi3ELi32ELi60ELi256ELb0ELi8ELi960ELi960ELi4ELb1ELi10ELb0ELb0ENS_16CompileConditionILi1000EEEEEvPT_PKS4_S7_S7_flPfS8_Pj,@function
        .size           _ZN13group_norm_v214gn_cuda_kernelI13__nv_bfloat16Li480ELi3ELi32ELi60ELi256ELb0ELi8ELi960ELi960ELi4ELb1ELi10ELb0ELb0ENS_16CompileConditionILi1000EEEEEvPT_PKS4_S7_S7_flPfS8_Pj,(.L_x_1851 - _ZN13group_norm_v214gn_cuda_kernelI13__nv_bfloat16Li480ELi3ELi32ELi60ELi256ELb0ELi8ELi960ELi960ELi4ELb1ELi10ELb0ELb0ENS_16CompileConditionILi1000EEEEEvPT_PKS4_S7_S7_flPfS8_Pj)
        .other          _ZN13group_norm_v214gn_cuda_kernelI13__nv_bfloat16Li480ELi3ELi32ELi60ELi256ELb0ELi8ELi960ELi960ELi4ELb1ELi10ELb0ELb0ENS_16CompileConditionILi1000EEEEEvPT_PKS4_S7_S7_flPfS8_Pj,@"STO_CUDA_ENTRY STV_DEFAULT"
_ZN13group_norm_v214gn_cuda_kernelI13__nv_bfloat16Li480ELi3ELi32ELi60ELi256ELb0ELi8ELi960ELi960ELi4ELb1ELi10ELb0ELb0ENS_16CompileConditionILi1000EEEEEvPT_PKS4_S7_S7_flPfS8_Pj:
.text._ZN13group_norm_v214gn_cuda_kernelI13__nv_bfloat16Li480ELi3ELi32ELi60ELi256ELb0ELi8ELi960ELi960ELi4ELb1ELi10ELb0ELb0ENS_16CompileConditionILi1000EEEEEvPT_PKS4_S7_S7_flPfS8_Pj:
[----:B------:R-:W-:Y:S08]  /*0000*/  LDC R1, c[0x0][0x37c] ;  /* 0x0000df00ff017b82 */ /* 0x000ff00000000800 */
[----:B------:R-:W0:Y:S01]  /*0010*/  S2UR UR5, SR_CTAID.Y ;  /* 0x00000000000579c3 */ /* 0x000e220000002600 */
[----:B------:R-:W1:Y:S01]  /*0020*/  LDCU.64 UR6, c[0x0][0x3a8] ;  /* 0x00007500ff0677ac */ /* 0x000e620008000a00 */
[----:B0-----:R-:W-:-:S04]  /*0030*/  USHF.R.U32.HI UR4, URZ, 0x1, UR5 ;  /* 0x00000001ff047899 */ /* 0x001fc80008011605 */
[----:B-1----:R-:W-:-:S04]  /*0040*/  UISETP.GE.U32.AND UP0, UPT, UR4, UR6, UPT ;  /* 0x000000060400728c */ /* 0x002fc8000bf06070 */
[----:B------:R-:W-:-:S06]  /*0050*/  UISETP.GE.AND.EX UP0, UPT, URZ, UR7, UPT, UP0 ;  /* 0x00000007ff00728c */ /* 0x000fcc000bf06300 */
[----:B------:R-:W-:-:S13]  /*0060*/  PLOP3.LUT P0, PT, PT, PT, UP0, 0x80, 0x8 ;  /* 0x000000000008781c */ /* 0x000fda0003f0f008 */
[----:B------:R-:W-:Y:S05]  /*0070*/  @P0 EXIT ;  /* 0x000000000000094d */ /* 0x000fea0003800000 */
[----:B------:R-:W0:Y:S01]  /*0080*/  S2R R18, SR_TID.X ;  /* 0x0000000000127919 */ /* 0x000e220000002100 */
[----:B------:R-:W1:Y:S01]  /*0090*/  S2UR UR6, SR_CTAID.X ;  /* 0x00000000000679c3 */ /* 0x000e620000002500 */
[----:B------:R-:W-:Y:S01]  /*00a0*/  ULOP3.LUT UR7, UR5, 0x1, URZ, 0xc0, !UPT ;  /* 0x0000000105077892 */ /* 0x000fe2000f8ec0ff */
[----:B------:R-:W2:Y:S01]  /*00b0*/  S2R R5, SR_CgaCtaId ;  /* 0x0000000000057919 */ /* 0x000ea20000008800 */
[----:B------:R-:W3:Y:S04]  /*00c0*/  LDCU.64 UR8, c[0x0][0x3b0] ;  /* 0x00007600ff0877ac */ /* 0x000ee80008000a00 */
[----:B------:R-:W-:Y:S01]  /*00d0*/  MOV R8, UR7 ;  /* 0x0000000700087c02 */ /* 0x000fe20008000f00 */
[----:B------:R-:W-:Y:S01]  /*00e0*/  USHF.L.U32 UR5, UR5, 0x4, URZ ;  /* 0x0000000405057899 */ /* 0x000fe200080006ff */
[----:B------:R-:W4:Y:S03]  /*00f0*/  LDCU.64 UR12, c[0x0][0x358] ;  /* 0x00006b00ff0c77ac */ /* 0x000f260008000a00 */
[----:B------:R-:W-:-:S02]  /*0100*/  ULOP3.LUT UR5, UR5, 0x10, URZ, 0xc0, !UPT ;  /* 0x0000001005057892 */ /* 0x000fc4000f8ec0ff */
[----:B---3--:R-:W-:Y:S02]  /*0110*/  UISETP.EQ.U32.AND UP1, UPT, UR8, URZ, UPT ;  /* 0x000000ff0800728c */ /* 0x008fe4000bf22070 */
[----:B-1----:R-:W-:Y:S02]  /*0120*/  ULOP3.LUT UP0, URZ, UR6, 0x1f, URZ, 0xc0, !UPT ;  /* 0x0000001f06ff7892 */ /* 0x002fe4000f80c0ff */
[----:B------:R-:W-:Y:S02]  /*0130*/  USHF.L.U32 UR6, UR6, 0x3, URZ ;  /* 0x0000000306067899 */ /* 0x000fe400080006ff */
[----:B------:R-:W-:Y:S01]  /*0140*/  UISETP.EQ.OR.EX UP0, UPT, UR9, URZ, UP0, UP1 ;  /* 0x000000ff0900728c */ /* 0x000fe20008702710 */
[----:B------:R-:W-:Y:S01]  /*0150*/  UMOV UR8, UR4 ;  /* 0x0000000400087c82 */ /* 0x000fe20008000000 */
[----:B0-----:R-:W-:Y:S01]  /*0160*/  LOP3.LUT R0, R18, 0xffff, RZ, 0xc0, !PT ;  /* 0x0000ffff12007812 */ /* 0x001fe200078ec0ff */
[----:B------:R-:W-:-:S03]  /*0170*/  ULOP3.LUT UR6, UR6, 0xf8, URZ, 0xc0, !UPT ;  /* 0x000000f806067892 */ /* 0x000fc6000f8ec0ff */
[----:B------:R-:W-:Y:S01]  /*0180*/  PLOP3.LUT P0, PT, PT, PT, UP0, 0x80, 0x8 ;  /* 0x000000000008781c */ /* 0x000fe20003f0f008 */
[----:B------:R-:W-:Y:S01]  /*0190*/  UMOV UR4, URZ ;  /* 0x000000ff00047c82 */ /* 0x000fe20008000000 */
[----:B------:R-:W-:Y:S02]  /*01a0*/  IMAD R0, R0, 0x8889, RZ ;  /* 0x0000888900007824 */ /* 0x000fe400078e02ff */
[----:B------:R-:W-:-:S03]  /*01b0*/  ISETP.GT.U32.OR P0, PT, R18, 0xf, P0 ;  /* 0x0000000f1200780c */ /* 0x000fc60000704470 */
[----:B------:R-:W-:-:S04]  /*01c0*/  SHF.R.U32.HI R10, RZ, 0x17, R0 ;  /* 0x00000017ff0a7819 */ /* 0x000fc80000011600 */
[----:B------:R-:W-:-:S05]  /*01d0*/  PRMT R0, R10, 0x9910, RZ ;  /* 0x000099100a007816 */ /* 0x000fca00000000ff */
[----:B------:R-:W-:-:S05]  /*01e0*/  IMAD R0, R0, 0xf0, RZ ;  /* 0x000000f000007824 */ /* 0x000fca00078e02ff */
[----:B------:R-:W-:-:S04]  /*01f0*/  IADD3 R0, PT, PT, RZ, -R0, RZ ;  /* 0x80000000ff007210 */ /* 0x000fc80007ffe0ff */
[----:B------:R-:W-:-:S04]  /*0200*/  PRMT R3, R0, 0x7710, RZ ;  /* 0x0000771000037816 */ /* 0x000fc800000000ff */
[----:B------:R-:W-:-:S04]  /*0210*/  IADD3 R0, PT, PT, R3, R18, RZ ;  /* 0x0000001203007210 */ /* 0x000fc80007ffe0ff */
[----:B------:R-:W-:Y:S02]  /*0220*/  LOP3.LUT R3, R0, 0xffff, RZ, 0xc0, !PT ;  /* 0x0000ffff00037812 */ /* 0x000fe400078ec0ff */
[----:B------:R-:W-:-:S03]  /*0230*/  MOV R0, 0x400 ;  /* 0x0000040000007802 */ /* 0x000fc60000000f00 */
[----:B------:R-:W-:Y:S01]  /*0240*/  IMAD R8, R8, 0xf0, R3 ;  /* 0x000000f008087824 */ /* 0x000fe200078e0203 */
[----:B------:R-:W-:Y:S02]  /*0250*/  IADD3 R2, PT, PT, R0, 0x1680, RZ ;  /* 0x0000168000027810 */ /* 0x000fe40007ffe0ff */
[C---:B--2---:R-:W-:Y:S02]  /*0260*/  LEA R0, R5.reuse, R0, 0x18 ;  /* 0x0000000005007211 */ /* 0x044fe400078ec0ff */
[----:B------:R-:W-:Y:S02]  /*0270*/  SHF.L.U32 R8, R8, 0x2, RZ ;  /* 0x0000000208087819 */ /* 0x000fe400000006ff */
[----:B------:R-:W-:Y:S01]  /*0280*/  LEA R5, R5, R2, 0x18 ;  /* 0x0000000205057211 */ /* 0x000fe200078ec0ff */
[----:B------:R-:W-:Y:S01]  /*0290*/  IMAD R3, R3, 0x18, R0 ;  /* 0x0000001803037824 */ /* 0x000fe200078e0200 */
[----:B------:R-:W-:-:S04]  /*02a0*/  LOP3.LUT R4, R8, 0xffff, RZ, 0xc0, !PT ;  /* 0x0000ffff08047812 */ /* 0x000fc800078ec0ff */
[----:B------:R-:W-:Y:S01]  /*02b0*/  LEA R6, R10, R3, 0x3 ;  /* 0x000000030a067211 */ /* 0x000fe200078e18ff */
[----:B------:R-:W-:-:S05]  /*02c0*/  IMAD R4, R4, 0x889, RZ ;  /* 0x0000088904047824 */ /* 0x000fca00078e02ff */
[----:B------:R-:W-:Y:S01]  /*02d0*/  LEA.HI R4, R4, -UR5, RZ, 0xf ;  /* 0x8000000504047c11 */ /* 0x000fe2000f8f78ff */
[----:B------:R-:W-:-:S03]  /*02e0*/  UMOV UR5, URZ ;  /* 0x000000ff00057c82 */ /* 0x000fc60008000000 */
[----:B----4-:R-:W-:-:S07]  /*02f0*/  LEA R4, R4, R5, 0x3 ;  /* 0x0000000504047211 */ /* 0x010fce00078e18ff */
.L_x_764:
[----:B------:R-:W-:Y:S01]  /*0300*/  HFMA2 R9, -RZ, RZ, 0, 0 ;  /* 0x00000000ff097431 */ /* 0x000fe200000001ff */
[----:B------:R-:W-:Y:S01]  /*0310*/  MOV R3, UR8 ;  /* 0x0000000800037c02 */ /* 0x000fe20008000f00 */
[----:B------:R-:W0:Y:S01]  /*0320*/  LDCU.64 UR10, c[0x0][0x388] ;  /* 0x00007100ff0a77ac */ /* 0x000e220008000a00 */
[----:B------:R-:W-:Y:S01]  /*0330*/  IADD3 R0, PT, PT, R10, UR6, RZ ;  /* 0x000000060a007c10 */ /* 0x000fe2000fffe0ff */
[----:B------:R-:W-:-:S04]  /*0340*/  UIMAD UR7, UR5, 0x78000, URZ ;  /* 0x00078000050778a4 */ /* 0x000fc8000f8e02ff */
[----:B------:R-:W-:Y:S02]  /*0350*/  IMAD R5, R0, 0x780, RZ ;  /* 0x0000078000057824 */ /* 0x000fe400078e02ff */
[----:B------:R-:W-:-:S03]  /*0360*/  IMAD.WIDE.U32 R2, R3, 0x78000, R8 ;  /* 0x0007800003027825 */ /* 0x000fc600078e0008 */
[----:B------:R-:W-:-:S04]  /*0370*/  IADD3 R2, P1, PT, R5, R2, RZ ;  /* 0x0000000205027210 */ /* 0x000fc80007f3e0ff */
[----:B------:R-:W-:Y:S02]  /*0380*/  IADD3.X R3, PT, PT, R3, UR7, RZ, P1, !PT ;  /* 0x0000000703037c10 */ /* 0x000fe40008ffe4ff */
[C---:B------:R-:W-:Y:S02]  /*0390*/  SHF.L.U32 R0, R2.reuse, 0x1, RZ ;  /* 0x0000000102007819 */ /* 0x040fe400000006ff */
[----:B------:R-:W-:Y:S02]  /*03a0*/  SHF.L.U64.HI R2, R2, 0x1, R3 ;  /* 0x0000000102027819 */ /* 0x000fe40000010203 */
[----:B01----:R-:W-:-:S04]  /*03b0*/  IADD3 R12, P1, PT, R0, UR10, RZ ;  /* 0x0000000a000c7c10 */ /* 0x003fc8000ff3e0ff */
[----:B------:R-:W-:-:S05]  /*03c0*/  IADD3.X R13, PT, PT, R2, UR11, RZ, P1, !PT ;  /* 0x0000000b020d7c10 */ /* 0x000fca0008ffe4ff */
[----:B------:R-:W2:Y:S04]  /*03d0*/  LDG.E.64.CONSTANT R16, desc[UR12][R12.64] ;  /* 0x0000000c0c107981 */ /* 0x000ea8000c1e9b00 */
[----:B------:R-:W3:Y:S04]  /*03e0*/  LDG.E.64.CONSTANT R14, desc[UR12][R12.64+0x1e00] ;  /* 0x001e000c0c0e7981 */ /* 0x000ee8000c1e9b00 */
[----:B------:R-:W4:Y:S04]  /*03f0*/  LDG.E.64.CONSTANT R22, desc[UR12][R12.64+0x3c00] ;  /* 0x003c000c0c167981 */ /* 0x000f28000c1e9b00 */
[----:B------:R3:W5:Y:S01]  /*0400*/  LDG.E.64.CONSTANT R24, desc[UR12][R12.64+0x5a00] ;  /* 0x005a000c0c187981 */ /* 0x000762000c1e9b00 */
[----:B------:R-:W-:Y:S01]  /*0410*/  ISETP.GT.U32.AND P1, PT, R18, 0x1f, PT ;  /* 0x0000001f1200780c */ /* 0x000fe20003f24070 */
[----:B------:R-:W-:Y:S01]  /*0420*/  BSSY.RECONVERGENT B0, `(.L_x_756) ;  /* 0x00000b3000007945 */ /* 0x000fe20003800200 */
[----:B------:R-:W-:-:S02]  /*0430*/  MOV R33, RZ ;  /* 0x000000ff00217202 */ /* 0x000fc40000000f00 */
[C---:B--2---:R-:W-:Y:S02]  /*0440*/  PRMT R5, R16.reuse, 0x7632, R5 ;  /* 0x0000763210057816 */ /* 0x044fe40000000005 */
[----:B------:R-:W-:Y:S02]  /*0450*/  SHF.L.U32 R3, R16, 0x10, RZ ;  /* 0x0000001010037819 */ /* 0x000fe400000006ff */
[----:B------:R-:W-:Y:S02]  /*0460*/  SHF.L.U32 R5, R5, 0x10, RZ ;  /* 0x0000001005057819 */ /* 0x000fe400000006ff */
[----:B------:R-:W-:Y:S01]  /*0470*/  PRMT R9, R17, 0x7632, R9 ;  /* 0x0000763211097816 */ /* 0x000fe20000000009 */
[----:B------:R-:W-:Y:S01]  /*0480*/  FADD.FTZ R16, RZ, R3 ;  /* 0x00000003ff107221 */ /* 0x000fe20000010000 */
[----:B------:R-:W-:Y:S01]  /*0490*/  FFMA.FTZ R20, R3, R3, RZ ;  /* 0x0000000303147223 */ /* 0x000fe200000100ff */
[----:B------:R-:W-:Y:S02]  /*04a0*/  SHF.L.U32 R7, R17, 0x10, RZ ;  /* 0x0000001011077819 */ /* 0x000fe400000006ff */
[----:B------:R-:W-:Y:S01]  /*04b0*/  FADD.FTZ R16, R16, R5 ;  /* 0x0000000510107221 */ /* 0x000fe20000010000 */
[----:B------:R-:W-:Y:S01]  /*04c0*/  FFMA.FTZ R20, R5, R5, R20 ;  /* 0x0000000505147223 */ /* 0x000fe20000010014 */
[----:B------:R-:W-:-:S02]  /*04d0*/  SHF.L.U32 R9, R9, 0x10, RZ ;  /* 0x0000001009097819 */ /* 0x000fc400000006ff */
[----:B------:R-:W-:Y:S01]  /*04e0*/  FADD.FTZ R16, R16, R7 ;  /* 0x0000000710107221 */ /* 0x000fe20000010000 */
[----:B------:R-:W-:Y:S01]  /*04f0*/  FFMA.FTZ R20, R7, R7, R20 ;  /* 0x0000000707147223 */ /* 0x000fe20000010014 */
[C---:B---3--:R-:W-:Y:S02]  /*0500*/  PRMT R13, R14.reuse, 0x7632, R13 ;  /* 0x000076320e0d7816 */ /* 0x048fe4000000000d */
        /* <DEDUP_REMOVED lines=13> */
[C---:B----4-:R-:W-:Y:S02]  /*05e0*/  PRMT R21, R22.reuse, 0x7632, R21 ;  /* 0x0000763216157816 */ /* 0x050fe40000000015 */
[----:B------:R-:W-:Y:S01]  /*05f0*/  SHF.L.U32 R19, R22, 0x10, RZ ;  /* 0x0000001016137819 */ /* 0x000fe200000006ff */
        /* <DEDUP_REMOVED lines=11> */
[----:B------:R-:W-:Y:S01]  /*06b0*/  FFMA.FTZ R20, R23, R23, R20 ;  /* 0x0000001717147223 */ /* 0x000fe20000010014 */
[----:B-----5:R-:W-:-:S02]  /*06c0*/  PRMT R37, R24, 0x7632, R37 ;  /* 0x0000763218257816 */ /* 0x020fc40000000025 */
        /* <DEDUP_REMOVED lines=10> */
[----:B------:R-:W-:Y:S01]  /*0770*/  SHF.L.U32 R14, R14, 0x10, RZ ;  /* 0x000000100e0e7819 */ /* 0x000fe200000006ff */
[----:B------:R-:W-:-:S02]  /*0780*/  HFMA2 R22, -RZ, RZ, 0, 0 ;  /* 0x00000000ff167431 */ /* 0x000fc400000001ff */
[----:B------:R-:W-:Y:S01]  /*0790*/  FADD.FTZ R25, R25, R16 ;  /* 0x0000001019197221 */ /* 0x000fe20000010000 */
[----:B------:R-:W-:-:S03]  /*07a0*/  FFMA.FTZ R27, R16, R16, R27 ;  /* 0x00000010101b7223 */ /* 0x000fc6000001001b */
[----:B------:R-:W-:Y:S01]  /*07b0*/  FADD.FTZ R24, R25, R14 ;  /* 0x0000000e19187221 */ /* 0x000fe20000010000 */
[----:B------:R-:W-:-:S05]  /*07c0*/  FFMA.FTZ R25, R14, R14, R27 ;  /* 0x0000000e0e197223 */ /* 0x000fca000001001b */
[----:B------:R0:W-:Y:S01]  /*07d0*/  STS.64 [R6], R24 ;  /* 0x0000001806007388 */ /* 0x0001e20000000a00 */
[----:B------:R-:W-:Y:S06]  /*07e0*/  BAR.SYNC.DEFER_BLOCKING 0x0 ;  /* 0x0000000000007b1d */ /* 0x000fec0000010000 */
[----:B------:R-:W-:Y:S05]  /*07f0*/  @P1 BRA `(.L_x_757) ;  /* 0x0000000400d41947 */ /* 0x000fea0003800000 */
[----:B------:R-:W1:Y:S01]  /*0800*/  S2R R18, SR_CTAID.Y ;  /* 0x0000000000127919 */ /* 0x000e620000002600 */
[----:B------:R-:W2:Y:S01]  /*0810*/  S2R R27, SR_TID.X ;  /* 0x00000000001b7919 */ /* 0x000ea20000002100 */
[----:B------:R-:W3:Y:S01]  /*0820*/  S2R R29, SR_CgaCtaId ;  /* 0x00000000001d7919 */ /* 0x000ee20000008800 */
[C---:B-1----:R-:W-:Y:S02]  /*0830*/  SHF.L.U32 R20, R18.reuse, 0x4, RZ ;  /* 0x0000000412147819 */ /* 0x042fe400000006ff */
[----:B0-----:R-:W-:Y:S02]  /*0840*/  LOP3.LUT R25, R18, 0x1, RZ, 0xc0, !PT ;  /* 0x0000000112197812 */ /* 0x001fe400078ec0ff */
[----:B------:R-:W-:Y:S02]  /*0850*/  LOP3.LUT R20, R20, 0x10, RZ, 0xc0, !PT ;  /* 0x0000001014147812 */ /* 0x000fe400078ec0ff */
[----:B------:R-:W-:Y:S01]  /*0860*/  MOV R18, 0x400 ;  /* 0x0000040000127802 */ /* 0x000fe20000000f00 */
[----:B------:R-:W-:Y:S01]  /*0870*/  IMAD R25, R25, 0x3c0, RZ ;  /* 0x000003c019197824 */ /* 0x000fe200078e02ff */
[----:B--2---:R-:W-:-:S02]  /*0880*/  LEA.HI R22, R27, R20, RZ, 0x1f ;  /* 0x000000141b167211 */ /* 0x004fc400078ff8ff */
[----:B---3--:R-:W-:Y:S02]  /*0890*/  LEA R18, R29, R18, 0x18 ;  /* 0x000000121d127211 */ /* 0x008fe400078ec0ff */
[----:B------:R-:W-:Y:S01]  /*08a0*/  SHF.L.U32 R20, R27, 0x3, RZ ;  /* 0x000000031b147819 */ /* 0x000fe200000006ff */
[----:B------:R-:W-:-:S03]  /*08b0*/  IMAD R22, R22, 0x3c, -R25 ;  /* 0x0000003c16167824 */ /* 0x000fc600078e0a19 */
[----:B------:R-:W-:Y:S02]  /*08c0*/  LOP3.LUT R20, R20, 0x8, RZ, 0xc0, !PT ;  /* 0x0000000814147812 */ /* 0x000fe400078ec0ff */
[----:B------:R-:W-:Y:S02]  /*08d0*/  SHF.R.U32.HI R25, RZ, 0x2, R22 ;  /* 0x00000002ff197819 */ /* 0x000fe40000011616 */
[C---:B------:R-:W-:Y:S02]  /*08e0*/  IADD3 R24, PT, PT, R22.reuse, 0x4, RZ ;  /* 0x0000000416187810 */ /* 0x040fe40007ffe0ff */
[C---:B------:R-:W-:Y:S01]  /*08f0*/  IADD3 R26, PT, PT, R22.reuse, 0x8, RZ ;  /* 0x00000008161a7810 */ /* 0x040fe20007ffe0ff */
[----:B------:R-:W-:Y:S01]  /*0900*/  IMAD R25, R25, 0x18, R18 ;  /* 0x0000001819197824 */ /* 0x000fe200078e0212 */
[----:B------:R-:W-:Y:S02]  /*0910*/  SHF.R.U32.HI R27, RZ, 0x2, R24 ;  /* 0x00000002ff1b7819 */ /* 0x000fe40000011618 */
[----:B------:R-:W-:-:S02]  /*0920*/  IADD3 R30, PT, PT, R22, 0xc, RZ ;  /* 0x0000000c161e7810 */ /* 0x000fc40007ffe0ff */
[----:B------:R-:W-:Y:S01]  /*0930*/  IADD3 R25, PT, PT, R25, R20, RZ ;  /* 0x0000001419197210 */ /* 0x000fe20007ffe0ff */
[----:B------:R-:W-:Y:S01]  /*0940*/  IMAD R27, R27, 0x18, R18 ;  /* 0x000000181b1b7824 */ /* 0x000fe200078e0212 */
[----:B------:R-:W-:Y:S02]  /*0950*/  SHF.R.U32.HI R31, RZ, 0x2, R30 ;  /* 0x00000002ff1f7819 */ /* 0x000fe4000001161e */
[----:B------:R-:W-:Y:S02]  /*0960*/  IADD3 R30, PT, PT, R22, 0x10, RZ ;  /* 0x00000010161e7810 */ /* 0x000fe40007ffe0ff */
[----:B------:R-:W0:Y:S01]  /*0970*/  LDS.64 R24, [R25] ;  /* 0x0000000019187984 */ /* 0x000e220000000a00 */
[----:B------:R-:W-:Y:S01]  /*0980*/  IADD3 R28, PT, PT, R20, R27, RZ ;  /* 0x0000001b141c7210 */ /* 0x000fe20007ffe0ff */
[----:B------:R-:W-:Y:S01]  /*0990*/  IMAD R31, R31, 0x18, R18 ;  /* 0x000000181f1f7824 */ /* 0x000fe200078e0212 */
[----:B------:R-:W-:Y:S02]  /*09a0*/  SHF.R.U32.HI R27, RZ, 0x2, R26 ;  /* 0x00000002ff1b7819 */ /* 0x000fe4000001161a */
[----:B------:R-:W-:-:S02]  /*09b0*/  SHF.R.U32.HI R30, RZ, 0x2, R30 ;  /* 0x00000002ff1e7819 */ /* 0x000fc4000001161e */
[----:B------:R-:W1:Y:S01]  /*09c0*/  LDS.64 R28, [R28] ;  /* 0x000000001c1c7984 */ /* 0x000e620000000a00 */
[----:B------:R-:W-:Y:S01]  /*09d0*/  IMAD R27, R27, 0x18, R18 ;  /* 0x000000181b1b7824 */ /* 0x000fe200078e0212 */
[----:B------:R-:W-:-:S04]  /*09e0*/  IADD3 R31, PT, PT, R20, R31, RZ ;  /* 0x0000001f141f7210 */ /* 0x000fc80007ffe0ff */
[----:B------:R-:W-:-:S06]  /*09f0*/  IADD3 R27, PT, PT, R20, R27, RZ ;  /* 0x0000001b141b7210 */ /* 0x000fcc0007ffe0ff */
[----:B------:R-:W2:Y:S01]  /*0a00*/  LDS.64 R26, [R27] ;  /* 0x000000001b1a7984 */ /* 0x000ea20000000a00 */
[----:B0-----:R-:W-:Y:S01]  /*0a10*/  FADD.FTZ R32, RZ, R25 ;  /* 0x00000019ff207221 */ /* 0x001fe20000010000 */
[----:B------:R-:W-:Y:S02]  /*0a20*/  IMAD R25, R30, 0x18, R18 ;  /* 0x000000181e197824 */ /* 0x000fe400078e0212 */
[----:B------:R-:W-:Y:S01]  /*0a30*/  FADD.FTZ R33, RZ, R24 ;  /* 0x00000018ff217221 */ /* 0x000fe20000010000 */
[----:B------:R-:W0:Y:S02]  /*0a40*/  LDS.64 R30, [R31] ;  /* 0x000000001f1e7984 */ /* 0x000e240000000a00 */
[----:B------:R-:W-:Y:S01]  /*0a50*/  IADD3 R25, PT, PT, R20, R25, RZ ;  /* 0x0000001914197210 */ /* 0x000fe20007ffe0ff */
[----:B-1----:R-:W-:Y:S01]  /*0a60*/  FADD.FTZ R33, R33, R28 ;  /* 0x0000001c21217221 */ /* 0x002fe20000010000 */
[----:B------:R-:W-:Y:S02]  /*0a70*/  VIADD R28, R22, 0x14 ;  /* 0x00000014161c7836 */ /* 0x000fe40000000000 */
[----:B------:R-:W-:-:S02]  /*0a80*/  FADD.FTZ R32, R32, R29 ;  /* 0x0000001d20207221 */ /* 0x000fc40000010000 */
[----:B------:R-:W1:Y:S01]  /*0a90*/  LDS.64 R24, [R25] ;  /* 0x0000000019187984 */ /* 0x000e620000000a00 */
[----:B------:R-:W-:-:S05]  /*0aa0*/  SHF.R.U32.HI R29, RZ, 0x2, R28 ;  /* 0x00000002ff1d7819 */ /* 0x000fca000001161c */
[----:B------:R-:W-:Y:S02]  /*0ab0*/  IMAD R29, R29, 0x18, R18 ;  /* 0x000000181d1d7824 */ /* 0x000fe400078e0212 */
[----:B--2---:R-:W-:Y:S01]  /*0ac0*/  FADD.FTZ R33, R33, R26 ;  /* 0x0000001a21217221 */ /* 0x004fe20000010000 */
[----:B------:R-:W-:Y:S01]  /*0ad0*/  FADD.FTZ R26, R32, R27 ;  /* 0x0000001b201a7221 */ /* 0x000fe20000010000 */
[----:B------:R-:W-:Y:S02]  /*0ae0*/  IADD3 R27, PT, PT, R22, 0x18, RZ ;  /* 0x00000018161b7810 */ /* 0x000fe40007ffe0ff */
[----:B------:R-:W-:Y:S02]  /*0af0*/  IADD3 R29, PT, PT, R20, R29, RZ ;  /* 0x0000001d141d7210 */ /* 0x000fe40007ffe0ff */
[----:B------:R-:W-:-:S04]  /*0b00*/  SHF.R.U32.HI R32, RZ, 0x2, R27 ;  /* 0x00000002ff207819 */ /* 0x000fc8000001161b */
[----:B------:R-:W2:Y:S01]  /*0b10*/  LDS.64 R28, [R29] ;  /* 0x000000001d1c7984 */ /* 0x000ea20000000a00 */
[----:B0-----:R-:W-:Y:S01]  /*0b20*/  FADD.FTZ R27, R33, R30 ;  /* 0x0000001e211b7221 */ /* 0x001fe20000010000 */
[----:B------:R-:W-:Y:S01]  /*0b30*/  FADD.FTZ R26, R26, R31 ;  /* 0x0000001f1a1a7221 */ /* 0x000fe20000010000 */
[----:B------:R-:W-:Y:S01]  /*0b40*/  IADD3 R30, PT, PT, R22, 0x20, RZ ;  /* 0x00000020161e7810 */ /* 0x000fe20007ffe0ff */
[----:B------:R-:W-:-:S05]  /*0b50*/  IMAD R31, R32, 0x18, R18 ;  /* 0x00000018201f7824 */ /* 0x000fca00078e0212 */
[----:B------:R-:W-:Y:S01]  /*0b60*/  IADD3 R31, PT, PT, R20, R31, RZ ;  /* 0x0000001f141f7210 */ /* 0x000fe20007ffe0ff */
[----:B-1----:R-:W-:Y:S01]  /*0b70*/  FADD.FTZ R27, R27, R24 ;  /* 0x000000181b1b7221 */ /* 0x002fe20000010000 */
[----:B------:R-:W-:Y:S01]  /*0b80*/  IADD3 R24, PT, PT, R22, 0x1c, RZ ;  /* 0x0000001c16187810 */ /* 0x000fe20007ffe0ff */
[----:B------:R-:W-:-:S03]  /*0b90*/  FADD.FTZ R32, R26, R25 ;  /* 0x000000191a207221 */ /* 0x000fc60000010000 */
[----:B------:R-:W-:Y:S02]  /*0ba0*/  SHF.R.U32.HI R33, RZ, 0x2, R24 ;  /* 0x00000002ff217819 */ /* 0x000fe40000011618 */
[----:B------:R-:W-:Y:S02]  /*0bb0*/  SHF.R.U32.HI R24, RZ, 0x2, R30 ;  /* 0x00000002ff187819 */ /* 0x000fe4000001161e */
[----:B------:R-:W0:Y:S01]  /*0bc0*/  LDS.64 R30, [R31] ;  /* 0x000000001f1e7984 */ /* 0x000e220000000a00 */
[--C-:B------:R-:W-:Y:S02]  /*0bd0*/  IMAD R33, R33, 0x18, R18.reuse ;  /* 0x0000001821217824 */ /* 0x100fe400078e0212 */
[----:B------:R-:W-:-:S03]  /*0be0*/  IMAD R25, R24, 0x18, R18 ;  /* 0x0000001818197824 */ /* 0x000fc600078e0212 */
[C---:B------:R-:W-:Y:S02]  /*0bf0*/  IADD3 R24, PT, PT, R20.reuse, R33, RZ ;  /* 0x0000002114187210 */ /* 0x040fe40007ffe0ff */
[----:B------:R-:W-:Y:S01]  /*0c00*/  IADD3 R26, PT, PT, R20, R25, RZ ;  /* 0x00000019141a7210 */ /* 0x000fe20007ffe0ff */
[----:B--2---:R-:W-:Y:S01]  /*0c10*/  FADD.FTZ R33, R27, R28 ;  /* 0x0000001c1b217221 */ /* 0x004fe20000010000 */
[----:B------:R-:W-:Y:S01]  /*0c20*/  IADD3 R28, PT, PT, R22, 0x24, RZ ;  /* 0x00000024161c7810 */ /* 0x000fe20007ffe0ff */
[----:B------:R-:W-:Y:S01]  /*0c30*/  FADD.FTZ R32, R32, R29 ;  /* 0x0000001d20207221 */ /* 0x000fe20000010000 */
[----:B------:R-:W1:Y:S02]  /*0c40*/  LDS.64 R24, [R24] ;  /* 0x0000000018187984 */ /* 0x000e640000000a00 */
[----:B------:R-:W-:Y:S02]  /*0c50*/  SHF.R.U32.HI R29, RZ, 0x2, R28 ;  /* 0x00000002ff1d7819 */ /* 0x000fe4000001161c */
[----:B------:R-:W2:Y:S03]  /*0c60*/  LDS.64 R26, [R26] ;  /* 0x000000001a1a7984 */ /* 0x000ea60000000a00 */
[----:B------:R-:W-:-:S05]  /*0c70*/  IMAD R29, R29, 0x18, R18 ;  /* 0x000000181d1d7824 */ /* 0x000fca00078e0212 */
[----:B------:R-:W-:-:S06]  /*0c80*/  IADD3 R29, PT, PT, R20, R29, RZ ;  /* 0x0000001d141d7210 */ /* 0x000fcc0007ffe0ff */
[----:B------:R-:W3:Y:S01]  /*0c90*/  LDS.64 R28, [R29] ;  /* 0x000000001d1c7984 */ /* 0x000ee20000000a00 */
[----:B0-----:R-:W-:Y:S01]  /*0ca0*/  FADD.FTZ R33, R33, R30 ;  /* 0x0000001e21217221 */ /* 0x001fe20000010000 */
[----:B------:R-:W-:Y:S01]  /*0cb0*/  FADD.FTZ R32, R32, R31 ;  /* 0x0000001f20207221 */ /* 0x000fe20000010000 */
[----:B------:R-:W-:-:S04]  /*0cc0*/  IADD3 R30, PT, PT, R22, 0x2c, RZ ;  /* 0x0000002c161e7810 */ /* 0x000fc80007ffe0ff */
[----:B------:R-:W-:Y:S01]  /*0cd0*/  SHF.R.U32.HI R30, RZ, 0x2, R30 ;  /* 0x00000002ff1e7819 */ /* 0x000fe2000001161e */
[----:B-1----:R-:W-:Y:S01]  /*0ce0*/  FADD.FTZ R31, R33, R24 ;  /* 0x00000018211f7221 */ /* 0x002fe20000010000 */
[----:B------:R-:W-:Y:S01]  /*0cf0*/  FADD.FTZ R24, R32, R25 ;  /* 0x0000001920187221 */ /* 0x000fe20000010000 */
[C---:B------:R-:W-:Y:S02]  /*0d00*/  IADD3 R33, PT, PT, R22.reuse, 0x30, RZ ;  /* 0x0000003016217810 */ /* 0x040fe40007ffe0ff */
[----:B--2---:R-:W-:Y:S01]  /*0d10*/  FADD.FTZ R31, R31, R26 ;  /* 0x0000001a1f1f7221 */ /* 0x004fe20000010000 */
[C---:B------:R-:W-:Y:S02]  /*0d20*/  IADD3 R26, PT, PT, R22.reuse, 0x28, RZ ;  /* 0x00000028161a7810 */ /* 0x040fe40007ffe0ff */
[C---:B------:R-:W-:Y:S02]  /*0d30*/  IADD3 R25, PT, PT, R22.reuse, 0x34, RZ ;  /* 0x0000003416197810 */ /* 0x040fe40007ffe0ff */
[----:B------:R-:W-:-:S02]  /*0d40*/  IADD3 R22, PT, PT, R22, 0x38, RZ ;  /* 0x0000003816167810 */ /* 0x000fc40007ffe0ff */
[----:B------:R-:W-:Y:S02]  /*0d50*/  SHF.R.U32.HI R26, RZ, 0x2, R26 ;  /* 0x00000002ff1a7819 */ /* 0x000fe4000001161a */
[----:B------:R-:W-:Y:S02]  /*0d60*/  SHF.R.U32.HI R33, RZ, 0x2, R33 ;  /* 0x00000002ff217819 */ /* 0x000fe40000011621 */
[----:B------:R-:W-:Y:S01]  /*0d70*/  SHF.R.U32.HI R25, RZ, 0x2, R25 ;  /* 0x00000002ff197819 */ /* 0x000fe20000011619 */
[----:B------:R-:W-:Y:S01]  /*0d80*/  IMAD R32, R26, 0x18, R18 ;  /* 0x000000181a207824 */ /* 0x000fe200078e0212 */
[----:B------:R-:W-:Y:S01]  /*0d90*/  SHF.R.U32.HI R22, RZ, 0x2, R22 ;  /* 0x00000002ff167819 */ /* 0x000fe20000011616 */
[--C-:B------:R-:W-:Y:S02]  /*0da0*/  IMAD R26, R30, 0x18, R18.reuse ;  /* 0x000000181e1a7824 */ /* 0x100fe400078e0212 */
[--C-:B------:R-:W-:Y:S01]  /*0db0*/  IMAD R33, R33, 0x18, R18.reuse ;  /* 0x0000001821217824 */ /* 0x100fe200078e0212 */
[C---:B------:R-:W-:Y:S01]  /*0dc0*/  IADD3 R34, PT, PT, R20.reuse, R32, RZ ;  /* 0x0000002014227210 */ /* 0x040fe20007ffe0ff */
[--C-:B------:R-:W-:Y:S01]  /*0dd0*/  IMAD R25, R25, 0x18, R18.reuse ;  /* 0x0000001819197824 */ /* 0x100fe200078e0212 */
[----:B------:R-:W-:Y:S01]  /*0de0*/  IADD3 R26, PT, PT, R20, R26, RZ ;  /* 0x0000001a141a7210 */ /* 0x000fe20007ffe0ff */
[----:B------:R-:W-:Y:S01]  /*0df0*/  IMAD R18, R22, 0x18, R18 ;  /* 0x0000001816127824 */ /* 0x000fe200078e0212 */
[----:B------:R-:W-:-:S02]  /*0e00*/  IADD3 R22, PT, PT, R20, R33, RZ ;  /* 0x0000002114167210 */ /* 0x000fc40007ffe0ff */
[C---:B------:R-:W-:Y:S02]  /*0e10*/  IADD3 R30, PT, PT, R20.reuse, R25, RZ ;  /* 0x00000019141e7210 */ /* 0x040fe40007ffe0ff */
[----:B------:R-:W-:Y:S01]  /*0e20*/  IADD3 R32, PT, PT, R20, R18, RZ ;  /* 0x0000001214207210 */ /* 0x000fe20007ffe0ff */
[----:B------:R-:W-:Y:S01]  /*0e30*/  FADD.FTZ R20, R24, R27 ;  /* 0x0000001b18147221 */ /* 0x000fe20000010000 */
[----:B---3--:R-:W-:Y:S01]  /*0e40*/  FADD.FTZ R18, R31, R28 ;  /* 0x0000001c1f127221 */ /* 0x008fe20000010000 */
[----:B------:R-:W0:Y:S02]  /*0e50*/  LDS.64 R24, [R34] ;  /* 0x0000000022187984 */ /* 0x000e240000000a00 */
[----:B------:R-:W-:Y:S02]  /*0e60*/  FADD.FTZ R20, R20, R29 ;  /* 0x0000001d14147221 */ /* 0x000fe40000010000 */
[----:B------:R-:W1:Y:S04]  /*0e70*/  LDS.64 R26, [R26] ;  /* 0x000000001a1a7984 */ /* 0x000e680000000a00 */
[----:B------:R-:W2:Y:S04]  /*0e80*/  LDS.64 R28, [R22] ;  /* 0x00000000161c7984 */ /* 0x000ea80000000a00 */
[----:B------:R-:W3:Y:S04]  /*0e90*/  LDS.64 R30, [R30] ;  /* 0x000000001e1e7984 */ /* 0x000ee80000000a00 */
[----:B------:R-:W4:Y:S01]  /*0ea0*/  LDS.64 R32, [R32] ;  /* 0x0000000020207984 */ /* 0x000f220000000a00 */
        /* <DEDUP_REMOVED lines=8> */
[----:B----4-:R-:W-:Y:S01]  /*0f30*/  FADD.FTZ R22, R25, R32 ;  /* 0x0000002019167221 */ /* 0x010fe20000010000 */
[----:B------:R-:W-:-:S07]  /*0f40*/  FADD.FTZ R33, R20, R33 ;  /* 0x0000002114217221 */ /* 0x000fce0000010000 */
.L_x_757:
[----:B------:R-:W-:Y:S05]  /*0f50*/  BSYNC.RECONVERGENT B0 ;  /* 0x0000000000007941 */ /* 0x000fea0003800200 */
.L_x_756:
[----:B------:R-:W1:Y:S01]  /*0f60*/  S2R R18, SR_TID.X ;  /* 0x0000000000127919 */ /* 0x000e620000002100 */
[----:B------:R-:W-:Y:S01]  /*0f70*/  BSSY.RECONVERGENT B0, `(.L_x_758) ;  /* 0x0000014000007945 */ /* 0x000fe20003800200 */
[----:B0-----:R-:W0:Y:S04]  /*0f80*/  SHFL.BFLY PT, R25, R22, 0x1, 0x1f ;  /* 0x0c201f0016197f89 */ /* 0x001e2800000e0000 */
[----:B------:R-:W2:Y:S01]  /*0f90*/  SHFL.BFLY PT, R26, R33, 0x1, 0x1f ;  /* 0x0c201f00211a7f89 */ /* 0x000ea200000e0000 */
[----:B0-----:R-:W-:Y:S01]  /*0fa0*/  FADD.FTZ R24, R25, R22 ;  /* 0x0000001619187221 */ /* 0x001fe20000010000 */
[----:B-1----:R-:W-:Y:S01]  /*0fb0*/  ISETP.GT.U32.AND P1, PT, R18, 0xff, PT ;  /* 0x000000ff1200780c */ /* 0x002fe20003f24070 */
[----:B--2---:R-:W-:Y:S01]  /*0fc0*/  FADD.FTZ R25, R26, R33 ;  /* 0x000000211a197221 */ /* 0x004fe20000010000 */
[----:B------:R-:W-:-:S11]  /*0fd0*/  LOP3.LUT P2, RZ, R18, 0x3e1, RZ, 0xc0, !PT ;  /* 0x000003e112ff7812 */ /* 0x000fd6000784c0ff */
[----:B------:R-:W0:Y:S02]  /*0fe0*/  @!P1 S2R R20, SR_CTAID.Y ;  /* 0x0000000000149919 */ /* 0x000e240000002600 */
[----:B------:R-:W-:Y:S05]  /*0ff0*/  @P2 BRA `(.L_x_759) ;  /* 0x00000000002c2947 */ /* 0x000fea0003800000 */
[----:B------:R-:W1:Y:S01]  /*1000*/  S2UR UR7, SR_CTAID.X ;  /* 0x00000000000779c3 */ /* 0x000e620000002500 */
[----:B------:R-:W2:Y:S07]  /*1010*/  S2R R29, SR_CTAID.Y ;  /* 0x00000000001d7919 */ /* 0x000eae0000002600 */
[----:B------:R-:W2:Y:S08]  /*1020*/  LDC R22, c[0x0][0x374] ;  /* 0x0000dd00ff167b82 */ /* 0x000eb00000000800 */
[----:B------:R-:W3:Y:S01]  /*1030*/  LDC.64 R26, c[0x0][0x3b8] ;  /* 0x0000ee00ff1a7b82 */ /* 0x000ee20000000a00 */
[----:B-1----:R-:W-:-:S04]  /*1040*/  USHF.L.U32 UR7, UR7, 0x1, URZ ;  /* 0x0000000107077899 */ /* 0x002fc800080006ff */
[----:B------:R-:W-:Y:S01]  /*1050*/  ULOP3.LUT UR7, UR7, 0x3e, URZ, 0xc0, !UPT ;  /* 0x0000003e07077892 */ /* 0x000fe2000f8ec0ff */
[----:B--2---:R-:W-:-:S05]  /*1060*/  IMAD R22, R22, UR4, R29 ;  /* 0x0000000416167c24 */ /* 0x004fca000f8e021d */
[----:B------:R-:W-:-:S04]  /*1070*/  LEA R29, R18, UR7, 0x5 ;  /* 0x00000007121d7c11 */ /* 0x000fc8000f8e28ff */
[----:B------:R-:W-:-:S05]  /*1080*/  LEA R29, R22, R29, 0xa ;  /* 0x0000001d161d7211 */ /* 0x000fca00078e50ff */
[----:B---3--:R-:W-:-:S05]  /*1090*/  IMAD.WIDE.U32 R26, R29, 0x4, R26 ;  /* 0x000000041d1a7825 */ /* 0x008fca00078e001a */
[----:B------:R1:W-:Y:S02]  /*10a0*/  STG.E.64 desc[UR12][R26.64], R24 ;  /* 0x000000181a007986 */ /* 0x0003e4000c101b0c */
.L_x_759:
[----:B------:R-:W-:Y:S05]  /*10b0*/  BSYNC.RECONVERGENT B0 ;  /* 0x0000000000007941 */ /* 0x000fea0003800200 */
.L_x_758:
[----:B-1----:R-:W0:Y:S01]  /*10c0*/  @!P1 LDC R25, c[0x0][0x374] ;  /* 0x0000dd00ff199b82 */ /* 0x002e220000000800 */
[----:B------:R-:W-:-:S07]  /*10d0*/  @!P1 IMAD.SHL.U32 R22, R18, 0x2, RZ ;  /* 0x0000000212169824 */ /* 0x000fce00078e00ff */
[----:B------:R-:W-:Y:S01]  /*10e0*/  BAR.SYNC.DEFER_BLOCKING 0x0 ;  /* 0x0000000000007b1d */ /* 0x000fe20000010000 */
[C---:B------:R-:W-:Y:S02]  /*10f0*/  ISETP.NE.AND P2, PT, R18.reuse, RZ, PT ;  /* 0x000000ff1200720c */ /* 0x040fe40003f45270 */
[----:B------:R-:W-:-:S05]  /*1100*/  @!P1 LOP3.LUT R27, R18, 0xf, RZ, 0xc0, !PT ;  /* 0x0000000f121b9812 */ /* 0x000fca00078ec0ff */
[----:B------:R-:W1:Y:S01]  /*1110*/  @!P1 LDC.64 R30, c[0x0][0x3b8] ;  /* 0x0000ee00ff1e9b82 */ /* 0x000e620000000a00 */
[----:B0-----:R-:W-:Y:S01]  /*1120*/  @!P1 IMAD R20, R25, UR4, R20 ;  /* 0x0000000419149c24 */ /* 0x001fe2000f8e0214 */
[----:B------:R-:W-:-:S04]  /*1130*/  @!P1 LOP3.LUT R25, R22, 0x1e0, RZ, 0xc0, !PT ;  /* 0x000001e016199812 */ /* 0x000fc800078ec0ff */
[----:B------:R-:W-:-:S04]  /*1140*/  @!P1 LEA R20, R20, R25, 0x9 ;  /* 0x0000001914149211 */ /* 0x000fc800078e48ff */
[----:B------:R-:W-:-:S04]  /*1150*/  @!P1 IADD3 R20, PT, PT, R20, R27, RZ ;  /* 0x0000001b14149210 */ /* 0x000fc80007ffe0ff */
[----:B------:R-:W-:Y:S01]  /*1160*/  @!P1 SHF.L.U32 R29, R20, 0x1, RZ ;  /* 0x00000001141d9819 */ /* 0x000fe200000006ff */
[----:B------:R-:W-:Y:S06]  /*1170*/  @P2 BRA `(.L_x_760) ;  /* 0x0000000000442947 */ /* 0x000fec0003800000 */
[----:B------:R-:W0:Y:S01]  /*1180*/  S2R R33, SR_CTAID.Y ;  /* 0x0000000000217919 */ /* 0x000e220000002600 */
[----:B------:R-:W2:Y:S01]  /*1190*/  S2UR UR7, SR_CTAID.X ;  /* 0x00000000000779c3 */ /* 0x000ea20000002500 */
[----:B------:R-:W-:-:S07]  /*11a0*/  MOV R27, 0x7fffffe1 ;  /* 0x7fffffe1001b7802 */ /* 0x000fce0000000f00 */
[----:B------:R-:W0:Y:S01]  /*11b0*/  LDC.64 R24, c[0x0][0x3c0] ;  /* 0x0000f000ff187b82 */ /* 0x000e220000000a00 */
[----:B--2---:R-:W-:-:S04]  /*11c0*/  ISETP.NE.AND P2, PT, RZ, UR7, PT ;  /* 0x00000007ff007c0c */ /* 0x004fc8000bf45270 */
[----:B------:R-:W-:Y:S01]  /*11d0*/  SEL R27, R27, 0x1, !P2 ;  /* 0x000000011b1b7807 */ /* 0x000fe20005000000 */
[----:B0-----:R-:W-:Y:S01]  /*11e0*/  IMAD.WIDE.U32 R24, R33, 0x4, R24 ;  /* 0x0000000421187825 */ /* 0x001fe200078e0018 */
[----:B------:R-:W-:Y:S06]  /*11f0*/  MEMBAR.ALL.GPU ;  /* 0x0000000000007992 */ /* 0x000fec000000a000 */
[----:B------:R-:W-:-:S00]  /*1200*/  ERRBAR ;  /* 0x00000000000079ab */ /* 0x000fc00000000000 */
[----:B------:R-:W-:Y:S06]  /*1210*/  CGAERRBAR ;  /* 0x00000000000075ab */ /* 0x000fec0000000000 */
[----:B------:R0:W5:Y:S02]  /*1220*/  ATOM.E.ADD.STRONG.GPU PT, R27, desc[UR12][R24.64], R27 ;  /* 0x8000001b181b798a */ /* 0x00016400081ef10c */
.L_x_761:
[----:B------:R-:W2:Y:S04]  /*1230*/  LD.E.STRONG.GPU R20, desc[UR12][R24.64] ;  /* 0x0000000c18147980 */ /* 0x000ea8000c10f900 */
[----:B--2---:R-:W-:Y:S01]  /*1240*/  CCTL.IVALL ;  /* 0x00000000ff00798f */ /* 0x004fe20002000000 */
[----:B------:R-:W-:Y:S05]  /*1250*/  YIELD ;  /* 0x0000000000007946 */ /* 0x000fea0003800000 */
[----:B-----5:R-:W-:-:S04]  /*1260*/  LOP3.LUT R20, R20, R27, RZ, 0x3c, !PT ;  /* 0x0000001b14147212 */ /* 0x020fc800078e3cff */
[----:B------:R-:W-:-:S13]  /*1270*/  ISETP.GT.AND P2, PT, R20, -0x1, PT ;  /* 0xffffffff1400780c */ /* 0x000fda0003f44270 */
[----:B------:R-:W-:Y:S05]  /*1280*/  @P2 BRA `(.L_x_761) ;  /* 0xfffffffc00e82947 */ /* 0x000fea000383ffff */
.L_x_760:
[----:B------:R-:W-:Y:S05]  /*1290*/  WARPSYNC.ALL ;  /* 0x0000000000007948 */ /* 0x000fea0003800000 */
[----:B------:R-:W-:Y:S01]  /*12a0*/  BAR.SYNC.DEFER_BLOCKING 0x0 ;  /* 0x0000000000007b1d */ /* 0x000fe20000010000 */
[C---:B0-----:R-:W-:Y:S01]  /*12b0*/  @!P1 IADD3 R25, PT, PT, R29.reuse, 0x20, RZ ;  /* 0x000000201d199810 */ /* 0x041fe20007ffe0ff */
[----:B-1----:R-:W-:-:S04]  /*12c0*/  @!P1 IMAD.WIDE.U32 R28, R29, 0x4, R30 ;  /* 0x000000041d1c9825 */ /* 0x002fc800078e001e */
[----:B------:R-:W-:Y:S02]  /*12d0*/  @!P1 IMAD.WIDE.U32 R30, R25, 0x4, R30 ;  /* 0x00000004191e9825 */ /* 0x000fe400078e001e */
[----:B------:R-:W0:Y:S08]  /*12e0*/  LDC.64 R26, c[0x0][0x398] ;  /* 0x0000e600ff1a7b82 */ /* 0x000e300000000a00 */
[----:B------:R-:W1:Y:S01]  /*12f0*/  LDC.64 R24, c[0x0][0x390] ;  /* 0x0000e400ff187b82 */ /* 0x000e620000000a00 */
[----:B------:R-:W2:Y:S04]  /*1300*/  @!P1 LDG.E.64 R28, desc[UR12][R28.64] ;  /* 0x0000000c1c1c9981 */ /* 0x000ea8000c1e1b00 */
[----:B------:R-:W3:Y:S01]  /*1310*/  @!P1 LDG.E.64 R30, desc[UR12][R30.64] ;  /* 0x0000000c1e1e9981 */ /* 0x000ee2000c1e1b00 */
[----:B0-----:R-:W-:-:S06]  /*1320*/  IMAD.WIDE.U32 R26, R8, 0x2, R26 ;  /* 0x00000002081a7825 */ /* 0x001fcc00078e001a */
[----:B------:R-:W5:Y:S01]  /*1330*/  LDG.E.64.CONSTANT R26, desc[UR12][R26.64] ;  /* 0x0000000c1a1a7981 */ /* 0x000f62000c1e9b00 */
[----:B-1----:R-:W-:-:S06]  /*1340*/  IMAD.WIDE.U32 R24, R8, 0x2, R24 ;  /* 0x0000000208187825 */ /* 0x002fcc00078e0018 */
[----:B------:R-:W5:Y:S01]  /*1350*/  LDG.E.64.CONSTANT R24, desc[UR12][R24.64] ;  /* 0x0000000c18187981 */ /* 0x000f62000c1e9b00 */
[----:B------:R-:W-:Y:S01]  /*1360*/  HFMA2 R22, -RZ, RZ, 0, 0 ;  /* 0x00000000ff167431 */ /* 0x000fe200000001ff */
[----:B------:R-:W-:Y:S01]  /*1370*/  MOV R20, RZ ;  /* 0x000000ff00147202 */ /* 0x000fe20000000f00 */
[----:B------:R-:W-:Y:S01]  /*1380*/  BSSY.RECONVERGENT B0, `(.L_x_762) ;  /* 0x0000035000007945 */ /* 0x000fe20003800200 */
[----:B--2---:R-:W-:-:S04]  /*1390*/  @!P1 FADD.FTZ R33, RZ, R28 ;  /* 0x0000001cff219221 */ /* 0x004fc80000010000 */
[----:B---3--:R-:W-:Y:S01]  /*13a0*/  @!P1 FADD.FTZ R22, R30, R33 ;  /* 0x000000211e169221 */ /* 0x008fe20000010000 */
[----:B------:R-:W-:-:S04]  /*13b0*/  @!P1 FADD.FTZ R28, RZ, R29 ;  /* 0x0000001dff1c9221 */ /* 0x000fc80000010000 */
[----:B------:R-:W0:Y:S01]  /*13c0*/  SHFL.BFLY PT, R29, R22, 0x8, 0x1f ;  /* 0x0d001f00161d7f89 */ /* 0x000e2200000e0000 */
[----:B------:R-:W-:-:S05]  /*13d0*/  @!P1 FADD.FTZ R20, R31, R28 ;  /* 0x0000001c1f149221 */ /* 0x000fca0000010000 */
[----:B------:R-:W1:Y:S01]  /*13e0*/  SHFL.BFLY PT, R31, R20, 0x8, 0x1f ;  /* 0x0d001f00141f7f89 */ /* 0x000e6200000e0000 */
[----:B0-----:R-:W-:-:S05]  /*13f0*/  FADD.FTZ R29, R29, R22 ;  /* 0x000000161d1d7221 */ /* 0x001fca0000010000 */
[----:B------:R-:W0:Y:S01]  /*1400*/  SHFL.BFLY PT, R28, R29, 0x4, 0x1f ;  /* 0x0c801f001d1c7f89 */ /* 0x000e2200000e0000 */
[----:B-1----:R-:W-:-:S05]  /*1410*/  FADD.FTZ R31, R31, R20 ;  /* 0x000000141f1f7221 */ /* 0x002fca0000010000 */
[----:B------:R-:W1:Y:S01]  /*1420*/  SHFL.BFLY PT, R30, R31, 0x4, 0x1f ;  /* 0x0c801f001f1e7f89 */ /* 0x000e6200000e0000 */
[----:B0-----:R-:W-:-:S05]  /*1430*/  FADD.FTZ R28, R29, R28 ;  /* 0x0000001c1d1c7221 */ /* 0x001fca0000010000 */
[----:B------:R-:W0:Y:S01]  /*1440*/  SHFL.BFLY PT, R33, R28, 0x2, 0x1f ;  /* 0x0c401f001c217f89 */ /* 0x000e2200000e0000 */
[----:B-1----:R-:W-:-:S05]  /*1450*/  FADD.FTZ R30, R31, R30 ;  /* 0x0000001e1f1e7221 */ /* 0x002fca0000010000 */
[----:B------:R-:W1:Y:S01]  /*1460*/  SHFL.BFLY PT, R32, R30, 0x2, 0x1f ;  /* 0x0c401f001e207f89 */ /* 0x000e6200000e0000 */
[----:B------:R-:W-:Y:S01]  /*1470*/  LOP3.LUT P1, RZ, R18, 0x30f, RZ, 0xc0, !PT ;  /* 0x0000030f12ff7812 */ /* 0x000fe2000782c0ff */
[----:B0-----:R-:W-:-:S05]  /*1480*/  FADD.FTZ R33, R28, R33 ;  /* 0x000000211c217221 */ /* 0x001fca0000010000 */
[----:B------:R-:W0:Y:S01]  /*1490*/  SHFL.BFLY PT, R22, R33, 0x1, 0x1f ;  /* 0x0c201f0021167f89 */ /* 0x000e2200000e0000 */
[----:B-1----:R-:W-:-:S06]  /*14a0*/  FADD.FTZ R32, R30, R32 ;  /* 0x000000201e207221 */ /* 0x002fcc0000010000 */
[----:B------:R-:W1:Y:S01]  /*14b0*/  @!P1 S2R R20, SR_CgaCtaId ;  /* 0x0000000000149919 */ /* 0x000e620000008800 */
[----:B------:R-:W2:Y:S01]  /*14c0*/  SHFL.BFLY PT, R29, R32, 0x1, 0x1f ;  /* 0x0c201f00201d7f89 */ /* 0x000ea200000e0000 */
[----:B------:R-:W-:-:S04]  /*14d0*/  @!P1 MOV R31, 0x400 ;  /* 0x00000400001f9802 */ /* 0x000fc80000000f00 */
[----:B------:R-:W-:Y:S01]  /*14e0*/  @!P1 IADD3 R31, PT, PT, R31, 0x1680, RZ ;  /* 0x000016801f1f9810 */ /* 0x000fe20007ffe0ff */
[----:B0-----:R-:W-:-:S04]  /*14f0*/  FADD.FTZ R22, R33, R22 ;  /* 0x0000001621167221 */ /* 0x001fc80000010000 */
[----:B------:R-:W-:Y:S01]  /*1500*/  @!P1 FMUL.FTZ R28, R22, 6.5104170062113553286e-05 ;  /* 0x38888889161c9820 */ /* 0x000fe20000410000 */
[----:B--2---:R-:W-:-:S03]  /*1510*/  FADD.FTZ R29, R32, R29 ;  /* 0x0000001d201d7221 */ /* 0x004fc60000010000 */
[----:B------:R-:W-:Y:S01]  /*1520*/  @!P1 FMUL.FTZ R22, R28, R28 ;  /* 0x0000001c1c169220 */ /* 0x000fe20000410000 */
[----:B-1----:R-:W-:-:S03]  /*1530*/  @!P1 LEA R31, R20, R31, 0x18 ;  /* 0x0000001f141f9211 */ /* 0x002fc600078ec0ff */
[----:B------:R-:W-:Y:S01]  /*1540*/  @!P1 FFMA.FTZ R22, R29, 6.5104170062113553286e-05, -R22 ;  /* 0x388888891d169823 */ /* 0x000fe20000010816 */
[----:B------:R-:W-:-:S04]  /*1550*/  @!P1 LEA.HI R20, R18, R31, RZ, 0x1f ;  /* 0x0000001f12149211 */ /* 0x000fc800078ff8ff */
[----:B------:R-:W-:-:S05]  /*1560*/  @!P1 FMNMX.FTZ R29, RZ, R22, !PT ;  /* 0x00000016ff1d9209 */ /* 0x000fca0007810000 */
[----:B------:R0:W-:Y:S01]  /*1570*/  @!P1 STS.64 [R20], R28 ;  /* 0x0000001c14009388 */ /* 0x0001e20000000a00 */
[----:B------:R-:W-:Y:S06]  /*1580*/  BAR.SYNC.DEFER_BLOCKING 0x0 ;  /* 0x0000000000007b1d */ /* 0x000fec0000010000 */
[----:B------:R-:W-:Y:S05]  /*1590*/  @P0 BRA `(.L_x_763) ;  /* 0x00000000004c0947 */ /* 0x000fea0003800000 */
[----:B------:R-:W1:Y:S01]  /*15a0*/  S2UR UR9, SR_CgaCtaId ;  /* 0x00000000000979c3 */ /* 0x000e620000008800 */
[----:B------:R-:W-:Y:S01]  /*15b0*/  UMOV UR7, 0x400 ;  /* 0x0000040000077882 */ /* 0x000fe20000000000 */
[----:B------:R-:W2:Y:S01]  /*15c0*/  LDCU.64 UR14, c[0x0][0x3b0] ;  /* 0x00007600ff0e77ac */ /* 0x000ea20008000a00 */
[----:B------:R-:W-:Y:S02]  /*15d0*/  MOV R31, UR8 ;  /* 0x00000008001f7c02 */ /* 0x000fe40008000f00 */
[----:B------:R-:W-:Y:S01]  /*15e0*/  MOV R22, UR5 ;  /* 0x0000000500167c02 */ /* 0x000fe20008000f00 */
[----:B------:R-:W-:Y:S02]  /*15f0*/  UIADD3 UR7, UPT, UPT, UR7, 0x1680, URZ ;  /* 0x0000168007077890 */ /* 0x000fe4000fffe0ff */
[----:B------:R-:W3:Y:S02]  /*1600*/  S2UR UR10, SR_CTAID.Y ;  /* 0x00000000000a79c3 */ /* 0x000ee40000002600 */
[----:B-1----:R-:W-:-:S06]  /*1610*/  ULEA UR7, UR9, UR7, 0x18 ;  /* 0x0000000709077291 */ /* 0x002fcc000f8ec0ff */
[----:B0-----:R-:W-:Y:S01]  /*1620*/  LEA R28, R18, UR7, 0x3 ;  /* 0x00000007121c7c11 */ /* 0x001fe2000f8e18ff */
[----:B---3--:R-:W-:-:S05]  /*1630*/  USHF.L.U32 UR10, UR10, 0x4, URZ ;  /* 0x000000040a0a7899 */ /* 0x008fca00080006ff */
[----:B------:R-:W0:Y:S01]  /*1640*/  LDS.64 R28, [R28] ;  /* 0x000000001c1c7984 */ /* 0x000e220000000a00 */
[----:B------:R-:W-:-:S06]  /*1650*/  ULOP3.LUT UR10, UR10, 0x10, URZ, 0xc0, !UPT ;  /* 0x000000100a0a7892 */ /* 0x000fcc000f8ec0ff */
[----:B------:R-:W-:-:S04]  /*1660*/  IADD3 R20, PT, PT, R18, UR10, RZ ;  /* 0x0000000a12147c10 */ /* 0x000fc8000fffe0ff */
[----:B------:R-:W-:-:S04]  /*1670*/  SHF.L.U32 R20, R20, 0x1, RZ ;  /* 0x0000000114147819 */ /* 0x000fc800000006ff */
[----:B------:R-:W-:-:S04]  /*1680*/  LEA R20, P1, R31, R20, 0x6 ;  /* 0x000000141f147211 */ /* 0x000fc800078230ff */
[----:B------:R-:W-:Y:S02]  /*1690*/  LEA.HI.X R31, R31, RZ, R22, 0x6, P1 ;  /* 0x000000ff1f1f7211 */ /* 0x000fe400008f3416 */
[----:B--2---:R-:W-:-:S04]  /*16a0*/  LEA R30, P1, R20, UR14, 0x2 ;  /* 0x0000000e141e7c11 */ /* 0x004fc8000f8210ff */
[----:B------:R-:W-:-:S05]  /*16b0*/  LEA.HI.X R31, R20, UR15, R31, 0x2, P1 ;  /* 0x0000000f141f7c11 */ /* 0x000fca00088f141f */
[----:B0-----:R1:W-:Y:S04]  /*16c0*/  STG.E.64 desc[UR12][R30.64], R28 ;  /* 0x0000001c1e007986 */ /* 0x0013e8000c101b0c */
.L_x_763:
[----:B------:R-:W-:Y:S05]  /*16d0*/  BSYNC.RECONVERGENT B0 ;  /* 0x0000000000007941 */ /* 0x000fea0003800200 */
.L_x_762:
[----:B01----:R-:W0:Y:S01]  /*16e0*/  LDS.64 R28, [R4] ;  /* 0x00000000041c7984 */ /* 0x003e220000000a00 */
[----:B------:R-:W0:Y:S01]  /*16f0*/  LDCU UR7, c[0x0][0x3a0] ;  /* 0x00007400ff0777ac */ /* 0x000e220008000800 */
[----:B------:R-:W1:Y:S01]  /*1700*/  LDCU.64 UR10, c[0x0][0x380] ;  /* 0x00007000ff0a77ac */ /* 0x000e620008000a00 */
[----:B------:R-:W-:Y:S02]  /*1710*/  UIADD3 UR8, UP0, UPT, UR8, 0x5, URZ ;  /* 0x0000000508087890 */ /* 0x000fe4000ff1e0ff */
[----:B------:R-:W-:Y:S02]  /*1720*/  ULOP3.LUT UR4, UR4, 0x1, URZ, 0x3c, !UPT ;  /* 0x0000000104047892 */ /* 0x000fe4000f8e3cff */
[----:B------:R-:W-:Y:S01]  /*1730*/  UIADD3.X UR5, UPT, UPT, URZ, UR5, URZ, UP0, !UPT ;  /* 0x00000005ff057290 */ /* 0x000fe200087fe4ff */
[----:B0-----:R-:W-:Y:S01]  /*1740*/  FADD.FTZ R20, R29, UR7 ;  /* 0x000000071d147e21 */ /* 0x001fe20008010000 */
[--C-:B------:R-:W-:Y:S01]  /*1750*/  FADD.FTZ R3, R3, -R28.reuse ;  /* 0x8000001c03037221 */ /* 0x100fe20000010000 */
[--C-:B------:R-:W-:Y:S01]  /*1760*/  FADD.FTZ R11, R11, -R28.reuse ;  /* 0x8000001c0b0b7221 */ /* 0x100fe20000010000 */
[--C-:B------:R-:W-:Y:S01]  /*1770*/  FADD.FTZ R19, R19, -R28.reuse ;  /* 0x8000001c13137221 */ /* 0x100fe20000010000 */
[--C-:B------:R-:W-:Y:S01]  /*1780*/  FADD.FTZ R29, R12, -R28.reuse ;  /* 0x8000001c0c1d7221 */ /* 0x100fe20000010000 */
[--C-:B------:R-:W-:Y:S01]  /*1790*/  FADD.FTZ R33, R14, -R28.reuse ;  /* 0x8000001c0e217221 */ /* 0x100fe20000010000 */
[----:B------:R-:W0:Y:S01]  /*17a0*/  MUFU.RSQ R20, R20 ;  /* 0x0000001400147308 */ /* 0x000e220000001400 */
        /* <DEDUP_REMOVED lines=11> */
[----:B-----5:R-:W-:-:S02]  /*1860*/  SHF.L.U32 R12, R26, 0x10, RZ ;  /* 0x000000101a0c7819 */ /* 0x020fc400000006ff */
[----:B------:R-:W-:Y:S02]  /*1870*/  SHF.L.U32 R14, R24, 0x10, RZ ;  /* 0x00000010180e7819 */ /* 0x000fe400000006ff */
[----:B------:R-:W-:Y:S01]  /*1880*/  PRMT R28, R26, 0x7632, R28 ;  /* 0x000076321a1c7816 */ /* 0x000fe2000000001c */
[C---:B0-----:R-:W-:Y:S01]  /*1890*/  FMUL.FTZ R3, R20.reuse, R3 ;  /* 0x0000000314037220 */ /* 0x041fe20000410000 */
[C---:B------:R-:W-:Y:S01]  /*18a0*/  FMUL.FTZ R11, R20.reuse, R11 ;  /* 0x0000000b140b7220 */ /* 0x040fe20000410000 */
[C---:B------:R-:W-:Y:S01]  /*18b0*/  FMUL.FTZ R19, R20.reuse, R19 ;  /* 0x0000001314137220 */ /* 0x040fe20000410000 */
[----:B------:R-:W-:Y:S01]  /*18c0*/  FMUL.FTZ R29, R20, R29 ;  /* 0x0000001d141d7220 */ /* 0x000fe20000410000 */
[----:B------:R-:W-:Y:S01]  /*18d0*/  PRMT R26, R24, 0x7632, R26 ;  /* 0x00007632181a7816 */ /* 0x000fe2000000001a */
[--C-:B------:R-:W-:Y:S01]  /*18e0*/  FFMA.FTZ R3, R3, R14, R12.reuse ;  /* 0x0000000e03037223 */ /* 0x100fe2000001000c */
[C-C-:B------:R-:W-:Y:S01]  /*18f0*/  FFMA.FTZ R11, R14.reuse, R11, R12.reuse ;  /* 0x0000000b0e0b7223 */ /* 0x140fe2000001000c */
[C-C-:B------:R-:W-:Y:S01]  /*1900*/  FFMA.FTZ R19, R14.reuse, R19, R12.reuse ;  /* 0x000000130e137223 */ /* 0x140fe2000001000c */
[----:B------:R-:W-:Y:S01]  /*1910*/  FFMA.FTZ R14, R14, R29, R12 ;  /* 0x0000001d0e0e7223 */ /* 0x000fe2000001000c */
[----:B------:R-:W-:Y:S01]  /*1920*/  SHF.L.U32 R28, R28, 0x10, RZ ;  /* 0x000000101c1c7819 */ /* 0x000fe200000006ff */
[----:B------:R-:W-:Y:S01]  /*1930*/  FMUL.FTZ R5, R20, R5 ;  /* 0x0000000514057220 */ /* 0x000fe20000410000 */
[----:B------:R-:W-:Y:S01]  /*1940*/  SHF.L.U32 R26, R26, 0x10, RZ ;  /* 0x000000101a1a7819 */ /* 0x000fe200000006ff */
[C---:B------:R-:W-:Y:S01]  /*1950*/  FMUL.FTZ R7, R20.reuse, R7 ;  /* 0x0000000714077220 */ /* 0x040fe20000410000 */
[----:B------:R-:W-:Y:S01]  /*1960*/  SHF.L.U32 R12, R25, 0x10, RZ ;  /* 0x00000010190c7819 */ /* 0x000fe200000006ff */
[C---:B------:R-:W-:Y:S01]  /*1970*/  FMUL.FTZ R15, R20.reuse, R15 ;  /* 0x0000000f140f7220 */ /* 0x040fe20000410000 */
[----:B------:R-:W-:Y:S01]  /*1980*/  SHF.L.U32 R24, R27, 0x10, RZ ;  /* 0x000000101b187819 */ /* 0x000fe200000006ff */
[C---:B------:R-:W-:Y:S01]  /*1990*/  FMUL.FTZ R23, R20.reuse, R23 ;  /* 0x0000001714177220 */ /* 0x040fe20000410000 */
[C---:B------:R-:W-:Y:S01]  /*19a0*/  FMUL.FTZ R31, R20.reuse, R31 ;  /* 0x0000001f141f7220 */ /* 0x040fe20000410000 */
[C---:B------:R-:W-:Y:S01]  /*19b0*/  FMUL.FTZ R13, R20.reuse, R13 ;  /* 0x0000000d140d7220 */ /* 0x040fe20000410000 */
[C---:B------:R-:W-:Y:S01]  /*19c0*/  FMUL.FTZ R21, R20.reuse, R21 ;  /* 0x0000001514157220 */ /* 0x040fe20000410000 */
[----:B------:R-:W-:Y:S01]  /*19d0*/  FMUL.FTZ R37, R20, R37 ;  /* 0x0000002514257220 */ /* 0x000fe20000410000 */
[----:B------:R-:W-:Y:S01]  /*19e0*/  PRMT R29, R25, 0x7632, R29 ;  /* 0x00007632191d7816 */ /* 0x000fe2000000001d */
[----:B------:R-:W-:Y:S01]  /*19f0*/  FFMA.FTZ R22, R5, R26, R28 ;  /* 0x0000001a05167223 */ /* 0x000fe2000001001c */
[----:B------:R-:W-:Y:S01]  /*1a00*/  PRMT R25, R27, 0x7632, R25 ;  /* 0x000076321b197816 */ /* 0x000fe20000000019 */
[--C-:B------:R-:W-:Y:S01]  /*1a10*/  FFMA.FTZ R7, R7, R12, R24.reuse ;  /* 0x0000000c07077223 */ /* 0x100fe20000010018 */
[C-C-:B------:R-:W-:Y:S01]  /*1a20*/  FFMA.FTZ R15, R12.reuse, R15, R24.reuse ;  /* 0x0000000f0c0f7223 */ /* 0x140fe20000010018 */
[C-C-:B------:R-:W-:Y:S01]  /*1a30*/  FFMA.FTZ R5, R12.reuse, R23, R24.reuse ;  /* 0x000000170c057223 */ /* 0x140fe20000010018 */
[----:B------:R-:W-:Y:S01]  /*1a40*/  FFMA.FTZ R31, R12, R31, R24 ;  /* 0x0000001f0c1f7223 */ /* 0x000fe20000010018 */
[C---:B------:R-:W-:Y:S01]  /*1a50*/  FMUL.FTZ R9, R20.reuse, R9 ;  /* 0x0000000914097220 */ /* 0x040fe20000410000 */
[C---:B------:R-:W-:Y:S01]  /*1a60*/  FMUL.FTZ R17, R20.reuse, R17 ;  /* 0x0000001114117220 */ /* 0x040fe20000410000 */
[C---:B------:R-:W-:Y:S01]  /*1a70*/  FMUL.FTZ R35, R20.reuse, R35 ;  /* 0x0000002314237220 */ /* 0x040fe20000410000 */
[----:B------:R-:W-:Y:S01]  /*1a80*/  FMUL.FTZ R33, R20, R33 ;  /* 0x0000002114217220 */ /* 0x000fe20000410000 */
[----:B-1----:R-:W-:Y:S01]  /*1a90*/  IADD3 R12, P1, PT, R0, UR10, RZ ;  /* 0x0000000a000c7c10 */ /* 0x002fe2000ff3e0ff */
[C-C-:B------:R-:W-:Y:S01]  /*1aa0*/  FFMA.FTZ R20, R26.reuse, R13, R28.reuse ;  /* 0x0000000d1a147223 */ /* 0x140fe2000001001c */
[C-C-:B------:R-:W-:Y:S01]  /*1ab0*/  FFMA.FTZ R16, R26.reuse, R21, R28.reuse ;  /* 0x000000151a107223 */ /* 0x140fe2000001001c */
[----:B------:R-:W-:Y:S01]  /*1ac0*/  FFMA.FTZ R37, R26, R37, R28 ;  /* 0x000000251a257223 */ /* 0x000fe2000001001c */
[----:B------:R-:W-:-:S02]  /*1ad0*/  SHF.L.U32 R26, R29, 0x10, RZ ;  /* 0x000000101d1a7819 */ /* 0x000fc400000006ff */
[----:B------:R-:W-:Y:S02]  /*1ae0*/  SHF.L.U32 R28, R25, 0x10, RZ ;  /* 0x00000010191c7819 */ /* 0x000fe400000006ff */
[----:B------:R-:W-:Y:S01]  /*1af0*/  IADD3.X R13, PT, PT, R2, UR11, RZ, P1, !PT ;  /* 0x0000000b020d7c10 */ /* 0x000fe20008ffe4ff */
[----:B------:R-:W0:Y:S01]  /*1b00*/  LDCU.64 UR10, c[0x0][0x3a8] ;  /* 0x00007500ff0a77ac */ /* 0x000e220008000a00 */
[----:B------:R-:W-:Y:S01]  /*1b10*/  F2FP.BF16.F32.PACK_AB R22, R22, R3 ;  /* 0x000000031616723e */ /* 0x000fe200000010ff */
[--C-:B------:R-:W-:Y:S01]  /*1b20*/  FFMA.FTZ R0, R9, R26, R28.reuse ;  /* 0x0000001a09007223 */ /* 0x100fe2000001001c */
[C-C-:B------:R-:W-:Y:S01]  /*1b30*/  FFMA.FTZ R24, R26.reuse, R17, R28.reuse ;  /* 0x000000111a187223 */ /* 0x140fe2000001001c */
[C-C-:B------:R-:W-:Y:S01]  /*1b40*/  FFMA.FTZ R30, R26.reuse, R35, R28.reuse ;  /* 0x000000231a1e7223 */ /* 0x140fe2000001001c */
[----:B------:R-:W-:Y:S01]  /*1b50*/  FFMA.FTZ R26, R26, R33, R28 ;  /* 0x000000211a1a7223 */ /* 0x000fe2000001001c */
[----:B------:R-:W-:Y:S02]  /*1b60*/  F2FP.BF16.F32.PACK_AB R20, R20, R11 ;  /* 0x0000000b1414723e */ /* 0x000fe400000010ff */
[----:B------:R-:W-:-:S02]  /*1b70*/  F2FP.BF16.F32.PACK_AB R21, R24, R15 ;  /* 0x0000000f1815723e */ /* 0x000fc400000010ff */
[----:B------:R-:W-:Y:S02]  /*1b80*/  F2FP.BF16.F32.PACK_AB R23, R0, R7 ;  /* 0x000000070017723e */ /* 0x000fe400000010ff */
[----:B------:R-:W-:Y:S01]  /*1b90*/  F2FP.BF16.F32.PACK_AB R16, R16, R19 ;  /* 0x000000131010723e */ /* 0x000fe200000010ff */
[----:B------:R1:W-:Y:S01]  /*1ba0*/  STG.E.64 desc[UR12][R12.64+0x1e00], R20 ;  /* 0x001e00140c007986 */ /* 0x0003e2000c101b0c */
[----:B------:R-:W-:Y:S02]  /*1bb0*/  F2FP.BF16.F32.PACK_AB R17, R30, R5 ;  /* 0x000000051e11723e */ /* 0x000fe400000010ff */
[----:B------:R-:W-:Y:S01]  /*1bc0*/  F2FP.BF16.F32.PACK_AB R14, R37, R14 ;  /* 0x0000000e250e723e */ /* 0x000fe200000010ff */
[----:B------:R1:W-:Y:S01]  /*1bd0*/  STG.E.64 desc[UR12][R12.64], R22 ;  /* 0x000000160c007986 */ /* 0x0003e2000c101b0c */
[----:B------:R-:W-:Y:S01]  /*1be0*/  F2FP.BF16.F32.PACK_AB R15, R26, R31 ;  /* 0x0000001f1a0f723e */ /* 0x000fe200000010ff */
[----:B0-----:R-:W-:Y:S02]  /*1bf0*/  UISETP.GE.U32.AND UP0, UPT, UR8, UR10, UPT ;  /* 0x0000000a0800728c */ /* 0x001fe4000bf06070 */
[----:B------:R1:W-:Y:S02]  /*1c00*/  STG.E.64 desc[UR12][R12.64+0x3c00], R16 ;  /* 0x003c00100c007986 */ /* 0x0003e4000c101b0c */
[----:B------:R-:W-:-:S02]  /*1c10*/  UISETP.GE.AND.EX UP0, UPT, UR5, UR11, UPT, UP0 ;  /* 0x0000000b0500728c */ /* 0x000fc4000bf06300 */
[----:B------:R1:W-:Y:S07]  /*1c20*/  STG.E.64 desc[UR12][R12.64+0x5a00], R14 ;  /* 0x005a000e0c007986 */ /* 0x0003ee000c101b0c */
[----:B------:R-:W-:Y:S05]  /*1c30*/  BRA.U !UP0, `(.L_x_764) ;  /* 0xffffffe508b07547 */ /* 0x000fea000b83ffff */
[----:B------:R-:W-:Y:S05]  /*1c40*/  EXIT ;  /* 0x000000000000794d */ /* 0x000fea0003800000 */
.L_x_765:
        /* <DEDUP_REMOVED lines=11> */
.L_x_1851:


//--------------------- .text._ZN13group_norm_v214gn_cuda_kernelI13__nv_bfloat16Li480ELi1ELi32ELi60ELi256ELb0ELi16ELi960ELi960ELi4ELb1ELi9ELb0ELb0ENS_16CompileConditionILi1000EEEEEvPT_PKS4_S7_S7_flPfS8_Pj --------------------------
	.section	.text._ZN13group_norm_v214gn_cuda_kernelI13__nv_bfloat16Li480ELi1ELi32ELi60ELi256ELb0ELi16ELi960ELi960ELi4ELb1ELi9ELb0ELb0ENS_16CompileConditionILi1000EEEEEvPT_PKS4_S7_S7_flPfS8_Pj,"ax",@progbits
	.align	128
        .global         _ZN13group_norm_v214gn_cuda_kernelI13__nv_bfloat16Li480ELi1ELi32ELi60ELi256ELb0ELi16ELi960ELi960ELi4ELb1ELi9ELb0ELb0ENS_16CompileConditionILi1000EEEEEvPT_PKS4_S7_S7_flPfS8_Pj
        .type           _ZN13group_norm_v214gn_cuda_kernelI13__nv_bfloat16Li480ELi1ELi32ELi60ELi256ELb0ELi16ELi960ELi960ELi4ELb1ELi9ELb0ELb0ENS_16CompileConditionILi1000EEEEEvPT_PKS4_S7_S7_flPfS8_Pj,@function
        .size           _ZN13group_norm_v214gn_cuda_kernelI13__nv_bfloat16Li480ELi1ELi32ELi60ELi256ELb0ELi16ELi960ELi960ELi4ELb1ELi9ELb0ELb0ENS_16CompileConditionILi1000EEEEEvPT_PKS4_S7_S7_flPfS8_Pj,(.L_x_1852 - _ZN13group_norm_v214gn_cuda_kernelI13__nv_bfloat16Li480ELi1ELi32ELi60ELi256ELb0ELi16ELi960ELi960ELi4ELb1ELi9ELb0ELb0ENS_16CompileConditionILi1000EEEEEvPT_PKS4_S7_S7_flPfS8_Pj)
        .other          _ZN13group_norm_v214gn_cuda_kernelI13__nv_bfloat16Li480ELi1ELi32ELi60ELi256ELb0ELi16ELi960ELi960ELi4ELb1ELi9ELb0ELb0ENS_16CompileConditionILi1000EEEEEvPT_PKS4_S7_S7_flPfS8_Pj,@"STO_CUDA_ENTRY STV_DEFAULT"
_ZN13group_norm_v214gn_cuda_kernelI13__nv_bfloat16Li480ELi1ELi32ELi60ELi256ELb0ELi16ELi960ELi960ELi4ELb1ELi9ELb0ELb0ENS_16CompileConditionILi1000EEEEEvPT_PKS4_S7_S7_flPfS8_Pj:
.text._ZN13group_norm_v214gn_cuda_kernelI13__nv_bfloat16Li480ELi1ELi32ELi60ELi256ELb0ELi16ELi960ELi960ELi4ELb1ELi9ELb0ELb0ENS_16CompileConditionILi1000EEEEEvPT_PKS4_S7_S7_flPfS8_Pj:
        /* <DEDUP_REMOVED lines=9> */
[----:B------:R-:W1:Y:S01]  /*0090*/  S2UR UR5, SR_CgaCtaId ;  /* 0x00000000000579c3 */ /* 0x000e620000008800 */
[----:B------:R-:W2:Y:S01]  /*00a0*/  LDCU.64 UR6, c[0x0][0x3c0] ;  /* 0x00007800ff0677ac */ /* 0x000ea20008000a00 */
[----:B------:R-:W-:Y:S01]  /*00b0*/  MOV R28, 0x7ffffff1 ;  /* 0x7ffffff1001c7802 */ /* 0x000fe20000000f00 */
[----:B------:R-:W3:Y:S01]  /*00c0*/  S2R R3, SR_CTAID.X ;  /* 0x0000000000037919 */ /* 0x000ee20000002500 */
[----:B------:R-:W-:Y:S01]  /*00d0*/  HFMA2 R33, -RZ, RZ, 0, 0 ;  /* 0x00000000ff217431 */ /* 0x000fe200000001ff */
[----:B------:R-:W-:Y:S01]  /*00e0*/  UMOV UR4, 0x400 ;  /* 0x0000040000047882 */ /* 0x000fe20000000000 */
[----:B------:R-:W-:Y:S01]  /*00f0*/  MOV R32, UR9 ;  /* 0x0000000900207c02 */ /* 0x000fe20008000f00 */
[----:B------:R-:W4:Y:S01]  /*0100*/  LDCU.64 UR10, c[0x0][0x358] ;  /* 0x00006b00ff0a77ac */ /* 0x000f220008000a00 */
[----:B------:R-:W5:Y:S01]  /*0110*/  LDC.64 R4, c[0x0][0x3b0] ;  /* 0x0000ec00ff047b82 */ /* 0x000f620000000a00 */
[----:B------:R-:W-:-:S07]  /*0120*/  MOV R31, RZ ;  /* 0x000000ff001f7202 */ /* 0x000fce0000000f00 */
[----:B------:R-:W4:Y:S01]  /*0130*/  LDC R60, c[0x0][0x374] ;  /* 0x0000dd00ff3c7b82 */ /* 0x000f220000000800 */
[----:B--2---:R-:W-:-:S04]  /*0140*/  ULEA UR6, UP0, UR9, UR6, 0x2 ;  /* 0x0000000609067291 */ /* 0x004fc8000f8010ff */
[----:B------:R-:W-:Y:S02]  /*0150*/  ULEA.HI.X UR7, UR9, UR7, URZ, 0x2, UP0 ;  /* 0x0000000709077291 */ /* 0x000fe400080f14ff */
[----:B-1----:R-:W-:Y:S01]  /*0160*/  ULEA UR8, UR5, UR4, 0x18 ;  /* 0x0000000405087291 */ /* 0x002fe2000f8ec0ff */
[----:B------:R-:W-:Y:S01]  /*0170*/  MOV R80, UR6 ;  /* 0x0000000600507c02 */ /* 0x000fe20008000f00 */
[----:B------:R-:W-:Y:S02]  /*0180*/  UIADD3 UR4, UPT, UPT, UR4, 0x1680, URZ ;  /* 0x0000168004047890 */ /* 0x000fe4000fffe0ff */
[----:B------:R-:W-:Y:S02]  /*0190*/  MOV R81, UR7 ;  /* 0x0000000700517c02 */ /* 0x000fe40008000f00 */
[----:B0-----:R-:W-:Y:S01]  /*01a0*/  LOP3.LUT R0, R64, 0xffff, RZ, 0xc0, !PT ;  /* 0x0000ffff40007812 */ /* 0x001fe200078ec0ff */
[----:B------:R-:W-:Y:S01]  /*01b0*/  ULEA UR4, UR5, UR4, 0x18 ;  /* 0x0000000405047291 */ /* 0x000fe2000f8ec0ff */
[----:B------:R-:W-:-:S02]  /*01c0*/  MOV R2, UR8 ;  /* 0x0000000800027c02 */ /* 0x000fc40008000f00 */
[----:B-----5:R-:W-:Y:S01]  /*01d0*/  ISETP.EQ.U32.AND P1, PT, R4, RZ, PT ;  /* 0x000000ff0400720c */ /* 0x020fe20003f22070 */
[----:B------:R-:W-:Y:S01]  /*01e0*/  IMAD R0, R0, 0x8889, RZ ;  /* 0x0000888900007824 */ /* 0x000fe200078e02ff */
[----:B---3--:R-:W-:Y:S02]  /*01f0*/  LOP3.LUT P0, RZ, R3, 0xf, RZ, 0xc0, !PT ;  /* 0x0000000f03ff7812 */ /* 0x008fe4000780c0ff */
[----:B------:R-:W-:Y:S02]  /*0200*/  SHF.L.U32 R27, R64, 0x1, RZ ;  /* 0x00000001401b7819 */ /* 0x000fe400000006ff */
[----:B------:R-:W-:Y:S02]  /*0210*/  SHF.R.U32.HI R61, RZ, 0x17, R0 ;  /* 0x00000017ff3d7819 */ /* 0x000fe40000011600 */
[----:B------:R-:W-:Y:S02]  /*0220*/  ISETP.EQ.OR.EX P0, PT, R5, RZ, P0, P1 ;  /* 0x000000ff0500720c */ /* 0x000fe40000702710 */
[----:B------:R-:W-:-:S02]  /*0230*/  PRMT R0, R61, 0x9910, RZ ;  /* 0x000099103d007816 */ /* 0x000fc400000000ff */
[----:B------:R-:W-:Y:S02]  /*0240*/  ISETP.NE.AND P1, PT, R3, RZ, PT ;  /* 0x000000ff0300720c */ /* 0x000fe40003f25270 */
[----:B------:R-:W-:Y:S01]  /*0250*/  SHF.R.U32.HI R30, RZ, 0x1, R64 ;  /* 0x00000001ff1e7819 */ /* 0x000fe20000011640 */
[----:B------:R-:W-:Y:S01]  /*0260*/  IMAD R0, R0, 0xf0, RZ ;  /* 0x000000f000007824 */ /* 0x000fe200078e02ff */
[C---:B------:R-:W-:Y:S02]  /*0270*/  LOP3.LUT R29, R64.reuse, 0x1, RZ, 0xc0, !PT ;  /* 0x00000001401d7812 */ /* 0x040fe400078ec0ff */
[----:B------:R-:W-:Y:S02]  /*0280*/  ISETP.GT.U32.OR P0, PT, R64, 0xf, P0 ;  /* 0x0000000f4000780c */ /* 0x000fe40000704470 */
[----:B------:R-:W-:Y:S02]  /*0290*/  IADD3 R0, PT, PT, RZ, -R0, RZ ;  /* 0x80000000ff007210 */ /* 0x000fe40007ffe0ff */
[----:B------:R-:W-:-:S02]  /*02a0*/  SEL R28, R28, 0x1, !P1 ;  /* 0x000000011c1c7807 */ /* 0x000fc40004800000 */
[----:B------:R-:W-:Y:S02]  /*02b0*/  PRMT R63, R0, 0x7710, RZ ;  /* 0x00007710003f7816 */ /* 0x000fe400000000ff */
[----:B------:R-:W-:Y:S02]  /*02c0*/  SHF.L.U32 R0, R3, 0x4, RZ ;  /* 0x0000000403007819 */ /* 0x000fe400000006ff */
[----:B------:R-:W-:Y:S02]  /*02d0*/  IADD3 R63, PT, PT, R63, R64, RZ ;  /* 0x000000403f3f7210 */ /* 0x000fe40007ffe0ff */
[----:B------:R-:W-:Y:S02]  /*02e0*/  LOP3.LUT R0, R0, 0xf0, RZ, 0xc0, !PT ;  /* 0x000000f000007812 */ /* 0x000fe400078ec0ff */
[----:B------:R-:W-:Y:S02]  /*02f0*/  LOP3.LUT R63, R63, 0xffff, RZ, 0xc0, !PT ;  /* 0x0000ffff3f3f7812 */ /* 0x000fe400078ec0ff */
[----:B------:R-:W-:-:S02]  /*0300*/  IADD3 R62, PT, PT, R61, R0, RZ ;  /* 0x000000003d3e7210 */ /* 0x000fc40007ffe0ff */
[----:B------:R-:W-:Y:S01]  /*0310*/  SHF.L.U32 R0, R3, 0x1, RZ ;  /* 0x0000000103007819 */ /* 0x000fe200000006ff */
[----:B------:R-:W-:Y:S01]  /*0320*/  IMAD R2, R63, 0x18, R2 ;  /* 0x000000183f027824 */ /* 0x000fe200078e0202 */
[----:B------:R-:W-:Y:S02]  /*0330*/  LOP3.LUT R27, R27, 0x1fe, RZ, 0xc0, !PT ;  /* 0x000001fe1b1b7812 */ /* 0x000fe400078ec0ff */
[----:B------:R-:W-:Y:S02]  /*0340*/  LOP3.LUT R3, R0, 0x1e, RZ, 0xc0, !PT ;  /* 0x0000001e00037812 */ /* 0x000fe400078ec0ff */
[----:B------:R-:W-:Y:S02]  /*0350*/  LEA R61, R61, R2, 0x3 ;  /* 0x000000023d3d7211 */ /* 0x000fe400078e18ff */
[C---:B------:R-:W-:Y:S02]  /*0360*/  LEA R26, R64.reuse, R3, 0x4 ;  /* 0x00000003401a7211 */ /* 0x040fe400078e20ff */
[----:B----4-:R-:W-:-:S07]  /*0370*/  LEA R25, R64, UR4, 0x3 ;  /* 0x0000000440197c11 */ /* 0x010fce000f8e18ff */
.L_x_774:
[C---:B------:R-:W-:Y:S01]  /*0380*/  LOP3.LUT R44, R32.reuse, 0x1, RZ, 0xc0, !PT ;  /* 0x00000001202c7812 */ /* 0x040fe200078ec0ff */
[----:B0-----:R-:W0:Y:S01]  /*0390*/  LDCU.64 UR6, c[0x0][0x388] ;  /* 0x00007100ff0677ac */ /* 0x001e220008000a00 */
[--C-:B------:R-:W-:Y:S01]  /*03a0*/  SHF.R.U64 R24, R32, 0x1, R31.reuse ;  /* 0x0000000120187819 */ /* 0x100fe2000000121f */
[----:B------:R-:W-:Y:S01]  /*03b0*/  IMAD R21, R62, 0x780, RZ ;  /* 0x000007803e157824 */ /* 0x000fe200078e02ff */
[----:B------:R-:W-:Y:S01]  /*03c0*/  MOV R83, RZ ;  /* 0x000000ff00537202 */ /* 0x000fe20000000f00 */
[----:B------:R-:W-:Y:S01]  /*03d0*/  IMAD R44, R44, 0x3c0, RZ ;  /* 0x000003c02c2c7824 */ /* 0x000fe200078e02ff */
[----:B------:R-:W-:Y:S01]  /*03e0*/  SHF.R.U32.HI R23, RZ, 0x1, R31 ;  /* 0x00000001ff177819 */ /* 0x000fe2000001161f */
[----:B------:R-:W1:Y:S03]  /*03f0*/  LDC.64 R36, c[0x0][0x390] ;  /* 0x0000e400ff247b82 */ /* 0x000e660000000a00 */
[----:B------:R-:W-:Y:S01]  /*0400*/  LEA R82, R63, R44, 0x2 ;  /* 0x0000002c3f527211 */ /* 0x000fe200078e10ff */
[----:B------:R-:W-:-:S04]  /*0410*/  IMAD R5, R23, 0x78000, RZ ;  /* 0x0007800017057824 */ /* 0x000fc800078e02ff */
[----:B------:R-:W-:Y:S01]  /*0420*/  IMAD.WIDE.U32 R2, R24, 0x78000, R82 ;  /* 0x0007800018027825 */ /* 0x000fe200078e0052 */
[----:B------:R-:W2:Y:S02]  /*0430*/  LDC.64 R38, c[0x0][0x398] ;  /* 0x0000e600ff267b82 */ /* 0x000ea40000000a00 */
[----:B------:R-:W-:-:S04]  /*0440*/  IADD3 R21, P1, PT, R21, R2, RZ ;  /* 0x0000000215157210 */ /* 0x000fc80007f3e0ff */
[----:B------:R-:W-:Y:S02]  /*0450*/  IADD3.X R2, PT, PT, R3, R5, RZ, P1, !PT ;  /* 0x0000000503027210 */ /* 0x000fe40000ffe4ff */
[C---:B------:R-:W-:Y:S02]  /*0460*/  SHF.L.U32 R22, R21.reuse, 0x1, RZ ;  /* 0x0000000115167819 */ /* 0x040fe400000006ff */
[----:B------:R-:W-:Y:S02]  /*0470*/  SHF.L.U64.HI R21, R21, 0x1, R2 ;  /* 0x0000000115157819 */ /* 0x000fe40000010202 */
[----:B0-----:R-:W-:-:S04]  /*0480*/  IADD3 R4, P1, PT, R22, UR6, RZ ;  /* 0x0000000616047c10 */ /* 0x001fc8000ff3e0ff */
[----:B------:R-:W-:-:S05]  /*0490*/  IADD3.X R5, PT, PT, R21, UR7, RZ, P1, !PT ;  /* 0x0000000715057c10 */ /* 0x000fca0008ffe4ff */
[----:B------:R-:W3:Y:S04]  /*04a0*/  LDG.E.64.CONSTANT R18, desc[UR10][R4.64] ;  /* 0x0000000a04127981 */ /* 0x000ee8000c1e9b00 */
[----:B------:R-:W4:Y:S04]  /*04b0*/  LDG.E.64.CONSTANT R14, desc[UR10][R4.64+0x1e00] ;  /* 0x001e000a040e7981 */ /* 0x000f28000c1e9b00 */
[----:B------:R-:W4:Y:S04]  /*04c0*/  LDG.E.64.CONSTANT R10, desc[UR10][R4.64+0x3c00] ;  /* 0x003c000a040a7981 */ /* 0x000f28000c1e9b00 */
[----:B------:R-:W4:Y:S04]  /*04d0*/  LDG.E.64.CONSTANT R6, desc[UR10][R4.64+0x5a00] ;  /* 0x005a000a04067981 */ /* 0x000f28000c1e9b00 */
[----:B------:R-:W4:Y:S04]  /*04e0*/  LDG.E.64.CONSTANT R2, desc[UR10][R4.64+0x7800] ;  /* 0x0078000a04027981 */ /* 0x000f28000c1e9b00 */
[----:B------:R-:W4:Y:S04]  /*04f0*/  LDG.E.64.CONSTANT R34, desc[UR10][R4.64+0x9600] ;  /* 0x0096000a04227981 */ /* 0x000f28000c1e9b00 */
[----:B------:R-:W4:Y:S04]  /*0500*/  LDG.E.64.CONSTANT R40, desc[UR10][R4.64+0xb400] ;  /* 0x00b4000a04287981 */ /* 0x000f28000c1e9b00 */
[----:B------:R0:W4:Y:S01]  /*0510*/  LDG.E.64.CONSTANT R42, desc[UR10][R4.64+0xd200] ;  /* 0x00d2000a042a7981 */ /* 0x000122000c1e9b00 */
[----:B-1----:R-:W-:-:S04]  /*0520*/  IMAD.WIDE.U32 R36, R82, 0x2, R36 ;  /* 0x0000000252247825 */ /* 0x002fc800078e0024 */
[----:B--2---:R-:W-:Y:S02]  /*0530*/  IMAD.WIDE.U32 R38, R82, 0x2, R38 ;  /* 0x0000000252267825 */ /* 0x004fe400078e0026 */
[----:B------:R-:W5:Y:S04]  /*0540*/  LDG.E.64.CONSTANT R36, desc[UR10][R36.64] ;  /* 0x0000000a24247981 */ /* 0x000f68000c1e9b00 */
[----:B------:R-:W5:Y:S01]  /*0550*/  LDG.E.64.CONSTANT R38, desc[UR10][R38.64] ;  /* 0x0000000a26267981 */ /* 0x000f62000c1e9b00 */
[----:B------:R-:W-:Y:S01]  /*0560*/  ISETP.GT.U32.AND P2, PT, R64, 0x1f, PT ;  /* 0x0000001f4000780c */ /* 0x000fe20003f44070 */
[----:B------:R-:W-:Y:S01]  /*0570*/  BSSY.RECONVERGENT B0, `(.L_x_766) ;  /* 0x00000e5000007945 */ /* 0x000fe20003800200 */
[----:B------:R-:W-:Y:S02]  /*0580*/  SHF.L.U32 R79, R32, 0x4, RZ ;  /* 0x00000004204f7819 */ /* 0x000fe400000006ff */
[----:B------:R-:W-:-:S02]  /*0590*/  LOP3.LUT P1, RZ, R64, 0x3e1, RZ, 0xc0, !PT ;  /* 0x000003e140ff7812 */ /* 0x000fc4000782c0ff */
[----:B------:R-:W-:Y:S02]  /*05a0*/  LOP3.LUT R79, R79, 0x10, RZ, 0xc0, !PT ;  /* 0x000000104f4f7812 */ /* 0x000fe400078ec0ff */
[C---:B---3--:R-:W-:Y:S02]  /*05b0*/  PRMT R20, R18.reuse, 0x7632, R20 ;  /* 0x0000763212147816 */ /* 0x048fe40000000014 */
[----:B------:R-:W-:Y:S02]  /*05c0*/  SHF.L.U32 R0, R18, 0x10, RZ ;  /* 0x0000001012007819 */ /* 0x000fe400000006ff */
[----:B------:R-:W-:Y:S02]  /*05d0*/  SHF.L.U32 R20, R20, 0x10, RZ ;  /* 0x0000001014147819 */ /* 0x000fe400000006ff */
[C---:B------:R-:W-:Y:S01]  /*05e0*/  PRMT R18, R19.reuse, 0x7632, R18 ;  /* 0x0000763213127816 */ /* 0x040fe20000000012 */
[----:B------:R-:W-:Y:S01]  /*05f0*/  FADD.FTZ R9, RZ, R0 ;  /* 0x00000000ff097221 */ /* 0x000fe20000010000 */
[----:B0-----:R-:W-:Y:S01]  /*0600*/  FFMA.FTZ R5, R0, R0, RZ ;  /* 0x0000000000057223 */ /* 0x001fe200000100ff */
[----:B------:R-:W-:-:S02]  /*0610*/  SHF.L.U32 R19, R19, 0x10, RZ ;  /* 0x0000001013137819 */ /* 0x000fc400000006ff */
        /* <DEDUP_REMOVED lines=32> */
[--C-:B------:R-:W-:Y:S01]  /*0820*/  FFMA.FTZ R45, R11, R11, R8.reuse ;  /* 0x0000000b0b2d7223 */ /* 0x100fe20000010008 */
[C---:B------:R-:W-:Y:S02]  /*0830*/  PRMT R8, R6.reuse, 0x7632, R8 ;  /* 0x0000763206087816 */ /* 0x040fe40000000008 */
[----:B------:R-:W-:Y:S01]  /*0840*/  SHF.L.U32 R9, R6, 0x10, RZ ;  /* 0x0000001006097819 */ /* 0x000fe200000006ff */
[----:B------:R-:W-:Y:S01]  /*0850*/  FADD.FTZ R4, R5, R10 ;  /* 0x0000000a05047221 */ /* 0x000fe20000010000 */
[----:B------:R-:W-:Y:S01]  /*0860*/  FFMA.FTZ R6, R10, R10, R45 ;  /* 0x0000000a0a067223 */ /* 0x000fe2000001002d */
[----:B------:R-:W-:Y:S02]  /*0870*/  SHF.L.U32 R8, R8, 0x10, RZ ;  /* 0x0000001008087819 */ /* 0x000fe400000006ff */
[----:B------:R-:W-:Y:S01]  /*0880*/  FADD.FTZ R5, R4, R9 ;  /* 0x0000000904057221 */ /* 0x000fe20000010000 */
[--C-:B------:R-:W-:Y:S01]  /*0890*/  FFMA.FTZ R45, R9, R9, R6.reuse ;  /* 0x00000009092d7223 */ /* 0x100fe20000010006 */
        /* <DEDUP_REMOVED lines=61> */
[----:B------:R-:W-:Y:S01]  /*0c70*/  CS2R R42, SRZ ;  /* 0x00000000002a7805 */ /* 0x000fe2000001ff00 */
[----:B------:R-:W-:Y:S01]  /*0c80*/  FADD.FTZ R34, R35, R78 ;  /* 0x0000004e23227221 */ /* 0x000fe20000010000 */
[----:B------:R-:W-:-:S03]  /*0c90*/  FFMA.FTZ R40, R78, R78, R41 ;  /* 0x0000004e4e287223 */ /* 0x000fc60000010029 */
[----:B------:R-:W-:Y:S01]  /*0ca0*/  FADD.FTZ R34, R34, R77 ;  /* 0x0000004d22227221 */ /* 0x000fe20000010000 */
[----:B------:R-:W-:-:S05]  /*0cb0*/  FFMA.FTZ R35, R77, R77, R40 ;  /* 0x0000004d4d237223 */ /* 0x000fca0000010028 */
[----:B------:R0:W-:Y:S01]  /*0cc0*/  STS.64 [R61], R34 ;  /* 0x000000223d007388 */ /* 0x0001e20000000a00 */
[----:B------:R-:W-:Y:S06]  /*0cd0*/  BAR.SYNC.DEFER_BLOCKING 0x0 ;  /* 0x0000000000007b1d */ /* 0x000fec0000010000 */
[----:B------:R-:W-:Y:S05]  /*0ce0*/  @P2 BRA `(.L_x_767) ;  /* 0x0000000400b42947 */ /* 0x000fea0003800000 */
[----:B------:R-:W1:Y:S01]  /*0cf0*/  S2R R41, SR_CgaCtaId ;  /* 0x0000000000297919 */ /* 0x000e620000008800 */
[----:B0-----:R-:W-:Y:S02]  /*0d00*/  IADD3 R35, PT, PT, R30, R79, RZ ;  /* 0x0000004f1e237210 */ /* 0x001fe40007ffe0ff */
[----:B------:R-:W-:-:S03]  /*0d10*/  MOV R56, 0x400 ;  /* 0x0000040000387802 */ /* 0x000fc60000000f00 */
[----:B------:R-:W-:-:S05]  /*0d20*/  IMAD R35, R35, 0x3c, -R44 ;  /* 0x0000003c23237824 */ /* 0x000fca00078e0a2c */
[C---:B------:R-:W-:Y:S02]  /*0d30*/  IADD3 R34, PT, PT, R35.reuse, 0x4, RZ ;  /* 0x0000000423227810 */ /* 0x040fe40007ffe0ff */
[C---:B------:R-:W-:Y:S02]  /*0d40*/  IADD3 R49, PT, PT, R35.reuse, 0x8, RZ ;  /* 0x0000000823317810 */ /* 0x040fe40007ffe0ff */
[----:B------:R-:W-:Y:S02]  /*0d50*/  SHF.R.U32.HI R43, RZ, 0x2, R34 ;  /* 0x00000002ff2b7819 */ /* 0x000fe40000011622 */
[C---:B------:R-:W-:Y:S02]  /*0d60*/  IADD3 R51, PT, PT, R35.reuse, 0xc, RZ ;  /* 0x0000000c23337810 */ /* 0x040fe40007ffe0ff */
[----:B------:R-:W-:Y:S02]  /*0d70*/  IADD3 R54, PT, PT, R35, 0x14, RZ ;  /* 0x0000001423367810 */ /* 0x000fe40007ffe0ff */
[----:B------:R-:W-:-:S02]  /*0d80*/  SHF.R.U32.HI R49, RZ, 0x2, R49 ;  /* 0x00000002ff317819 */ /* 0x000fc40000011631 */
[----:B------:R-:W-:Y:S02]  /*0d90*/  SHF.R.U32.HI R55, RZ, 0x2, R54 ;  /* 0x00000002ff377819 */ /* 0x000fe40000011636 */
[C---:B------:R-:W-:Y:S02]  /*0da0*/  IADD3 R53, PT, PT, R35.reuse, 0x10, RZ ;  /* 0x0000001023357810 */ /* 0x040fe40007ffe0ff */
[C---:B------:R-:W-:Y:S02]  /*0db0*/  IADD3 R57, PT, PT, R35.reuse, 0x18, RZ ;  /* 0x0000001823397810 */ /* 0x040fe40007ffe0ff */
[C---:B------:R-:W-:Y:S02]  /*0dc0*/  IADD3 R40, PT, PT, R35.reuse, 0x1c, RZ ;  /* 0x0000001c23287810 */ /* 0x040fe40007ffe0ff */
[----:B------:R-:W-:Y:S02]  /*0dd0*/  IADD3 R42, PT, PT, R35, 0x20, RZ ;  /* 0x00000020232a7810 */ /* 0x000fe40007ffe0ff */
[----:B-1----:R-:W-:-:S02]  /*0de0*/  LEA R56, R41, R56, 0x18 ;  /* 0x0000003829387211 */ /* 0x002fc400078ec0ff */
[----:B------:R-:W-:Y:S02]  /*0df0*/  SHF.R.U32.HI R41, RZ, 0x2, R35 ;  /* 0x00000002ff297819 */ /* 0x000fe40000011623 */
[----:B------:R-:W-:Y:S01]  /*0e00*/  IADD3 R45, PT, PT, R35, 0x24, RZ ;  /* 0x00000024232d7810 */ /* 0x000fe20007ffe0ff */
[--C-:B------:R-:W-:Y:S01]  /*0e10*/  IMAD R52, R43, 0x18, R56.reuse ;  /* 0x000000182b347824 */ /* 0x100fe200078e0238 */
[----:B------:R-:W-:Y:S01]  /*0e20*/  IADD3 R44, PT, PT, R35, 0x28, RZ ;  /* 0x00000028232c7810 */ /* 0x000fe20007ffe0ff */
[--C-:B------:R-:W-:Y:S01]  /*0e30*/  IMAD R34, R41, 0x18, R56.reuse ;  /* 0x0000001829227824 */ /* 0x100fe200078e0238 */
[----:B------:R-:W-:Y:S01]  /*0e40*/  SHF.R.U32.HI R41, RZ, 0x2, R51 ;  /* 0x00000002ff297819 */ /* 0x000fe20000011633 */
[--C-:B------:R-:W-:Y:S01]  /*0e50*/  IMAD R54, R49, 0x18, R56.reuse ;  /* 0x0000001831367824 */ /* 0x100fe200078e0238 */
[----:B------:R-:W-:Y:S02]  /*0e60*/  IADD3 R47, PT, PT, R35, 0x2c, RZ ;  /* 0x0000002c232f7810 */ /* 0x000fe40007ffe0ff */
[----:B------:R-:W-:Y:S01]  /*0e70*/  LEA R34, R29, R34, 0x3 ;  /* 0x000000221d227211 */ /* 0x000fe200078e18ff */
[----:B------:R-:W-:Y:S01]  /*0e80*/  IMAD R84, R41, 0x18, R56 ;  /* 0x0000001829547824 */ /* 0x000fe200078e0238 */
[----:B------:R-:W-:-:S02]  /*0e90*/  IADD3 R46, PT, PT, R35, 0x30, RZ ;  /* 0x00000030232e7810 */ /* 0x000fc40007ffe0ff */
[C---:B------:R-:W-:Y:S02]  /*0ea0*/  IADD3 R48, PT, PT, R35.reuse, 0x34, RZ ;  /* 0x0000003423307810 */ /* 0x040fe40007ffe0ff */
[----:B------:R-:W-:Y:S02]  /*0eb0*/  IADD3 R50, PT, PT, R35, 0x38, RZ ;  /* 0x0000003823327810 */ /* 0x000fe40007ffe0ff */
[C---:B------:R-:W-:Y:S01]  /*0ec0*/  LEA R52, R29.reuse, R52, 0x3 ;  /* 0x000000341d347211 */ /* 0x040fe200078e18ff */
[----:B------:R-:W0:Y:S01]  /*0ed0*/  LDS.64 R34, [R34] ;  /* 0x0000000022227984 */ /* 0x000e220000000a00 */
[C---:B------:R-:W-:Y:S02]  /*0ee0*/  LEA R41, R29.reuse, R54, 0x3 ;  /* 0x000000361d297211 */ /* 0x040fe400078e18ff */
[----:B------:R-:W-:Y:S01]  /*0ef0*/  SHF.R.U32.HI R53, RZ, 0x2, R53 ;  /* 0x00000002ff357819 */ /* 0x000fe20000011635 */
[----:B------:R1:W2:Y:S01]  /*0f00*/  LDS.64 R58, [R52] ;  /* 0x00000000343a7984 */ /* 0x0002a20000000a00 */
[----:B------:R-:W-:Y:S01]  /*0f10*/  LEA R43, R29, R84, 0x3 ;  /* 0x000000541d2b7211 */ /* 0x000fe200078e18ff */
[----:B------:R-:W-:Y:S01]  /*0f20*/  IMAD R84, R55, 0x18, R56 ;  /* 0x0000001837547824 */ /* 0x000fe200078e0238 */
[----:B------:R-:W-:Y:S01]  /*0f30*/  SHF.R.U32.HI R49, RZ, 0x2, R40 ;  /* 0x00000002ff317819 */ /* 0x000fe20000011628 */
[----:B------:R-:W-:Y:S01]  /*0f40*/  IMAD R54, R53, 0x18, R56 ;  /* 0x0000001835367824 */ /* 0x000fe200078e0238 */
[----:B------:R-:W3:Y:S01]  /*0f50*/  LDS.64 R40, [R41] ;  /* 0x0000000029287984 */ /* 0x000ee20000000a00 */
[----:B------:R-:W-:-:S02]  /*0f60*/  SHF.R.U32.HI R51, RZ, 0x2, R57 ;  /* 0x00000002ff337819 */ /* 0x000fc40000011639 */
[----:B------:R-:W-:Y:S01]  /*0f70*/  SHF.R.U32.HI R53, RZ, 0x2, R42 ;  /* 0x00000002ff357819 */ /* 0x000fe2000001162a */
[--C-:B------:R-:W-:Y:S01]  /*0f80*/  IMAD R86, R49, 0x18, R56.reuse ;  /* 0x0000001831567824 */ /* 0x100fe200078e0238 */
[----:B------:R-:W4:Y:S01]  /*0f90*/  LDS.64 R42, [R43] ;  /* 0x000000002b2a7984 */ /* 0x000f220000000a00 */
[----:B------:R-:W-:Y:S01]  /*0fa0*/  LEA R54, R29, R54, 0x3 ;  /* 0x000000361d367211 */ /* 0x000fe200078e18ff */
[----:B-1----:R-:W-:Y:S01]  /*0fb0*/  IMAD R52, R51, 0x18, R56 ;  /* 0x0000001833347824 */ /* 0x002fe200078e0238 */
[----:B------:R-:W-:Y:S02]  /*0fc0*/  SHF.R.U32.HI R57, RZ, 0x2, R45 ;  /* 0x00000002ff397819 */ /* 0x000fe4000001162d */
[----:B------:R-:W-:Y:S02]  /*0fd0*/  SHF.R.U32.HI R55, RZ, 0x2, R44 ;  /* 0x00000002ff377819 */ /* 0x000fe4000001162c */
[C---:B------:R-:W-:Y:S01]  /*0fe0*/  LEA R84, R29.reuse, R84, 0x3 ;  /* 0x000000541d547211 */ /* 0x040fe200078e18ff */
[----:B------:R1:W4:Y:S01]  /*0ff0*/  LDS.64 R44, [R54] ;  /* 0x00000000362c7984 */ /* 0x0003220000000a00 */
[----:B------:R-:W-:Y:S01]  /*1000*/  LEA R49, R29, R52, 0x3 ;  /* 0x000000341d317211 */ /* 0x000fe200078e18ff */
[--C-:B------:R-:W-:Y:S01]  /*1010*/  IMAD R52, R53, 0x18, R56.reuse ;  /* 0x0000001835347824 */ /* 0x100fe200078e0238 */
[----:B------:R-:W-:Y:S01]  /*1020*/  SHF.R.U32.HI R87, RZ, 0x2, R47 ;  /* 0x00000002ff577819 */ /* 0x000fe2000001162f */
[----:B------:R-:W-:Y:S01]  /*1030*/  IMAD R92, R55, 0x18, R56 ;  /* 0x00000018375c7824 */ /* 0x000fe200078e0238 */
[----:B------:R-:W-:-:S02]  /*1040*/  SHF.R.U32.HI R85, RZ, 0x2, R46 ;  /* 0x00000002ff557819 */ /* 0x000fc4000001162e */
[----:B------:R0:W4:Y:S01]  /*1050*/  LDS.64 R46, [R84] ;  /* 0x00000000542e7984 */ /* 0x0001220000000a00 */
[----:B------:R-:W-:Y:S01]  /*1060*/  LEA R51, R29, R86, 0x3 ;  /* 0x000000561d337211 */ /* 0x000fe200078e18ff */
[----:B-1----:R-:W-:Y:S01]  /*1070*/  IMAD R54, R57, 0x18, R56 ;  /* 0x0000001839367824 */ /* 0x002fe200078e0238 */
[----:B------:R-:W-:Y:S01]  /*1080*/  SHF.R.U32.HI R89, RZ, 0x2, R48 ;  /* 0x00000002ff597819 */ /* 0x000fe20000011630 */
[--C-:B------:R-:W-:Y:S01]  /*1090*/  IMAD R90, R87, 0x18, R56.reuse ;  /* 0x00000018575a7824 */ /* 0x100fe200078e0238 */
[----:B------:R-:W1:Y:S01]  /*10a0*/  LDS.64 R48, [R49] ;  /* 0x0000000031307984 */ /* 0x000e620000000a00 */
[----:B------:R-:W-:Y:S01]  /*10b0*/  LEA R52, R29, R52, 0x3 ;  /* 0x000000341d347211 */ /* 0x000fe200078e18ff */
[----:B------:R-:W-:Y:S01]  /*10c0*/  IMAD R88, R85, 0x18, R56 ;  /* 0x0000001855587824 */ /* 0x000fe200078e0238 */
[----:B------:R-:W-:Y:S01]  /*10d0*/  SHF.R.U32.HI R91, RZ, 0x2, R50 ;  /* 0x00000002ff5b7819 */ /* 0x000fe20000011632 */
[----:B------:R-:W-:Y:S01]  /*10e0*/  IMAD R86, R89, 0x18, R56 ;  /* 0x0000001859567824 */ /* 0x000fe200078e0238 */
[----:B------:R-:W1:Y:S01]  /*10f0*/  LDS.64 R50, [R51] ;  /* 0x0000000033327984 */ /* 0x000e620000000a00 */
[C---:B------:R-:W-:Y:S01]  /*1100*/  LEA R54, R29.reuse, R54, 0x3 ;  /* 0x000000361d367211 */ /* 0x040fe200078e18ff */
[----:B0-----:R-:W-:Y:S01]  /*1110*/  FADD.FTZ R85, RZ, R34 ;  /* 0x00000022ff557221 */ /* 0x001fe20000010000 */
[C---:B------:R-:W-:Y:S01]  /*1120*/  LEA R57, R29.reuse, R92, 0x3 ;  /* 0x0000005c1d397211 */ /* 0x040fe200078e18ff */
[----:B------:R-:W0:Y:S01]  /*1130*/  LDS.64 R52, [R52] ;  /* 0x0000000034347984 */ /* 0x000e220000000a00 */
[----:B------:R-:W-:Y:S01]  /*1140*/  LEA R34, R29, R90, 0x3 ;  /* 0x0000005a1d227211 */ /* 0x000fe200078e18ff */
[----:B------:R-:W-:-:S02]  /*1150*/  IMAD R84, R91, 0x18, R56 ;  /* 0x000000185b547824 */ /* 0x000fc400078e0238 */
[----:B------:R-:W-:Y:S01]  /*1160*/  FADD.FTZ R90, RZ, R35 ;  /* 0x00000023ff5a7221 */ /* 0x000fe20000010000 */
[----:B------:R-:W0:Y:S01]  /*1170*/  LDS.64 R54, [R54] ;  /* 0x0000000036367984 */ /* 0x000e220000000a00 */
[----:B--2---:R-:W-:Y:S01]  /*1180*/  FADD.FTZ R85, R85, R58 ;  /* 0x0000003a55557221 */ /* 0x004fe20000010000 */
[----:B------:R-:W-:Y:S01]  /*1190*/  LEA R58, R29, R88, 0x3 ;  /* 0x000000581d3a7211 */ /* 0x000fe200078e18ff */
[----:B------:R-:W-:Y:S01]  /*11a0*/  FADD.FTZ R90, R90, R59 ;  /* 0x0000003b5a5a7221 */ /* 0x000fe20000010000 */
[----:B------:R-:W2:Y:S01]  /*11b0*/  LDS.64 R56, [R57] ;  /* 0x0000000039387984 */ /* 0x000ea20000000a00 */
[----:B---3--:R-:W-:Y:S01]  /*11c0*/  FADD.FTZ R85, R85, R40 ;  /* 0x0000002855557221 */ /* 0x008fe20000010000 */
[----:B------:R-:W-:Y:S01]  /*11d0*/  LEA R40, R29, R86, 0x3 ;  /* 0x000000561d287211 */ /* 0x000fe200078e18ff */
[----:B------:R-:W-:Y:S01]  /*11e0*/  FADD.FTZ R90, R90, R41 ;  /* 0x000000295a5a7221 */ /* 0x000fe20000010000 */
[----:B------:R-:W3:Y:S01]  /*11f0*/  LDS.64 R34, [R34] ;  /* 0x0000000022227984 */ /* 0x000ee20000000a00 */
[----:B----4-:R-:W-:Y:S01]  /*1200*/  FADD.FTZ R85, R85, R42 ;  /* 0x0000002a55557221 */ /* 0x010fe20000010000 */
[----:B------:R-:W-:Y:S01]  /*1210*/  LEA R42, R29, R84, 0x3 ;  /* 0x000000541d2a7211 */ /* 0x000fe200078e18ff */
[----:B------:R-:W-:Y:S01]  /*1220*/  FADD.FTZ R90, R90, R43 ;  /* 0x0000002b5a5a7221 */ /* 0x000fe20000010000 */
[----:B------:R-:W4:Y:S01]  /*1230*/  LDS.64 R58, [R58] ;  /* 0x000000003a3a7984 */ /* 0x000f220000000a00 */
[----:B------:R-:W-:-:S03]  /*1240*/  FADD.FTZ R85, R85, R44 ;  /* 0x0000002c55557221 */ /* 0x000fc60000010000 */
[----:B------:R-:W4:Y:S01]  /*1250*/  LDS.64 R40, [R40] ;  /* 0x0000000028287984 */ /* 0x000f220000000a00 */
[----:B------:R-:W-:-:S03]  /*1260*/  FADD.FTZ R90, R90, R45 ;  /* 0x0000002d5a5a7221 */ /* 0x000fc60000010000 */
[----:B------:R-:W4:Y:S01]  /*1270*/  LDS.64 R42, [R42] ;  /* 0x000000002a2a7984 */ /* 0x000f220000000a00 */
[----:B------:R-:W-:Y:S01]  /*1280*/  FADD.FTZ R85, R85, R46 ;  /* 0x0000002e55557221 */ /* 0x000fe20000010000 */
[----:B------:R-:W-:-:S03]  /*1290*/  FADD.FTZ R90, R90, R47 ;  /* 0x0000002f5a5a7221 */ /* 0x000fc60000010000 */
[----:B-1----:R-:W-:Y:S01]  /*12a0*/  FADD.FTZ R85, R85, R48 ;  /* 0x0000003055557221 */ /* 0x002fe20000010000 */
[----:B------:R-:W-:-:S03]  /*12b0*/  FADD.FTZ R90, R90, R49 ;  /* 0x000000315a5a7221 */ /* 0x000fc60000010000 */
[----:B------:R-:W-:Y:S01]  /*12c0*/  FADD.FTZ R85, R85, R50 ;  /* 0x0000003255557221 */ /* 0x000fe20000010000 */
[----:B------:R-:W-:-:S03]  /*12d0*/  FADD.FTZ R90, R90, R51 ;  /* 0x000000335a5a7221 */ /* 0x000fc60000010000 */
[----:B0-----:R-:W-:Y:S01]  /*12e0*/  FADD.FTZ R85, R85, R52 ;  /* 0x0000003455557221 */ /* 0x001fe20000010000 */
[----:B------:R-:W-:-:S03]  /*12f0*/  FADD.FTZ R90, R90, R53 ;  /* 0x000000355a5a7221 */ /* 0x000fc60000010000 */
[----:B------:R-:W-:Y:S01]  /*1300*/  FADD.FTZ R85, R85, R54 ;  /* 0x0000003655557221 */ /* 0x000fe20000010000 */
[----:B------:R-:W-:-:S03]  /*1310*/  FADD.FTZ R90, R90, R55 ;  /* 0x000000375a5a7221 */ /* 0x000fc60000010000 */
[----:B--2---:R-:W-:Y:S01]  /*1320*/  FADD.FTZ R85, R85, R56 ;  /* 0x0000003855557221 */ /* 0x004fe20000010000 */
[----:B------:R-:W-:-:S03]  /*1330*/  FADD.FTZ R90, R90, R57 ;  /* 0x000000395a5a7221 */ /* 0x000fc60000010000 */
[----:B---3--:R-:W-:Y:S01]  /*1340*/  FADD.FTZ R85, R85, R34 ;  /* 0x0000002255557221 */ /* 0x008fe20000010000 */
[----:B------:R-:W-:-:S03]  /*1350*/  FADD.FTZ R90, R90, R35 ;  /* 0x000000235a5a7221 */ /* 0x000fc60000010000 */
[----:B----4-:R-:W-:Y:S01]  /*1360*/  FADD.FTZ R85, R85, R58 ;  /* 0x0000003a55557221 */ /* 0x010fe20000010000 */
[----:B------:R-:W-:-:S03]  /*1370*/  FADD.FTZ R90, R90, R59 ;  /* 0x0000003b5a5a7221 */ /* 0x000fc60000010000 */
[----:B------:R-:W-:Y:S01]  /*1380*/  FADD.FTZ R85, R85, R40 ;  /* 0x0000002855557221 */ /* 0x000fe20000010000 */
[----:B------:R-:W-:-:S03]  /*1390*/  FADD.FTZ R90, R90, R41 ;  /* 0x000000295a5a7221 */ /* 0x000fc60000010000 */
[----:B------:R-:W-:Y:S01]  /*13a0*/  FADD.FTZ R42, R85, R42 ;  /* 0x0000002a552a7221 */ /* 0x000fe20000010000 */
[----:B------:R-:W-:-:S07]  /*13b0*/  FADD.FTZ R43, R90, R43 ;  /* 0x0000002b5a2b7221 */ /* 0x000fce0000010000 */
.L_x_767:
[----:B------:R-:W-:Y:S05]  /*13c0*/  BSYNC.RECONVERGENT B0 ;  /* 0x0000000000007941 */ /* 0x000fea0003800200 */
.L_x_766:
[----:B0-----:R-:W0:Y:S01]  /*13d0*/  SHFL.BFLY PT, R35, R42, 0x1, 0x1f ;  /* 0x0c201f002a237f89 */ /* 0x001e2200000e0000 */
[----:B------:R-:W1:Y:S01]  /*13e0*/  @!P1 LDC.64 R40, c[0x0][0x3b8] ;  /* 0x0000ee00ff289b82 */ /* 0x000e620000000a00 */
[----:B------:R-:W-:Y:S01]  /*13f0*/  @!P1 IMAD R45, R60, R33, UR9 ;  /* 0x000000093c2d9e24 */ /* 0x000fe2000f8e0221 */
[C---:B------:R-:W-:Y:S01]  /*1400*/  ISETP.NE.AND P3, PT, R64.reuse, RZ, PT ;  /* 0x000000ff4000720c */ /* 0x040fe20003f65270 */
[----:B------:R-:W2:Y:S01]  /*1410*/  SHFL.BFLY PT, R44, R43, 0x1, 0x1f ;  /* 0x0c201f002b2c7f89 */ /* 0x000ea200000e0000 */
[----:B------:R-:W-:Y:S02]  /*1420*/  ISETP.GT.U32.AND P2, PT, R64, 0xff, PT ;  /* 0x000000ff4000780c */ /* 0x000fe40003f44070 */
[----:B------:R-:W-:Y:S01]  /*1430*/  @!P1 LEA R45, R45, R26, 0x9 ;  /* 0x0000001a2d2d9211 */ /* 0x000fe200078e48ff */
[----:B0-----:R-:W-:-:S04]  /*1440*/  FADD.FTZ R34, R35, R42 ;  /* 0x0000002a23227221 */ /* 0x001fc80000010000 */
[----:B-1----:R-:W-:Y:S01]  /*1450*/  @!P1 IMAD.WIDE.U32 R40, R45, 0x4, R40 ;  /* 0x000000042d289825 */ /* 0x002fe200078e0028 */
[----:B------:R-:W-:-:S03]  /*1460*/  MOV R42, RZ ;  /* 0x000000ff002a7202 */ /* 0x000fc60000000f00 */
[----:B--2---:R-:W-:Y:S01]  /*1470*/  FADD.FTZ R35, R44, R43 ;  /* 0x0000002b2c237221 */ /* 0x004fe20000010000 */
[----:B------:R-:W-:-:S04]  /*1480*/  HFMA2 R44, -RZ, RZ, 0, 0 ;  /* 0x00000000ff2c7431 */ /* 0x000fc800000001ff */
[----:B------:R0:W-:Y:S01]  /*1490*/  @!P1 STG.E.64 desc[UR10][R40.64], R34 ;  /* 0x0000002228009986 */ /* 0x0001e2000c101b0a */
[----:B------:R-:W-:Y:S06]  /*14a0*/  BAR.SYNC.DEFER_BLOCKING 0x0 ;  /* 0x0000000000007b1d */ /* 0x000fec0000010000 */
[----:B------:R-:W-:Y:S05]  /*14b0*/  @P3 BRA `(.L_x_768) ;  /* 0x0000000000283947 */ /* 0x000fea0003800000 */
[----:B------:R-:W-:Y:S06]  /*14c0*/  MEMBAR.ALL.GPU ;  /* 0x0000000000007992 */ /* 0x000fec000000a000 */
[----:B------:R-:W-:-:S00]  /*14d0*/  ERRBAR ;  /* 0x00000000000079ab */ /* 0x000fc00000000000 */
[----:B------:R-:W-:Y:S06]  /*14e0*/  CGAERRBAR ;  /* 0x00000000000075ab */ /* 0x000fec0000000000 */
[----:B0-----:R0:W5:Y:S02]  /*14f0*/  ATOM.E.ADD.STRONG.GPU PT, R34, desc[UR10][R80.64], R28 ;  /* 0x8000001c5022798a */ /* 0x00116400081ef10a */
.L_x_769:
[----:B------:R-:W2:Y:S04]  /*1500*/  LD.E.STRONG.GPU R35, desc[UR10][R80.64] ;  /* 0x0000000a50237980 */ /* 0x000ea8000c10f900 */
[----:B--2---:R-:W-:Y:S01]  /*1510*/  CCTL.IVALL ;  /* 0x00000000ff00798f */ /* 0x004fe20002000000 */
[----:B------:R-:W-:Y:S05]  /*1520*/  YIELD ;  /* 0x0000000000007946 */ /* 0x000fea0003800000 */
[----:B-----5:R-:W-:-:S04]  /*1530*/  LOP3.LUT R35, R35, R34, RZ, 0x3c, !PT ;  /* 0x0000002223237212 */ /* 0x020fc800078e3cff */
[----:B------:R-:W-:-:S13]  /*1540*/  ISETP.GT.AND P1, PT, R35, -0x1, PT ;  /* 0xffffffff2300780c */ /* 0x000fda0003f24270 */
[----:B------:R-:W-:Y:S05]  /*1550*/  @P1 BRA `(.L_x_769) ;  /* 0xfffffffc00e81947 */ /* 0x000fea000383ffff */
.L_x_768:
[----:B------:R-:W-:Y:S05]  /*1560*/  WARPSYNC.ALL ;  /* 0x0000000000007948 */ /* 0x000fea0003800000 */
[----:B------:R-:W-:Y:S06]  /*1570*/  BAR.SYNC.DEFER_BLOCKING 0x0 ;  /* 0x0000000000007b1d */ /* 0x000fec0000010000 */
[----:B------:R-:W-:Y:S04]  /*1580*/  BSSY.RECONVERGENT B0, `(.L_x_770) ;  /* 0x0000009000007945 */ /* 0x000fe80003800200 */
[----:B------:R-:W-:Y:S05]  /*1590*/  @P2 BRA `(.L_x_771) ;  /* 0x00000000001c2947 */ /* 0x000fea0003800000 */
[----:B0-----:R-:W0:Y:S01]  /*15a0*/  LDC.64 R34, c[0x0][0x3b8] ;  /* 0x0000ee00ff227b82 */ /* 0x001e220000000a00 */
[----:B------:R-:W-:-:S05]  /*15b0*/  IMAD R40, R60, R33, UR9 ;  /* 0x000000093c287e24 */ /* 0x000fca000f8e0221 */
[----:B------:R-:W-:-:S05]  /*15c0*/  LEA R41, R40, R27, 0x9 ;  /* 0x0000001b28297211 */ /* 0x000fca00078e48ff */
[----:B0-----:R-:W-:-:S06]  /*15d0*/  IMAD.WIDE.U32 R34, R41, 0x4, R34 ;  /* 0x0000000429227825 */ /* 0x001fcc00078e0022 */
[----:B------:R-:W2:Y:S02]  /*15e0*/  LDG.E.64 R34, desc[UR10][R34.64] ;  /* 0x0000000a22227981 */ /* 0x000ea4000c1e1b00 */
[----:B--2---:R-:W-:Y:S01]  /*15f0*/  FADD.FTZ R42, RZ, R34 ;  /* 0x00000022ff2a7221 */ /* 0x004fe20000010000 */
[----:B------:R-:W-:-:S07]  /*1600*/  FADD.FTZ R44, RZ, R35 ;  /* 0x00000023ff2c7221 */ /* 0x000fce0000010000 */
.L_x_771:
[----:B------:R-:W-:Y:S05]  /*1610*/  BSYNC.RECONVERGENT B0 ;  /* 0x0000000000007941 */ /* 0x000fea0003800200 */
.L_x_770:
[----:B0-----:R-:W0:Y:S01]  /*1620*/  SHFL.BFLY PT, R35, R42, 0x8, 0x1f ;  /* 0x0d001f002a237f89 */ /* 0x001e2200000e0000 */
[----:B------:R-:W-:Y:S01]  /*1630*/  LOP3.LUT P1, RZ, R64, 0x30f, RZ, 0xc0, !PT ;  /* 0x0000030f40ff7812 */ /* 0x000fe2000782c0ff */
[----:B------:R-:W-:Y:S02]  /*1640*/  BSSY.RECONVERGENT B0, `(.L_x_772) ;  /* 0x0000026000007945 */ /* 0x000fe40003800200 */
[----:B------:R-:W1:Y:S01]  /*1650*/  SHFL.BFLY PT, R41, R44, 0x8, 0x1f ;  /* 0x0d001f002c297f89 */ /* 0x000e6200000e0000 */
[----:B0-----:R-:W-:Y:S01]  /*1660*/  FADD.FTZ R35, R35, R42 ;  /* 0x0000002a23237221 */ /* 0x001fe20000010000 */
[----:B-1----:R-:W-:-:S04]  /*1670*/  FADD.FTZ R41, R41, R44 ;  /* 0x0000002c29297221 */ /* 0x002fc80000010000 */
[----:B------:R-:W0:Y:S01]  /*1680*/  SHFL.BFLY PT, R34, R35, 0x4, 0x1f ;  /* 0x0c801f0023227f89 */ /* 0x000e2200000e0000 */
[----:B-----5:R-:W-:-:S03]  /*1690*/  PRMT R44, R36, 0x7632, R44 ;  /* 0x00007632242c7816 */ /* 0x020fc6000000002c */
        /* <DEDUP_REMOVED lines=10> */
[----:B------:R-:W-:-:S03]  /*1740*/  PRMT R43, R39, 0x7632, R43 ;  /* 0x00007632272b7816 */ /* 0x000fc6000000002b */
[----:B------:R-:W-:Y:S01]  /*1750*/  @!P1 FMUL.FTZ R34, R34, 6.5104170062113553286e-05 ;  /* 0x3888888922229820 */ /* 0x000fe20000410000 */
[----:B-1----:R-:W-:Y:S01]  /*1760*/  FADD.FTZ R42, R45, R42 ;  /* 0x0000002a2d2a7221 */ /* 0x002fe20000010000 */
[----:B------:R-:W-:Y:S02]  /*1770*/  PRMT R45, R38, 0x7632, R45 ;  /* 0x00007632262d7816 */ /* 0x000fe4000000002d */
[----:B------:R-:W-:-:S04]  /*1780*/  @!P1 FMUL.FTZ R35, R34, R34 ;  /* 0x0000002222239220 */ /* 0x000fc80000410000 */
[----:B------:R-:W-:Y:S01]  /*1790*/  @!P1 FFMA.FTZ R35, R42, 6.5104170062113553286e-05, -R35 ;  /* 0x388888892a239823 */ /* 0x000fe20000010823 */
[----:B------:R-:W-:-:S04]  /*17a0*/  PRMT R42, R37, 0x7632, R42 ;  /* 0x00007632252a7816 */ /* 0x000fc8000000002a */
[----:B------:R-:W-:-:S05]  /*17b0*/  @!P1 FMNMX.FTZ R35, RZ, R35, !PT ;  /* 0x00000023ff239209 */ /* 0x000fca0007810000 */
[----:B------:R0:W-:Y:S01]  /*17c0*/  @!P1 STS.64 [R30+UR4], R34 ;  /* 0x000000221e009988 */ /* 0x0001e20008000a04 */
[----:B------:R-:W-:Y:S01]  /*17d0*/  BAR.SYNC.DEFER_BLOCKING 0x0 ;  /* 0x0000000000007b1d */ /* 0x000fe20000010000 */
[----:B------:R-:W-:-:S04]  /*17e0*/  IADD3 R32, P1, PT, R32, 0x9, RZ ;  /* 0x0000000920207810 */ /* 0x000fc80007f3e0ff */
[----:B------:R-:W-:Y:S01]  /*17f0*/  IADD3.X R31, PT, PT, RZ, R31, RZ, P1, !PT ;  /* 0x0000001fff1f7210 */ /* 0x000fe20000ffe4ff */
[----:B------:R-:W-:Y:S08]  /*1800*/  @P0 BRA `(.L_x_773) ;  /* 0x0000000000240947 */ /* 0x000ff00003800000 */
[----:B0-----:R-:W0:Y:S01]  /*1810*/  LDS.64 R34, [R25] ;  /* 0x0000000019227984 */ /* 0x001e220000000a00 */
[----:B------:R-:W1:Y:S01]  /*1820*/  LDCU.64 UR6, c[0x0][0x3b0] ;  /* 0x00007600ff0677ac */ /* 0x000e620008000a00 */
[----:B------:R-:W-:-:S04]  /*1830*/  IADD3 R40, PT, PT, R79, R64, RZ ;  /* 0x000000404f287210 */ /* 0x000fc80007ffe0ff */
[----:B------:R-:W-:-:S04]  /*1840*/  SHF.L.U32 R41, R40, 0x1, RZ ;  /* 0x0000000128297819 */ /* 0x000fc800000006ff */
[----:B------:R-:W-:-:S04]  /*1850*/  LEA R41, P1, R24, R41, 0x6 ;  /* 0x0000002918297211 */ /* 0x000fc800078230ff */
[----:B------:R-:W-:Y:S02]  /*1860*/  LEA.HI.X R24, R24, RZ, R23, 0x6, P1 ;  /* 0x000000ff18187211 */ /* 0x000fe400008f3417 */
[----:B-1----:R-:W-:-:S04]  /*1870*/  LEA R40, P1, R41, UR6, 0x2 ;  /* 0x0000000629287c11 */ /* 0x002fc8000f8210ff */
[----:B------:R-:W-:-:S05]  /*1880*/  LEA.HI.X R41, R41, UR7, R24, 0x2, P1 ;  /* 0x0000000729297c11 */ /* 0x000fca00088f1418 */
[----:B0-----:R1:W-:Y:S04]  /*1890*/  STG.E.64 desc[UR10][R40.64], R34 ;  /* 0x0000002228007986 */ /* 0x0013e8000c101b0a */
.L_x_773:
[----:B------:R-:W-:Y:S05]  /*18a0*/  BSYNC.RECONVERGENT B0 ;  /* 0x0000000000007941 */ /* 0x000fea0003800200 */
.L_x_772:
[----:B------:R-:W2:Y:S01]  /*18b0*/  S2UR UR6, SR_CgaCtaId ;  /* 0x00000000000679c3 */ /* 0x000ea20000008800 */
[----:B------:R-:W-:Y:S01]  /*18c0*/  UMOV UR5, 0x400 ;  /* 0x0000040000057882 */ /* 0x000fe20000000000 */
[----:B------:R-:W-:Y:S01]  /*18d0*/  IMAD.HI.U32 R82, R82, -0x77777777, RZ ;  /* 0x8888888952527827 */ /* 0x000fe200078e00ff */
[----:B------:R-:W-:Y:S01]  /*18e0*/  UIADD3 UR5, UPT, UPT, UR5, 0x1680, URZ ;  /* 0x0000168005057890 */ /* 0x000fe2000fffe0ff */
[----:B------:R-:W-:Y:S02]  /*18f0*/  SHF.L.U32 R36, R36, 0x10, RZ ;  /* 0x0000001024247819 */ /* 0x000fe400000006ff */
[----:B------:R-:W-:Y:S02]  /*1900*/  SHF.L.U32 R45, R45, 0x10, RZ ;  /* 0x000000102d2d7819 */ /* 0x000fe400000006ff */
[----:B------:R-:W-:Y:S02]  /*1910*/  LEA.HI R82, R82, -R79, RZ, 0x1b ;  /* 0x8000004f52527211 */ /* 0x000fe400078fd8ff */
[----:B------:R-:W-:-:S02]  /*1920*/  SHF.L.U32 R37, R37, 0x10, RZ ;  /* 0x0000001025257819 */ /* 0x000fc400000006ff */
[----:B------:R-:W-:Y:S02]  /*1930*/  SHF.L.U32 R39, R39, 0x10, RZ ;  /* 0x0000001027277819 */ /* 0x000fe400000006ff */
[----:B------:R-:W-:Y:S02]  /*1940*/  SHF.L.U32 R43, R43, 0x10, RZ ;  /* 0x000000102b2b7819 */ /* 0x000fe400000006ff */
[----:B------:R-:W-:Y:S01]  /*1950*/  LOP3.LUT R33, R33, 0x1, RZ, 0x3c, !PT ;  /* 0x0000000121217812 */ /* 0x000fe200078e3cff */
[----:B--2---:R-:W-:Y:S01]  /*1960*/  ULEA UR5, UR6, UR5, 0x18 ;  /* 0x0000000506057291 */ /* 0x004fe2000f8ec0ff */
[----:B------:R-:W2:Y:S05]  /*1970*/  LDCU.64 UR6, c[0x0][0x380] ;  /* 0x00007000ff0677ac */ /* 0x000eaa0008000a00 */
[----:B01----:R-:W-:-:S05]  /*1980*/  LEA R34, R82, UR5, 0x3 ;  /* 0x0000000552227c11 */ /* 0x003fca000f8e18ff */
[----:B------:R-:W0:Y:S01]  /*1990*/  LDCU UR5, c[0x0][0x3a0] ;  /* 0x00007400ff0577ac */ /* 0x000e220008000800 */
[----:B------:R-:W0:Y:S01]  /*19a0*/  LDS.64 R34, [R34] ;  /* 0x0000000022227984 */ /* 0x000e220000000a00 */
[----:B--2---:R-:W-:Y:S01]  /*19b0*/  IADD3 R22, P1, PT, R22, UR6, RZ ;  /* 0x0000000616167c10 */ /* 0x004fe2000ff3e0ff */
[----:B0-----:R-:W-:Y:S01]  /*19c0*/  FADD.FTZ R35, R35, UR5 ;  /* 0x0000000523237e21 */ /* 0x001fe20008010000 */
        /* <DEDUP_REMOVED lines=33> */
[----:B------:R-:W-:Y:S01]  /*1be0*/  SHF.L.U32 R3, R38, 0x10, RZ ;  /* 0x0000001026037819 */ /* 0x000fe200000006ff */
[C---:B0-----:R-:W-:Y:S01]  /*1bf0*/  FMUL.FTZ R34, R5.reuse, R0 ;  /* 0x0000000005227220 */ /* 0x041fe20000410000 */
        /* <DEDUP_REMOVED lines=33> */
[----:B------:R-:W-:Y:S01]  /*1e10*/  SHF.L.U32 R35, R42, 0x10, RZ ;  /* 0x000000102a237819 */ /* 0x000fe200000006ff */
[----:B------:R-:W-:Y:S01]  /*1e20*/  FFMA.FTZ R13, R36, R48, R3 ;  /* 0x00000030240d7223 */ /* 0x000fe20000010003 */
[----:B------:R-:W-:Y:S01]  /*1e30*/  FFMA.FTZ R16, R37, R16, R39 ;  /* 0x0000001025107223 */ /* 0x000fe20000010027 */
[--C-:B------:R-:W-:Y:S01]  /*1e40*/  FFMA.FTZ R9, R40, R5, R45.reuse ;  /* 0x0000000528097223 */ /* 0x100fe2000001002d */
[C-C-:B------:R-:W-:Y:S01]  /*1e50*/  FFMA.FTZ R41, R5.reuse, R46, R45.reuse ;  /* 0x0000002e05297223 */ /* 0x140fe2000001002d */
[C-C-:B------:R-:W-:Y:S01]  /*1e60*/  FFMA.FTZ R12, R5.reuse, R12, R45.reuse ;  /* 0x0000000c050c7223 */ /* 0x140fe2000001002d */
[C-C-:B------:R-:W-:Y:S01]  /*1e70*/  FFMA.FTZ R56, R5.reuse, R56, R45.reuse ;  /* 0x0000003805387223 */ /* 0x140fe2000001002d */
[C-C-:B------:R-:W-:Y:S01]  /*1e80*/  FFMA.FTZ R34, R5.reuse, R23, R45.reuse ;  /* 0x0000001705227223 */ /* 0x140fe2000001002d */
[C-C-:B------:R-:W-:Y:S01]  /*1e90*/  FFMA.FTZ R82, R5.reuse, R82, R45.reuse ;  /* 0x0000005205527223 */ /* 0x140fe2000001002d */
[C-C-:B------:R-:W-:Y:S01]  /*1ea0*/  FFMA.FTZ R86, R5.reuse, R86, R45.reuse ;  /* 0x0000005605567223 */ /* 0x140fe2000001002d */
[----:B------:R-:W-:Y:S01]  /*1eb0*/  FFMA.FTZ R90, R5, R90, R45 ;  /* 0x0000005a055a7223 */ /* 0x000fe2000001002d */
[--C-:B------:R-:W-:Y:S01]  /*1ec0*/  FFMA.FTZ R5, R24, R37, R39.reuse ;  /* 0x0000002518057223 */ /* 0x100fe20000010027 */
[C-C-:B------:R-:W-:Y:S01]  /*1ed0*/  FFMA.FTZ R50, R37.reuse, R50, R39.reuse ;  /* 0x0000003225327223 */ /* 0x140fe20000010027 */
[C-C-:B------:R-:W-:Y:S01]  /*1ee0*/  FFMA.FTZ R24, R37.reuse, R8, R39.reuse ;  /* 0x0000000825187223 */ /* 0x140fe20000010027 */
[C-C-:B------:R-:W-:Y:S01]  /*1ef0*/  FFMA.FTZ R58, R37.reuse, R58, R39.reuse ;  /* 0x0000003a253a7223 */ /* 0x140fe20000010027 */
[C-C-:B------:R-:W-:Y:S01]  /*1f00*/  FFMA.FTZ R70, R37.reuse, R70, R39.reuse ;  /* 0x0000004625467223 */ /* 0x140fe20000010027 */
[C-C-:B------:R-:W-:Y:S01]  /*1f10*/  FFMA.FTZ R74, R37.reuse, R74, R39.reuse ;  /* 0x0000004a254a7223 */ /* 0x140fe20000010027 */
[----:B------:R-:W-:Y:S01]  /*1f20*/  FFMA.FTZ R78, R37, R78, R39 ;  /* 0x0000004e254e7223 */ /* 0x000fe20000010027 */
[----:B------:R-:W-:Y:S01]  /*1f30*/  IADD3.X R23, PT, PT, R21, UR7, RZ, P1, !PT ;  /* 0x0000000715177c10 */ /* 0x000fe20008ffe4ff */
[C---:B------:R-:W-:Y:S01]  /*1f40*/  FFMA.FTZ R20, R36.reuse, R20, R3 ;  /* 0x0000001424147223 */ /* 0x040fe20000010003 */
[C-C-:B------:R-:W-:Y:S01]  /*1f50*/  FFMA.FTZ R21, R35.reuse, R14, R43.reuse ;  /* 0x0000000e23157223 */ /* 0x140fe2000001002b */
[----:B------:R-:W-:Y:S01]  /*1f60*/  FFMA.FTZ R37, R35, R10, R43 ;  /* 0x0000000a23257223 */ /* 0x000fe2000001002b */
[----:B------:R-:W-:Y:S01]  /*1f70*/  F2FP.BF16.F32.PACK_AB R4, R9, R4 ;  /* 0x000000040904723e */ /* 0x000fe200000010ff */
[--C-:B------:R-:W-:Y:S01]  /*1f80*/  FFMA.FTZ R11, R36, R52, R3.reuse ;  /* 0x00000034240b7223 */ /* 0x100fe20000010003 */
[----:B------:R-:W-:Y:S01]  /*1f90*/  F2FP.BF16.F32.PACK_AB R12, R12, R13 ;  /* 0x0000000d0c0c723e */ /* 0x000fe200000010ff */
[C-C-:B------:R-:W-:Y:S01]  /*1fa0*/  FFMA.FTZ R15, R36.reuse, R38, R3.reuse ;  /* 0x00000026240f7223 */ /* 0x140fe20000010003 */
[C-C-:B------:R-:W-:Y:S01]  /*1fb0*/  FFMA.FTZ R17, R36.reuse, R68, R3.reuse ;  /* 0x0000004424117223 */ /* 0x140fe20000010003 */
[C-C-:B------:R-:W-:Y:S01]  /*1fc0*/  FFMA.FTZ R19, R36.reuse, R72, R3.reuse ;  /* 0x0000004824137223 */ /* 0x140fe20000010003 */
[----:B------:R-:W-:Y:S01]  /*1fd0*/  F2FP.BF16.F32.PACK_AB R8, R41, R20 ;  /* 0x000000142908723e */ /* 0x000fe200000010ff */
[----:B------:R-:W-:Y:S01]  /*1fe0*/  FFMA.FTZ R3, R36, R76, R3 ;  /* 0x0000004c24037223 */ /* 0x000fe20000010003 */
[----:B------:R-:W-:Y:S01]  /*1ff0*/  F2FP.BF16.F32.PACK_AB R9, R21, R16 ;  /* 0x000000101509723e */ /* 0x000fe200000010ff */
[--C-:B------:R-:W-:Y:S01]  /*2000*/  FFMA.FTZ R18, R18, R35, R43.reuse ;  /* 0x0000002312127223 */ /* 0x100fe2000001002b */
[----:B------:R-:W-:Y:S01]  /*2010*/  F2FP.BF16.F32.PACK_AB R13, R37, R50 ;  /* 0x00000032250d723e */ /* 0x000fe200000010ff */
[C-C-:B------:R-:W-:Y:S01]  /*2020*/  FFMA.FTZ R21, R35.reuse, R54, R43.reuse ;  /* 0x0000003623157223 */ /* 0x140fe2000001002b */
[C-C-:B------:R-:W-:Y:S01]  /*2030*/  FFMA.FTZ R37, R35.reuse, R0, R43.reuse ;  /* 0x0000000023257223 */ /* 0x140fe2000001002b */
[C-C-:B------:R-:W-:Y:S01]  /*2040*/  FFMA.FTZ R39, R35.reuse, R2, R43.reuse ;  /* 0x0000000223277223 */ /* 0x140fe2000001002b */
[C-C-:B------:R-:W-:Y:S01]  /*2050*/  FFMA.FTZ R41, R35.reuse, R6, R43.reuse ;  /* 0x0000000623297223 */ /* 0x140fe2000001002b */
[----:B------:R-:W-:Y:S01]  /*2060*/  FFMA.FTZ R7, R35, R7, R43 ;  /* 0x0000000723077223 */ /* 0x000fe2000001002b */
        /* <DEDUP_REMOVED lines=17> */
[----:B------:R-:W-:-:S03]  /*2180*/  ISETP.GE.U32.AND P1, PT, R32, R66, PT ;  /* 0x000000422000720c */ /* 0x000fc60003f26070 */
[----:B------:R0:W-:Y:S01]  /*2190*/  STG.E.64 desc[UR10][R22.64+0xb400], R40 ;  /* 0x00b4002816007986 */ /* 0x0001e2000c101b0a */
[----:B------:R-:W-:-:S03]  /*21a0*/  ISETP.GE.AND.EX P1, PT, R31, R65, PT, P1 ;  /* 0x000000411f00720c */ /* 0x000fc60003f26310 */
[----:B------:R0:W-:Y:S10]  /*21b0*/  STG.E.64 desc[UR10][R22.64+0xd200], R6 ;  /* 0x00d2000616007986 */ /* 0x0001f4000c101b0a */
[----:B------:R-:W-:Y:S05]  /*21c0*/  @!P1 BRA `(.L_x_774) ;  /* 0xffffffe0006c9947 */ /* 0x000fea000383ffff */
[----:B------:R-:W-:Y:S05]  /*21d0*/  EXIT ;  /* 0x000000000000794d */ /* 0x000fea0003800000 */
.L_x_775:
        /* <DEDUP_REMOVED lines=10> */
.L_x_1852:


//--------------------- .text._ZN13group_norm_v214gn_cuda_kernelI13__nv_bfloat16Li480ELi3ELi32ELi60ELi256ELb0ELi16ELi960ELi960ELi4ELb1ELi21ELb0ELb0ENS_16CompileConditionILi1000EEEEEvPT_PKS4_S7_S7_flPfS8_Pj --------------------------
	.section	.text._ZN13group_norm_v214gn_cuda_kernelI13__nv_bfloat16Li480ELi3ELi32ELi60ELi256ELb0ELi16ELi960ELi960ELi4ELb1ELi21ELb0ELb0ENS_16CompileConditionILi1000EEEEEvPT_PKS4_S7_S7_flPfS8_Pj,"ax",@progbits
	.align	128
        .global         _ZN13group_norm_v214gn_cuda_kernelI13__nv_bfloat16Li480ELi3ELi32ELi60ELi256ELb0ELi16ELi960ELi960ELi4ELb1ELi21ELb0ELb0ENS_16CompileConditionILi1000EEEEEvPT_PKS4_S7_S7_flPfS8_Pj
        .type           _ZN13group_norm_v214gn_cuda_kernelI13__nv_bfloat16Li480ELi3ELi32ELi60ELi256ELb0ELi16ELi960ELi960ELi4ELb1ELi21ELb0ELb0ENS_16CompileConditionILi1000EEEEEvPT_PKS4_S7_S7_flPfS8_Pj,@function
        .size           _ZN13group_norm_v214gn_cuda_kernelI13__nv_bfloat16Li480ELi3ELi32ELi60ELi256ELb0ELi16ELi960ELi960ELi4ELb1ELi21ELb0ELb0ENS_16CompileConditionILi1000EEEEEvPT_PKS4_S7_S7_flPfS8_Pj,(.L_x_1853 - _ZN13group_norm_v214gn_cuda_kernelI13__nv_bfloat16Li480ELi3ELi32ELi60ELi256ELb0ELi16ELi960ELi960ELi4ELb1ELi21ELb0ELb0ENS_16CompileConditionILi1000EEEEEvPT_PKS4_S7_S7_flPfS8_Pj)
        .other          _ZN13group_norm_v214gn_cuda_kernelI13__nv_bfloat16Li480ELi3ELi32ELi60ELi256ELb0ELi16ELi960ELi960ELi4ELb1ELi21ELb0ELb0ENS_16CompileConditionILi1000EEEEEvPT_PKS4_S7_S7_flPfS8_Pj,@"STO_CUDA_ENTRY STV_DEFAULT"
_ZN13group_norm_v214gn_cuda_kernelI13__nv_bfloat16Li480ELi3ELi32ELi60ELi256ELb0ELi16ELi960ELi960ELi4ELb1ELi21ELb0ELb0ENS_16CompileConditionILi1000EEEEEvPT_PKS4_S7_S7_flPfS8_Pj:
.text._ZN13group_norm_v214gn_cuda_kernelI13__nv_bfloat16Li480ELi3ELi32ELi60ELi256ELb0ELi16ELi960ELi960ELi4ELb1ELi21ELb0ELb0ENS_16CompileConditionILi1000EEEEEvPT_PKS4_S7_S7_flPfS8_Pj:
[----:B------:R-:W0:Y:S08]  /*0000*/  LDC R1, c[0x0][0x37c] ;  /* 0x0000df00ff017b82 */ /* 0x000e300000000800 */
[----:B------:R-:W1:Y:S01]  /*0010*/  LDC.64 R2, c[0x0][0x3a8] ;  /* 0x0000ea00ff027b82 */ /* 0x000e620000000a00 */
[----:B0-----:R-:W-:-:S07]  /*0020*/  IADD3 R1, PT, PT, R1, -0x40, RZ ;  /* 0xffffffc001017810 */ /* 0x001fce0007ffe0ff */
[----:B------:R-:W0:Y:S01]  /*0030*/  S2UR UR4, SR_CTAID.Y ;  /* 0x00000000000479c3 */ /* 0x000e220000002600 */
[C---:B-1----:R-:W-:Y:S02]  /*0040*/  SHF.L.U32 R4, R2.reuse, 0x1, RZ ;  /* 0x0000000102047819 */ /* 0x042fe400000006ff */
[----:B------:R-:W-:Y:S02]  /*0050*/  SHF.L.U64.HI R0, R2, 0x1, R3 ;  /* 0x0000000102007819 */ /* 0x000fe40000010203 */
[----:B0-----:R-:W-:-:S04]  /*0060*/  ISETP.GT.U32.AND P0, PT, R4, UR4, PT ;  /* 0x0000000404007c0c */ /* 0x001fc8000bf04070 */
        /* <DEDUP_REMOVED lines=27> */
[----:B------:R-:W-:Y:S01]  /*0220*/  IMAD R3, R8, 0x18, R3 ;  /* 0x0000001808037824 */ /* 0x000fe200078e0203 */
[C---:B------:R-:W-:Y:S01]  /*0230*/  IADD3 R2, PT, PT, R0.reuse, R5, RZ ;  /* 0x0000000500027210 */ /* 0x040fe20007ffe0ff */
[----:B------:R0:W-:Y:S03]  /*0240*/  STL [R1+0x30], R8 ;  /* 0x0000300801007387 */ /* 0x0001e60000100800 */
[----:B------:R-:W-:Y:S01]  /*0250*/  LEA R0, R0, R3, 0x3 ;  /* 0x0000000300007211 */ /* 0x000fe200078e18ff */
[----:B------:R0:W-:Y:S04]  /*0260*/  STL [R1+0x2c], R2 ;  /* 0x00002c0201007387 */ /* 0x0001e80000100800 */
[----:B--2---:R0:W-:Y:S02]  /*0270*/  STL [R1+0x34], R0 ;  /* 0x0000340001007387 */ /* 0x0041e40000100800 */
.L_x_784:
[----:B01----:R-:W2:Y:S04]  /*0280*/  LDL R2, [R1+0x30] ;  /* 0x0000300001027983 */ /* 0x003ea80000100800 */
[----:B------:R-:W3:Y:S01]  /*0290*/  LDL R0, [R1+0x2c] ;  /* 0x00002c0001007983 */ /* 0x000ee20000100800 */
[----:B------:R-:W-:Y:S01]  /*02a0*/  ULOP3.LUT UR6, UR8, 0x1, URZ, 0xc0, !UPT ;  /* 0x0000000108067892 */ /* 0x000fe2000f8ec0ff */
[----:B------:R-:W-:Y:S01]  /*02b0*/  HFMA2 R15, -RZ, RZ, 0, 0 ;  /* 0x00000000ff0f7431 */ /* 0x000fe200000001ff */
[----:B------:R-:W-:Y:S02]  /*02c0*/  USHF.R.U64 UR14, UR8, 0x1, UR5 ;  /* 0x00000001080e7899 */ /* 0x000fe40008001205 */
[----:B------:R-:W-:Y:S01]  /*02d0*/  UIMAD UR9, UR6, 0x3c0, URZ ;  /* 0x000003c0060978a4 */ /* 0x000fe2000f8e02ff */
[----:B------:R-:W0:Y:S03]  /*02e0*/  LDCU.64 UR10, c[0x0][0x388] ;  /* 0x00007100ff0a77ac */ /* 0x000e260008000a00 */
[----:B------:R-:W-:Y:S01]  /*02f0*/  MOV R3, UR14 ;  /* 0x0000000e00037c02 */ /* 0x000fe20008000f00 */
[----:B------:R-:W-:-:S04]  /*0300*/  USHF.R.U32.HI UR15, URZ, 0x1, UR5 ;  /* 0x00000001ff0f7899 */ /* 0x000fc80008011605 */
[----:B------:R-:W-:Y:S01]  /*0310*/  UIMAD UR6, UR15, 0x78000, URZ ;  /* 0x000780000f0678a4 */ /* 0x000fe2000f8e02ff */
[----:B--2---:R-:W-:Y:S01]  /*0320*/  LEA R14, R2, UR9, 0x2 ;  /* 0x00000009020e7c11 */ /* 0x004fe2000f8e10ff */
[----:B---3--:R-:W-:-:S04]  /*0330*/  IMAD R5, R0, 0x780, RZ ;  /* 0x0000078000057824 */ /* 0x008fc800078e02ff */
[----:B------:R-:W-:-:S03]  /*0340*/  IMAD.WIDE.U32 R2, R3, 0x78000, R14 ;  /* 0x0007800003027825 */ /* 0x000fc600078e000e */
[----:B------:R-:W-:-:S04]  /*0350*/  IADD3 R0, P1, PT, R5, R2, RZ ;  /* 0x0000000205007210 */ /* 0x000fc80007f3e0ff */
[----:B------:R-:W-:Y:S02]  /*0360*/  IADD3.X R3, PT, PT, R3, UR6, RZ, P1, !PT ;  /* 0x0000000603037c10 */ /* 0x000fe40008ffe4ff */
[C---:B------:R-:W-:Y:S02]  /*0370*/  SHF.L.U32 R6, R0.reuse, 0x1, RZ ;  /* 0x0000000100067819 */ /* 0x040fe400000006ff */
[----:B------:R-:W-:Y:S02]  /*0380*/  SHF.L.U64.HI R4, R0, 0x1, R3 ;  /* 0x0000000100047819 */ /* 0x000fe40000010203 */
[----:B0-----:R-:W-:Y:S01]  /*0390*/  IADD3 R16, P1, PT, R6, UR10, RZ ;  /* 0x0000000a06107c10 */ /* 0x001fe2000ff3e0ff */
[----:B------:R0:W-:Y:S03]  /*03a0*/  STL [R1+0x24], R6 ;  /* 0x0000240601007387 */ /* 0x0001e60000100800 */
[----:B------:R-:W-:Y:S01]  /*03b0*/  IADD3.X R17, PT, PT, R4, UR11, RZ, P1, !PT ;  /* 0x0000000b04117c10 */ /* 0x000fe20008ffe4ff */
[----:B------:R1:W-:Y:S04]  /*03c0*/  STL [R1+0x28], R4 ;  /* 0x0000280401007387 */ /* 0x0003e80000100800 */
[----:B------:R-:W2:Y:S04]  /*03d0*/  LDG.E.64.CONSTANT R26, desc[UR12][R16.64] ;  /* 0x0000000c101a7981 */ /* 0x000ea8000c1e9b00 */
[----:B------:R-:W3:Y:S04]  /*03e0*/  LDG.E.64.CONSTANT R10, desc[UR12][R16.64+0x1e00] ;  /* 0x001e000c100a7981 */ /* 0x000ee8000c1e9b00 */
[----:B0-----:R-:W4:Y:S04]  /*03f0*/  LDG.E.64.CONSTANT R6, desc[UR12][R16.64+0x3c00] ;  /* 0x003c000c10067981 */ /* 0x001f28000c1e9b00 */
[----:B------:R-:W5:Y:S04]  /*0400*/  LDG.E.64.CONSTANT R2, desc[UR12][R16.64+0x5a00] ;  /* 0x005a000c10027981 */ /* 0x000f68000c1e9b00 */
[----:B-1----:R-:W5:Y:S04]  /*0410*/  LDG.E.64.CONSTANT R4, desc[UR12][R16.64+0x7800] ;  /* 0x0078000c10047981 */ /* 0x002f68000c1e9b00 */
[----:B------:R-:W5:Y:S04]  /*0420*/  LDG.E.64.CONSTANT R8, desc[UR12][R16.64+0x9600] ;  /* 0x0096000c10087981 */ /* 0x000f68000c1e9b00 */
[----:B------:R-:W5:Y:S04]  /*0430*/  LDG.E.64.CONSTANT R12, desc[UR12][R16.64+0xb400] ;  /* 0x00b4000c100c7981 */ /* 0x000f68000c1e9b00 */
[----:B------:R3:W5:Y:S01]  /*0440*/  LDG.E.64.CONSTANT R24, desc[UR12][R16.64+0xd200] ;  /* 0x00d2000c10187981 */ /* 0x000762000c1e9b00 */
[----:B--2---:R-:W-:-:S02]  /*0450*/  PRMT R28, R26, 0x7632, R28 ;  /* 0x000076321a1c7816 */ /* 0x004fc4000000001c */
[----:B------:R-:W-:Y:S02]  /*0460*/  SHF.L.U32 R0, R26, 0x10, RZ ;  /* 0x000000101a007819 */ /* 0x000fe400000006ff */
[----:B------:R-:W-:Y:S02]  /*0470*/  SHF.L.U32 R28, R28, 0x10, RZ ;  /* 0x000000101c1c7819 */ /* 0x000fe400000006ff */
[----:B------:R-:W-:Y:S01]  /*0480*/  PRMT R26, R27, 0x7632, R26 ;  /* 0x000076321b1a7816 */ /* 0x000fe2000000001a */
[----:B------:R-:W-:Y:S01]  /*0490*/  FADD.FTZ R19, RZ, R0 ;  /* 0x00000000ff137221 */ /* 0x000fe20000010000 */
[----:B---3--:R-:W-:Y:S01]  /*04a0*/  PRMT R16, R10, 0x7632, R16 ;  /* 0x000076320a107816 */ /* 0x008fe20000000010 */
[----:B------:R-:W-:Y:S01]  /*04b0*/  FFMA.FTZ R21, R0, R0, RZ ;  /* 0x0000000000157223 */ /* 0x000fe200000100ff */
[----:B------:R-:W-:Y:S01]  /*04c0*/  SHF.L.U32 R23, R10, 0x10, RZ ;  /* 0x000000100a177819 */ /* 0x000fe200000006ff */
[----:B------:R-:W-:Y:S01]  /*04d0*/  FADD.FTZ R18, R19, R28 ;  /* 0x0000001c13127221 */ /* 0x000fe20000010000 */
[----:B------:R-:W-:Y:S01]  /*04e0*/  SHF.L.U32 R27, R27, 0x10, RZ ;  /* 0x000000101b1b7819 */ /* 0x000fe200000006ff */
[----:B------:R-:W-:Y:S01]  /*04f0*/  FFMA.FTZ R20, R28, R28, R21 ;  /* 0x0000001c1c147223 */ /* 0x000fe20000010015 */
[----:B------:R-:W-:Y:S01]  /*0500*/  PRMT R10, R11, 0x7632, R10 ;  /* 0x000076320b0a7816 */ /* 0x000fe2000000000a */
[----:B------:R-:W-:Y:S01]  /*0510*/  STL [R1+0x14], R23 ;  /* 0x0000141701007387 */ /* 0x000fe20000100800 */
[----:B------:R-:W-:Y:S01]  /*0520*/  SHF.L.U32 R22, R16, 0x10, RZ ;  /* 0x0000001010167819 */ /* 0x000fe200000006ff */
[----:B------:R-:W-:Y:S01]  /*0530*/  FADD.FTZ R17, R18, R27 ;  /* 0x0000001b12117221 */ /* 0x000fe20000010000 */
[----:B------:R-:W-:Y:S01]  /*0540*/  SHF.L.U32 R16, R10, 0x10, RZ ;  /* 0x000000100a107819 */ /* 0x000fe200000006ff */
[----:B------:R-:W-:Y:S01]  /*0550*/  FFMA.FTZ R19, R27, R27, R20 ;  /* 0x0000001b1b137223 */ /* 0x000fe20000010014 */
[----:B----4-:R-:W-:Y:S01]  /*0560*/  PRMT R10, R6, 0x7632, R10 ;  /* 0x00007632060a7816 */ /* 0x010fe2000000000a */
[----:B------:R-:W-:Y:S01]  /*0570*/  STL [R1+0x18], R22 ;  /* 0x0000181601007387 */ /* 0x000fe20000100800 */
[----:B------:R-:W-:-:S02]  /*0580*/  SHF.L.U32 R18, R11, 0x10, RZ ;  /* 0x000000100b127819 */ /* 0x000fc400000006ff */
[----:B------:R-:W-:Y:S02]  /*0590*/  SHF.L.U32 R11, R6, 0x10, RZ ;  /* 0x00000010060b7819 */ /* 0x000fe400000006ff */
[----:B------:R-:W-:Y:S01]  /*05a0*/  SHF.L.U32 R6, R10, 0x10, RZ ;  /* 0x000000100a067819 */ /* 0x000fe200000006ff */
[----:B------:R-:W-:Y:S01]  /*05b0*/  STL [R1+0x10], R18 ;  /* 0x0000101201007387 */ /* 0x000fe20000100800 */
[C---:B------:R-:W-:Y:S02]  /*05c0*/  SHF.L.U32 R10, R7.reuse, 0x10, RZ ;  /* 0x00000010070a7819 */ /* 0x040fe400000006ff */
[----:B------:R-:W-:Y:S01]  /*05d0*/  SHF.L.U32 R26, R26, 0x10, RZ ;  /* 0x000000101a1a7819 */ /* 0x000fe200000006ff */
[----:B------:R-:W-:Y:S01]  /*05e0*/  STL [R1+0xc], R16 ;  /* 0x00000c1001007387 */ /* 0x000fe20000100800 */
[----:B------:R-:W-:-:S03]  /*05f0*/  PRMT R37, R7, 0x7632, R37 ;  /* 0x0000763207257816 */ /* 0x000fc60000000025 */
[----:B------:R-:W-:Y:S01]  /*0600*/  STL [R1+0x8], R11 ;  /* 0x0000080b01007387 */ /* 0x000fe20000100800 */
[----:B------:R-:W-:Y:S01]  /*0610*/  FADD.FTZ R17, R17, R26 ;  /* 0x0000001a11117221 */ /* 0x000fe20000010000 */
[----:B------:R-:W-:Y:S01]  /*0620*/  FFMA.FTZ R19, R26, R26, R19 ;  /* 0x0000001a1a137223 */ /* 0x000fe20000010013 */
[----:B------:R-:W-:Y:S01]  /*0630*/  SHF.L.U32 R37, R37, 0x10, RZ ;  /* 0x0000001025257819 */ /* 0x000fe200000006ff */
[----:B------:R0:W-:Y:S01]  /*0640*/  STL [R1+0x4], R6 ;  /* 0x0000040601007387 */ /* 0x0001e20000100800 */
[----:B------:R-:W-:Y:S01]  /*0650*/  FADD.FTZ R17, R17, R23 ;  /* 0x0000001711117221 */ /* 0x000fe20000010000 */
[----:B------:R-:W-:Y:S02]  /*0660*/  FFMA.FTZ R19, R23, R23, R19 ;  /* 0x0000001717137223 */ /* 0x000fe40000010013 */
[----:B------:R1:W-:Y:S01]  /*0670*/  STL [R1], R10 ;  /* 0x0000000a01007387 */ /* 0x0003e20000100800 */
[----:B------:R-:W-:Y:S01]  /*0680*/  FADD.FTZ R17, R17, R22 ;  /* 0x0000001611117221 */ /* 0x000fe20000010000 */
[----:B------:R-:W-:-:S02]  /*0690*/  FFMA.FTZ R19, R22, R22, R19 ;  /* 0x0000001616137223 */ /* 0x000fc40000010013 */
[----:B------:R-:W2:Y:S01]  /*06a0*/  LDL R20, [R1+0x34] ;  /* 0x0000340001147983 */ /* 0x000ea20000100800 */
        /* <DEDUP_REMOVED lines=8> */
[----:B0-----:R-:W-:Y:S01]  /*0730*/  FADD.FTZ R6, R17, R10 ;  /* 0x0000000a11067221 */ /* 0x001fe20000010000 */
[----:B-1----:R-:W-:Y:S01]  /*0740*/  FFMA.FTZ R10, R10, R10, R19 ;  /* 0x0000000a0a0a7223 */ /* 0x002fe20000010013 */
[C---:B-----5:R-:W-:Y:S02]  /*0750*/  PRMT R31, R2.reuse, 0x7632, R31 ;  /* 0x00007632021f7816 */ /* 0x060fe4000000001f */
        /* <DEDUP_REMOVED lines=54> */
[----:B------:R-:W-:Y:S02]  /*0ac0*/  FFMA.FTZ R18, R12, R12, R18 ;  /* 0x0000000c0c127223 */ /* 0x000fe40000010012 */
[----:B------:R0:W-:Y:S01]  /*0ad0*/  STL [R1+0x1c], R21 ;  /* 0x00001c1501007387 */ /* 0x0001e20000100800 */
[----:B------:R-:W-:Y:S01]  /*0ae0*/  FADD.FTZ R17, R17, R21 ;  /* 0x0000001511117221 */ /* 0x000fe20000010000 */
[----:B------:R-:W-:-:S02]  /*0af0*/  FFMA.FTZ R18, R21, R21, R18 ;  /* 0x0000001515127223 */ /* 0x000fc40000010012 */
[----:B0-----:R-:W0:Y:S01]  /*0b00*/  S2R R21, SR_TID.X ;  /* 0x0000000000157919 */ /* 0x001e220000002100 */
[C---:B------:R-:W-:Y:S02]  /*0b10*/  PRMT R16, R24.reuse, 0x7632, R16 ;  /* 0x0000763218107816 */ /* 0x040fe40000000010 */
[----:B------:R-:W-:Y:S02]  /*0b20*/  SHF.L.U32 R13, R24, 0x10, RZ ;  /* 0x00000010180d7819 */ /* 0x000fe400000006ff */
[----:B------:R-:W-:-:S03]  /*0b30*/  SHF.L.U32 R24, R16, 0x10, RZ ;  /* 0x0000001010187819 */ /* 0x000fc600000006ff */
[----:B------:R-:W-:Y:S01]  /*0b40*/  FADD.FTZ R16, R17, R13 ;  /* 0x0000000d11107221 */ /* 0x000fe20000010000 */
[----:B------:R-:W-:-:S04]  /*0b50*/  PRMT R17, R25, 0x7632, R17 ;  /* 0x0000763219117816 */ /* 0x000fc80000000011 */
[----:B------:R-:W-:Y:S01]  /*0b60*/  SHF.L.U32 R19, R17, 0x10, RZ ;  /* 0x0000001011137819 */ /* 0x000fe200000006ff */
[----:B------:R-:W-:Y:S01]  /*0b70*/  FFMA.FTZ R18, R13, R13, R18 ;  /* 0x0000000d0d127223 */ /* 0x000fe20000010012 */
[----:B------:R-:W-:-:S03]  /*0b80*/  SHF.L.U32 R25, R25, 0x10, RZ ;  /* 0x0000001019197819 */ /* 0x000fc600000006ff */
[----:B------:R-:W-:Y:S01]  /*0b90*/  STL [R1+0x20], R19 ;  /* 0x0000201301007387 */ /* 0x000fe20000100800 */
[----:B------:R-:W-:Y:S01]  /*0ba0*/  FADD.FTZ R16, R16, R24 ;  /* 0x0000001810107221 */ /* 0x000fe20000010000 */
[----:B------:R-:W-:-:S03]  /*0bb0*/  FFMA.FTZ R18, R24, R24, R18 ;  /* 0x0000001818127223 */ /* 0x000fc60000010012 */
[----:B------:R-:W-:Y:S01]  /*0bc0*/  FADD.FTZ R16, R16, R25 ;  /* 0x0000001910107221 */ /* 0x000fe20000010000 */
[----:B------:R-:W-:Y:S01]  /*0bd0*/  FFMA.FTZ R17, R25, R25, R18 ;  /* 0x0000001919117223 */ /* 0x000fe20000010012 */
[----:B------:R-:W-:Y:S01]  /*0be0*/  UIADD3 UR7, UP0, UPT, UR8, 0x15, URZ ;  /* 0x0000001508077890 */ /* 0x000fe2000ff1e0ff */
[----:B0-----:R-:W-:Y:S01]  /*0bf0*/  ISETP.GT.U32.AND P1, PT, R21, 0x1f, PT ;  /* 0x0000001f1500780c */ /* 0x001fe20003f24070 */
[----:B------:R-:W-:Y:S01]  /*0c00*/  FADD.FTZ R16, R16, R19 ;  /* 0x0000001310107221 */ /* 0x000fe20000010000 */
[----:B------:R-:W-:Y:S01]  /*0c10*/  FFMA.FTZ R17, R19, R19, R17 ;  /* 0x0000001313117223 */ /* 0x000fe20000010011 */
[----:B------:R-:W-:Y:S01]  /*0c20*/  USHF.L.U32 UR6, UR8, 0x4, URZ ;  /* 0x0000000408067899 */ /* 0x000fe200080006ff */
[----:B------:R-:W-:Y:S01]  /*0c30*/  BSSY.RECONVERGENT B0, `(.L_x_776) ;  /* 0x0000079000007945 */ /* 0x000fe20003800200 */
[----:B------:R-:W-:Y:S02]  /*0c40*/  UIADD3.X UR5, UPT, UPT, URZ, UR5, URZ, UP0, !UPT ;  /* 0x00000005ff057290 */ /* 0x000fe400087fe4ff */
[----:B------:R-:W-:Y:S01]  /*0c50*/  ULOP3.LUT UR10, UR6, 0x10, URZ, 0xc0, !UPT ;  /* 0x00000010060a7892 */ /* 0x000fe2000f8ec0ff */
[----:B------:R-:W-:Y:S01]  /*0c60*/  UMOV UR8, UR7 ;  /* 0x0000000700087c82 */ /* 0x000fe20008000000 */
[----:B--2---:R0:W-:Y:S02]  /*0c70*/  STS.64 [R20], R16 ;  /* 0x0000001014007388 */ /* 0x0041e40000000a00 */
[----:B0-----:R-:W-:Y:S01]  /*0c80*/  CS2R R16, SRZ ;  /* 0x0000000000107805 */ /* 0x001fe2000001ff00 */
[----:B------:R-:W-:Y:S06]  /*0c90*/  BAR.SYNC.DEFER_BLOCKING 0x0 ;  /* 0x0000000000007b1d */ /* 0x000fec0000010000 */
[----:B------:R-:W-:Y:S05]  /*0ca0*/  @P1 BRA `(.L_x_777) ;  /* 0x0000000400c41947 */ /* 0x000fea0003800000 */
[----:B------:R-:W0:Y:S01]  /*0cb0*/  S2R R17, SR_TID.X ;  /* 0x0000000000117919 */ /* 0x000e220000002100 */
[----:B------:R-:W-:Y:S02]  /*0cc0*/  MOV R16, 0x3c ;  /* 0x0000003c00107802 */ /* 0x000fe40000000f00 */
[----:B------:R-:W-:Y:S01]  /*0cd0*/  MOV R21, 0x400 ;  /* 0x0000040000157802 */ /* 0x000fe20000000f00 */
[----:B------:R-:W1:Y:S01]  /*0ce0*/  S2R R18, SR_CgaCtaId ;  /* 0x0000000000127919 */ /* 0x000e620000008800 */
[C---:B0-----:R-:W-:Y:S02]  /*0cf0*/  LEA.HI R20, R17.reuse, UR10, RZ, 0x1f ;  /* 0x0000000a11147c11 */ /* 0x041fe4000f8ff8ff */
[----:B------:R-:W-:Y:S02]  /*0d00*/  SHF.L.U32 R22, R17, 0x3, RZ ;  /* 0x0000000311167819 */ /* 0x000fe400000006ff */
[----:B-1----:R-:W-:Y:S01]  /*0d10*/  LEA R21, R18, R21, 0x18 ;  /* 0x0000001512157211 */ /* 0x002fe200078ec0ff */
[----:B------:R-:W-:Y:S01]  /*0d20*/  IMAD R20, R20, R16, -UR9 ;  /* 0x8000000914147e24 */ /* 0x000fe2000f8e0210 */
[----:B------:R-:W-:-:S04]  /*0d30*/  LOP3.LUT R22, R22, 0x8, RZ, 0xc0, !PT ;  /* 0x0000000816167812 */ /* 0x000fc800078ec0ff */
[----:B------:R-:W-:Y:S02]  /*0d40*/  SHF.R.U32.HI R16, RZ, 0x2, R20 ;  /* 0x00000002ff107819 */ /* 0x000fe40000011614 */
        /* <DEDUP_REMOVED lines=103> */
.L_x_777:
[----:B------:R-:W-:Y:S05]  /*13c0*/  BSYNC.RECONVERGENT B0 ;  /* 0x0000000000007941 */ /* 0x000fea0003800200 */
.L_x_776:
[----:B------:R-:W0:Y:S01]  /*13d0*/  S2R R22, SR_TID.X ;  /* 0x0000000000167919 */ /* 0x000e220000002100 */
[----:B------:R-:W-:Y:S01]  /*13e0*/  BSSY.RECONVERGENT B0, `(.L_x_778) ;  /* 0x0000013000007945 */ /* 0x000fe20003800200 */
[----:B------:R-:W1:Y:S04]  /*13f0*/  SHFL.BFLY PT, R19, R16, 0x1, 0x1f ;  /* 0x0c201f0010137f89 */ /* 0x000e6800000e0000 */
[----:B------:R-:W2:Y:S01]  /*1400*/  SHFL.BFLY PT, R18, R17, 0x1, 0x1f ;  /* 0x0c201f0011127f89 */ /* 0x000ea200000e0000 */
[----:B-1----:R-:W-:Y:S01]  /*1410*/  FADD.FTZ R16, R19, R16 ;  /* 0x0000001013107221 */ /* 0x002fe20000010000 */
[----:B0-----:R-:W-:Y:S01]  /*1420*/  LOP3.LUT P2, RZ, R22, 0x3e1, RZ, 0xc0, !PT ;  /* 0x000003e116ff7812 */ /* 0x001fe2000784c0ff */
[----:B--2---:R-:W-:Y:S01]  /*1430*/  FADD.FTZ R17, R18, R17 ;  /* 0x0000001112117221 */ /* 0x004fe20000010000 */
[----:B------:R-:W-:-:S11]  /*1440*/  ISETP.GT.U32.AND P1, PT, R22, 0xff, PT ;  /* 0x000000ff1600780c */ /* 0x000fd60003f24070 */
        /* <DEDUP_REMOVED lines=12> */
.L_x_779:
[----:B------:R-:W-:Y:S05]  /*1510*/  BSYNC.RECONVERGENT B0 ;  /* 0x0000000000007941 */ /* 0x000fea0003800200 */
.L_x_778:
[----:B0-----:R-:W0:Y:S01]  /*1520*/  @!P1 S2R R18, SR_CTAID.Y ;  /* 0x0000000000129919 */ /* 0x001e220000002600 */
[----:B------:R-:W0:Y:S08]  /*1530*/  @!P1 LDC R17, c[0x0][0x374] ;  /* 0x0000dd00ff119b82 */ /* 0x000e300000000800 */
[----:B------:R-:W-:Y:S01]  /*1540*/  BAR.SYNC.DEFER_BLOCKING 0x0 ;  /* 0x0000000000007b1d */ /* 0x000fe20000010000 */
[----:B------:R-:W-:-:S02]  /*1550*/  ISETP.NE.AND P2, PT, R22, RZ, PT ;  /* 0x000000ff1600720c */ /* 0x000fc40003f45270 */
[----:B------:R-:W-:-:S05]  /*1560*/  @!P1 SHF.L.U32 R16, R22, 0x1, RZ ;  /* 0x0000000116109819 */ /* 0x000fca00000006ff */
[----:B------:R-:W1:Y:S01]  /*1570*/  @!P1 LDC.64 R20, c[0x0][0x3b8] ;  /* 0x0000ee00ff149b82 */ /* 0x000e620000000a00 */
[----:B------:R-:W-:Y:S01]  /*1580*/  @!P1 LOP3.LUT R16, R16, 0x1fe, RZ, 0xc0, !PT ;  /* 0x000001fe10109812 */ /* 0x000fe200078ec0ff */
[----:B0-----:R-:W-:-:S05]  /*1590*/  @!P1 IMAD R17, R17, UR4, R18 ;  /* 0x0000000411119c24 */ /* 0x001fca000f8e0212 */
[----:B------:R-:W-:-:S05]  /*15a0*/  @!P1 LEA R16, R17, R16, 0x9 ;  /* 0x0000001011109211 */ /* 0x000fca00078e48ff */
[----:B-1----:R-:W-:Y:S01]  /*15b0*/  @!P1 IMAD.WIDE.U32 R20, R16, 0x4, R20 ;  /* 0x0000000410149825 */ /* 0x002fe200078e0014 */
[----:B------:R-:W-:Y:S06]  /*15c0*/  @P2 BRA `(.L_x_780) ;  /* 0x0000000000442947 */ /* 0x000fec0003800000 */
[----:B------:R-:W0:Y:S01]  /*15d0*/  S2R R18, SR_CTAID.Y ;  /* 0x0000000000127919 */ /* 0x000e220000002600 */
        /* <DEDUP_REMOVED lines=10> */
.L_x_781:
[----:B------:R-:W2:Y:S04]  /*1680*/  LD.E.STRONG.GPU R19, desc[UR12][R16.64] ;  /* 0x0000000c10137980 */ /* 0x000ea8000c10f900 */
[----:B--2---:R-:W-:Y:S01]  /*1690*/  CCTL.IVALL ;  /* 0x00000000ff00798f */ /* 0x004fe20002000000 */
[----:B------:R-:W-:Y:S05]  /*16a0*/  YIELD ;  /* 0x0000000000007946 */ /* 0x000fea0003800000 */
[----:B-----5:R-:W-:-:S04]  /*16b0*/  LOP3.LUT R19, R19, R18, RZ, 0x3c, !PT ;  /* 0x0000001213137212 */ /* 0x020fc800078e3cff */
[----:B------:R-:W-:-:S13]  /*16c0*/  ISETP.GT.AND P2, PT, R19, -0x1, PT ;  /* 0xffffffff1300780c */ /* 0x000fda0003f44270 */
[----:B------:R-:W-:Y:S05]  /*16d0*/  @P2 BRA `(.L_x_781) ;  /* 0xfffffffc00e82947 */ /* 0x000fea000383ffff */
.L_x_780:
[----:B------:R-:W-:Y:S05]  /*16e0*/  WARPSYNC.ALL ;  /* 0x0000000000007948 */ /* 0x000fea0003800000 */
[----:B------:R-:W-:Y:S08]  /*16f0*/  BAR.SYNC.DEFER_BLOCKING 0x0 ;  /* 0x0000000000007b1d */ /* 0x000ff00000010000 */
[----:B0-----:R-:W0:Y:S08]  /*1700*/  LDC.64 R16, c[0x0][0x390] ;  /* 0x0000e400ff107b82 */ /* 0x001e300000000a00 */
[----:B------:R-:W1:Y:S01]  /*1710*/  LDC.64 R18, c[0x0][0x398] ;  /* 0x0000e600ff127b82 */ /* 0x000e620000000a00 */
[----:B------:R-:W2:Y:S01]  /*1720*/  @!P1 LDG.E.64 R20, desc[UR12][R20.64] ;  /* 0x0000000c14149981 */ /* 0x000ea2000c1e1b00 */
[----:B0-----:R-:W-:-:S06]  /*1730*/  IMAD.WIDE.U32 R16, R14, 0x2, R16 ;  /* 0x000000020e107825 */ /* 0x001fcc00078e0010 */
[----:B------:R-:W3:Y:S01]  /*1740*/  LDG.E.64.CONSTANT R16, desc[UR12][R16.64] ;  /* 0x0000000c10107981 */ /* 0x000ee2000c1e9b00 */
[----:B-1----:R-:W-:-:S06]  /*1750*/  IMAD.WIDE.U32 R18, R14, 0x2, R18 ;  /* 0x000000020e127825 */ /* 0x002fcc00078e0012 */
[----:B------:R-:W4:Y:S01]  /*1760*/  LDG.E.64.CONSTANT R18, desc[UR12][R18.64] ;  /* 0x0000000c12127981 */ /* 0x000f22000c1e9b00 */
[----:B------:R-:W-:Y:S01]  /*1770*/  HFMA2 R22, -RZ, RZ, 0, 0 ;  /* 0x00000000ff167431 */ /* 0x000fe200000001ff */
[----:B------:R-:W0:Y:S01]  /*1780*/  S2R R32, SR_TID.X ;  /* 0x0000000000207919 */ /* 0x000e220000002100 */
[----:B------:R-:W-:Y:S01]  /*1790*/  BSSY.RECONVERGENT B0, `(.L_x_782) ;  /* 0x0000037000007945 */ /* 0x000fe20003800200 */
[----:B--2---:R-:W-:-:S05]  /*17a0*/  @!P1 FADD.FTZ R22, RZ, R20 ;  /* 0x00000014ff169221 */ /* 0x004fca0000010000 */
[----:B------:R-:W1:Y:S01]  /*17b0*/  SHFL.BFLY PT, R23, R22, 0x8, 0x1f ;  /* 0x0d001f0016177f89 */ /* 0x000e6200000e0000 */
[----:B------:R-:W-:Y:S01]  /*17c0*/  MOV R20, RZ ;  /* 0x000000ff00147202 */ /* 0x000fe20000000f00 */
[----:B------:R-:W-:-:S05]  /*17d0*/  @!P1 FADD.FTZ R20, RZ, R21 ;  /* 0x00000015ff149221 */ /* 0x000fca0000010000 */
[----:B------:R-:W2:Y:S01]  /*17e0*/  SHFL.BFLY PT, R21, R20, 0x8, 0x1f ;  /* 0x0d001f0014157f89 */ /* 0x000ea200000e0000 */
[----:B-1----:R-:W-:-:S05]  /*17f0*/  FADD.FTZ R23, R23, R22 ;  /* 0x0000001617177221 */ /* 0x002fca0000010000 */
[----:B------:R-:W1:Y:S01]  /*1800*/  SHFL.BFLY PT, R22, R23, 0x4, 0x1f ;  /* 0x0c801f0017167f89 */ /* 0x000e6200000e0000 */
[----:B--2---:R-:W-:-:S05]  /*1810*/  FADD.FTZ R21, R21, R20 ;  /* 0x0000001415157221 */ /* 0x004fca0000010000 */
[----:B------:R-:W2:Y:S01]  /*1820*/  SHFL.BFLY PT, R20, R21, 0x4, 0x1f ;  /* 0x0c801f0015147f89 */ /* 0x000ea200000e0000 */
[----:B-1----:R-:W-:-:S05]  /*1830*/  FADD.FTZ R23, R23, R22 ;  /* 0x0000001617177221 */ /* 0x002fca0000010000 */
[----:B------:R-:W1:Y:S01]  /*1840*/  SHFL.BFLY PT, R22, R23, 0x2, 0x1f ;  /* 0x0c401f0017167f89 */ /* 0x000e6200000e0000 */
[----:B--2---:R-:W-:-:S05]  /*1850*/  FADD.FTZ R21, R21, R20 ;  /* 0x0000001415157221 */ /* 0x004fca0000010000 */
[----:B------:R-:W2:Y:S01]  /*1860*/  SHFL.BFLY PT, R20, R21, 0x2, 0x1f ;  /* 0x0c401f0015147f89 */ /* 0x000ea200000e0000 */
[----:B0-----:R-:W-:Y:S01]  /*1870*/  LOP3.LUT P1, RZ, R32, 0x30f, RZ, 0xc0, !PT ;  /* 0x0000030f20ff7812 */ /* 0x001fe2000782c0ff */
[----:B-1----:R-:W-:-:S05]  /*1880*/  FADD.FTZ R22, R23, R22 ;  /* 0x0000001617167221 */ /* 0x002fca0000010000 */
[----:B------:R-:W0:Y:S01]  /*1890*/  SHFL.BFLY PT, R23, R22, 0x1, 0x1f ;  /* 0x0c201f0016177f89 */ /* 0x000e2200000e0000 */
[----:B--2---:R-:W-:-:S06]  /*18a0*/  FADD.FTZ R21, R21, R20 ;  /* 0x0000001415157221 */ /* 0x004fcc0000010000 */
[----:B------:R-:W1:Y:S01]  /*18b0*/  @!P1 S2R R33, SR_CgaCtaId ;  /* 0x0000000000219919 */ /* 0x000e620000008800 */
[----:B------:R-:W2:Y:S01]  /*18c0*/  SHFL.BFLY PT, R32, R21, 0x1, 0x1f ;  /* 0x0c201f0015207f89 */ /* 0x000ea200000e0000 */
[----:B0-----:R-:W-:Y:S02]  /*18d0*/  FADD.FTZ R20, R22, R23 ;  /* 0x0000001716147221 */ /* 0x001fe40000010000 */
[----:B------:R-:W0:Y:S01]  /*18e0*/  S2R R23, SR_TID.X ;  /* 0x0000000000177919 */ /* 0x000e220000002100 */
[----:B------:R-:W-:Y:S01]  /*18f0*/  @!P1 MOV R22, 0x400 ;  /* 0x0000040000169802 */ /* 0x000fe20000000f00 */
[----:B------:R-:W-:Y:S01]  /*1900*/  @!P1 FMUL.FTZ R20, R20, 6.5104170062113553286e-05 ;  /* 0x3888888914149820 */ /* 0x000fe20000410000 */
[----:B--2---:R-:W-:-:S03]  /*1910*/  FADD.FTZ R32, R21, R32 ;  /* 0x0000002015207221 */ /* 0x004fc60000010000 */
[----:B------:R-:W-:Y:S01]  /*1920*/  @!P1 FMUL.FTZ R21, R20, R20 ;  /* 0x0000001414159220 */ /* 0x000fe20000410000 */
[----:B------:R-:W-:-:S03]  /*1930*/  @!P1 IADD3 R22, PT, PT, R22, 0x1680, RZ ;  /* 0x0000168016169810 */ /* 0x000fc60007ffe0ff */
[----:B------:R-:W-:Y:S01]  /*1940*/  @!P1 FFMA.FTZ R21, R32, 6.5104170062113553286e-05, -R21 ;  /* 0x3888888920159823 */ /* 0x000fe20000010815 */
[----:B-1----:R-:W-:-:S04]  /*1950*/  @!P1 LEA R22, R33, R22, 0x18 ;  /* 0x0000001621169211 */ /* 0x002fc800078ec0ff */
[----:B------:R-:W-:Y:S02]  /*1960*/  @!P1 FMNMX.FTZ R21, RZ, R21, !PT ;  /* 0x00000015ff159209 */ /* 0x000fe40007810000 */
[----:B---3--:R-:W-:Y:S02]  /*1970*/  PRMT R34, R16, 0x7632, R34 ;  /* 0x0000763210227816 */ /* 0x008fe40000000022 */
[----:B------:R-:W-:Y:S02]  /*1980*/  PRMT R32, R17, 0x7632, R32 ;  /* 0x0000763211207816 */ /* 0x000fe40000000020 */
[----:B----4-:R-:W-:Y:S02]  /*1990*/  PRMT R35, R18, 0x7632, R35 ;  /* 0x0000763212237816 */ /* 0x010fe40000000023 */
[----:B0-----:R-:W-:-:S05]  /*19a0*/  @!P1 LEA.HI R22, R23, R22, RZ, 0x1f ;  /* 0x0000001617169211 */ /* 0x001fca00078ff8ff */
[----:B------:R0:W-:Y:S01]  /*19b0*/  @!P1 STS.64 [R22], R20 ;  /* 0x0000001416009388 */ /* 0x0001e20000000a00 */
[----:B------:R-:W-:Y:S01]  /*19c0*/  PRMT R33, R19, 0x7632, R33 ;  /* 0x0000763213217816 */ /* 0x000fe20000000021 */
[----:B------:R-:W-:Y:S06]  /*19d0*/  BAR.SYNC.DEFER_BLOCKING 0x0 ;  /* 0x0000000000007b1d */ /* 0x000fec0000010000 */
[----:B------:R-:W-:Y:S05]  /*19e0*/  @P0 BRA `(.L_x_783) ;  /* 0x0000000000440947 */ /* 0x000fea0003800000 */
[----:B------:R-:W1:Y:S01]  /*19f0*/  S2UR UR7, SR_CgaCtaId ;  /* 0x00000000000779c3 */ /* 0x000e620000008800 */
[----:B------:R-:W2:Y:S01]  /*1a00*/  LDCU.64 UR16, c[0x0][0x3b0] ;  /* 0x00007600ff1077ac */ /* 0x000ea20008000a00 */
[----:B0-----:R-:W-:Y:S02]  /*1a10*/  IADD3 R21, PT, PT, R23, UR10, RZ ;  /* 0x0000000a17157c10 */ /* 0x001fe4000fffe0ff */
[----:B------:R-:W-:Y:S01]  /*1a20*/  MOV R20, UR14 ;  /* 0x0000000e00147c02 */ /* 0x000fe20008000f00 */
[----:B------:R-:W-:Y:S01]  /*1a30*/  UMOV UR6, 0x400 ;  /* 0x0000040000067882 */ /* 0x000fe20000000000 */
[----:B------:R-:W-:Y:S01]  /*1a40*/  SHF.L.U32 R21, R21, 0x1, RZ ;  /* 0x0000000115157819 */ /* 0x000fe200000006ff */
[----:B------:R-:W-:Y:S01]  /*1a50*/  UIADD3 UR6, UPT, UPT, UR6, 0x1680, URZ ;  /* 0x0000168006067890 */ /* 0x000fe2000fffe0ff */
[----:B------:R-:W-:Y:S02]  /*1a60*/  MOV R22, UR14 ;  /* 0x0000000e00167c02 */ /* 0x000fe40008000f00 */
[----:B------:R-:W-:-:S02]  /*1a70*/  LEA R21, P1, R20, R21, 0x6 ;  /* 0x0000001514157211 */ /* 0x000fc400078230ff */
[----:B------:R-:W-:-:S04]  /*1a80*/  MOV R20, UR15 ;  /* 0x0000000f00147c02 */ /* 0x000fc80008000f00 */
[----:B------:R-:W-:Y:S02]  /*1a90*/  LEA.HI.X R22, R22, RZ, R20, 0x6, P1 ;  /* 0x000000ff16167211 */ /* 0x000fe400008f3414 */
[----:B--2---:R-:W-:-:S04]  /*1aa0*/  LEA R20, P1, R21, UR16, 0x2 ;  /* 0x0000001015147c11 */ /* 0x004fc8000f8210ff */
[----:B------:R-:W-:Y:S01]  /*1ab0*/  LEA.HI.X R21, R21, UR17, R22, 0x2, P1 ;  /* 0x0000001115157c11 */ /* 0x000fe200088f1416 */
[----:B-1----:R-:W-:-:S06]  /*1ac0*/  ULEA UR6, UR7, UR6, 0x18 ;  /* 0x0000000607067291 */ /* 0x002fcc000f8ec0ff */
[----:B------:R-:W-:-:S06]  /*1ad0*/  LEA R22, R23, UR6, 0x3 ;  /* 0x0000000617167c11 */ /* 0x000fcc000f8e18ff */
[----:B------:R-:W0:Y:S04]  /*1ae0*/  LDS.64 R22, [R22] ;  /* 0x0000000016167984 */ /* 0x000e280000000a00 */
[----:B0-----:R1:W-:Y:S02]  /*1af0*/  STG.E.64 desc[UR12][R20.64], R22 ;  /* 0x0000001614007986 */ /* 0x0013e4000c101b0c */
.L_x_783:
[----:B------:R-:W-:Y:S05]  /*1b00*/  BSYNC.RECONVERGENT B0 ;  /* 0x0000000000007941 */ /* 0x000fea0003800200 */
.L_x_782:
[----:B------:R-:W2:Y:S01]  /*1b10*/  S2UR UR7, SR_CgaCtaId ;  /* 0x00000000000779c3 */ /* 0x000ea20000008800 */
[----:B------:R-:W-:Y:S01]  /*1b20*/  UMOV UR6, 0x400 ;  /* 0x0000040000067882 */ /* 0x000fe20000000000 */
[----:B------:R-:W-:Y:S01]  /*1b30*/  IMAD.HI.U32 R14, R14, -0x77777777, RZ ;  /* 0x888888890e0e7827 */ /* 0x000fe200078e00ff */
[----:B------:R-:W-:Y:S01]  /*1b40*/  UIADD3 UR6, UPT, UPT, UR6, 0x1680, URZ ;  /* 0x0000168006067890 */ /* 0x000fe2000fffe0ff */
[----:B-1----:R-:W3:Y:S01]  /*1b50*/  LDL.LU R23, [R1+0x8] ;  /* 0x0000080001177983 */ /* 0x002ee20000300800 */
[----:B0-----:R-:W-:Y:S02]  /*1b60*/  SHF.L.U32 R21, R18, 0x10, RZ ;  /* 0x0000001012157819 */ /* 0x001fe400000006ff */
[----:B------:R-:W-:Y:S01]  /*1b70*/  LEA.HI R14, R14, -UR10, RZ, 0x1b ;  /* 0x8000000a0e0e7c11 */ /* 0x000fe2000f8fd8ff */
[----:B------:R-:W4:Y:S01]  /*1b80*/  LDL.LU R18, [R1+0x24] ;  /* 0x0000240001127983 */ /* 0x000f220000300800 */
[----:B------:R-:W-:Y:S01]  /*1b90*/  SHF.L.U32 R20, R16, 0x10, RZ ;  /* 0x0000001010147819 */ /* 0x000fe200000006ff */
[----:B--2---:R-:W-:-:S06]  /*1ba0*/  ULEA UR6, UR7, UR6, 0x18 ;  /* 0x0000000607067291 */ /* 0x004fcc000f8ec0ff */
[----:B------:R-:W-:-:S05]  /*1bb0*/  LEA R14, R14, UR6, 0x3 ;  /* 0x000000060e0e7c11 */ /* 0x000fca000f8e18ff */
[----:B------:R-:W0:Y:S01]  /*1bc0*/  LDCU UR6, c[0x0][0x3a0] ;  /* 0x00007400ff0677ac */ /* 0x000e220008000800 */
[----:B------:R-:W0:Y:S01]  /*1bd0*/  LDS.64 R14, [R14] ;  /* 0x000000000e0e7984 */ /* 0x000e220000000a00 */
[----:B------:R-:W-:Y:S02]  /*1be0*/  SHF.L.U32 R34, R34, 0x10, RZ ;  /* 0x0000001022227819 */ /* 0x000fe400000006ff */
[----:B------:R-:W-:Y:S01]  /*1bf0*/  SHF.L.U32 R35, R35, 0x10, RZ ;  /* 0x0000001023237819 */ /* 0x000fe200000006ff */
[----:B0-----:R-:W-:Y:S01]  /*1c00*/  FADD.FTZ R15, R15, UR6 ;  /* 0x000000060f0f7e21 */ /* 0x001fe20008010000 */
[--C-:B------:R-:W-:Y:S01]  /*1c10*/  FADD.FTZ R28, R28, -R14.reuse ;  /* 0x8000000e1c1c7221 */ /* 0x100fe20000010000 */
[----:B------:R-:W-:Y:S01]  /*1c20*/  FADD.FTZ R0, R0, -R14 ;  /* 0x8000000e00007221 */ /* 0x000fe20000010000 */
[----:B------:R-:W4:Y:S03]  /*1c30*/  LDCU.64 UR6, c[0x0][0x380] ;  /* 0x00007000ff0677ac */ /* 0x000f260008000a00 */
[----:B------:R-:W0:Y:S02]  /*1c40*/  MUFU.RSQ R15, R15 ;  /* 0x0000000f000f7308 */ /* 0x000e240000001400 */
[----:B0-----:R-:W-:-:S04]  /*1c50*/  FMUL.FTZ R28, R15, R28 ;  /* 0x0000001c0f1c7220 */ /* 0x001fc80000410000 */
[----:B------:R-:W-:Y:S02]  /*1c60*/  FFMA.FTZ R16, R28, R34, R35 ;  /* 0x000000221c107223 */ /* 0x000fe40000010023 */
[----:B------:R-:W2:Y:S04]  /*1c70*/  LDL.LU R28, [R1+0x14] ;  /* 0x00001400011c7983 */ /* 0x000ea80000300800 */
[----:B------:R0:W-:Y:S04]  /*1c80*/  STL [R1+0x38], R35 ;  /* 0x0000382301007387 */ /* 0x0001e80000100800 */
[----:B0-----:R-:W5:Y:S01]  /*1c90*/  LDL.LU R35, [R1+0x28] ;  /* 0x0000280001237983 */ /* 0x001f620000300800 */
[----:B------:R-:W-:Y:S01]  /*1ca0*/  FMUL.FTZ R0, R15, R0 ;  /* 0x000000000f007220 */ /* 0x000fe20000410000 */
[----:B------:R-:W-:-:S03]  /*1cb0*/  FADD.FTZ R27, R27, -R14 ;  /* 0x8000000e1b1b7221 */ /* 0x000fc60000010000 */
[----:B------:R-:W-:Y:S01]  /*1cc0*/  FFMA.FTZ R0, R0, R20, R21 ;  /* 0x0000001400007223 */ /* 0x000fe20000010015 */
[----:B------:R-:W-:Y:S01]  /*1cd0*/  FADD.FTZ R26, R26, -R14 ;  /* 0x8000000e1a1a7221 */ /* 0x000fe20000010000 */
[----:B------:R-:W-:Y:S02]  /*1ce0*/  SHF.L.U32 R22, R19, 0x10, RZ ;  /* 0x0000001013167819 */ /* 0x000fe400000006ff */
[----:B------:R-:W-:Y:S02]  /*1cf0*/  SHF.L.U32 R32, R32, 0x10, RZ ;  /* 0x0000001020207819 */ /* 0x000fe400000006ff */
[----:B------:R-:W-:Y:S01]  /*1d00*/  F2FP.BF16.F32.PACK_AB R16, R16, R0 ;  /* 0x000000001010723e */ /* 0x000fe200000010ff */
[----:B------:R-:W-:Y:S01]  /*1d10*/  FMUL.FTZ R19, R15, R26 ;  /* 0x0000001a0f137220 */ /* 0x000fe20000410000 */
[----:B------:R-:W-:Y:S01]  /*1d20*/  SHF.L.U32 R0, R17, 0x10, RZ ;  /* 0x0000001011007819 */ /* 0x000fe200000006ff */
[----:B------:R-:W-:Y:S01]  /*1d30*/  FMUL.FTZ R17, R15, R27 ;  /* 0x0000001b0f117220 */ /* 0x000fe20000410000 */
[----:B------:R-:W-:-:S03]  /*1d40*/  SHF.L.U32 R33, R33, 0x10, RZ ;  /* 0x0000001021217819 */ /* 0x000fc600000006ff */
[----:B------:R-:W-:Y:S02]  /*1d50*/  FFMA.FTZ R17, R17, R0, R22 ;  /* 0x0000000011117223 */ /* 0x000fe40000010016 */
[----:B------:R-:W-:-:S05]  /*1d60*/  FFMA.FTZ R19, R19, R32, R33 ;  /* 0x0000002013137223 */ /* 0x000fca0000010021 */
[----:B------:R-:W-:Y:S02]  /*1d70*/  F2FP.BF16.F32.PACK_AB R17, R19, R17 ;  /* 0x000000111311723e */ /* 0x000fe400000010ff */
[----:B----4-:R-:W-:-:S04]  /*1d80*/  IADD3 R18, P1, PT, R18, UR6, RZ ;  /* 0x0000000612127c10 */ /* 0x010fc8000ff3e0ff */
[----:B-----5:R-:W-:Y:S01]  /*1d90*/  IADD3.X R19, PT, PT, R35, UR7, RZ, P1, !PT ;  /* 0x0000000723137c10 */ /* 0x020fe20008ffe4ff */
[--C-:B------:R-:W-:Y:S01]  /*1da0*/  FADD.FTZ R36, R36, -R14.reuse ;  /* 0x8000000e24247221 */ /* 0x100fe20000010000 */
[----:B------:R-:W4:Y:S01]  /*1db0*/  LDL.LU R35, [R1+0x18] ;  /* 0x0000180001237983 */ /* 0x000f220000300800 */
[--C-:B------:R-:W-:Y:S01]  /*1dc0*/  FADD.FTZ R2, R2, -R14.reuse ;  /* 0x8000000e02027221 */ /* 0x100fe20000010000 */
[--C-:B------:R-:W-:Y:S01]  /*1dd0*/  FADD.FTZ R6, R6, -R14.reuse ;  /* 0x8000000e06067221 */ /* 0x100fe20000010000 */
[--C-:B------:R-:W-:Y:S01]  /*1de0*/  FADD.FTZ R10, R10, -R14.reuse ;  /* 0x8000000e0a0a7221 */ /* 0x100fe20000010000 */
[----:B------:R2:W-:Y:S01]  /*1df0*/  STG.E.64 desc[UR12][R18.64], R16 ;  /* 0x0000001012007986 */ /* 0x0005e2000c101b0c */
        /* <DEDUP_REMOVED lines=13> */
[--C-:B--2---:R-:W-:Y:S01]  /*1ed0*/  FADD.FTZ R16, R28, -R14.reuse ;  /* 0x8000000e1c107221 */ /* 0x104fe20000010000 */
[--C-:B------:R-:W-:Y:S01]  /*1ee0*/  FADD.FTZ R24, R24, -R14.reuse ;  /* 0x8000000e18187221 */ /* 0x100fe20000010000 */
[----:B------:R-:W2:Y:S01]  /*1ef0*/  LDL.LU R28, [R1+0x10] ;  /* 0x00001000011c7983 */ /* 0x000ea20000300800 */
[--C-:B---3--:R-:W-:Y:S01]  /*1f00*/  FADD.FTZ R17, R23, -R14.reuse ;  /* 0x8000000e17117221 */ /* 0x108fe20000010000 */
[C---:B------:R-:W-:Y:S01]  /*1f10*/  FMUL.FTZ R16, R15.reuse, R16 ;  /* 0x000000100f107220 */ /* 0x040fe20000410000 */
[C---:B------:R-:W-:Y:S01]  /*1f20*/  FMUL.FTZ R36, R15.reuse, R36 ;  /* 0x000000240f247220 */ /* 0x040fe20000410000 */
[C---:B------:R-:W-:Y:S01]  /*1f30*/  FMUL.FTZ R2, R15.reuse, R2 ;  /* 0x000000020f027220 */ /* 0x040fe20000410000 */
[C---:B------:R-:W-:Y:S01]  /*1f40*/  FMUL.FTZ R17, R15.reuse, R17 ;  /* 0x000000110f117220 */ /* 0x040fe20000410000 */
[C---:B------:R-:W-:Y:S01]  /*1f50*/  FMUL.FTZ R6, R15.reuse, R6 ;  /* 0x000000060f067220 */ /* 0x040fe20000410000 */
[C---:B------:R-:W-:Y:S01]  /*1f60*/  FMUL.FTZ R10, R15.reuse, R10 ;  /* 0x0000000a0f0a7220 */ /* 0x040fe20000410000 */
[----:B------:R-:W-:Y:S01]  /*1f70*/  FMUL.FTZ R13, R15, R13 ;  /* 0x0000000d0f0d7220 */ /* 0x000fe20000410000 */
[----:B------:R-:W3:Y:S01]  /*1f80*/  LDL.LU R23, [R1+0xc] ;  /* 0x00000c0001177983 */ /* 0x000ee20000300800 */
[C-C-:B------:R-:W-:Y:S01]  /*1f90*/  FFMA.FTZ R16, R20.reuse, R16, R21.reuse ;  /* 0x0000001014107223 */ /* 0x140fe20000010015 */
[C-C-:B------:R-:W-:Y:S01]  /*1fa0*/  FFMA.FTZ R17, R20.reuse, R17, R21.reuse ;  /* 0x0000001114117223 */ /* 0x140fe20000010015 */
[C-C-:B------:R-:W-:Y:S01]  /*1fb0*/  FFMA.FTZ R36, R20.reuse, R36, R21.reuse ;  /* 0x0000002414247223 */ /* 0x140fe20000010015 */
[----:B------:R-:W5:Y:S01]  /*1fc0*/  LDL.LU R26, [R1+0x4] ;  /* 0x00000400011a7983 */ /* 0x000f620000300800 */
[C-C-:B------:R-:W-:Y:S01]  /*1fd0*/  FFMA.FTZ R2, R20.reuse, R2, R21.reuse ;  /* 0x0000000214027223 */ /* 0x140fe20000010015 */
[C-C-:B------:R-:W-:Y:S01]  /*1fe0*/  FFMA.FTZ R6, R20.reuse, R6, R21.reuse ;  /* 0x0000000614067223 */ /* 0x140fe20000010015 */
[C-C-:B------:R-:W-:Y:S01]  /*1ff0*/  FFMA.FTZ R10, R20.reuse, R10, R21.reuse ;  /* 0x0000000a140a7223 */ /* 0x140fe20000010015 */
[----:B------:R-:W-:Y:S01]  /*2000*/  FFMA.FTZ R13, R20, R13, R21 ;  /* 0x0000000d140d7223 */ /* 0x000fe20000010015 */
[----:B------:R-:W5:Y:S01]  /*2010*/  LDL.LU R27, [R1] ;  /* 0x00000000011b7983 */ /* 0x000f620000300800 */
[--C-:B------:R-:W-:Y:S01]  /*2020*/  FADD.FTZ R25, R25, -R14.reuse ;  /* 0x8000000e19197221 */ /* 0x100fe20000010000 */
[----:B------:R-:W0:Y:S01]  /*2030*/  LDCU.64 UR6, c[0x0][0x3a8] ;  /* 0x00007500ff0677ac */ /* 0x000e220008000a00 */
[--C-:B----4-:R-:W-:Y:S01]  /*2040*/  FADD.FTZ R20, R35, -R14.reuse ;  /* 0x8000000e23147221 */ /* 0x110fe20000010000 */
[----:B--2---:R-:W-:-:S02]  /*2050*/  FADD.FTZ R21, R28, -R14 ;  /* 0x8000000e1c157221 */ /* 0x004fc40000010000 */
[----:B------:R-:W2:Y:S04]  /*2060*/  LDL.LU R28, [R1+0x1c] ;  /* 0x00001c00011c7983 */ /* 0x000ea80000300800 */
[----:B------:R-:W4:Y:S01]  /*2070*/  LDL.LU R35, [R1+0x20] ;  /* 0x0000200001237983 */ /* 0x000f220000300800 */
[--C-:B---3--:R-:W-:Y:S01]  /*2080*/  FADD.FTZ R23, R23, -R14.reuse ;  /* 0x8000000e17177221 */ /* 0x108fe20000010000 */
[--C-:B-----5:R-:W-:Y:S01]  /*2090*/  FADD.FTZ R26, R26, -R14.reuse ;  /* 0x8000000e1a1a7221 */ /* 0x120fe20000010000 */
[--C-:B------:R-:W-:Y:S01]  /*20a0*/  FADD.FTZ R27, R27, -R14.reuse ;  /* 0x8000000e1b1b7221 */ /* 0x100fe20000010000 */
[--C-:B--2---:R-:W-:Y:S01]  /*20b0*/  FADD.FTZ R28, R28, -R14.reuse ;  /* 0x8000000e1c1c7221 */ /* 0x104fe20000010000 */
[----:B----4-:R-:W-:Y:S02]  /*20c0*/  FADD.FTZ R14, R35, -R14 ;  /* 0x8000000e230e7221 */ /* 0x010fe40000010000 */
[----:B------:R-:W2:Y:S01]  /*20d0*/  LDL.LU R35, [R1+0x38] ;  /* 0x0000380001237983 */ /* 0x000ea20000300800 */
        /* <DEDUP_REMOVED lines=21> */
[--C-:B------:R-:W-:Y:S01]  /*2230*/  FFMA.FTZ R27, R0, R27, R22.reuse ;  /* 0x0000001b001b7223 */ /* 0x100fe20000010016 */
[--C-:B------:R-:W-:Y:S01]  /*2240*/  FFMA.FTZ R37, R32, R37, R33.reuse ;  /* 0x0000002520257223 */ /* 0x100fe20000010021 */
[--C-:B------:R-:W-:Y:S01]  /*2250*/  FFMA.FTZ R4, R0, R4, R22.reuse ;  /* 0x0000000400047223 */ /* 0x100fe20000010016 */
[--C-:B------:R-:W-:Y:S01]  /*2260*/  FFMA.FTZ R15, R32, R5, R33.reuse ;  /* 0x00000005200f7223 */ /* 0x100fe20000010021 */
[--C-:B------:R-:W-:Y:S01]  /*2270*/  FFMA.FTZ R21, R0, R21, R22.reuse ;  /* 0x0000001500157223 */ /* 0x100fe20000010016 */
[--C-:B------:R-:W-:Y:S01]  /*2280*/  FFMA.FTZ R23, R32, R23, R33.reuse ;  /* 0x0000001720177223 */ /* 0x100fe20000010021 */
[C-C-:B------:R-:W-:Y:S01]  /*2290*/  FFMA.FTZ R30, R0.reuse, R30, R22.reuse ;  /* 0x0000001e001e7223 */ /* 0x140fe20000010016 */
[C-C-:B------:R-:W-:Y:S01]  /*22a0*/  FFMA.FTZ R8, R0.reuse, R8, R22.reuse ;  /* 0x0000000800087223 */ /* 0x140fe20000010016 */
[C-C-:B------:R-:W-:Y:S01]  /*22b0*/  FFMA.FTZ R12, R0.reuse, R12, R22.reuse ;  /* 0x0000000c000c7223 */ /* 0x140fe20000010016 */
[----:B------:R-:W-:Y:S01]  /*22c0*/  FFMA.FTZ R25, R0, R25, R22 ;  /* 0x0000001900197223 */ /* 0x000fe20000010016 */
[C-C-:B------:R-:W-:Y:S01]  /*22d0*/  FFMA.FTZ R29, R32.reuse, R29, R33.reuse ;  /* 0x0000001d201d7223 */ /* 0x140fe20000010021 */
[C-C-:B------:R-:W-:Y:S01]  /*22e0*/  FFMA.FTZ R9, R32.reuse, R9, R33.reuse ;  /* 0x0000000920097223 */ /* 0x140fe20000010021 */
[C-C-:B------:R-:W-:Y:S01]  /*22f0*/  FFMA.FTZ R5, R32.reuse, R28, R33.reuse ;  /* 0x0000001c20057223 */ /* 0x140fe20000010021 */
[----:B------:R-:W-:Y:S01]  /*2300*/  FFMA.FTZ R14, R32, R14, R33 ;  /* 0x0000000e200e7223 */ /* 0x000fe20000010021 */
[----:B------:R-:W-:-:S02]  /*2310*/  F2FP.BF16.F32.PACK_AB R27, R37, R27 ;  /* 0x0000001b251b723e */ /* 0x000fc400000010ff */
[----:B------:R-:W-:Y:S02]  /*2320*/  F2FP.BF16.F32.PACK_AB R21, R23, R21 ;  /* 0x000000151715723e */ /* 0x000fe400000010ff */
[----:B------:R-:W-:Y:S02]  /*2330*/  F2FP.BF16.F32.PACK_AB R37, R29, R30 ;  /* 0x0000001e1d25723e */ /* 0x000fe400000010ff */
[----:B------:R-:W-:Y:S02]  /*2340*/  F2FP.BF16.F32.PACK_AB R5, R5, R12 ;  /* 0x0000000c0505723e */ /* 0x000fe400000010ff */
[----:B------:R-:W-:Y:S01]  /*2350*/  F2FP.BF16.F32.PACK_AB R25, R14, R25 ;  /* 0x000000190e19723e */ /* 0x000fe200000010ff */
[----:B0-----:R-:W-:Y:S02]  /*2360*/  USHF.L.U32 UR9, UR6, 0x1, URZ ;  /* 0x0000000106097899 */ /* 0x001fe400080006ff */
[----:B------:R-:W-:Y:S02]  /*2370*/  USHF.L.U64.HI UR7, UR6, 0x1, UR7 ;  /* 0x0000000106077899 */ /* 0x000fe40008010207 */
[----:B------:R-:W-:-:S04]  /*2380*/  UISETP.GE.U32.AND UP0, UPT, UR8, UR9, UPT ;  /* 0x000000090800728c */ /* 0x000fc8000bf06070 */
[----:B------:R-:W-:Y:S02]  /*2390*/  UISETP.GE.AND.EX UP0, UPT, UR5, UR7, UPT, UP0 ;  /* 0x000000070500728c */ /* 0x000fe4000bf06300 */
[----:B------:R-:W-:Y:S01]  /*23a0*/  ULOP3.LUT UR4, UR4, 0x1, URZ, 0x3c, !UPT ;  /* 0x0000000104047892 */ /* 0x000fe2000f8e3cff */
[C-C-:B--2---:R-:W-:Y:S01]  /*23b0*/  FFMA.FTZ R3, R34.reuse, R3, R35.reuse ;  /* 0x0000000322037223 */ /* 0x144fe20000010023 */
[C-C-:B------:R-:W-:Y:S01]  /*23c0*/  FFMA.FTZ R7, R34.reuse, R7, R35.reuse ;  /* 0x0000000722077223 */ /* 0x140fe20000010023 */
[C-C-:B------:R-:W-:Y:S01]  /*23d0*/  FFMA.FTZ R20, R34.reuse, R20, R35.reuse ;  /* 0x0000001422147223 */ /* 0x140fe20000010023 */
        /* <DEDUP_REMOVED lines=21> */
[----:B------:R-:W-:Y:S05]  /*2530*/  EXIT ;  /* 0x000000000000794d */ /* 0x000fea0003800000 */
.L_x_785:
        /* <DEDUP_REMOVED lines=12> */
.L_x_1853:


//--------------------- .text._ZN13group_norm_v214gn_cuda_kernelI13__nv_bfloat16Li480ELi1ELi32ELi60ELi256ELb0ELi32ELi960ELi960ELi4ELb1ELi18ELb0ELb0ENS_16CompileConditionILi1000EEEEEvPT_PKS4_S7_S7_flPfS8_Pj --------------------------
	.section	.text._ZN13group_norm_v214gn_cuda_kernelI13__nv_bfloat16Li480ELi1ELi32ELi60ELi256ELb0ELi32ELi960ELi960ELi4ELb1ELi18ELb0ELb0ENS_16CompileConditionILi1000EEEEEvPT_PKS4_S7_S7_flPfS8_Pj,"ax",@progbits
	.align	128
        .global         _ZN13group_norm_v214gn_cuda_kernelI13__nv_bfloat16Li480ELi1ELi32ELi60ELi256ELb0ELi32ELi960ELi960ELi4ELb1ELi18ELb0ELb0ENS_16CompileConditionILi1000EEEEEvPT_PKS4_S7_S7_flPfS8_Pj
        .type           _ZN13group_norm_v214gn_cuda_kernelI13__nv_bfloat16Li480ELi1ELi32ELi60ELi256ELb0ELi32ELi960ELi960ELi4ELb1ELi18ELb0ELb0ENS_16CompileConditionILi1000EEEEEvPT_PKS4_S7_S7_flPfS8_Pj,@function
        .size           _ZN13group_norm_v214gn_cuda_kernelI13__nv_bfloat16Li480ELi1ELi32ELi60ELi256ELb0ELi32ELi960ELi960ELi4ELb1ELi18ELb0ELb0ENS_16CompileConditionILi1000EEEEEvPT_PKS4_S7_S7_flPfS8_Pj,(.L_x_1854 - _ZN13group_norm_v214gn_cuda_kernelI13__nv_bfloat16Li480ELi1ELi32ELi60ELi256ELb0ELi32ELi960ELi960ELi4ELb1ELi18ELb0ELb0ENS_16CompileConditionILi1000EEEEEvPT_PKS4_S7_S7_flPfS8_Pj)
        .other          _ZN13group_norm_v214gn_cuda_kernelI13__nv_bfloat16Li480ELi1ELi32ELi60ELi256ELb0ELi32ELi960ELi960ELi4ELb1ELi18ELb0ELb0ENS_16CompileConditionILi1000EEEEEvPT_PKS4_S7_S7_flPfS8_Pj,@"STO_CUDA_ENTRY STV_DEFAULT"
_ZN13group_norm_v214gn_cuda_kernelI13__nv_bfloat16Li480ELi1ELi32ELi60ELi256ELb0ELi32ELi960ELi960ELi4ELb1ELi18ELb0ELb0ENS_16CompileConditionILi1000EEEEEvPT_PKS4_S7_S7_flPfS8_Pj:
.text._ZN13group_norm_v214gn_cuda_kernelI13__nv_bfloat16Li480ELi1ELi32ELi60ELi256ELb0ELi32ELi960ELi960ELi4ELb1ELi18ELb0ELb0ENS_16CompileConditionILi1000EEEEEvPT_PKS4_S7_S7_flPfS8_Pj:
        /* <DEDUP_REMOVED lines=9> */
[----:B------:R-:W1:Y:S01]  /*0090*/  S2UR UR10, SR_CgaCtaId ;  /* 0x00000000000a79c3 */ /* 0x000e620000008800 */
[----:B------:R-:W-:Y:S01]  /*00a0*/  USHF.L.U32 UR6, UR13, 0x4, URZ ;  /* 0x000000040d067899 */ /* 0x000fe200080006ff */
[----:B------:R-:W2:Y:S01]  /*00b0*/  S2R R37, SR_CTAID.X ;  /* 0x0000000000257919 */ /* 0x000ea20000002500 */
[----:B------:R-:W-:Y:S02]  /*00c0*/  ULOP3.LUT UR5, UR13, 0x1, URZ, 0xc0, !UPT ;  /* 0x000000010d057892 */ /* 0x000fe4000f8ec0ff */
[----:B------:R-:W-:Y:S02]  /*00d0*/  ULOP3.LUT UR8, UR6, 0x10, URZ, 0xc0, !UPT ;  /* 0x0000001006087892 */ /* 0x000fe4000f8ec0ff */
[----:B------:R-:W-:Y:S01]  /*00e0*/  UIMAD UR5, UR5, 0x3c0, URZ ;  /* 0x000003c0050578a4 */ /* 0x000fe2000f8e02ff */
[----:B------:R-:W3:Y:S01]  /*00f0*/  LDC.64 R26, c[0x0][0x3b0] ;  /* 0x0000ec00ff1a7b82 */ /* 0x000ee20000000a00 */
[----:B------:R-:W-:Y:S01]  /*0100*/  UMOV UR9, 0x400 ;  /* 0x0000040000097882 */ /* 0x000fe20000000000 */
[----:B------:R-:W-:Y:S01]  /*0110*/  UMOV UR11, UR4 ;  /* 0x00000004000b7c82 */ /* 0x000fe20008000000 */
[----:B------:R-:W4:Y:S02]  /*0120*/  LDCU.64 UR14, c[0x0][0x358] ;  /* 0x00006b00ff0e77ac */ /* 0x000f240008000a00 */
[----:B------:R-:W-:Y:S01]  /*0130*/  MOV R5, UR5 ;  /* 0x0000000500057c02 */ /* 0x000fe20008000f00 */
[----:B------:R-:W0:Y:S02]  /*0140*/  LDCU UR16, c[0x0][0x374] ;  /* 0x00006e80ff1077ac */ /* 0x000e240008000800 */
[----:B------:R-:W5:Y:S01]  /*0150*/  LDC.64 R116, c[0x0][0x390] ;  /* 0x0000e400ff747b82 */ /* 0x000f620000000a00 */
[----:B------:R-:W-:Y:S01]  /*0160*/  UMOV UR4, URZ ;  /* 0x000000ff00047c82 */ /* 0x000fe20008000000 */
[----:B-1----:R-:W-:-:S06]  /*0170*/  ULEA UR6, UR10, UR9, 0x18 ;  /* 0x000000090a067291 */ /* 0x002fcc000f8ec0ff */
[----:B------:R-:W1:Y:S01]  /*0180*/  LDC.64 R114, c[0x0][0x398] ;  /* 0x0000e600ff727b82 */ /* 0x000e620000000a00 */
[----:B------:R-:W-:Y:S01]  /*0190*/  UIADD3 UR9, UPT, UPT, UR9, 0x1680, URZ ;  /* 0x0000168009097890 */ /* 0x000fe2000fffe0ff */
[----:B------:R-:W-:-:S03]  /*01a0*/  MOV R38, UR6 ;  /* 0x0000000600267c02 */ /* 0x000fc60008000f00 */
[----:B------:R-:W-:Y:S01]  /*01b0*/  ULEA UR9, UR10, UR9, 0x18 ;  /* 0x000000090a097291 */ /* 0x000fe2000f8ec0ff */
[C---:B0-----:R-:W-:Y:S02]  /*01c0*/  LOP3.LUT R4, R2.reuse, 0xffff, RZ, 0xc0, !PT ;  /* 0x0000ffff02047812 */ /* 0x041fe400078ec0ff */
[----:B------:R-:W-:Y:S01]  /*01d0*/  LEA.HI R0, R2, UR8, RZ, 0x1f ;  /* 0x0000000802007c11 */ /* 0x000fe2000f8ff8ff */
[----:B------:R-:W0:Y:S01]  /*01e0*/  LDCU.64 UR6, c[0x0][0x3c0] ;  /* 0x00007800ff0677ac */ /* 0x000e220008000a00 */
[----:B--2---:R-:W-:Y:S01]  /*01f0*/  SHF.L.U32 R3, R37, 0x1, RZ ;  /* 0x0000000125037819 */ /* 0x004fe200000006ff */
[----:B------:R-:W-:Y:S01]  /*0200*/  IMAD R20, R4, 0x8889, RZ ;  /* 0x0000888904147824 */ /* 0x000fe200078e02ff */
[----:B------:R-:W-:Y:S01]  /*0210*/  SHF.L.U32 R4, R2, 0x3, RZ ;  /* 0x0000000302047819 */ /* 0x000fe200000006ff */
[----:B------:R-:W-:Y:S01]  /*0220*/  IMAD R0, R0, 0x3c, -R5 ;  /* 0x0000003c00007824 */ /* 0x000fe200078e0a05 */
[----:B------:R-:W-:Y:S02]  /*0230*/  LOP3.LUT R3, R3, 0xe, RZ, 0xc0, !PT ;  /* 0x0000000e03037812 */ /* 0x000fe400078ec0ff */
[----:B------:R-:W-:-:S02]  /*0240*/  SHF.R.U32.HI R20, RZ, 0x17, R20 ;  /* 0x00000017ff147819 */ /* 0x000fc40000011614 */
[C---:B------:R-:W-:Y:S02]  /*0250*/  IADD3 R3, PT, PT, R4.reuse, R3, RZ ;  /* 0x0000000304037210 */ /* 0x040fe40007ffe0ff */
[----:B------:R-:W-:Y:S02]  /*0260*/  LOP3.LUT R19, R4, 0x8, RZ, 0xc0, !PT ;  /* 0x0000000804137812 */ /* 0x000fe400078ec0ff */
[----:B------:R-:W-:Y:S02]  /*0270*/  SHF.R.U32.HI R4, RZ, 0x2, R0 ;  /* 0x00000002ff047819 */ /* 0x000fe40000011600 */
[C---:B------:R-:W-:Y:S02]  /*0280*/  IADD3 R5, PT, PT, R0.reuse, 0x4, RZ ;  /* 0x0000000400057810 */ /* 0x040fe40007ffe0ff */
[----:B------:R-:W-:Y:S01]  /*0290*/  IADD3 R6, PT, PT, R0, 0x8, RZ ;  /* 0x0000000800067810 */ /* 0x000fe20007ffe0ff */
[----:B------:R-:W-:Y:S01]  /*02a0*/  IMAD R4, R4, 0x18, R38 ;  /* 0x0000001804047824 */ /* 0x000fe200078e0226 */
[C---:B------:R-:W-:Y:S01]  /*02b0*/  IADD3 R8, PT, PT, R0.reuse, 0xc, RZ ;  /* 0x0000000c00087810 */ /* 0x040fe20007ffe0ff */
[----:B0-----:R-:W-:Y:S01]  /*02c0*/  UIMAD.WIDE.U32 UR6, UR13, 0x4, UR6 ;  /* 0x000000040d0678a5 */ /* 0x001fe2000f8e0006 */
        /* <DEDUP_REMOVED lines=9> */
[----:B------:R-:W-:Y:S02]  /*0360*/  IADD3 R32, PT, PT, R0, 0x34, RZ ;  /* 0x0000003400207810 */ /* 0x000fe40007ffe0ff */
[----:B------:R-:W-:Y:S02]  /*0370*/  PRMT R34, R20, 0x9910, RZ ;  /* 0x0000991014227816 */ /* 0x000fe400000000ff */
[----:B------:R-:W-:Y:S02]  /*0380*/  IADD3 R0, PT, PT, R0, 0x38, RZ ;  /* 0x0000003800007810 */ /* 0x000fe40007ffe0ff */
[----:B------:R-:W-:-:S02]  /*0390*/  SHF.R.U32.HI R21, RZ, 0x2, R18 ;  /* 0x00000002ff157819 */ /* 0x000fc40000011612 */
[----:B------:R-:W-:Y:S01]  /*03a0*/  SHF.R.U32.HI R35, RZ, 0x2, R0 ;  /* 0x00000002ff237819 */ /* 0x000fe20000011600 */
[----:B------:R-:W-:Y:S01]  /*03b0*/  IMAD R0, R34, 0xf0, RZ ;  /* 0x000000f022007824 */ /* 0x000fe200078e02ff */
        /* <DEDUP_REMOVED lines=8> */
[----:B------:R-:W-:Y:S01]  /*0440*/  IMAD R10, R9, 0x18, R38 ;  /* 0x00000018090a7824 */ /* 0x000fe200078e0226 */
        /* <DEDUP_REMOVED lines=15> */
[----:B------:R-:W-:Y:S01]  /*0540*/  PRMT R21, R0, 0x7710, RZ ;  /* 0x0000771000157816 */ /* 0x000fe200000000ff */
[--C-:B------:R-:W-:Y:S01]  /*0550*/  IMAD R30, R29, 0x18, R38.reuse ;  /* 0x000000181d1e7824 */ /* 0x100fe200078e0226 */
[----:B------:R-:W-:Y:S01]  /*0560*/  IADD3 R5, PT, PT, R19, R6, RZ ;  /* 0x0000000613057210 */ /* 0x000fe20007ffe0ff */
[--C-:B------:R-:W-:Y:S01]  /*0570*/  IMAD R32, R31, 0x18, R38.reuse ;  /* 0x000000181f207824 */ /* 0x100fe200078e0226 */
[----:B------:R-:W-:Y:S01]  /*0580*/  IADD3 R0, PT, PT, R21, R2, RZ ;  /* 0x0000000215007210 */ /* 0x000fe20007ffe0ff */
[----:B------:R-:W-:Y:S01]  /*0590*/  IMAD R34, R33, 0x18, R38 ;  /* 0x0000001821227824 */ /* 0x000fe200078e0226 */
        /* <DEDUP_REMOVED lines=13> */
[----:B------:R-:W-:Y:S02]  /*0670*/  IADD3 R18, PT, PT, R19, R36, RZ ;  /* 0x0000002413127210 */ /* 0x000fe40007ffe0ff */
[----:B------:R-:W-:Y:S02]  /*0680*/  LOP3.LUT R0, R0, 0xffff, RZ, 0xc0, !PT ;  /* 0x0000ffff00007812 */ /* 0x000fe400078ec0ff */
[C---:B------:R-:W-:Y:S02]  /*0690*/  SHF.L.U32 R19, R37.reuse, 0x5, RZ ;  /* 0x0000000525137819 */ /* 0x040fe400000006ff */
[----:B------:R-:W-:Y:S01]  /*06a0*/  LOP3.LUT P0, RZ, R37, 0x7, RZ, 0xc0, !PT ;  /* 0x0000000725ff7812 */ /* 0x000fe2000780c0ff */
[----:B------:R-:W-:Y:S01]  /*06b0*/  IMAD R21, R0, 0x18, R38 ;  /* 0x0000001800157824 */ /* 0x000fe200078e0226 */
[----:B------:R-:W-:Y:S02]  /*06c0*/  LOP3.LUT R19, R19, 0xe0, RZ, 0xc0, !PT ;  /* 0x000000e013137812 */ /* 0x000fe400078ec0ff */
[----:B---3--:R-:W-:-:S02]  /*06d0*/  ISETP.EQ.U32.AND P2, PT, R26, RZ, PT ;  /* 0x000000ff1a00720c */ /* 0x008fc40003f42070 */
[C---:B------:R-:W-:Y:S02]  /*06e0*/  IADD3 R19, PT, PT, R20.reuse, R19, RZ ;  /* 0x0000001314137210 */ /* 0x040fe40007ffe0ff */
[----:B------:R-:W-:Y:S02]  /*06f0*/  LEA R20, R20, R21, 0x3 ;  /* 0x0000001514147211 */ /* 0x000fe400078e18ff */
[----:B------:R-:W-:Y:S01]  /*0700*/  LEA R21, R0, UR5, 0x2 ;  /* 0x0000000500157c11 */ /* 0x000fe2000f8e10ff */
[----:B------:R-:W-:Y:S01]  /*0710*/  UMOV UR5, URZ ;  /* 0x000000ff00057c82 */ /* 0x000fe20008000000 */
[----:B------:R-:W-:Y:S02]  /*0720*/  IADD3 R25, PT, PT, R2, UR9, RZ ;  /* 0x0000000902197c10 */ /* 0x000fe4000fffe0ff */
[C---:B------:R-:W-:Y:S01]  /*0730*/  LOP3.LUT R0, R21.reuse, 0xffff, RZ, 0xc0, !PT ;  /* 0x0000ffff15007812 */ /* 0x040fe200078ec0ff */
[----:B-----5:R-:W-:Y:S01]  /*0740*/  IMAD.WIDE.U32 R116, R21, 0x2, R116 ;  /* 0x0000000215747825 */ /* 0x020fe200078e0074 */
[----:B------:R-:W-:-:S02]  /*0750*/  ISETP.NE.AND P1, PT, R37, RZ, PT ;  /* 0x000000ff2500720c */ /* 0x000fc40003f25270 */
[----:B------:R-:W-:Y:S01]  /*0760*/  ISETP.EQ.OR.EX P0, PT, R27, RZ, P0, P2 ;  /* 0x000000ff1b00720c */ /* 0x000fe20000702720 */
[----:B------:R-:W-:Y:S01]  /*0770*/  IMAD R0, R0, 0x889, RZ ;  /* 0x0000088900007824 */ /* 0x000fe200078e02ff */
[----:B------:R-:W-:Y:S01]  /*0780*/  MOV R22, 0x7ffffff9 ;  /* 0x7ffffff900167802 */ /* 0x000fe20000000f00 */
[C---:B------:R-:W-:Y:S01]  /*0790*/  IMAD R25, R2.reuse, 0x7, R25 ;  /* 0x0000000702197824 */ /* 0x040fe200078e0219 */
[C---:B------:R-:W-:Y:S01]  /*07a0*/  SHF.L.U32 R23, R2.reuse, 0x1, RZ ;  /* 0x0000000102177819 */ /* 0x040fe200000006ff */
[----:B-1----:R-:W-:Y:S01]  /*07b0*/  IMAD.WIDE.U32 R114, R21, 0x2, R114 ;  /* 0x0000000215727825 */ /* 0x002fe200078e0072 */
[----:B------:R-:W-:Y:S02]  /*07c0*/  IADD3 R24, PT, PT, R2, UR8, RZ ;  /* 0x0000000802187c10 */ /* 0x000fe4000fffe0ff */
[----:B------:R-:W-:Y:S02]  /*07d0*/  LEA.HI R26, R0, -UR8, RZ, 0xf ;  /* 0x80000008001a7c11 */ /* 0x000fe4000f8f78ff */
[----:B------:R-:W-:-:S02]  /*07e0*/  SEL R22, R22, 0x1, !P1 ;  /* 0x0000000116167807 */ /* 0x000fc40004800000 */
[----:B------:R-:W-:Y:S02]  /*07f0*/  LOP3.LUT R23, R23, 0xfe, RZ, 0xc0, !PT ;  /* 0x000000fe17177812 */ /* 0x000fe400078ec0ff */
[----:B------:R-:W-:Y:S02]  /*0800*/  ISETP.GT.U32.OR P0, PT, R2, 0xf, P0 ;  /* 0x0000000f0200780c */ /* 0x000fe40000704470 */
[----:B------:R-:W-:Y:S02]  /*0810*/  SHF.L.U32 R24, R24, 0x1, RZ ;  /* 0x0000000118187819 */ /* 0x000fe400000006ff */
[----:B----4-:R-:W-:-:S09]  /*0820*/  LEA R26, R26, UR9, 0x3 ;  /* 0x000000091a1a7c11 */ /* 0x010fd2000f8e18ff */
.L_x_792:
[----:B0-----:R-:W-:Y:S01]  /*0830*/  HFMA2 R29, -RZ, RZ, 0, 0 ;  /* 0x00000000ff1d7431 */ /* 0x001fe200000001ff */
[----:B------:R-:W-:Y:S01]  /*0840*/  MOV R27, UR11 ;  /* 0x0000000b001b7c02 */ /* 0x000fe20008000f00 */
[----:B------:R-:W0:Y:S01]  /*0850*/  LDCU.64 UR18, c[0x0][0x388] ;  /* 0x00007100ff1277ac */ /* 0x000e220008000a00 */
[----:B------:R-:W-:Y:S01]  /*0860*/  MOV R28, R21 ;  /* 0x00000015001c7202 */ /* 0x000fe20000000f00 */
[----:B------:R-:W-:Y:S01]  /*0870*/  IMAD R31, R19, 0x780, RZ ;  /* 0x00000780131f7824 */ /* 0x000fe200078e02ff */
[----:B------:R-:W5:Y:S01]  /*0880*/  LDG.E.64.CONSTANT R54, desc[UR14][R116.64] ;  /* 0x0000000e74367981 */ /* 0x000f62000c1e9b00 */
[----:B------:R-:W-:-:S03]  /*0890*/  UIMAD UR8, UR5, 0x78000, URZ ;  /* 0x00078000050878a4 */ /* 0x000fc6000f8e02ff */
[----:B------:R-:W5:Y:S01]  /*08a0*/  LDG.E.64.CONSTANT R52, desc[UR14][R114.64] ;  /* 0x0000000e72347981 */ /* 0x000f62000c1e9b00 */
[----:B------:R-:W-:-:S03]  /*08b0*/  IMAD.WIDE.U32 R28, R27, 0x78000, R28 ;  /* 0x000780001b1c7825 */ /* 0x000fc600078e001c */
[----:B------:R-:W-:-:S04]  /*08c0*/  IADD3 R31, P1, PT, R31, R28, RZ ;  /* 0x0000001c1f1f7210 */ /* 0x000fc80007f3e0ff */
[----:B------:R-:W-:Y:S02]  /*08d0*/  IADD3.X R28, PT, PT, R29, UR8, RZ, P1, !PT ;  /* 0x000000081d1c7c10 */ /* 0x000fe40008ffe4ff */
[C---:B------:R-:W-:Y:S02]  /*08e0*/  SHF.L.U32 R30, R31.reuse, 0x1, RZ ;  /* 0x000000011f1e7819 */ /* 0x040fe400000006ff */
[----:B------:R-:W-:Y:S02]  /*08f0*/  SHF.L.U64.HI R31, R31, 0x1, R28 ;  /* 0x000000011f1f7819 */ /* 0x000fe4000001021c */
[----:B0-----:R-:W-:-:S04]  /*0900*/  IADD3 R28, P1, PT, R30, UR18, RZ ;  /* 0x000000121e1c7c10 */ /* 0x001fc8000ff3e0ff */
[----:B------:R-:W-:-:S05]  /*0910*/  IADD3.X R29, PT, PT, R31, UR19, RZ, P1, !PT ;  /* 0x000000131f1d7c10 */ /* 0x000fca0008ffe4ff */
[----:B------:R-:W2:Y:S04]  /*0920*/  LDG.E.64.CONSTANT R46, desc[UR14][R28.64] ;  /* 0x0000000e1c2e7981 */ /* 0x000ea8000c1e9b00 */
[----:B------:R-:W3:Y:S04]  /*0930*/  LDG.E.64.CONSTANT R36, desc[UR14][R28.64+0x1e00] ;  /* 0x001e000e1c247981 */ /* 0x000ee8000c1e9b00 */
        /* <DEDUP_REMOVED lines=14> */
[----:B------:R-:W-:-:S02]  /*0a20*/  LOP3.LUT P1, RZ, R2, 0x3e1, RZ, 0xc0, !PT ;  /* 0x000003e102ff7812 */ /* 0x000fc4000782c0ff */
[----:B------:R-:W-:-:S11]  /*0a30*/  ISETP.GT.U32.AND P2, PT, R2, 0x1f, PT ;  /* 0x0000001f0200780c */ /* 0x000fd60003f44070 */
[----:B------:R-:W1:Y:S01]  /*0a40*/  @!P1 LDC.64 R118, c[0x0][0x3b8] ;  /* 0x0000ee00ff769b82 */ /* 0x000e620000000a00 */
        /* <DEDUP_REMOVED lines=8> */
[----:B------:R-:W-:Y:S01]  /*0ad0*/  FFMA.FTZ R39, R32, R32, R39 ;  /* 0x0000002020277223 */ /* 0x000fe20000010027 */
[----:B0-----:R-:W-:Y:S02]  /*0ae0*/  SHF.L.U32 R29, R27, 0x10, RZ ;  /* 0x000000101b1d7819 */ /* 0x001fe400000006ff */
        /* <DEDUP_REMOVED lines=29> */
[--C-:B------:R-:W-:Y:S01]  /*0cc0*/  FFMA.FTZ R37, R45, R45, R38.reuse ;  /* 0x0000002d2d257223 */ /* 0x100fe20000010026 */
        /* <DEDUP_REMOVED lines=182> */
[----:B------:R-:W-:-:S02]  /*1830*/  UIADD3 UR8, UP0, UPT, UR11, 0x9, URZ ;  /* 0x000000090b087890 */ /* 0x000fc4000ff1e0ff */
[----:B------:R-:W-:Y:S01]  /*1840*/  FADD.FTZ R56, R56, R75 ;  /* 0x0000004b38387221 */ /* 0x000fe20000010000 */
[----:B------:R-:W-:Y:S01]  /*1850*/  FFMA.FTZ R57, R75, R75, R58 ;  /* 0x0000004b4b397223 */ /* 0x000fe2000001003a */
[----:B------:R-:W-:Y:S01]  /*1860*/  UIADD3.X UR10, UPT, UPT, URZ, UR5, URZ, UP0, !UPT ;  /* 0x00000005ff0a7290 */ /* 0x000fe200087fe4ff */
[----:B------:R-:W-:Y:S03]  /*1870*/  BSSY.RECONVERGENT B0, `(.L_x_786) ;  /* 0x0000032000007945 */ /* 0x000fe60003800200 */
[----:B------:R0:W-:Y:S01]  /*1880*/  STS.64 [R20], R56 ;  /* 0x0000003814007388 */ /* 0x0001e20000000a00 */
[----:B------:R-:W-:Y:S01]  /*1890*/  CS2R R72, SRZ ;  /* 0x0000000000487805 */ /* 0x000fe2000001ff00 */
        /* <DEDUP_REMOVED lines=8> */
[----:B------:R-:W-:Y:S04]  /*1920*/  LDS.64 R70, [R17] ;  /* 0x0000000011467984 */ /* 0x000fe80000000a00 */
[----:B------:R-:W-:Y:S01]  /*1930*/  LDS.64 R72, [R18] ;  /* 0x0000000012487984 */ /* 0x000fe20000000a00 */
[----:B0-----:R-:W-:Y:S01]  /*1940*/  FADD.FTZ R69, RZ, R56 ;  /* 0x00000038ff457221 */ /* 0x001fe20000010000 */
[----:B------:R-:W-:-:S02]  /*1950*/  FADD.FTZ R68, RZ, R57 ;  /* 0x00000039ff447221 */ /* 0x000fc40000010000 */
        /* <DEDUP_REMOVED lines=10> */
[----:B----4-:R-:W-:Y:S01]  /*1a00*/  FADD.FTZ R69, R69, R64 ;  /* 0x0000004045457221 */ /* 0x010fe20000010000 */
[----:B------:R-:W-:Y:S02]  /*1a10*/  FADD.FTZ R68, R68, R65 ;  /* 0x0000004144447221 */ /* 0x000fe40000010000 */
[----:B------:R-:W4:Y:S01]  /*1a20*/  LDS.64 R64, [R14] ;  /* 0x000000000e407984 */ /* 0x000f220000000a00 */
[----:B------:R-:W-:Y:S01]  /*1a30*/  FADD.FTZ R121, R69, R66 ;  /* 0x0000004245797221 */ /* 0x000fe20000010000 */
[----:B------:R-:W-:Y:S02]  /*1a40*/  FADD.FTZ R120, R68, R67 ;  /* 0x0000004344787221 */ /* 0x000fe40000010000 */
[----:B------:R-:W4:Y:S04]  /*1a50*/  LDS.64 R66, [R15] ;  /* 0x000000000f427984 */ /* 0x000f280000000a00 */
        /* <DEDUP_REMOVED lines=19> */
.L_x_787:
[----:B------:R-:W-:Y:S05]  /*1b90*/  BSYNC.RECONVERGENT B0 ;  /* 0x0000000000007941 */ /* 0x000fea0003800200 */
.L_x_786:
[----:B0-----:R-:W0:Y:S01]  /*1ba0*/  SHFL.BFLY PT, R57, R72, 0x1, 0x1f ;  /* 0x0c201f0048397f89 */ /* 0x001e2200000e0000 */
[----:B------:R-:W-:Y:S01]  /*1bb0*/  VOTEU.ALL UP0, P1 ;  /* 0x0000000000ff7886 */ /* 0x000fe20000800000 */
[----:B------:R-:W-:Y:S02]  /*1bc0*/  ISETP.NE.AND P2, PT, R2, RZ, PT ;  /* 0x000000ff0200720c */ /* 0x000fe40003f45270 */
[----:B------:R-:W1:Y:S02]  /*1bd0*/  SHFL.BFLY PT, R58, R73, 0x1, 0x1f ;  /* 0x0c201f00493a7f89 */ /* 0x000e6400000e0000 */
[----:B------:R-:W-:-:S06]  /*1be0*/  @!UP0 UIMAD UR12, UR16, UR4, UR13 ;  /* 0x00000004100c82a4 */ /* 0x000fcc000f8e020d */
[----:B------:R-:W-:-:S04]  /*1bf0*/  MOV R56, UR12 ;  /* 0x0000000c00387c02 */ /* 0x000fc80008000f00 */
[----:B------:R-:W-:-:S05]  /*1c00*/  @!P1 LEA R59, R56, R3, 0x8 ;  /* 0x00000003383b9211 */ /* 0x000fca00078e40ff */
[----:B------:R-:W-:-:S04]  /*1c10*/  @!P1 IMAD.WIDE.U32 R118, R59, 0x4, R118 ;  /* 0x000000043b769825 */ /* 0x000fc800078e0076 */
[----:B0-----:R-:W-:Y:S01]  /*1c20*/  FADD.FTZ R56, R57, R72 ;  /* 0x0000004839387221 */ /* 0x001fe20000010000 */
[----:B-1----:R-:W-:-:S05]  /*1c30*/  FADD.FTZ R57, R58, R73 ;  /* 0x000000493a397221 */ /* 0x002fca0000010000 */
[----:B------:R0:W-:Y:S01]  /*1c40*/  @!P1 STG.E.64 desc[UR14][R118.64], R56 ;  /* 0x0000003876009986 */ /* 0x0001e2000c101b0e */
[----:B------:R-:W-:Y:S06]  /*1c50*/  BAR.SYNC.DEFER_BLOCKING 0x0 ;  /* 0x0000000000007b1d */ /* 0x000fec0000010000 */
[----:B------:R-:W-:Y:S05]  /*1c60*/  @P2 BRA `(.L_x_788) ;  /* 0x0000000000382947 */ /* 0x000fea0003800000 */
[----:B0-----:R-:W-:Y:S02]  /*1c70*/  MOV R56, UR6 ;  /* 0x0000000600387c02 */ /* 0x001fe40008000f00 */
[----:B------:R-:W-:Y:S01]  /*1c80*/  MOV R57, UR7 ;  /* 0x0000000700397c02 */ /* 0x000fe20008000f00 */
[----:B------:R-:W-:Y:S06]  /*1c90*/  MEMBAR.ALL.GPU ;  /* 0x0000000000007992 */ /* 0x000fec000000a000 */
[----:B------:R-:W-:-:S00]  /*1ca0*/  ERRBAR ;  /* 0x00000000000079ab */ /* 0x000fc00000000000 */
[----:B------:R-:W-:Y:S06]  /*1cb0*/  CGAERRBAR ;  /* 0x00000000000075ab */ /* 0x000fec0000000000 */
[----:B------:R0:W5:Y:S02]  /*1cc0*/  ATOM.E.ADD.STRONG.GPU PT, R58, desc[UR14][R56.64], R22 ;  /* 0x80000016383a798a */ /* 0x00016400081ef10e */
.L_x_789:
        /* <DEDUP_REMOVED lines=8> */
.L_x_788:
[----:B------:R-:W-:Y:S01]  /*1d50*/  ISETP.GT.U32.AND P1, PT, R2, 0x7f, PT ;  /* 0x0000007f0200780c */ /* 0x000fe20003f24070 */
[----:B------:R-:W-:Y:S05]  /*1d60*/  WARPSYNC.ALL ;  /* 0x0000000000007948 */ /* 0x000fea0003800000 */
[----:B------:R-:W-:Y:S01]  /*1d70*/  BAR.SYNC.DEFER_BLOCKING 0x0 ;  /* 0x0000000000007b1d */ /* 0x000fe20000010000 */
[----:B------:R-:W-:Y:S02]  /*1d80*/  CS2R R58, SRZ ;  /* 0x00000000003a7805 */ /* 0x000fe4000001ff00 */
[----:B-----5:R-:W-:Y:S02]  /*1d90*/  PRMT R64, R54, 0x7632, R64 ;  /* 0x0000763236407816 */ /* 0x020fe40000000040 */
[----:B------:R-:W-:Y:S01]  /*1da0*/  PRMT R62, R55, 0x7632, R62 ;  /* 0x00007632373e7816 */ /* 0x000fe2000000003e */
[----:B------:R-:W-:Y:S01]  /*1db0*/  BSSY.RECONVERGENT B0, `(.L_x_790) ;  /* 0x000000c000007945 */ /* 0x000fe20003800200 */
[----:B------:R-:W-:-:S02]  /*1dc0*/  PRMT R65, R52, 0x7632, R65 ;  /* 0x0000763234417816 */ /* 0x000fc40000000041 */
[----:B------:R-:W-:Y:S01]  /*1dd0*/  PRMT R63, R53, 0x7632, R63 ;  /* 0x00007632353f7816 */ /* 0x000fe2000000003f */
[----:B------:R-:W-:Y:S06]  /*1de0*/  @P1 BRA `(.L_x_791) ;  /* 0x0000000000201947 */ /* 0x000fec0003800000 */
[----:B0-----:R-:W0:Y:S01]  /*1df0*/  LDC.64 R56, c[0x0][0x3b8] ;  /* 0x0000ee00ff387b82 */ /* 0x001e220000000a00 */
[----:B------:R-:W-:-:S06]  /*1e00*/  UIMAD UR12, UR16, UR4, UR13 ;  /* 0x00000004100c72a4 */ /* 0x000fcc000f8e020d */
[----:B------:R-:W-:-:S04]  /*1e10*/  MOV R58, UR12 ;  /* 0x0000000c003a7c02 */ /* 0x000fc80008000f00 */
[----:B------:R-:W-:-:S05]  /*1e20*/  LEA R59, R58, R23, 0x8 ;  /* 0x000000173a3b7211 */ /* 0x000fca00078e40ff */
[----:B0-----:R-:W-:-:S06]  /*1e30*/  IMAD.WIDE.U32 R56, R59, 0x4, R56 ;  /* 0x000000043b387825 */ /* 0x001fcc00078e0038 */
[----:B------:R-:W2:Y:S02]  /*1e40*/  LDG.E.64 R56, desc[UR14][R56.64] ;  /* 0x0000000e38387981 */ /* 0x000ea4000c1e1b00 */
[----:B--2---:R-:W-:Y:S01]  /*1e50*/  FADD.FTZ R59, RZ, R56 ;  /* 0x00000038ff3b7221 */ /* 0x004fe20000010000 */
[----:B------:R-:W-:-:S07]  /*1e60*/  FADD.FTZ R58, RZ, R57 ;  /* 0x00000039ff3a7221 */ /* 0x000fce0000010000 */
.L_x_791:
[----:B------:R-:W-:Y:S05]  /*1e70*/  BSYNC.RECONVERGENT B0 ;  /* 0x0000000000007941 */ /* 0x000fea0003800200 */
.L_x_790:
[----:B0-----:R-:W0:Y:S01]  /*1e80*/  SHFL.BFLY PT, R56, R59, 0x4, 0x1f ;  /* 0x0c801f003b387f89 */ /* 0x001e2200000e0000 */
[----:B------:R-:W-:Y:S01]  /*1e90*/  LOP3.LUT P1, RZ, R2, 0x387, RZ, 0xc0, !PT ;  /* 0x0000038702ff7812 */ /* 0x000fe2000782c0ff */
[----:B------:R-:W1:Y:S01]  /*1ea0*/  LDCU UR12, c[0x0][0x3a0] ;  /* 0x00007400ff0c77ac */ /* 0x000e620008000800 */
[----:B------:R-:W-:Y:S01]  /*1eb0*/  MOV R68, UR11 ;  /* 0x0000000b00447c02 */ /* 0x000fe20008000f00 */
[----:B------:R-:W2:Y:S01]  /*1ec0*/  SHFL.BFLY PT, R61, R58, 0x4, 0x1f ;  /* 0x0c801f003a3d7f89 */ /* 0x000ea200000e0000 */
[----:B------:R-:W-:Y:S01]  /*1ed0*/  SHF.L.U32 R54, R54, 0x10, RZ ;  /* 0x0000001036367819 */ /* 0x000fe200000006ff */
[----:B------:R-:W3:Y:S01]  /*1ee0*/  LDCU.64 UR18, c[0x0][0x380] ;  /* 0x00007000ff1277ac */ /* 0x000ee20008000a00 */
[----:B------:R-:W-:Y:S01]  /*1ef0*/  SHF.L.U32 R63, R63, 0x10, RZ ;  /* 0x000000103f3f7819 */ /* 0x000fe200000006ff */
[----:B------:R-:W-:Y:S01]  /*1f00*/  ULOP3.LUT UR4, UR4, 0x1, URZ, 0x3c, !UPT ;  /* 0x0000000104047892 */ /* 0x000fe2000f8e3cff */
        /* <DEDUP_REMOVED lines=9> */
[----:B------:R-:W-:Y:S01]  /*1fa0*/  MOV R67, UR11 ;  /* 0x0000000b00437c02 */ /* 0x000fe20008000f00 */
[----:B------:R-:W0:Y:S01]  /*1fb0*/  @!P0 LDC.64 R60, c[0x0][0x3b0] ;  /* 0x0000ec00ff3c8b82 */ /* 0x000e220000000a00 */
[----:B------:R-:W-:Y:S01]  /*1fc0*/  UMOV UR11, UR8 ;  /* 0x00000008000b7c82 */ /* 0x000fe20008000000 */
[----:B------:R-:W-:Y:S01]  /*1fd0*/  @!P1 FMUL.FTZ R56, R56, 6.5104170062113553286e-05 ;  /* 0x3888888938389820 */ /* 0x000fe20000410000 */
[----:B--2---:R-:W-:Y:S01]  /*1fe0*/  FADD.FTZ R58, R66, R69 ;  /* 0x00000045423a7221 */ /* 0x004fe20000010000 */
[----:B------:R-:W-:Y:S01]  /*1ff0*/  MOV R69, UR5 ;  /* 0x0000000500457c02 */ /* 0x000fe20008000f00 */
[----:B------:R-:W-:Y:S01]  /*2000*/  UMOV UR5, UR10 ;  /* 0x0000000a00057c82 */ /* 0x000fe20008000000 */
[----:B------:R-:W-:-:S04]  /*2010*/  @!P1 FMUL.FTZ R57, R56, R56 ;  /* 0x0000003838399220 */ /* 0x000fc80000410000 */
[----:B------:R-:W-:-:S05]  /*2020*/  @!P1 FFMA.FTZ R57, R58, 6.5104170062113553286e-05, -R57 ;  /* 0x388888893a399823 */ /* 0x000fca0000010839 */
[----:B------:R-:W-:-:S05]  /*2030*/  @!P1 FMNMX.FTZ R57, RZ, R57, !PT ;  /* 0x00000039ff399209 */ /* 0x000fca0007810000 */
[----:B------:R-:W-:Y:S01]  /*2040*/  @!P1 STS.64 [R2+UR9], R56 ;  /* 0x0000003802009988 */ /* 0x000fe20008000a09 */
[----:B------:R-:W-:Y:S01]  /*2050*/  BAR.SYNC.DEFER_BLOCKING 0x0 ;  /* 0x0000000000007b1d */ /* 0x000fe20000010000 */
[----:B------:R-:W-:-:S04]  /*2060*/  @!P0 LEA R66, P1, R67, R24, 0x6 ;  /* 0x0000001843428211 */ /* 0x000fc800078230ff */
[----:B------:R-:W-:Y:S02]  /*2070*/  @!P0 LEA.HI.X R67, R68, RZ, R69, 0x6, P1 ;  /* 0x000000ff44438211 */ /* 0x000fe400008f3445 */
[----:B0-----:R-:W-:-:S04]  /*2080*/  @!P0 LEA R60, P1, R66, R60, 0x2 ;  /* 0x0000003c423c8211 */ /* 0x001fc800078210ff */
[----:B------:R-:W-:Y:S02]  /*2090*/  @!P0 LEA.HI.X R61, R66, R61, R67, 0x2, P1 ;  /* 0x0000003d423d8211 */ /* 0x000fe400008f1443 */
[----:B---3--:R-:W-:-:S04]  /*20a0*/  IADD3 R30, P1, PT, R30, UR18, RZ ;  /* 0x000000121e1e7c10 */ /* 0x008fc8000ff3e0ff */
[----:B------:R-:W-:Y:S01]  /*20b0*/  IADD3.X R31, PT, PT, R31, UR19, RZ, P1, !PT ;  /* 0x000000131f1f7c10 */ /* 0x000fe20008ffe4ff */
[----:B------:R-:W0:Y:S01]  /*20c0*/  LDCU.64 UR18, c[0x0][0x3a8] ;  /* 0x00007500ff1277ac */ /* 0x000e220008000a00 */
[----:B------:R-:W1:Y:S04]  /*20d0*/  LDS.64 R58, [R26] ;  /* 0x000000001a3a7984 */ /* 0x000e680000000a00 */
[----:B------:R-:W2:Y:S01]  /*20e0*/  @!P0 LDS.64 R56, [R25] ;  /* 0x0000000019388984 */ /* 0x000ea20000000a00 */
[----:B0-----:R-:W-:-:S04]  /*20f0*/  UISETP.GE.U32.AND UP0, UPT, UR8, UR18, UPT ;  /* 0x000000120800728c */ /* 0x001fc8000bf06070 */
[----:B------:R-:W-:Y:S01]  /*2100*/  UISETP.GE.AND.EX UP0, UPT, UR10, UR19, UPT, UP0 ;  /* 0x000000130a00728c */ /* 0x000fe2000bf06300 */
[----:B-1----:R-:W-:Y:S01]  /*2110*/  FADD.FTZ R59, R59, UR12 ;  /* 0x0000000c3b3b7e21 */ /* 0x002fe20008010000 */
[--C-:B------:R-:W-:Y:S01]  /*2120*/  FADD.FTZ R0, R0, -R58.reuse ;  /* 0x8000003a00007221 */ /* 0x100fe20000010000 */
[--C-:B------:R-:W-:Y:S01]  /*2130*/  FADD.FTZ R28, R28, -R58.reuse ;  /* 0x8000003a1c1c7221 */ /* 0x100fe20000010000 */
[--C-:B------:R-:W-:Y:S01]  /*2140*/  FADD.FTZ R47, R47, -R58.reuse ;  /* 0x8000003a2f2f7221 */ /* 0x100fe20000010000 */
[----:B--2---:R0:W-:Y:S01]  /*2150*/  @!P0 STG.E.64 desc[UR14][R60.64], R56 ;  /* 0x000000383c008986 */ /* 0x0041e2000c101b0e */
[--C-:B------:R-:W-:Y:S01]  /*2160*/  FADD.FTZ R81, R81, -R58.reuse ;  /* 0x8000003a51517221 */ /* 0x100fe20000010000 */
[----:B------:R-:W1:Y:S01]  /*2170*/  MUFU.RSQ R59, R59 ;  /* 0x0000003b003b7308 */ /* 0x000e620000001400 */
        /* <DEDUP_REMOVED lines=11> */
[----:B0-----:R-:W-:Y:S01]  /*2230*/  SHF.L.U32 R57, R52, 0x10, RZ ;  /* 0x0000001034397819 */ /* 0x001fe200000006ff */
[--C-:B------:R-:W-:Y:S01]  /*2240*/  FADD.FTZ R36, R36, -R58.reuse ;  /* 0x8000003a24247221 */ /* 0x100fe20000010000 */
[--C-:B------:R-:W-:Y:S01]  /*2250*/  FADD.FTZ R41, R41, -R58.reuse ;  /* 0x8000003a29297221 */ /* 0x100fe20000010000 */
[--C-:B------:R-:W-:Y:S01]  /*2260*/  FADD.FTZ R40, R40, -R58.reuse ;  /* 0x8000003a28287221 */ /* 0x100fe20000010000 */
[--C-:B------:R-:W-:Y:S01]  /*2270*/  FADD.FTZ R34, R34, -R58.reuse ;  /* 0x8000003a22227221 */ /* 0x100fe20000010000 */
[C---:B-1----:R-:W-:Y:S01]  /*2280*/  FMUL.FTZ R0, R59.reuse, R0 ;  /* 0x000000003b007220 */ /* 0x042fe20000410000 */
[C---:B------:R-:W-:Y:S01]  /*2290*/  FMUL.FTZ R28, R59.reuse, R28 ;  /* 0x0000001c3b1c7220 */ /* 0x040fe20000410000 */
[C---:B------:R-:W-:Y:S01]  /*22a0*/  FMUL.FTZ R52, R59.reuse, R47 ;  /* 0x0000002f3b347220 */ /* 0x040fe20000410000 */
[----:B------:R-:W-:Y:S01]  /*22b0*/  FMUL.FTZ R120, R59, R81 ;  /* 0x000000513b787220 */ /* 0x000fe20000410000 */
[--C-:B------:R-:W-:Y:S01]  /*22c0*/  FFMA.FTZ R47, R0, R54, R57.reuse ;  /* 0x00000036002f7223 */ /* 0x100fe20000010039 */
[----:B------:R-:W-:Y:S01]  /*22d0*/  SHF.L.U32 R81, R65, 0x10, RZ ;  /* 0x0000001041517819 */ /* 0x000fe200000006ff */
[----:B------:R-:W-:Y:S01]  /*22e0*/  FMUL.FTZ R118, R59, R77 ;  /* 0x0000004d3b767220 */ /* 0x000fe20000410000 */
[----:B------:R-:W-:Y:S01]  /*22f0*/  FFMA.FTZ R0, R54, R28, R57 ;  /* 0x0000001c36007223 */ /* 0x000fe20000010039 */
[----:B------:R-:W-:Y:S01]  /*2300*/  SHF.L.U32 R65, R53, 0x10, RZ ;  /* 0x0000001035417819 */ /* 0x000fe200000006ff */
[--C-:B------:R-:W-:Y:S01]  /*2310*/  FADD.FTZ R39, R39, -R58.reuse ;  /* 0x8000003a27277221 */ /* 0x100fe20000010000 */
[----:B------:R-:W-:Y:S01]  /*2320*/  SHF.L.U32 R28, R55, 0x10, RZ ;  /* 0x00000010371c7819 */ /* 0x000fe200000006ff */
[--C-:B------:R-:W-:Y:S01]  /*2330*/  FADD.FTZ R79, R79, -R58.reuse ;  /* 0x8000003a4f4f7221 */ /* 0x100fe20000010000 */
[----:B------:R-:W-:Y:S01]  /*2340*/  SHF.L.U32 R77, R64, 0x10, RZ ;  /* 0x00000010404d7819 */ /* 0x000fe200000006ff */
[--C-:B------:R-:W-:Y:S01]  /*2350*/  FADD.FTZ R83, R83, -R58.reuse ;  /* 0x8000003a53537221 */ /* 0x100fe20000010000 */
[----:B------:R-:W-:Y:S01]  /*2360*/  SHF.L.U32 R53, R62, 0x10, RZ ;  /* 0x000000103e357819 */ /* 0x000fe200000006ff */
        /* <DEDUP_REMOVED lines=16> */
[C---:B------:R-:W-:Y:S01]  /*2470*/  FMUL.FTZ R48, R59.reuse, R48 ;  /* 0x000000303b307220 */ /* 0x040fe20000410000 */
[----:B------:R-:W-:Y:S01]  /*2480*/  FMUL.FTZ R29, R59, R29 ;  /* 0x0000001d3b1d7220 */ /* 0x000fe20000410000 */
        /* <DEDUP_REMOVED lines=56> */
[----:B------:R-:W-:Y:S01]  /*2810*/  FFMA.FTZ R32, R32, R77, R81 ;  /* 0x0000004d20207223 */ /* 0x000fe20000010051 */
[----:B------:R-:W-:Y:S01]  /*2820*/  FFMA.FTZ R48, R48, R28, R65 ;  /* 0x0000001c30307223 */ /* 0x000fe20000010041 */
[----:B------:R-:W-:Y:S01]  /*2830*/  FFMA.FTZ R29, R29, R53, R63 ;  /* 0x000000351d1d7223 */ /* 0x000fe2000001003f */
        /* <DEDUP_REMOVED lines=27> */
[C-C-:B------:R-:W-:Y:S01]  /*29f0*/  FFMA.FTZ R52, R54.reuse, R52, R57.reuse ;  /* 0x0000003436347223 */ /* 0x140fe20000010039 */
        /* <DEDUP_REMOVED lines=11> */
[----:B------:R-:W-:Y:S01]  /*2ab0*/  FFMA.FTZ R59, R54, R68, R57 ;  /* 0x00000044363b7223 */ /* 0x000fe20000010039 */
[C-C-:B------:R-:W-:Y:S01]  /*2ac0*/  FFMA.FTZ R69, R77.reuse, R38, R81.reuse ;  /* 0x000000264d457223 */ /* 0x140fe20000010051 */
[C-C-:B------:R-:W-:Y:S01]  /*2ad0*/  FFMA.FTZ R61, R77.reuse, R36, R81.reuse ;  /* 0x000000244d3d7223 */ /* 0x140fe20000010051 */
[----:B------:R-:W-:Y:S01]  /*2ae0*/  FFMA.FTZ R55, R77, R34, R81 ;  /* 0x000000224d377223 */ /* 0x000fe20000010051 */
        /* <DEDUP_REMOVED lines=15> */
[----:B------:R-:W-:Y:S01]  /*2be0*/  FFMA.FTZ R46, R53, R46, R63 ;  /* 0x0000002e352e7223 */ /* 0x000fe2000001003f */
[----:B------:R-:W-:Y:S01]  /*2bf0*/  FFMA.FTZ R54, R54, R112, R57 ;  /* 0x0000007036367223 */ /* 0x000fe20000010039 */
[C-C-:B------:R-:W-:Y:S01]  /*2c00*/  FFMA.FTZ R73, R77.reuse, R49, R81.reuse ;  /* 0x000000314d497223 */ /* 0x140fe20000010051 */
[----:B------:R-:W-:Y:S01]  /*2c10*/  FFMA.FTZ R71, R77, R27, R81 ;  /* 0x0000001b4d477223 */ /* 0x000fe20000010051 */
[----:B------:R-:W-:Y:S01]  /*2c20*/  F2FP.BF16.F32.PACK_AB R28, R32, R47 ;  /* 0x0000002f201c723e */ /* 0x000fe200000010ff */
[--C-:B------:R-:W-:Y:S01]  /*2c30*/  FFMA.FTZ R34, R53, R33, R63.reuse ;  /* 0x0000002135227223 */ /* 0x100fe2000001003f */
[----:B------:R-:W-:Y:S01]  /*2c40*/  F2FP.BF16.F32.PACK_AB R29, R29, R48 ;  /* 0x000000301d1d723e */ /* 0x000fe200000010ff */
        /* <DEDUP_REMOVED lines=23> */
[----:B------:R-:W-:Y:S01]  /*2dc0*/  F2FP.BF16.F32.PACK_AB R53, R46, R45 ;  /* 0x0000002d2e35723e */ /* 0x000fe200000010ff */
[----:B------:R0:W-:Y:S01]  /*2dd0*/  STG.E.64 desc[UR14][R30.64], R28 ;  /* 0x0000001c1e007986 */ /* 0x0001e2000c101b0e */
        /* <DEDUP_REMOVED lines=41> */
[----:B------:R0:W-:Y:S04]  /*3070*/  STG.E.64 desc[UR14][R30.64+0x18600], R36 ;  /* 0x018600241e007986 */ /* 0x0001e8000c101b0e */
[----:B------:R0:W-:Y:S04]  /*3080*/  STG.E.64 desc[UR14][R30.64+0x1a400], R46 ;  /* 0x01a4002e1e007986 */ /* 0x0001e8000c101b0e */
[----:B------:R0:W-:Y:S01]  /*3090*/  STG.E.64 desc[UR14][R30.64+0x1c200], R54 ;  /* 0x01c200361e007986 */ /* 0x0001e2000c101b0e */
[----:B------:R-:W-:Y:S05]  /*30a0*/  BRA.U !UP0, `(.L_x_792) ;  /* 0xffffffd508e07547 */ /* 0x000fea000b83ffff */
[----:B------:R-:W-:Y:S05]  /*30b0*/  EXIT ;  /* 0x000000000000794d */ /* 0x000fea0003800000 */
.L_x_793:
        /* <DEDUP_REMOVED lines=12> */
.L_x_1854:


//--------------------- .text._ZN13group_norm_v214gn_cuda_kernelI13__nv_bfloat16Li480ELi2ELi32ELi60ELi256ELb0ELi32ELi960ELi960ELi4ELb1ELi29ELb0ELb0ENS_16CompileConditionILi1000EEEEEvPT_PKS4_S7_S7_flPfS8_Pj --------------------------
	.section	.text._ZN13group_norm_v214gn_cuda_kernelI13__nv_bfloat16Li480ELi2ELi32ELi60ELi256ELb0ELi32ELi960ELi960ELi4ELb1ELi29ELb0ELb0ENS_16CompileConditionILi1000EEEEEvPT_PKS4_S7_S7_flPfS8_Pj,"ax",@progbits
	.align	128
        .global         _ZN13group_norm_v214gn_cuda_kernelI13__nv_bfloat16Li480ELi2ELi32ELi60ELi256ELb0ELi32ELi960ELi960ELi4ELb1ELi29ELb0ELb0ENS_16CompileConditionILi1000EEEEEvPT_PKS4_S7_S7_flPfS8_Pj
        .type           _ZN13group_norm_v214gn_cuda_kernelI13__nv_bfloat16Li480ELi2ELi32ELi60ELi256ELb0ELi32ELi960ELi960ELi4ELb1ELi29ELb0ELb0ENS_16CompileConditionILi1000EEEEEvPT_PKS4_S7_S7_flPfS8_Pj,@function
        .size           _ZN13group_norm_v214gn_cuda_kernelI13__nv_bfloat16Li480ELi2ELi32ELi60ELi256ELb0ELi32ELi960ELi960ELi4ELb1ELi29ELb0ELb0ENS_16CompileConditionILi1000EEEEEvPT_PKS4_S7_S7_flPfS8_Pj,(.L_x_1855 - _ZN13group_norm_v214gn_cuda_kernelI13__nv_bfloat16Li480ELi2ELi32ELi60ELi256ELb0ELi32ELi960ELi960ELi4ELb1ELi29ELb0ELb0ENS_16CompileConditionILi1000EEEEEvPT_PKS4_S7_S7_flPfS8_Pj)
        .other          _ZN13group_norm_v214gn_cuda_kernelI13__nv_bfloat16Li480ELi2ELi32ELi60ELi256ELb0ELi32ELi960ELi960ELi4ELb1ELi29ELb0ELb0ENS_16CompileConditionILi1000EEEEEvPT_PKS4_S7_S7_flPfS8_Pj,@"STO_CUDA_ENTRY STV_DEFAULT"
_ZN13group_norm_v214gn_cuda_kernelI13__nv_bfloat16Li480ELi2ELi32ELi60ELi256ELb0ELi32ELi960ELi960ELi4ELb1ELi29ELb0ELb0ENS_16CompileConditionILi1000EEEEEvPT_PKS4_S7_S7_flPfS8_Pj:
.text._ZN13group_norm_v214gn_cuda_kernelI13__nv_bfloat16Li480ELi2ELi32ELi60ELi256ELb0ELi32ELi960ELi960ELi4ELb1ELi29ELb0ELb0ENS_16CompileConditionILi1000EEEEEvPT_PKS4_S7_S7_flPfS8_Pj:
        /* <DEDUP_REMOVED lines=40> */
.L_x_802:
        /* <DEDUP_REMOVED lines=18> */
[----:B------:R-:W-:Y:S03]  /*03a0*/  STL [R1+0x44], R6 ;  /* 0x0000440601007387 */ /* 0x000fe60000100800 */
[----:B------:R-:W-:Y:S01]  /*03b0*/  IADD3.X R33, PT, PT, R4, UR11, RZ, P1, !PT ;  /* 0x0000000b04217c10 */ /* 0x000fe20008ffe4ff */
[----:B------:R0:W-:Y:S04]  /*03c0*/  STL [R1+0x48], R4 ;  /* 0x0000480401007387 */ /* 0x0001e80000100800 */
[----:B------:R-:W2:Y:S04]  /*03d0*/  LDG.E.64.CONSTANT R38, desc[UR12][R32.64] ;  /* 0x0000000c20267981 */ /* 0x000ea8000c1e9b00 */
[----:B------:R-:W3:Y:S04]  /*03e0*/  LDG.E.64.CONSTANT R30, desc[UR12][R32.64+0x1e00] ;  /* 0x001e000c201e7981 */ /* 0x000ee8000c1e9b00 */
[----:B------:R-:W4:Y:S04]  /*03f0*/  LDG.E.64.CONSTANT R28, desc[UR12][R32.64+0x3c00] ;  /* 0x003c000c201c7981 */ /* 0x000f28000c1e9b00 */
[----:B------:R-:W5:Y:S04]  /*0400*/  LDG.E.64.CONSTANT R24, desc[UR12][R32.64+0x5a00] ;  /* 0x005a000c20187981 */ /* 0x000f68000c1e9b00 */
[----:B------:R-:W5:Y:S04]  /*0410*/  LDG.E.64.CONSTANT R20, desc[UR12][R32.64+0x7800] ;  /* 0x0078000c20147981 */ /* 0x000f68000c1e9b00 */
[----:B------:R-:W5:Y:S04]  /*0420*/  LDG.E.64.CONSTANT R58, desc[UR12][R32.64+0x9600] ;  /* 0x0096000c203a7981 */ /* 0x000f68000c1e9b00 */
[----:B------:R-:W5:Y:S04]  /*0430*/  LDG.E.64.CONSTANT R16, desc[UR12][R32.64+0xb400] ;  /* 0x00b4000c20107981 */ /* 0x000f68000c1e9b00 */
[----:B------:R-:W5:Y:S04]  /*0440*/  LDG.E.64.CONSTANT R12, desc[UR12][R32.64+0xd200] ;  /* 0x00d2000c200c7981 */ /* 0x000f68000c1e9b00 */
[----:B------:R-:W5:Y:S04]  /*0450*/  LDG.E.64.CONSTANT R8, desc[UR12][R32.64+0xf000] ;  /* 0x00f0000c20087981 */ /* 0x000f68000c1e9b00 */
[----:B0-----:R-:W5:Y:S04]  /*0460*/  LDG.E.64.CONSTANT R4, desc[UR12][R32.64+0x10e00] ;  /* 0x010e000c20047981 */ /* 0x001f68000c1e9b00 */
[----:B------:R-:W5:Y:S04]  /*0470*/  LDG.E.64.CONSTANT R6, desc[UR12][R32.64+0x12c00] ;  /* 0x012c000c20067981 */ /* 0x000f68000c1e9b00 */
[----:B------:R-:W5:Y:S04]  /*0480*/  LDG.E.64.CONSTANT R10, desc[UR12][R32.64+0x14a00] ;  /* 0x014a000c200a7981 */ /* 0x000f68000c1e9b00 */
[----:B------:R-:W5:Y:S04]  /*0490*/  LDG.E.64.CONSTANT R14, desc[UR12][R32.64+0x16800] ;  /* 0x0168000c200e7981 */ /* 0x000f68000c1e9b00 */
[----:B------:R-:W5:Y:S04]  /*04a0*/  LDG.E.64.CONSTANT R18, desc[UR12][R32.64+0x18600] ;  /* 0x0186000c20127981 */ /* 0x000f68000c1e9b00 */
[----:B------:R-:W5:Y:S04]  /*04b0*/  LDG.E.64.CONSTANT R22, desc[UR12][R32.64+0x1a400] ;  /* 0x01a4000c20167981 */ /* 0x000f68000c1e9b00 */
[----:B------:R0:W5:Y:S01]  /*04c0*/  LDG.E.64.CONSTANT R36, desc[UR12][R32.64+0x1c200] ;  /* 0x01c2000c20247981 */ /* 0x000162000c1e9b00 */
[----:B--2---:R-:W-:-:S02]  /*04d0*/  PRMT R40, R38, 0x7632, R40 ;  /* 0x0000763226287816 */ /* 0x004fc40000000028 */
[----:B------:R-:W-:Y:S02]  /*04e0*/  SHF.L.U32 R0, R38, 0x10, RZ ;  /* 0x0000001026007819 */ /* 0x000fe400000006ff */
[----:B------:R-:W-:Y:S02]  /*04f0*/  SHF.L.U32 R40, R40, 0x10, RZ ;  /* 0x0000001028287819 */ /* 0x000fe400000006ff */
[C---:B------:R-:W-:Y:S01]  /*0500*/  PRMT R2, R39.reuse, 0x7632, R2 ;  /* 0x0000763227027816 */ /* 0x040fe20000000002 */
[----:B------:R-:W-:Y:S01]  /*0510*/  FADD.FTZ R3, RZ, R0 ;  /* 0x00000000ff037221 */ /* 0x000fe20000010000 */
[----:B------:R-:W-:Y:S01]  /*0520*/  FFMA.FTZ R35, R0, R0, RZ ;  /* 0x0000000000237223 */ /* 0x000fe200000100ff */
[----:B------:R-:W-:Y:S02]  /*0530*/  SHF.L.U32 R39, R39, 0x10, RZ ;  /* 0x0000001027277819 */ /* 0x000fe400000006ff */
[----:B------:R-:W-:Y:S01]  /*0540*/  FADD.FTZ R34, R3, R40 ;  /* 0x0000002803227221 */ /* 0x000fe20000010000 */
[----:B------:R-:W-:Y:S01]  /*0550*/  FFMA.FTZ R38, R40, R40, R35 ;  /* 0x0000002828267223 */ /* 0x000fe20000010023 */
[----:B------:R-:W-:-:S02]  /*0560*/  SHF.L.U32 R2, R2, 0x10, RZ ;  /* 0x0000001002027819 */ /* 0x000fc400000006ff */
[----:B0-----:R-:W-:Y:S01]  /*0570*/  FADD.FTZ R33, R34, R39 ;  /* 0x0000002722217221 */ /* 0x001fe20000010000 */
        /* <DEDUP_REMOVED lines=8> */
[C---:B------:R-:W-:Y:S01]  /*0600*/  PRMT R3, R31.reuse, 0x7632, R3 ;  /* 0x000076321f037816 */ /* 0x040fe20000000003 */
[----:B------:R-:W-:Y:S01]  /*0610*/  STL [R1+0x14], R44 ;  /* 0x0000142c01007387 */ /* 0x000fe20000100800 */
[----:B------:R-:W-:Y:S01]  /*0620*/  SHF.L.U32 R32, R31, 0x10, RZ ;  /* 0x000000101f207819 */ /* 0x000fe200000006ff */
[----:B------:R-:W-:Y:S01]  /*0630*/  FADD.FTZ R33, R33, R42 ;  /* 0x0000002a21217221 */ /* 0x000fe20000010000 */
[----:B------:R-:W-:Y:S01]  /*0640*/  FFMA.FTZ R35, R42, R42, R35 ;  /* 0x0000002a2a237223 */ /* 0x000fe20000010023 */
[----:B------:R-:W-:Y:S01]  /*0650*/  SHF.L.U32 R30, R3, 0x10, RZ ;  /* 0x00000010031e7819 */ /* 0x000fe200000006ff */
[----:B------:R-:W-:Y:S01]  /*0660*/  STL [R1+0x40], R42 ;  /* 0x0000402a01007387 */ /* 0x000fe20000100800 */
[----:B------:R-:W-:Y:S01]  /*0670*/  FADD.FTZ R33, R33, R32 ;  /* 0x0000002021217221 */ /* 0x000fe20000010000 */
[----:B------:R-:W-:Y:S01]  /*0680*/  FFMA.FTZ R35, R32, R32, R35 ;  /* 0x0000002020237223 */ /* 0x000fe20000010023 */
[C---:B----4-:R-:W-:Y:S01]  /*0690*/  PRMT R3, R28.reuse, 0x7632, R3 ;  /* 0x000076321c037816 */ /* 0x050fe20000000003 */
[----:B------:R-:W-:Y:S01]  /*06a0*/  STL [R1+0x3c], R32 ;  /* 0x00003c2001007387 */ /* 0x000fe20000100800 */
[----:B------:R-:W-:Y:S01]  /*06b0*/  SHF.L.U32 R31, R28, 0x10, RZ ;  /* 0x000000101c1f7819 */ /* 0x000fe200000006ff */
[----:B------:R-:W-:Y:S01]  /*06c0*/  FADD.FTZ R33, R33, R30 ;  /* 0x0000001e21217221 */ /* 0x000fe20000010000 */
[----:B------:R-:W-:Y:S01]  /*06d0*/  FFMA.FTZ R35, R30, R30, R35 ;  /* 0x0000001e1e237223 */ /* 0x000fe20000010023 */
[----:B------:R0:W-:Y:S01]  /*06e0*/  STL [R1+0x38], R30 ;  /* 0x0000381e01007387 */ /* 0x0001e20000100800 */
[----:B-----5:R-:W-:Y:S01]  /*06f0*/  SHF.L.U32 R61, R20, 0x10, RZ ;  /* 0x00000010143d7819 */ /* 0x020fe200000006ff */
[----:B------:R-:W-:Y:S01]  /*0700*/  FADD.FTZ R33, R33, R31 ;  /* 0x0000001f21217221 */ /* 0x000fe20000010000 */
[----:B------:R-:W-:Y:S01]  /*0710*/  FFMA.FTZ R35, R31, R31, R35 ;  /* 0x0000001f1f237223 */ /* 0x000fe20000010023 */
[----:B------:R1:W-:Y:S01]  /*0720*/  STL [R1+0xc], R31 ;  /* 0x00000c1f01007387 */ /* 0x0003e20000100800 */
[----:B------:R-:W-:-:S04]  /*0730*/  PRMT R60, R21, 0x7632, R60 ;  /* 0x00007632153c7816 */ /* 0x000fc8000000003c */
[----:B------:R-:W-:Y:S02]  /*0740*/  SHF.L.U32 R60, R60, 0x10, RZ ;  /* 0x000000103c3c7819 */ /* 0x000fe400000006ff */
[----:B0-----:R-:W-:Y:S02]  /*0750*/  SHF.L.U32 R30, R3, 0x10, RZ ;  /* 0x00000010031e7819 */ /* 0x001fe400000006ff */
[C---:B------:R-:W-:Y:S02]  /*0760*/  PRMT R3, R29.reuse, 0x7632, R3 ;  /* 0x000076321d037816 */ /* 0x040fe40000000003 */
[----:B-1----:R-:W-:Y:S01]  /*0770*/  SHF.L.U32 R31, R29, 0x10, RZ ;  /* 0x000000101d1f7819 */ /* 0x002fe200000006ff */
[----:B------:R-:W-:Y:S01]  /*0780*/  FADD.FTZ R33, R33, R30 ;  /* 0x0000001e21217221 */ /* 0x000fe20000010000 */
[----:B------:R-:W-:Y:S01]  /*0790*/  FFMA.FTZ R35, R30, R30, R35 ;  /* 0x0000001e1e237223 */ /* 0x000fe20000010023 */
[----:B------:R0:W-:Y:S01]  /*07a0*/  STL [R1+0x34], R30 ;  /* 0x0000341e01007387 */ /* 0x0001e20000100800 */
[----:B------:R-:W-:Y:S01]  /*07b0*/  SHF.L.U32 R29, R24, 0x10, RZ ;  /* 0x00000010181d7819 */ /* 0x000fe200000006ff */
[----:B------:R-:W-:Y:S01]  /*07c0*/  FADD.FTZ R33, R33, R31 ;  /* 0x0000001f21217221 */ /* 0x000fe20000010000 */
[----:B------:R-:W-:Y:S01]  /*07d0*/  FFMA.FTZ R35, R31, R31, R35 ;  /* 0x0000001f1f237223 */ /* 0x000fe20000010023 */
[----:B------:R-:W-:Y:S01]  /*07e0*/  STL [R1+0x30], R31 ;  /* 0x0000301f01007387 */ /* 0x000fe20000100800 */
[----:B0-----:R-:W-:-:S02]  /*07f0*/  SHF.L.U32 R30, R3, 0x10, RZ ;  /* 0x00000010031e7819 */ /* 0x001fc400000006ff */
[----:B------:R-:W-:-:S03]  /*0800*/  PRMT R3, R24, 0x7632, R3 ;  /* 0x0000763218037816 */ /* 0x000fc60000000003 */
[----:B------:R-:W-:Y:S01]  /*0810*/  FADD.FTZ R33, R33, R30 ;  /* 0x0000001e21217221 */ /* 0x000fe20000010000 */
[----:B------:R-:W-:Y:S01]  /*0820*/  FFMA.FTZ R35, R30, R30, R35 ;  /* 0x0000001e1e237223 */ /* 0x000fe20000010023 */
[----:B------:R-:W-:Y:S01]  /*0830*/  SHF.L.U32 R24, R3, 0x10, RZ ;  /* 0x0000001003187819 */ /* 0x000fe200000006ff */
[----:B------:R-:W-:Y:S01]  /*0840*/  STL [R1+0x2c], R30 ;  /* 0x00002c1e01007387 */ /* 0x000fe20000100800 */
[----:B------:R-:W-:Y:S01]  /*0850*/  FADD.FTZ R33, R33, R29 ;  /* 0x0000001d21217221 */ /* 0x000fe20000010000 */
[----:B------:R-:W-:Y:S01]  /*0860*/  FFMA.FTZ R35, R29, R29, R35 ;  /* 0x0000001d1d237223 */ /* 0x000fe20000010023 */
[----:B------:R-:W-:Y:S01]  /*0870*/  PRMT R3, R25, 0x7632, R3 ;  /* 0x0000763219037816 */ /* 0x000fe20000000003 */
[----:B------:R0:W-:Y:S01]  /*0880*/  STL [R1+0x4], R29 ;  /* 0x0000041d01007387 */ /* 0x0001e20000100800 */
[----:B------:R-:W-:Y:S01]  /*0890*/  FADD.FTZ R33, R33, R24 ;  /* 0x0000001821217221 */ /* 0x000fe20000010000 */
[----:B------:R-:W-:Y:S02]  /*08a0*/  FFMA.FTZ R35, R24, R24, R35 ;  /* 0x0000001818237223 */ /* 0x000fe40000010023 */
[----:B------:R1:W-:Y:S01]  /*08b0*/  STL [R1+0x28], R24 ;  /* 0x0000281801007387 */ /* 0x0003e20000100800 */
[----:B0-----:R-:W-:-:S02]  /*08c0*/  SHF.L.U32 R29, R25, 0x10, RZ ;  /* 0x00000010191d7819 */ /* 0x001fc400000006ff */
[----:B------:R-:W-:Y:S02]  /*08d0*/  SHF.L.U32 R25, R21, 0x10, RZ ;  /* 0x0000001015197819 */ /* 0x000fe400000006ff */
[----:B-1----:R-:W-:Y:S01]  /*08e0*/  SHF.L.U32 R24, R3, 0x10, RZ ;  /* 0x0000001003187819 */ /* 0x002fe200000006ff */
[----:B------:R-:W-:Y:S01]  /*08f0*/  STL [R1+0x24], R29 ;  /* 0x0000241d01007387 */ /* 0x000fe20000100800 */
[----:B------:R-:W-:Y:S01]  /*0900*/  PRMT R3, R20, 0x7632, R3 ;  /* 0x0000763214037816 */ /* 0x000fe20000000003 */
[----:B------:R-:W-:Y:S01]  /*0910*/  FADD.FTZ R33, R33, R29 ;  /* 0x0000001d21217221 */ /* 0x000fe20000010000 */
[----:B------:R-:W-:Y:S01]  /*0920*/  FFMA.FTZ R35, R29, R29, R35 ;  /* 0x0000001d1d237223 */ /* 0x000fe20000010023 */
[----:B------:R0:W-:Y:S01]  /*0930*/  STL [R1+0x20], R24 ;  /* 0x0000201801007387 */ /* 0x0001e20000100800 */
[----:B------:R-:W-:Y:S01]  /*0940*/  SHF.L.U32 R3, R3, 0x10, RZ ;  /* 0x0000001003037819 */ /* 0x000fe200000006ff */
[----:B------:R-:W-:-:S04]  /*0950*/  FADD.FTZ R20, R33, R24 ;  /* 0x0000001821147221 */ /* 0x000fc80000010000 */
[----:B------:R1:W-:Y:S01]  /*0960*/  STL [R1+0x1c], R3 ;  /* 0x00001c0301007387 */ /* 0x0003e20000100800 */
[----:B------:R-:W-:-:S03]  /*0970*/  FADD.FTZ R20, R20, R61 ;  /* 0x0000003d14147221 */ /* 0x000fc60000010000 */
[----:B------:R2:W-:Y:S01]  /*0980*/  STL [R1+0x18], R25 ;  /* 0x0000181901007387 */ /* 0x0005e20000100800 */
[----:B0-----:R-:W-:Y:S01]  /*0990*/  FFMA.FTZ R24, R24, R24, R35 ;  /* 0x0000001818187223 */ /* 0x001fe20000010023 */
[----:B------:R-:W-:Y:S02]  /*09a0*/  FADD.FTZ R20, R20, R3 ;  /* 0x0000000314147221 */ /* 0x000fe40000010000 */
[----:B------:R-:W3:Y:S01]  /*09b0*/  LDL R31, [R1+0x60] ;  /* 0x00006000011f7983 */ /* 0x000ee20000100800 */
[----:B------:R-:W-:-:S04]  /*09c0*/  FFMA.FTZ R24, R61, R61, R24 ;  /* 0x0000003d3d187223 */ /* 0x000fc80000010018 */
[----:B------:R-:W-:Y:S01]  /*09d0*/  FFMA.FTZ R24, R3, R3, R24 ;  /* 0x0000000303187223 */ /* 0x000fe20000010018 */
[----:B-1----:R-:W-:Y:S01]  /*09e0*/  FADD.FTZ R3, R20, R25 ;  /* 0x0000001914037221 */ /* 0x002fe20000010000 */
[C---:B------:R-:W-:Y:S02]  /*09f0*/  PRMT R57, R58.reuse, 0x7632, R57 ;  /* 0x000076323a397816 */ /* 0x040fe40000000039 */
[----:B------:R-:W-:Y:S01]  /*0a00*/  FFMA.FTZ R21, R25, R25, R24 ;  /* 0x0000001919157223 */ /* 0x000fe20000010018 */
[----:B------:R-:W-:Y:S01]  /*0a10*/  SHF.L.U32 R58, R58, 0x10, RZ ;  /* 0x000000103a3a7819 */ /* 0x000fe200000006ff */
[----:B------:R-:W-:Y:S02]  /*0a20*/  FADD.FTZ R3, R3, R60 ;  /* 0x0000003c03037221 */ /* 0x000fe40000010000 */
[----:B------:R-:W-:Y:S01]  /*0a30*/  FFMA.FTZ R21, R60, R60, R21 ;  /* 0x0000003c3c157223 */ /* 0x000fe20000010015 */
[----:B------:R-:W-:Y:S01]  /*0a40*/  SHF.L.U32 R57, R57, 0x10, RZ ;  /* 0x0000001039397819 */ /* 0x000fe200000006ff */
[----:B------:R-:W-:-:S02]  /*0a50*/  FADD.FTZ R20, R3, R58 ;  /* 0x0000003a03147221 */ /* 0x000fc40000010000 */
[----:B------:R-:W-:Y:S01]  /*0a60*/  FFMA.FTZ R24, R58, R58, R21 ;  /* 0x0000003a3a187223 */ /* 0x000fe20000010015 */
[C---:B------:R-:W-:Y:S01]  /*0a70*/  PRMT R55, R59.reuse, 0x7632, R55 ;  /* 0x000076323b377816 */ /* 0x040fe20000000037 */
[----:B------:R-:W-:Y:S01]  /*0a80*/  FADD.FTZ R3, R20, R57 ;  /* 0x0000003914037221 */ /* 0x000fe20000010000 */
[----:B------:R-:W-:Y:S01]  /*0a90*/  SHF.L.U32 R56, R59, 0x10, RZ ;  /* 0x000000103b387819 */ /* 0x000fe200000006ff */
[----:B------:R-:W-:Y:S01]  /*0aa0*/  FFMA.FTZ R21, R57, R57, R24 ;  /* 0x0000003939157223 */ /* 0x000fe20000010018 */
[----:B------:R-:W-:-:S03]  /*0ab0*/  SHF.L.U32 R55, R55, 0x10, RZ ;  /* 0x0000001037377819 */ /* 0x000fc600000006ff */
        /* <DEDUP_REMOVED lines=111> */
[----:B------:R-:W0:Y:S01]  /*11b0*/  S2R R32, SR_TID.X ;  /* 0x0000000000207919 */ /* 0x000e220000002100 */
[----:B------:R-:W-:Y:S01]  /*11c0*/  SHF.L.U32 R20, R20, 0x10, RZ ;  /* 0x0000001014147819 */ /* 0x000fe200000006ff */
        /* <DEDUP_REMOVED lines=17> */
[----:B--2---:R-:W-:Y:S01]  /*12e0*/  SHF.L.U32 R25, R36, 0x10, RZ ;  /* 0x0000001024197819 */ /* 0x004fe200000006ff */
        /* <DEDUP_REMOVED lines=9> */
[----:B0-----:R-:W-:Y:S02]  /*1380*/  ISETP.GT.U32.AND P1, PT, R32, 0x1f, PT ;  /* 0x0000001f2000780c */ /* 0x001fe40003f24070 */
[----:B------:R-:W-:Y:S01]  /*1390*/  SHF.L.U32 R38, R38, 0x10, RZ ;  /* 0x0000001026267819 */ /* 0x000fe200000006ff */
[----:B------:R-:W-:Y:S01]  /*13a0*/  FADD.FTZ R28, R28, R37 ;  /* 0x000000251c1c7221 */ /* 0x000fe20000010000 */
[----:B------:R-:W-:Y:S01]  /*13b0*/  FFMA.FTZ R29, R37, R37, R29 ;  /* 0x00000025251d7223 */ /* 0x000fe2000001001d */
[----:B------:R-:W-:Y:S02]  /*13c0*/  UIADD3 UR7, UP0, UPT, UR8, 0x1d, URZ ;  /* 0x0000001d08077890 */ /* 0x000fe4000ff1e0ff */
[----:B------:R-:W-:Y:S01]  /*13d0*/  FADD.FTZ R28, R28, R38 ;  /* 0x000000261c1c7221 */ /* 0x000fe20000010000 */
[----:B------:R-:W-:Y:S01]  /*13e0*/  FFMA.FTZ R29, R38, R38, R29 ;  /* 0x00000026261d7223 */ /* 0x000fe2000001001d */
[----:B------:R-:W-:Y:S01]  /*13f0*/  USHF.L.U32 UR6, UR8, 0x4, URZ ;  /* 0x0000000408067899 */ /* 0x000fe200080006ff */
[----:B------:R-:W-:Y:S01]  /*1400*/  BSSY.RECONVERGENT B0, `(.L_x_794) ;  /* 0x0000079000007945 */ /* 0x000fe20003800200 */
[----:B------:R-:W-:-:S02]  /*1410*/  UIADD3.X UR5, UPT, UPT, URZ, UR5, URZ, UP0, !UPT ;  /* 0x00000005ff057290 */ /* 0x000fc400087fe4ff */
[----:B------:R-:W-:Y:S01]  /*1420*/  ULOP3.LUT UR10, UR6, 0x10, URZ, 0xc0, !UPT ;  /* 0x00000010060a7892 */ /* 0x000fe2000f8ec0ff */
[----:B------:R-:W-:Y:S01]  /*1430*/  UMOV UR8, UR7 ;  /* 0x0000000700087c82 */ /* 0x000fe20008000000 */
[----:B---3--:R0:W-:Y:S02]  /*1440*/  STS.64 [R31], R28 ;  /* 0x0000001c1f007388 */ /* 0x0081e40000000a00 */
        /* <DEDUP_REMOVED lines=116> */
.L_x_795:
[----:B------:R-:W-:Y:S05]  /*1b90*/  BSYNC.RECONVERGENT B0 ;  /* 0x0000000000007941 */ /* 0x000fea0003800200 */
.L_x_794:
        /* <DEDUP_REMOVED lines=20> */
.L_x_797:
[----:B------:R-:W-:Y:S05]  /*1ce0*/  BSYNC.RECONVERGENT B0 ;  /* 0x0000000000007941 */ /* 0x000fea0003800200 */
.L_x_796:
        /* <DEDUP_REMOVED lines=22> */
.L_x_799:
[----:B------:R-:W2:Y:S04]  /*1e50*/  LD.E.STRONG.GPU R31, desc[UR12][R28.64] ;  /* 0x0000000c1c1f7980 */ /* 0x000ea8000c10f900 */
[----:B--2---:R-:W-:Y:S01]  /*1e60*/  CCTL.IVALL ;  /* 0x00000000ff00798f */ /* 0x004fe20002000000 */
[----:B------:R-:W-:Y:S05]  /*1e70*/  YIELD ;  /* 0x0000000000007946 */ /* 0x000fea0003800000 */
[----:B-----5:R-:W-:-:S04]  /*1e80*/  LOP3.LUT R31, R31, R30, RZ, 0x3c, !PT ;  /* 0x0000001e1f1f7212 */ /* 0x020fc800078e3cff */
[----:B------:R-:W-:-:S13]  /*1e90*/  ISETP.GT.AND P2, PT, R31, -0x1, PT ;  /* 0xffffffff1f00780c */ /* 0x000fda0003f44270 */
[----:B------:R-:W-:Y:S05]  /*1ea0*/  @P2 BRA `(.L_x_799) ;  /* 0xfffffffc00e82947 */ /* 0x000fea000383ffff */
.L_x_798:
        /* <DEDUP_REMOVED lines=23> */
[----:B0-----:R-:W-:Y:S01]  /*2020*/  LOP3.LUT P1, RZ, R59, 0x387, RZ, 0xc0, !PT ;  /* 0x000003873bff7812 */ /* 0x001fe2000782c0ff */
[----:B--2---:R-:W-:Y:S01]  /*2030*/  FADD.FTZ R33, R33, R32 ;  /* 0x0000002021217221 */ /* 0x004fe20000010000 */
[----:B-1----:R-:W-:-:S11]  /*2040*/  FADD.FTZ R32, R34, R35 ;  /* 0x0000002322207221 */ /* 0x002fd60000010000 */
[----:B------:R-:W0:Y:S01]  /*2050*/  @!P1 S2R R35, SR_CgaCtaId ;  /* 0x0000000000239919 */ /* 0x000e220000008800 */
[----:B------:R-:W-:-:S04]  /*2060*/  @!P1 MOV R34, 0x400 ;  /* 0x0000040000229802 */ /* 0x000fc80000000f00 */
[----:B------:R-:W-:Y:S01]  /*2070*/  @!P1 IADD3 R34, PT, PT, R34, 0x1680, RZ ;  /* 0x0000168022229810 */ /* 0x000fe20007ffe0ff */
[----:B------:R-:W1:Y:S01]  /*2080*/  SHFL.BFLY PT, R59, R33, 0x1, 0x1f ;  /* 0x0c201f00213b7f89 */ /* 0x000e6200000e0000 */
[----:B------:R-:W-:Y:S02]  /*2090*/  @!P1 FMUL.FTZ R32, R32, 6.5104170062113553286e-05 ;  /* 0x3888888920209820 */ /* 0x000fe40000410000 */
[----:B0-----:R-:W-:Y:S02]  /*20a0*/  @!P1 LEA R34, R35, R34, 0x18 ;  /* 0x0000002223229211 */ /* 0x001fe400078ec0ff */
[----:B------:R-:W0:Y:S01]  /*20b0*/  S2R R35, SR_TID.X ;  /* 0x0000000000237919 */ /* 0x000e220000002100 */
[----:B-1----:R-:W-:Y:S01]  /*20c0*/  FADD.FTZ R59, R33, R59 ;  /* 0x0000003b213b7221 */ /* 0x002fe20000010000 */
[----:B------:R-:W-:-:S04]  /*20d0*/  @!P1 FMUL.FTZ R33, R32, R32 ;  /* 0x0000002020219220 */ /* 0x000fc80000410000 */
[----:B------:R-:W-:-:S05]  /*20e0*/  @!P1 FFMA.FTZ R33, R59, 6.5104170062113553286e-05, -R33 ;  /* 0x388888893b219823 */ /* 0x000fca0000010821 */
[----:B------:R-:W-:Y:S02]  /*20f0*/  @!P1 FMNMX.FTZ R33, RZ, R33, !PT ;  /* 0x00000021ff219209 */ /* 0x000fe40007810000 */
[----:B0-----:R-:W-:-:S05]  /*2100*/  @!P1 IADD3 R34, PT, PT, R34, R35, RZ ;  /* 0x0000002322229210 */ /* 0x001fca0007ffe0ff */
[----:B------:R3:W-:Y:S02]  /*2110*/  @!P1 STS.64 [R34], R32 ;  /* 0x0000002022009388 */ /* 0x0007e40000000a00 */
[----:B---3--:R-:W-:Y:S02]  /*2120*/  PRMT R34, R28, 0x7632, R34 ;  /* 0x000076321c227816 */ /* 0x008fe40000000022 */
[----:B------:R-:W-:Y:S02]  /*2130*/  PRMT R33, R29, 0x7632, R33 ;  /* 0x000076321d217816 */ /* 0x000fe40000000021 */
[----:B----4-:R-:W-:Y:S01]  /*2140*/  PRMT R32, R31, 0x7632, R32 ;  /* 0x000076321f207816 */ /* 0x010fe20000000020 */
[----:B------:R0:W-:Y:S04]  /*2150*/  STL.S16 [R1], R34 ;  /* 0x0000002201007387 */ /* 0x0001e80000100600 */
[----:B------:R0:W-:Y:S04]  /*2160*/  STL.S16 [R1+0x8], R33 ;  /* 0x0000082101007387 */ /* 0x0001e80000100600 */
[----:B------:R0:W-:Y:S01]  /*2170*/  STL.S16 [R1+0x10], R32 ;  /* 0x0000102001007387 */ /* 0x0001e20000100600 */
        /* <DEDUP_REMOVED lines=17> */
[----:B------:R-:W-:-:S05]  /*2290*/  IADD3 R34, PT, PT, R35, UR6, RZ ;  /* 0x0000000623227c10 */ /* 0x000fca000fffe0ff */
[----:B------:R-:W-:-:S06]  /*22a0*/  IMAD R34, R35, 0x7, R34 ;  /* 0x0000000723227824 */ /* 0x000fcc00078e0222 */
[----:B------:R-:W0:Y:S04]  /*22b0*/  LDS.64 R34, [R34] ;  /* 0x0000000022227984 */ /* 0x000e280000000a00 */
[----:B0-----:R1:W-:Y:S02]  /*22c0*/  STG.E.64 desc[UR12][R32.64], R34 ;  /* 0x0000002220007986 */ /* 0x0013e4000c101b0c */
.L_x_801:
[----:B------:R-:W-:Y:S05]  /*22d0*/  BSYNC.RECONVERGENT B0 ;  /* 0x0000000000007941 */ /* 0x000fea0003800200 */
.L_x_800:
[----:B01----:R-:W2:Y:S01]  /*22e0*/  LDL.LU R34, [R1] ;  /* 0x0000000001227983 */ /* 0x003ea20000300800 */
[----:B------:R-:W0:Y:S01]  /*22f0*/  S2UR UR7, SR_CgaCtaId ;  /* 0x00000000000779c3 */ /* 0x000e220000008800 */
[----:B------:R-:W-:Y:S01]  /*2300*/  UMOV UR6, 0x400 ;  /* 0x0000040000067882 */ /* 0x000fe20000000000 */
[----:B------:R-:W-:Y:S01]  /*2310*/  IMAD.HI.U32 R26, R26, -0x77777777, RZ ;  /* 0x888888891a1a7827 */ /* 0x000fe200078e00ff */
[----:B------:R-:W-:Y:S01]  /*2320*/  UIADD3 UR6, UPT, UPT, UR6, 0x1680, URZ ;  /* 0x0000168006067890 */ /* 0x000fe2000fffe0ff */
[----:B------:R-:W-:Y:S02]  /*2330*/  SHF.L.U32 R32, R28, 0x10, RZ ;  /* 0x000000101c207819 */ /* 0x000fe400000006ff */
[----:B------:R-:W-:Y:S02]  /*2340*/  SHF.L.U32 R33, R30, 0x10, RZ ;  /* 0x000000101e217819 */ /* 0x000fe400000006ff */
[----:B------:R-:W-:Y:S02]  /*2350*/  LEA.HI R26, R26, -UR10, RZ, 0x1b ;  /* 0x8000000a1a1a7c11 */ /* 0x000fe4000f8fd8ff */
[----:B------:R-:W-:Y:S01]  /*2360*/  SHF.L.U32 R59, R59, 0x10, RZ ;  /* 0x000000103b3b7819 */ /* 0x000fe200000006ff */
[----:B0-----:R-:W-:-:S06]  /*2370*/  ULEA UR6, UR7, UR6, 0x18 ;  /* 0x0000000607067291 */ /* 0x001fcc000f8ec0ff */
[----:B------:R-:W-:-:S05]  /*2380*/  LEA R26, R26, UR6, 0x3 ;  /* 0x000000061a1a7c11 */ /* 0x000fca000f8e18ff */
[----:B------:R-:W0:Y:S01]  /*2390*/  LDCU UR6, c[0x0][0x3a0] ;  /* 0x00007400ff0677ac */ /* 0x000e220008000800 */
[----:B------:R-:W0:Y:S01]  /*23a0*/  LDS.64 R26, [R26] ;  /* 0x000000001a1a7984 */ /* 0x000e220000000a00 */
[----:B------:R-:W-:Y:S01]  /*23b0*/  SHF.L.U32 R35, R31, 0x10, RZ ;  /* 0x000000101f237819 */ /* 0x000fe200000006ff */
[----:B0-----:R-:W-:Y:S01]  /*23c0*/  FADD.FTZ R27, R27, UR6 ;  /* 0x000000061b1b7e21 */ /* 0x001fe20008010000 */
[--C-:B------:R-:W-:Y:S01]  /*23d0*/  FADD.FTZ R40, R40, -R26.reuse ;  /* 0x8000001a28287221 */ /* 0x100fe20000010000 */
[----:B------:R-:W-:Y:S01]  /*23e0*/  FADD.FTZ R28, R0, -R26 ;  /* 0x8000001a001c7221 */ /* 0x000fe20000010000 */
[----:B------:R-:W0:Y:S03]  /*23f0*/  LDCU.64 UR6, c[0x0][0x380] ;  /* 0x00007000ff0677ac */ /* 0x000e260008000a00 */
[----:B------:R-:W1:Y:S02]  /*2400*/  MUFU.RSQ R27, R27 ;  /* 0x0000001b001b7308 */ /* 0x000e640000001400 */
[C---:B-1----:R-:W-:Y:S01]  /*2410*/  FMUL.FTZ R30, R27.reuse, R40 ;  /* 0x000000281b1e7220 */ /* 0x042fe20000410000 */
[----:B------:R-:W-:Y:S01]  /*2420*/  FMUL.FTZ R28, R27, R28 ;  /* 0x0000001c1b1c7220 */ /* 0x000fe20000410000 */
[----:B------:R-:W3:Y:S04]  /*2430*/  LDL.LU R40, [R1+0x4] ;  /* 0x0000040001287983 */ /* 0x000ee80000300800 */
[----:B------:R-:W4:Y:S01]  /*2440*/  LDL.LU R31, [R1+0x10] ;  /* 0x00001000011f7983 */ /* 0x000f220000300800 */
[----:B--2---:R-:W-:-:S02]  /*2450*/  SHF.L.U32 R0, R34, 0x10, RZ ;  /* 0x0000001022007819 */ /* 0x004fc400000006ff */
[----:B------:R-:W-:Y:S01]  /*2460*/  SHF.L.U32 R34, R29, 0x10, RZ ;  /* 0x000000101d227819 */ /* 0x000fe200000006ff */
[----:B------:R-:W-:Y:S02]  /*2470*/  FADD.FTZ R29, R39, -R26 ;  /* 0x8000001a271d7221 */ /* 0x000fe40000010000 */
[----:B------:R-:W2:Y:S01]  /*2480*/  LDL.LU R39, [R1+0x8] ;  /* 0x0000080001277983 */ /* 0x000ea20000300800 */
[----:B------:R-:W-:Y:S01]  /*2490*/  FFMA.FTZ R28, R28, R32, R33 ;  /* 0x000000201c1c7223 */ /* 0x000fe20000010021 */
[----:B------:R-:W-:-:S05]  /*24a0*/  FFMA.FTZ R30, R30, R0, R59 ;  /* 0x000000001e1e7223 */ /* 0x000fca000001003b */
[----:B------:R-:W-:Y:S01]  /*24b0*/  F2FP.BF16.F32.PACK_AB R28, R30, R28 ;  /* 0x0000001c1e1c723e */ /* 0x000fe200000010ff */
[----:B------:R-:W-:Y:S01]  /*24c0*/  FADD.FTZ R30, R2, -R26 ;  /* 0x8000001a021e7221 */ /* 0x000fe20000010000 */
[----:B------:R-:W-:-:S03]  /*24d0*/  FMUL.FTZ R29, R27, R29 ;  /* 0x0000001d1b1d7220 */ /* 0x000fc60000410000 */
[----:B------:R-:W-:Y:S01]  /*24e0*/  FMUL.FTZ R30, R27, R30 ;  /* 0x0000001e1b1e7220 */ /* 0x000fe20000410000 */
[----:B------:R-:W-:Y:S01]  /*24f0*/  FFMA.FTZ R29, R29, R34, R35 ;  /* 0x000000221d1d7223 */ /* 0x000fe20000010023 */
[----:B----4-:R-:W-:Y:S02]  /*2500*/  SHF.L.U32 R2, R31, 0x10, RZ ;  /* 0x000000101f027819 */ /* 0x010fe400000006ff */
[----:B--2---:R-:W-:-:S05]  /*2510*/  SHF.L.U32 R39, R39, 0x10, RZ ;  /* 0x0000001027277819 */ /* 0x004fca00000006ff */
[----:B------:R-:W-:Y:S02]  /*2520*/  FFMA.FTZ R31, R30, R39, R2 ;  /* 0x000000271e1f7223 */ /* 0x000fe40000010002 */
[----:B------:R-:W0:Y:S03]  /*2530*/  LDL.LU R30, [R1+0x44] ;  /* 0x00004400011e7983 */ /* 0x000e260000300800 */
[----:B------:R-:W-:Y:S02]  /*2540*/  F2FP.BF16.F32.PACK_AB R29, R31, R29 ;  /* 0x0000001d1f1d723e */ /* 0x000fe400000010ff */
[----:B------:R-:W2:Y:S01]  /*2550*/  LDL.LU R31, [R1+0x48] ;  /* 0x00004800011f7983 */ /* 0x000ea20000300800 */
[----:B0-----:R-:W-:-:S04]  /*2560*/  IADD3 R30, P1, PT, R30, UR6, RZ ;  /* 0x000000061e1e7c10 */ /* 0x001fc8000ff3e0ff */
[----:B--2---:R-:W-:Y:S01]  /*2570*/  IADD3.X R31, PT, PT, R31, UR7, RZ, P1, !PT ;  /* 0x000000071f1f7c10 */ /* 0x004fe20008ffe4ff */
[--C-:B---3--:R-:W-:Y:S01]  /*2580*/  FADD.FTZ R40, R40, -R26.reuse ;  /* 0x8000001a28287221 */ /* 0x108fe20000010000 */
        /* <DEDUP_REMOVED lines=17> */
[----:B0-----:R-:W2:Y:S01]  /*26a0*/  LDL.LU R28, [R1+0x14] ;  /* 0x00001400011c7983 */ /* 0x001ea20000300800 */
[--C-:B------:R-:W-:Y:S01]  /*26b0*/  FADD.FTZ R41, R41, -R26.reuse ;  /* 0x8000001a29297221 */ /* 0x100fe20000010000 */
[--C-:B------:R-:W-:Y:S01]  /*26c0*/  FADD.FTZ R6, R6, -R26.reuse ;  /* 0x8000001a06067221 */ /* 0x100fe20000010000 */
[--C-:B------:R-:W-:Y:S01]  /*26d0*/  FADD.FTZ R10, R10, -R26.reuse ;  /* 0x8000001a0a0a7221 */ /* 0x100fe20000010000 */
[----:B------:R-:W3:Y:S01]  /*26e0*/  LDL.LU R29, [R1+0xc] ;  /* 0x00000c00011d7983 */ /* 0x000ee20000300800 */
[C---:B------:R-:W-:Y:S01]  /*26f0*/  FMUL.FTZ R40, R27.reuse, R40 ;  /* 0x000000281b287220 */ /* 0x040fe20000410000 */
[--C-:B------:R-:W-:Y:S01]  /*2700*/  FADD.FTZ R14, R14, -R26.reuse ;  /* 0x8000001a0e0e7221 */ /* 0x100fe20000010000 */
[--C-:B------:R-:W-:Y:S01]  /*2710*/  FADD.FTZ R18, R18, -R26.reuse ;  /* 0x8000001a12127221 */ /* 0x100fe20000010000 */
[----:B------:R0:W-:Y:S01]  /*2720*/  STL [R1+0x64], R31 ;  /* 0x0000641f01007387 */ /* 0x0001e20000100800 */
[----:B------:R-:W-:Y:S01]  /*2730*/  FFMA.FTZ R40, R32, R40, R33 ;  /* 0x0000002820287223 */ /* 0x000fe20000010021 */
        /* <DEDUP_REMOVED lines=27> */
[----:B------:R-:W1:Y:S01]  /*28f0*/  LDCU.64 UR6, c[0x0][0x3a8] ;  /* 0x00007500ff0677ac */ /* 0x000e620008000a00 */
[--C-:B--2---:R-:W-:Y:S01]  /*2900*/  FADD.FTZ R28, R28, -R26.reuse ;  /* 0x8000001a1c1c7221 */ /* 0x104fe20000010000 */
[----:B---3--:R-:W-:-:S03]  /*2910*/  FADD.FTZ R29, R29, -R26 ;  /* 0x8000001a1d1d7221 */ /* 0x008fc60000010000 */
[C---:B------:R-:W-:Y:S01]  /*2920*/  FMUL.FTZ R28, R27.reuse, R28 ;  /* 0x0000001c1b1c7220 */ /* 0x040fe20000410000 */
[----:B------:R-:W-:-:S03]  /*2930*/  FMUL.FTZ R29, R27, R29 ;  /* 0x0000001d1b1d7220 */ /* 0x000fc60000410000 */
[C-C-:B0-----:R-:W-:Y:S01]  /*2940*/  FFMA.FTZ R31, R32.reuse, R28, R33.reuse ;  /* 0x0000001c201f7223 */ /* 0x141fe20000010021 */
[C-C-:B------:R-:W-:Y:S02]  /*2950*/  FFMA.FTZ R28, R32.reuse, R29, R33.reuse ;  /* 0x0000001d201c7223 */ /* 0x140fe40000010021 */
[----:B------:R-:W2:Y:S04]  /*2960*/  LDL.LU R29, [R1+0x28] ;  /* 0x00002800011d7983 */ /* 0x000ea80000300800 */
[----:B------:R0:W-:Y:S04]  /*2970*/  STL [R1+0x4], R28 ;  /* 0x0000041c01007387 */ /* 0x0001e80000100800 */
[----:B0-----:R-:W3:Y:S04]  /*2980*/  LDL.LU R28, [R1+0x1c] ;  /* 0x00001c00011c7983 */ /* 0x001ee80000300800 */
[----:B------:R0:W-:Y:S02]  /*2990*/  STL [R1+0x8], R40 ;  /* 0x0000082801007387 */ /* 0x0001e40000100800 */
[C-C-:B0-----:R-:W-:Y:S01]  /*29a0*/  FFMA.FTZ R40, R32.reuse, R58, R33.reuse ;  /* 0x0000003a20287223 */ /* 0x141fe20000010021 */
[----:B------:R-:W-:-:S02]  /*29b0*/  FFMA.FTZ R58, R32, R54, R33 ;  /* 0x00000036203a7223 */ /* 0x000fc40000010021 */
[----:B------:R-:W4:Y:S04]  /*29c0*/  LDL.LU R54, [R1+0x34] ;  /* 0x0000340001367983 */ /* 0x000f280000300800 */
[----:B------:R0:W-:Y:S04]  /*29d0*/  STL [R1+0xc], R40 ;  /* 0x00000c2801007387 */ /* 0x0001e80000100800 */
[----:B------:R-:W-:Y:S01]  /*29e0*/  STL [R1+0x14], R58 ;  /* 0x0000143a01007387 */ /* 0x000fe20000100800 */
[----:B0-----:R-:W-:-:S03]  /*29f0*/  FFMA.FTZ R40, R32, R50, R33 ;  /* 0x0000003220287223 */ /* 0x001fc60000010021 */
[----:B------:R-:W5:Y:S01]  /*2a00*/  LDL.LU R50, [R1+0x40] ;  /* 0x0000400001327983 */ /* 0x000f620000300800 */
[C---:B------:R-:W-:Y:S01]  /*2a10*/  FMUL.FTZ R46, R27.reuse, R46 ;  /* 0x0000002e1b2e7220 */ /* 0x040fe20000410000 */
[C---:B------:R-:W-:Y:S01]  /*2a20*/  FMUL.FTZ R42, R27.reuse, R42 ;  /* 0x0000002a1b2a7220 */ /* 0x040fe20000410000 */
[C---:B------:R-:W-:Y:S01]  /*2a30*/  FMUL.FTZ R5, R27.reuse, R5 ;  /* 0x000000051b057220 */ /* 0x040fe20000410000 */
[C---:B------:R-:W-:Y:S01]  /*2a40*/  FMUL.FTZ R9, R27.reuse, R9 ;  /* 0x000000091b097220 */ /* 0x040fe20000410000 */
[C---:B------:R-:W-:Y:S01]  /*2a50*/  FMUL.FTZ R13, R27.reuse, R13 ;  /* 0x0000000d1b0d7220 */ /* 0x040fe20000410000 */
[C-C-:B------:R-:W-:Y:S01]  /*2a60*/  FFMA.FTZ R46, R32.reuse, R46, R33.reuse ;  /* 0x0000002e202e7223 */ /* 0x140fe20000010021 */
[----:B------:R0:W-:Y:S01]  /*2a70*/  STL [R1+0x48], R40 ;  /* 0x0000482801007387 */ /* 0x0001e20000100800 */
[C-C-:B------:R-:W-:Y:S01]  /*2a80*/  FFMA.FTZ R42, R32.reuse, R42, R33.reuse ;  /* 0x0000002a202a7223 */ /* 0x140fe20000010021 */
[C-C-:B------:R-:W-:Y:S01]  /*2a90*/  FFMA.FTZ R9, R32.reuse, R9, R33.reuse ;  /* 0x0000000920097223 */ /* 0x140fe20000010021 */
[C---:B------:R-:W-:Y:S01]  /*2aa0*/  FMUL.FTZ R21, R27.reuse, R21 ;  /* 0x000000151b157220 */ /* 0x040fe20000410000 */
[----:B------:R-:W-:Y:S01]  /*2ab0*/  STL [R1+0x4c], R46 ;  /* 0x00004c2e01007387 */ /* 0x000fe20000100800 */
[C---:B------:R-:W-:Y:S01]  /*2ac0*/  FMUL.FTZ R25, R27.reuse, R25 ;  /* 0x000000191b197220 */ /* 0x040fe20000410000 */
[C-C-:B0-----:R-:W-:Y:S01]  /*2ad0*/  FFMA.FTZ R40, R32.reuse, R5, R33.reuse ;  /* 0x0000000520287223 */ /* 0x141fe20000010021 */
[----:B------:R-:W-:Y:S01]  /*2ae0*/  FFMA.FTZ R5, R32, R13, R33 ;  /* 0x0000000d20057223 */ /* 0x000fe20000010021 */
[----:B------:R0:W-:Y:S01]  /*2af0*/  STL [R1+0x50], R42 ;  /* 0x0000502a01007387 */ /* 0x0001e20000100800 */
[----:B------:R-:W-:-:S03]  /*2b00*/  FMUL.FTZ R17, R27, R17 ;  /* 0x000000111b117220 */ /* 0x000fc60000410000 */
[----:B------:R1:W-:Y:S01]  /*2b10*/  STL [R1+0x54], R40 ;  /* 0x0000542801007387 */ /* 0x0003e20000100800 */
[----:B------:R-:W-:-:S03]  /*2b20*/  FMUL.FTZ R61, R27, R61 ;  /* 0x0000003d1b3d7220 */ /* 0x000fc60000410000 */
[----:B------:R4:W-:Y:S01]  /*2b30*/  STL [R1+0x44], R9 ;  /* 0x0000440901007387 */ /* 0x0009e20000100800 */
[C-C-:B------:R-:W-:Y:S01]  /*2b40*/  FFMA.FTZ R58, R32.reuse, R17, R33.reuse ;  /* 0x00000011203a7223 */ /* 0x140fe20000010021 */
[C-C-:B0-----:R-:W-:Y:S02]  /*2b50*/  FFMA.FTZ R42, R32.reuse, R21, R33.reuse ;  /* 0x00000015202a7223 */ /* 0x141fe40000010021 */
[----:B------:R5:W-:Y:S01]  /*2b60*/  STL [R1+0x10], R5 ;  /* 0x0000100501007387 */ /* 0x000be20000100800 */
[----:B-1----:R-:W-:-:S03]  /*2b70*/  FFMA.FTZ R40, R32, R25, R33 ;  /* 0x0000001920287223 */ /* 0x002fc60000010021 */
[----:B------:R-:W5:Y:S01]  /*2b80*/  LDL.LU R46, [R1+0x3c] ;  /* 0x00003c00012e7983 */ /* 0x000f620000300800 */
[----:B------:R-:W-:-:S03]  /*2b90*/  FFMA.FTZ R61, R32, R61, R33 ;  /* 0x0000003d203d7223 */ /* 0x000fc60000010021 */
[----:B------:R-:W5:Y:S04]  /*2ba0*/  LDL.LU R21, [R1+0x38] ;  /* 0x0000380001157983 */ /* 0x000f680000300800 */
[----:B------:R-:W5:Y:S01]  /*2bb0*/  LDL.LU R25, [R1+0x30] ;  /* 0x0000300001197983 */ /* 0x000f620000300800 */
        /* <DEDUP_REMOVED lines=22> */
[--C-:B--2---:R-:W-:Y:S01]  /*2d20*/  FADD.FTZ R13, R29, -R26.reuse ;  /* 0x8000001a1d0d7221 */ /* 0x104fe20000010000 */
[----:B---3--:R-:W-:-:S02]  /*2d30*/  FADD.FTZ R17, R28, -R26 ;  /* 0x8000001a1c117221 */ /* 0x008fc40000010000 */
[----:B------:R-:W2:Y:S04]  /*2d40*/  LDL.LU R28, [R1+0x2c] ;  /* 0x00002c00011c7983 */ /* 0x000ea80000300800 */
[----:B------:R-:W3:Y:S04]  /*2d50*/  LDL.LU R29, [R1+0x24] ;  /* 0x00002400011d7983 */ /* 0x000ee80000300800 */
[----:B------:R-:W3:Y:S04]  /*2d60*/  LDL.LU R32, [R1+0x20] ;  /* 0x0000200001207983 */ /* 0x000ee80000300800 */
[----:B------:R-:W3:Y:S01]  /*2d70*/  LDL.LU R33, [R1+0x18] ;  /* 0x0000180001217983 */ /* 0x000ee20000300800 */
[----:B----4-:R-:W-:Y:S01]  /*2d80*/  FADD.FTZ R9, R54, -R26 ;  /* 0x8000001a36097221 */ /* 0x010fe20000010000 */
[C---:B------:R-:W-:Y:S01]  /*2d90*/  FMUL.FTZ R13, R27.reuse, R13 ;  /* 0x0000000d1b0d7220 */ /* 0x040fe20000410000 */
[----:B------:R-:W-:-:S02]  /*2da0*/  FMUL.FTZ R17, R27, R17 ;  /* 0x000000111b117220 */ /* 0x000fc40000410000 */
[----:B------:R-:W-:Y:S01]  /*2db0*/  FMUL.FTZ R9, R27, R9 ;  /* 0x000000091b097220 */ /* 0x000fe20000410000 */
[C-C-:B------:R-:W-:Y:S01]  /*2dc0*/  FFMA.FTZ R13, R0.reuse, R13, R59.reuse ;  /* 0x0000000d000d7223 */ /* 0x140fe2000001003b */
[C-C-:B------:R-:W-:Y:S02]  /*2dd0*/  FFMA.FTZ R17, R0.reuse, R17, R59.reuse ;  /* 0x0000001100117223 */ /* 0x140fe4000001003b */
[----:B------:R-:W-:Y:S01]  /*2de0*/  FFMA.FTZ R9, R0, R9, R59 ;  /* 0x0000000900097223 */ /* 0x000fe2000001003b */
[----:B-----5:R-:W-:-:S04]  /*2df0*/  FADD.FTZ R5, R50, -R26 ;  /* 0x8000001a32057221 */ /* 0x020fc80000010000 */
[----:B------:R-:W-:-:S04]  /*2e00*/  FMUL.FTZ R5, R27, R5 ;  /* 0x000000051b057220 */ /* 0x000fc80000410000 */
[----:B------:R-:W-:Y:S02]  /*2e10*/  FFMA.FTZ R5, R0, R5, R59 ;  /* 0x0000000500057223 */ /* 0x000fe4000001003b */
[----:B------:R-:W4:Y:S01]  /*2e20*/  LDL.LU R59, [R1+0x4] ;  /* 0x00000400013b7983 */ /* 0x000f220000300800 */
        /* <DEDUP_REMOVED lines=22> */
[----:B------:R-:W5:Y:S01]  /*2f90*/  LDL.LU R54, [R1+0xc] ;  /* 0x00000c0001367983 */ /* 0x000f620000300800 */
[--C-:B------:R-:W-:Y:S01]  /*2fa0*/  FADD.FTZ R0, R46, -R26.reuse ;  /* 0x8000001a2e007221 */ /* 0x100fe20000010000 */
[--C-:B------:R-:W-:Y:S01]  /*2fb0*/  FADD.FTZ R21, R21, -R26.reuse ;  /* 0x8000001a15157221 */ /* 0x100fe20000010000 */
[----:B------:R-:W-:-:S02]  /*2fc0*/  FADD.FTZ R25, R25, -R26 ;  /* 0x8000001a19197221 */ /* 0x000fc40000010000 */
[C---:B------:R-:W-:Y:S01]  /*2fd0*/  FMUL.FTZ R0, R27.reuse, R0 ;  /* 0x000000001b007220 */ /* 0x040fe20000410000 */
[C---:B------:R-:W-:Y:S01]  /*2fe0*/  FMUL.FTZ R21, R27.reuse, R21 ;  /* 0x000000151b157220 */ /* 0x040fe20000410000 */
[----:B------:R-:W5:Y:S01]  /*2ff0*/  LDL.LU R50, [R1+0x14] ;  /* 0x0000140001327983 */ /* 0x000f620000300800 */
[----:B------:R-:W-:Y:S01]  /*3000*/  FMUL.FTZ R25, R27, R25 ;  /* 0x000000191b197220 */ /* 0x000fe20000410000 */
[C-C-:B------:R-:W-:Y:S01]  /*3010*/  FFMA.FTZ R0, R34.reuse, R0, R35.reuse ;  /* 0x0000000022007223 */ /* 0x140fe20000010023 */
[C-C-:B------:R-:W-:Y:S01]  /*3020*/  FFMA.FTZ R56, R34.reuse, R56, R35.reuse ;  /* 0x0000003822387223 */ /* 0x140fe20000010023 */
[----:B------:R-:W5:Y:S01]  /*3030*/  LDL.LU R46, [R1+0x48] ;  /* 0x00004800012e7983 */ /* 0x000f620000300800 */
        /* <DEDUP_REMOVED lines=10> */
[--C-:B------:R-:W-:Y:S01]  /*30e0*/  FFMA.FTZ R37, R34, R37, R35.reuse ;  /* 0x0000002522257223 */ /* 0x100fe20000010023 */
        /* <DEDUP_REMOVED lines=10> */
[--C-:B---3--:R-:W-:Y:S01]  /*3190*/  FADD.FTZ R29, R29, -R26.reuse ;  /* 0x8000001a1d1d7221 */ /* 0x108fe20000010000 */
[--C-:B------:R-:W-:Y:S01]  /*31a0*/  FADD.FTZ R32, R32, -R26.reuse ;  /* 0x8000001a20207221 */ /* 0x100fe20000010000 */
[--C-:B------:R-:W-:Y:S01]  /*31b0*/  FADD.FTZ R33, R33, -R26.reuse ;  /* 0x8000001a21217221 */ /* 0x100fe20000010000 */
[----:B------:R-:W-:Y:S01]  /*31c0*/  FADD.FTZ R26, R38, -R26 ;  /* 0x8000001a261a7221 */ /* 0x000fe20000010000 */
[C---:B------:R-:W-:Y:S01]  /*31d0*/  FMUL.FTZ R29, R27.reuse, R29 ;  /* 0x0000001d1b1d7220 */ /* 0x040fe20000410000 */
[C---:B------:R-:W-:Y:S01]  /*31e0*/  FMUL.FTZ R28, R27.reuse, R28 ;  /* 0x0000001c1b1c7220 */ /* 0x040fe20000410000 */
[C---:B------:R-:W-:Y:S01]  /*31f0*/  FMUL.FTZ R33, R27.reuse, R33 ;  /* 0x000000211b217220 */ /* 0x040fe20000410000 */
[C---:B------:R-:W-:Y:S01]  /*3200*/  FMUL.FTZ R32, R27.reuse, R32 ;  /* 0x000000201b207220 */ /* 0x040fe20000410000 */
[----:B------:R-:W-:Y:S01]  /*3210*/  FMUL.FTZ R26, R27, R26 ;  /* 0x0000001a1b1a7220 */ /* 0x000fe20000410000 */
[C-C-:B------:R-:W-:Y:S01]  /*3220*/  FFMA.FTZ R29, R34.reuse, R29, R35.reuse ;  /* 0x0000001d221d7223 */ /* 0x140fe20000010023 */
[----:B------:R-:W-:Y:S01]  /*3230*/  FFMA.FTZ R33, R34, R33, R35 ;  /* 0x0000002122217223 */ /* 0x000fe20000010023 */
[C-C-:B------:R-:W-:Y:S01]  /*3240*/  FFMA.FTZ R27, R39.reuse, R21, R2.reuse ;  /* 0x00000015271b7223 */ /* 0x140fe20000010002 */
[----:B------:R-:W2:Y:S01]  /*3250*/  LDL.LU R35, [R1+0x54] ;  /* 0x0000540001237983 */ /* 0x000ea20000300800 */
[C-C-:B------:R-:W-:Y:S01]  /*3260*/  FFMA.FTZ R28, R39.reuse, R28, R2.reuse ;  /* 0x0000001c271c7223 */ /* 0x140fe20000010002 */
[C-C-:B------:R-:W-:Y:S01]  /*3270*/  FFMA.FTZ R32, R39.reuse, R32, R2.reuse ;  /* 0x0000002027207223 */ /* 0x140fe20000010002 */
[C-C-:B------:R-:W-:Y:S01]  /*3280*/  FFMA.FTZ R21, R39.reuse, R4, R2.reuse ;  /* 0x0000000427157223 */ /* 0x140fe20000010002 */
[C-C-:B------:R-:W-:Y:S01]  /*3290*/  FFMA.FTZ R34, R39.reuse, R24, R2.reuse ;  /* 0x0000001827227223 */ /* 0x140fe20000010002 */
[----:B------:R-:W-:Y:S01]  /*32a0*/  FFMA.FTZ R26, R39, R26, R2 ;  /* 0x0000001a271a7223 */ /* 0x000fe20000010002 */
[----:B------:R-:W-:Y:S01]  /*32b0*/  F2FP.BF16.F32.PACK_AB R4, R5, R31 ;  /* 0x0000001f0504723e */ /* 0x000fe200000010ff */
[----:B------:R-:W3:Y:S01]  /*32c0*/  LDL.LU R39, [R1+0x4c] ;  /* 0x00004c0001277983 */ /* 0x000ee20000300800 */
[----:B------:R-:W-:-:S03]  /*32d0*/  F2FP.BF16.F32.PACK_AB R5, R27, R0 ;  /* 0x000000001b05723e */ /* 0x000fc600000010ff */
[----:B------:R-:W3:Y:S04]  /*32e0*/  LDL.LU R2, [R1+0x50] ;  /* 0x0000500001027983 */ /* 0x000ee80000300800 */
[----:B------:R-:W3:Y:S04]  /*32f0*/  LDL.LU R31, [R1+0x64] ;  /* 0x00006400011f7983 */ /* 0x000ee80000300800 */
[----:B------:R-:W3:Y:S01]  /*3300*/  LDL.LU R38, [R1+0x44] ;  /* 0x0000440001267983 */ /* 0x000ee20000300800 */
[----:B----4-:R-:W-:-:S03]  /*3310*/  F2FP.BF16.F32.PACK_AB R24, R9, R59 ;  /* 0x0000003b0918723e */ /* 0x010fc600000010ff */
[----:B------:R-:W4:Y:S04]  /*3320*/  LDL.LU R27, [R1+0x8] ;  /* 0x00000800011b7983 */ /* 0x000f280000300800 */
[----:B------:R-:W4:Y:S01]  /*3330*/  LDL.LU R59, [R1+0x10] ;  /* 0x00001000013b7983 */ /* 0x000f220000300800 */
[----:B------:R-:W-:Y:S02]  /*3340*/  F2FP.BF16.F32.PACK_AB R25, R28, R25 ;  /* 0x000000191c19723e */ /* 0x000fe400000010ff */
[----:B------:R-:W-:Y:S02]  /*3350*/  F2FP.BF16.F32.PACK_AB R29, R32, R29 ;  /* 0x0000001d201d723e */ /* 0x000fe400000010ff */
[----:B------:R-:W-:Y:S02]  /*3360*/  F2FP.BF16.F32.PACK_AB R32, R17, R61 ;  /* 0x0000003d1120723e */ /* 0x000fe400000010ff */
[----:B------:R-:W-:-:S02]  /*3370*/  F2FP.BF16.F32.PACK_AB R33, R60, R33 ;  /* 0x000000213c21723e */ /* 0x000fc400000010ff */
[----:B------:R-:W-:Y:S02]  /*3380*/  F2FP.BF16.F32.PACK_AB R55, R55, R56 ;  /* 0x000000383737723e */ /* 0x000fe400000010ff */
[----:B------:R-:W-:Y:S02]  /*3390*/  F2FP.BF16.F32.PACK_AB R51, R51, R52 ;  /* 0x000000343333723e */ /* 0x000fe400000010ff */
[----:B------:R-:W-:Y:S02]  /*33a0*/  F2FP.BF16.F32.PACK_AB R47, R47, R48 ;  /* 0x000000302f2f723e */ /* 0x000fe400000010ff */
[----:B-----5:R-:W-:Y:S02]  /*33b0*/  F2FP.BF16.F32.PACK_AB R54, R57, R54 ;  /* 0x000000363936723e */ /* 0x020fe400000010ff */
        /* <DEDUP_REMOVED lines=11> */
[----:B------:R-:W-:Y:S01]  /*3470*/  F2FP.BF16.F32.PACK_AB R37, R26, R37 ;  /* 0x000000251a25723e */ /* 0x000fe200000010ff */
[----:B------:R-:W-:Y:S02]  /*3480*/  USHF.L.U32 UR9, UR6, 0x1, URZ ;  /* 0x0000000106097899 */ /* 0x000fe400080006ff */
[----:B------:R-:W-:Y:S02]  /*3490*/  USHF.L.U64.HI UR7, UR6, 0x1, UR7 ;  /* 0x0000000106077899 */ /* 0x000fe40008010207 */
[----:B------:R-:W-:-:S04]  /*34a0*/  UISETP.GE.U32.AND UP0, UPT, UR8, UR9, UPT ;  /* 0x000000090800728c */ /* 0x000fc8000bf06070 */
[----:B------:R-:W-:Y:S02]  /*34b0*/  UISETP.GE.AND.EX UP0, UPT, UR5, UR7, UPT, UP0 ;  /* 0x000000070500728c */ /* 0x000fe4000bf06300 */
[----:B------:R-:W-:Y:S01]  /*34c0*/  ULOP3.LUT UR4, UR4, 0x1, URZ, 0x3c, !UPT ;  /* 0x0000000104047892 */ /* 0x000fe2000f8e3cff */
[----:B--2---:R-:W-:Y:S02]  /*34d0*/  F2FP.BF16.F32.PACK_AB R6, R6, R35 ;  /* 0x000000230606723e */ /* 0x004fe400000010ff */
[----:B---3--:R-:W-:Y:S01]  /*34e0*/  F2FP.BF16.F32.PACK_AB R2, R41, R2 ;  /* 0x000000022902723e */ /* 0x008fe200000010ff */
[----:B------:R0:W-:Y:S01]  /*34f0*/  STG.E.64 desc[UR12][R30.64+0x1e00], R4 ;  /* 0x001e00041e007986 */ /* 0x0001e2000c101b0c */
[----:B------:R-:W-:Y:S02]  /*3500*/  F2FP.BF16.F32.PACK_AB R10, R10, R38 ;  /* 0x000000260a0a723e */ /* 0x000fe400000010ff */
[----:B----4-:R-:W-:Y:S02]  /*3510*/  F2FP.BF16.F32.PACK_AB R28, R13, R27 ;  /* 0x0000001b0d1c723e */ /* 0x010fe400000010ff */
[----:B------:R-:W-:-:S02]  /*3520*/  F2FP.BF16.F32.PACK_AB R14, R14, R59 ;  /* 0x0000003b0e0e723e */ /* 0x000fc400000010ff */
[----:B0-----:R-:W-:Y:S02]  /*3530*/  F2FP.BF16.F32.PACK_AB R4, R45, R39 ;  /* 0x000000272d04723e */ /* 0x001fe400000010ff */
        /* <DEDUP_REMOVED lines=17> */
.L_x_803:
        /* <DEDUP_REMOVED lines=11> */
.L_x_1855:


//--------------------- .text._ZN13group_norm_v214gn_cuda_kernelI13__nv_bfloat16Li480ELi1ELi32ELi60ELi256ELb0ELi64ELi960ELi960ELi4ELb1ELi37ELb0ELb0ENS_16CompileConditionILi1000EEEEEvPT_PKS4_S7_S7_flPfS8_Pj --------------------------
	.section	.text._ZN13group_norm_v214gn_cuda_kernelI13__nv_bfloat16Li480ELi1ELi32ELi60ELi256ELb0ELi64ELi960ELi960ELi4ELb1ELi37ELb0ELb0ENS_16CompileConditionILi1000EEEEEvPT_PKS4_S7_S7_flPfS8_Pj,"ax",@progbits
	.align	128
        .global         _ZN13group_norm_v214gn_cuda_kernelI13__nv_bfloat16Li480ELi1ELi32ELi60ELi256ELb0ELi64ELi960ELi960ELi4ELb1ELi37ELb0ELb0ENS_16CompileConditionILi1000EEEEEvPT_PKS4_S7_S7_flPfS8_Pj
        .type           _ZN13group_norm_v214gn_cuda_kernelI13__nv_bfloat16Li480ELi1ELi32ELi60ELi256ELb0ELi64ELi960ELi960ELi4ELb1ELi37ELb0ELb0ENS_16CompileConditionILi1000EEEEEvPT_PKS4_S7_S7_flPfS8_Pj,@function
        .size           _ZN13group_norm_v214gn_cuda_kernelI13__nv_bfloat16Li480ELi1ELi32ELi60ELi256ELb0ELi64ELi960ELi960ELi4ELb1ELi37ELb0ELb0ENS_16CompileConditionILi1000EEEEEvPT_PKS4_S7_S7_flPfS8_Pj,(.L_x_1856 - _ZN13group_norm_v214gn_cuda_kernelI13__nv_bfloat16Li480ELi1ELi32ELi60ELi256ELb0ELi64ELi960ELi960ELi4ELb1ELi37ELb0ELb0ENS_16CompileConditionILi1000EEEEEvPT_PKS4_S7_S7_flPfS8_Pj)
        .other          _ZN13group_norm_v214gn_cuda_kernelI13__nv_bfloat16Li480ELi1ELi32ELi60ELi256ELb0ELi64ELi960ELi960ELi4ELb1ELi37ELb0ELb0ENS_16CompileConditionILi1000EEEEEvPT_PKS4_S7_S7_flPfS8_Pj,@"STO_CUDA_ENTRY STV_DEFAULT"
_ZN13group_norm_v214gn_cuda_kernelI13__nv_bfloat16Li480ELi1ELi32ELi60ELi256ELb0ELi64ELi960ELi960ELi4ELb1ELi37ELb0ELb0ENS_16CompileConditionILi1000EEEEEvPT_PKS4_S7_S7_flPfS8_Pj:
.text._ZN13group_norm_v214gn_cuda_kernelI13__nv_bfloat16Li480ELi1ELi32ELi60ELi256ELb0ELi64ELi960ELi960ELi4ELb1ELi37ELb0ELb0ENS_16CompileConditionILi1000EEEEEvPT_PKS4_S7_S7_flPfS8_Pj:
        /* <DEDUP_REMOVED lines=40> */
.L_x_812:
        /* <DEDUP_REMOVED lines=34> */
[----:B------:R-:W5:Y:S04]  /*04a0*/  LDG.E.64.CONSTANT R12, desc[UR12][R62.64+0x18600] ;  /* 0x0186000c3e0c7981 */ /* 0x000f68000c1e9b00 */
[----:B------:R-:W5:Y:S04]  /*04b0*/  LDG.E.64.CONSTANT R8, desc[UR12][R62.64+0x1a400] ;  /* 0x01a4000c3e087981 */ /* 0x000f68000c1e9b00 */
[----:B-1----:R-:W5:Y:S04]  /*04c0*/  LDG.E.64.CONSTANT R4, desc[UR12][R62.64+0x1c200] ;  /* 0x01c2000c3e047981 */ /* 0x002f68000c1e9b00 */
[----:B------:R-:W5:Y:S04]  /*04d0*/  LDG.E.64.CONSTANT R50, desc[UR12][R62.64+0x1e000] ;  /* 0x01e0000c3e327981 */ /* 0x000f68000c1e9b00 */
[----:B------:R-:W5:Y:S04]  /*04e0*/  LDG.E.64.CONSTANT R46, desc[UR12][R62.64+0x1fe00] ;  /* 0x01fe000c3e2e7981 */ /* 0x000f68000c1e9b00 */
[----:B------:R-:W5:Y:S04]  /*04f0*/  LDG.E.64.CONSTANT R42, desc[UR12][R62.64+0x21c00] ;  /* 0x021c000c3e2a7981 */ /* 0x000f68000c1e9b00 */
[----:B------:R-:W5:Y:S04]  /*0500*/  LDG.E.64.CONSTANT R38, desc[UR12][R62.64+0x23a00] ;  /* 0x023a000c3e267981 */ /* 0x000f68000c1e9b00 */
[----:B------:R-:W5:Y:S04]  /*0510*/  LDG.E.64.CONSTANT R56, desc[UR12][R62.64+0x36600] ;  /* 0x0366000c3e387981 */ /* 0x000f68000c1e9b00 */
[----:B------:R-:W5:Y:S01]  /*0520*/  LDG.E.64.CONSTANT R60, desc[UR12][R62.64+0x38400] ;  /* 0x0384000c3e3c7981 */ /* 0x000f62000c1e9b00 */
[----:B--2---:R-:W-:-:S02]  /*0530*/  PRMT R75, R30, 0x7632, R75 ;  /* 0x000076321e4b7816 */ /* 0x004fc4000000004b */
        /* <DEDUP_REMOVED lines=8> */
[----:B------:R-:W-:Y:S02]  /*05c0*/  SHF.L.U32 R73, R73, 0x10, RZ ;  /* 0x0000001049497819 */ /* 0x000fe400000006ff */
[----:B------:R-:W-:Y:S01]  /*05d0*/  FADD.FTZ R32, R31, R74 ;  /* 0x0000004a1f207221 */ /* 0x000fe20000010000 */
[----:B------:R-:W-:Y:S01]  /*05e0*/  FFMA.FTZ R34, R74, R74, R33 ;  /* 0x0000004a4a227223 */ /* 0x000fe20000010021 */
[----:B---3--:R-:W-:-:S02]  /*05f0*/  PRMT R30, R36, 0x7632, R30 ;  /* 0x00007632241e7816 */ /* 0x008fc4000000001e */
[----:B------:R-:W-:Y:S01]  /*0600*/  SHF.L.U32 R45, R36, 0x10, RZ ;  /* 0x00000010242d7819 */ /* 0x000fe200000006ff */
[----:B------:R-:W-:Y:S01]  /*0610*/  FADD.FTZ R32, R32, R73 ;  /* 0x0000004920207221 */ /* 0x000fe20000010000 */
[----:B------:R-:W-:Y:S01]  /*0620*/  FFMA.FTZ R31, R73, R73, R34 ;  /* 0x00000049491f7223 */ /* 0x000fe20000010022 */
[----:B------:R-:W-:Y:S01]  /*0630*/  SHF.L.U32 R41, R30, 0x10, RZ ;  /* 0x000000101e297819 */ /* 0x000fe200000006ff */
[----:B------:R-:W2:Y:S01]  /*0640*/  LDG.E.64.CONSTANT R34, desc[UR12][R62.64+0x25800] ;  /* 0x0258000c3e227981 */ /* 0x000ea2000c1e9b00 */
[----:B------:R-:W-:Y:S01]  /*0650*/  FADD.FTZ R32, R32, R45 ;  /* 0x0000002d20207221 */ /* 0x000fe20000010000 */
[----:B------:R-:W-:Y:S01]  /*0660*/  FFMA.FTZ R31, R45, R45, R31 ;  /* 0x0000002d2d1f7223 */ /* 0x000fe2000001001f */
[C---:B------:R-:W-:Y:S02]  /*0670*/  PRMT R30, R37.reuse, 0x7632, R30 ;  /* 0x00007632251e7816 */ /* 0x040fe4000000001e */
[----:B------:R-:W-:Y:S01]  /*0680*/  SHF.L.U32 R36, R37, 0x10, RZ ;  /* 0x0000001025247819 */ /* 0x000fe200000006ff */
[----:B------:R-:W-:Y:S01]  /*0690*/  FADD.FTZ R32, R32, R41 ;  /* 0x0000002920207221 */ /* 0x000fe20000010000 */
[----:B------:R-:W-:Y:S01]  /*06a0*/  FFMA.FTZ R31, R41, R41, R31 ;  /* 0x00000029291f7223 */ /* 0x000fe2000001001f */
[----:B------:R-:W-:Y:S01]  /*06b0*/  SHF.L.U32 R33, R30, 0x10, RZ ;  /* 0x000000101e217819 */ /* 0x000fe200000006ff */
[----:B------:R-:W-:Y:S01]  /*06c0*/  STL [R1+0x4], R45 ;  /* 0x0000042d01007387 */ /* 0x000fe20000100800 */
[----:B------:R-:W-:Y:S01]  /*06d0*/  FADD.FTZ R30, R32, R36 ;  /* 0x00000024201e7221 */ /* 0x000fe20000010000 */
[----:B------:R-:W-:-:S02]  /*06e0*/  FFMA.FTZ R31, R36, R36, R31 ;  /* 0x00000024241f7223 */ /* 0x000fc4000001001f */
[----:B------:R-:W-:Y:S01]  /*06f0*/  STL [R1+0x40], R41 ;  /* 0x0000402901007387 */ /* 0x000fe20000100800 */
[----:B----4-:R-:W-:-:S03]  /*0700*/  PRMT R32, R26, 0x7632, R32 ;  /* 0x000076321a207816 */ /* 0x010fc60000000020 */
[----:B------:R0:W-:Y:S01]  /*0710*/  STL [R1+0x3c], R36 ;  /* 0x00003c2401007387 */ /* 0x0001e20000100800 */
[----:B------:R-:W-:-:S03]  /*0720*/  SHF.L.U32 R37, R32, 0x10, RZ ;  /* 0x0000001020257819 */ /* 0x000fc600000006ff */
[----:B------:R1:W-:Y:S01]  /*0730*/  STL [R1+0x38], R33 ;  /* 0x0000382101007387 */ /* 0x0003e20000100800 */
[----:B0-----:R-:W-:Y:S01]  /*0740*/  SHF.L.U32 R36, R26, 0x10, RZ ;  /* 0x000000101a247819 */ /* 0x001fe200000006ff */
[----:B------:R-:W-:Y:S01]  /*0750*/  FADD.FTZ R26, R30, R33 ;  /* 0x000000211e1a7221 */ /* 0x000fe20000010000 */
[----:B-1----:R-:W-:-:S03]  /*0760*/  FFMA.FTZ R33, R33, R33, R31 ;  /* 0x0000002121217223 */ /* 0x002fc6000001001f */
[----:B------:R-:W-:Y:S01]  /*0770*/  FADD.FTZ R32, R26, R36 ;  /* 0x000000241a207221 */ /* 0x000fe20000010000 */
[----:B------:R-:W3:Y:S01]  /*0780*/  LDG.E.64.CONSTANT R30, desc[UR12][R62.64+0x27600] ;  /* 0x0276000c3e1e7981 */ /* 0x000ee2000c1e9b00 */
[----:B------:R-:W-:Y:S01]  /*0790*/  PRMT R26, R27, 0x7632, R26 ;  /* 0x000076321b1a7816 */ /* 0x000fe2000000001a */
[----:B------:R-:W-:Y:S02]  /*07a0*/  FFMA.FTZ R33, R36, R36, R33 ;  /* 0x0000002424217223 */ /* 0x000fe40000010021 */
[----:B------:R0:W-:Y:S01]  /*07b0*/  STL [R1], R36 ;  /* 0x0000002401007387 */ /* 0x0001e20000100800 */
[----:B------:R-:W-:Y:S01]  /*07c0*/  FADD.FTZ R32, R32, R37 ;  /* 0x0000002520207221 */ /* 0x000fe20000010000 */
[----:B------:R-:W-:Y:S01]  /*07d0*/  FFMA.FTZ R33, R37, R37, R33 ;  /* 0x0000002525217223 */ /* 0x000fe20000010021 */
[----:B0-----:R-:W-:Y:S02]  /*07e0*/  SHF.L.U32 R36, R27, 0x10, RZ ;  /* 0x000000101b247819 */ /* 0x001fe400000006ff */
[----:B------:R-:W-:-:S03]  /*07f0*/  SHF.L.U32 R27, R26, 0x10, RZ ;  /* 0x000000101a1b7819 */ /* 0x000fc600000006ff */
[----:B------:R-:W-:Y:S01]  /*0800*/  FADD.FTZ R26, R32, R36 ;  /* 0x00000024201a7221 */ /* 0x000fe20000010000 */
[----:B------:R-:W-:Y:S01]  /*0810*/  FFMA.FTZ R33, R36, R36, R33 ;  /* 0x0000002424217223 */ /* 0x000fe20000010021 */
[C---:B-----5:R-:W-:Y:S01]  /*0820*/  PRMT R32, R22.reuse, 0x7632, R32 ;  /* 0x0000763216207816 */ /* 0x060fe20000000020 */
[----:B------:R-:W-:Y:S01]  /*0830*/  STL [R1+0x34], R37 ;  /* 0x0000342501007387 */ /* 0x000fe20000100800 */
[----:B------:R-:W-:Y:S01]  /*0840*/  SHF.L.U32 R125, R22, 0x10, RZ ;  /* 0x00000010167d7819 */ /* 0x000fe200000006ff */
[----:B------:R-:W-:Y:S02]  /*0850*/  FADD.FTZ R22, R26, R27 ;  /* 0x0000001b1a167221 */ /* 0x000fe40000010000 */
[----:B------:R0:W-:Y:S01]  /*0860*/  STL [R1+0x30], R36 ;  /* 0x0000302401007387 */ /* 0x0001e20000100800 */
[----:B------:R-:W-:Y:S01]  /*0870*/  SHF.L.U32 R41, R32, 0x10, RZ ;  /* 0x0000001020297819 */ /* 0x000fe200000006ff */
[----:B------:R-:W-:Y:S02]  /*0880*/  FADD.FTZ R32, R22, R125 ;  /* 0x0000007d16207221 */ /* 0x000fe40000010000 */
[----:B------:R1:W-:Y:S01]  /*0890*/  STL [R1+0x2c], R27 ;  /* 0x00002c1b01007387 */ /* 0x0003e20000100800 */
[----:B------:R-:W-:Y:S01]  /*08a0*/  PRMT R22, R23, 0x7632, R22 ;  /* 0x0000763217167816 */ /* 0x000fe20000000016 */
[----:B0-----:R-:W-:-:S02]  /*08b0*/  FFMA.FTZ R36, R27, R27, R33 ;  /* 0x0000001b1b247223 */ /* 0x001fc40000010021 */
[----:B-1----:R-:W4:Y:S02]  /*08c0*/  LDG.E.64.CONSTANT R26, desc[UR12][R62.64+0x29400] ;  /* 0x0294000c3e1a7981 */ /* 0x002f24000c1e9b00 */
[----:B------:R-:W-:Y:S01]  /*08d0*/  FFMA.FTZ R36, R125, R125, R36 ;  /* 0x0000007d7d247223 */ /* 0x000fe20000010024 */
[----:B------:R-:W-:Y:S01]  /*08e0*/  SHF.L.U32 R37, R23, 0x10, RZ ;  /* 0x0000001017257819 */ /* 0x000fe200000006ff */
[----:B------:R-:W-:Y:S01]  /*08f0*/  FADD.FTZ R32, R32, R41 ;  /* 0x0000002920207221 */ /* 0x000fe20000010000 */
[----:B------:R-:W-:Y:S01]  /*0900*/  SHF.L.U32 R23, R22, 0x10, RZ ;  /* 0x0000001016177819 */ /* 0x000fe200000006ff */
[----:B------:R-:W-:Y:S02]  /*0910*/  FFMA.FTZ R36, R41, R41, R36 ;  /* 0x0000002929247223 */ /* 0x000fe40000010024 */
[----:B------:R-:W-:Y:S01]  /*0920*/  FADD.FTZ R22, R32, R37 ;  /* 0x0000002520167221 */ /* 0x000fe20000010000 */
[C---:B------:R-:W-:Y:S01]  /*0930*/  PRMT R32, R18.reuse, 0x7632, R32 ;  /* 0x0000763212207816 */ /* 0x040fe20000000020 */
[----:B------:R-:W-:Y:S01]  /*0940*/  FFMA.FTZ R36, R37, R37, R36 ;  /* 0x0000002525247223 */ /* 0x000fe20000010024 */
[----:B------:R-:W-:Y:S01]  /*0950*/  SHF.L.U32 R124, R18, 0x10, RZ ;  /* 0x00000010127c7819 */ /* 0x000fe200000006ff */
[----:B------:R-:W-:Y:S01]  /*0960*/  STL [R1+0x28], R41 ;  /* 0x0000282901007387 */ /* 0x000fe20000100800 */
[----:B------:R-:W-:Y:S01]  /*0970*/  FADD.FTZ R33, R22, R23 ;  /* 0x0000001716217221 */ /* 0x000fe20000010000 */
[----:B------:R-:W-:-:S02]  /*0980*/  SHF.L.U32 R18, R32, 0x10, RZ ;  /* 0x0000001020127819 */ /* 0x000fc400000006ff */
[----:B------:R0:W-:Y:S01]  /*0990*/  STL [R1+0x24], R37 ;  /* 0x0000242501007387 */ /* 0x0001e20000100800 */
[----:B------:R-:W-:-:S03]  /*09a0*/  FADD.FTZ R33, R33, R124 ;  /* 0x0000007c21217221 */ /* 0x000fc60000010000 */
[----:B------:R1:W-:Y:S01]  /*09b0*/  STL [R1+0x20], R23 ;  /* 0x0000201701007387 */ /* 0x0003e20000100800 */
[----:B------:R-:W-:Y:S01]  /*09c0*/  PRMT R123, R19, 0x7632, R123 ;  /* 0x00007632137b7816 */ /* 0x000fe2000000007b */
[----:B0-----:R-:W-:Y:S02]  /*09d0*/  FFMA.FTZ R37, R23, R23, R36 ;  /* 0x0000001717257223 */ /* 0x001fe40000010024 */
[----:B-1----:R-:W5:Y:S02]  /*09e0*/  LDG.E.64.CONSTANT R22, desc[UR12][R62.64+0x2b200] ;  /* 0x02b2000c3e167981 */ /* 0x002f64000c1e9b00 */
[----:B------:R-:W-:Y:S01]  /*09f0*/  FFMA.FTZ R37, R124, R124, R37 ;  /* 0x0000007c7c257223 */ /* 0x000fe20000010025 */
[----:B------:R-:W-:Y:S01]  /*0a00*/  SHF.L.U32 R41, R19, 0x10, RZ ;  /* 0x0000001013297819 */ /* 0x000fe200000006ff */
[----:B------:R-:W-:Y:S01]  /*0a10*/  FADD.FTZ R33, R33, R18 ;  /* 0x0000001221217221 */ /* 0x000fe20000010000 */
[----:B------:R0:W-:Y:S01]  /*0a20*/  STL [R1+0x1c], R18 ;  /* 0x00001c1201007387 */ /* 0x0001e20000100800 */
[----:B------:R-:W-:Y:S01]  /*0a30*/  FFMA.FTZ R37, R18, R18, R37 ;  /* 0x0000001212257223 */ /* 0x000fe20000010025 */
[----:B------:R-:W-:-:S02]  /*0a40*/  SHF.L.U32 R123, R123, 0x10, RZ ;  /* 0x000000107b7b7819 */ /* 0x000fc400000006ff */
[C---:B------:R-:W-:Y:S01]  /*0a50*/  PRMT R121, R14.reuse, 0x7632, R121 ;  /* 0x000076320e797816 */ /* 0x040fe20000000079 */
[----:B------:R-:W-:Y:S01]  /*0a60*/  FFMA.FTZ R32, R41, R41, R37 ;  /* 0x0000002929207223 */ /* 0x000fe20000010025 */
[----:B------:R-:W-:Y:S01]  /*0a70*/  SHF.L.U32 R122, R14, 0x10, RZ ;  /* 0x000000100e7a7819 */ /* 0x000fe200000006ff */
[----:B0-----:R-:W-:Y:S02]  /*0a80*/  FADD.FTZ R18, R33, R41 ;  /* 0x0000002921127221 */ /* 0x001fe40000010000 */
[----:B------:R-:W-:Y:S02]  /*0a90*/  FFMA.FTZ R37, R123, R123, R32 ;  /* 0x0000007b7b257223 */ /* 0x000fe40000010020 */
[----:B------:R-:W-:Y:S01]  /*0aa0*/  FADD.FTZ R33, R18, R123 ;  /* 0x0000007b12217221 */ /* 0x000fe20000010000 */
[----:B------:R-:W-:Y:S01]  /*0ab0*/  SHF.L.U32 R121, R121, 0x10, RZ ;  /* 0x0000001079797819 */ /* 0x000fe200000006ff */
[----:B------:R-:W5:Y:S02]  /*0ac0*/  LDG.E.64.CONSTANT R18, desc[UR12][R62.64+0x2d000] ;  /* 0x02d0000c3e127981 */ /* 0x000f64000c1e9b00 */
        /* <DEDUP_REMOVED lines=13> */
[----:B------:R-:W5:Y:S01]  /*0ba0*/  LDG.E.64.CONSTANT R14, desc[UR12][R62.64+0x2ee00] ;  /* 0x02ee000c3e0e7981 */ /* 0x000f62000c1e9b00 */
        /* <DEDUP_REMOVED lines=53> */
[----:B------:R-:W-:Y:S01]  /*0f00*/  PRMT R101, R24, 0x7632, R101 ;  /* 0x0000763218657816 */ /* 0x000fe20000000065 */
[----:B------:R-:W-:Y:S01]  /*0f10*/  FADD.FTZ R28, R29, R104 ;  /* 0x000000681d1c7221 */ /* 0x000fe20000010000 */
[----:B------:R-:W-:Y:S01]  /*0f20*/  FFMA.FTZ R32, R104, R104, R33 ;  /* 0x0000006868207223 */ /* 0x000fe20000010021 */
[----:B------:R-:W-:Y:S02]  /*0f30*/  SHF.L.U32 R102, R24, 0x10, RZ ;  /* 0x0000001018667819 */ /* 0x000fe400000006ff */
[----:B------:R-:W-:Y:S01]  /*0f40*/  PRMT R99, R25, 0x7632, R99 ;  /* 0x0000763219637816 */ /* 0x000fe20000000063 */
[----:B------:R-:W-:Y:S01]  /*0f50*/  FADD.FTZ R29, R28, R103 ;  /* 0x000000671c1d7221 */ /* 0x000fe20000010000 */
[----:B------:R-:W-:Y:S01]  /*0f60*/  FFMA.FTZ R33, R103, R103, R32 ;  /* 0x0000006767217223 */ /* 0x000fe20000010020 */
[----:B------:R-:W-:-:S02]  /*0f70*/  SHF.L.U32 R101, R101, 0x10, RZ ;  /* 0x0000001065657819 */ /* 0x000fc400000006ff */
[----:B------:R-:W-:Y:S01]  /*0f80*/  SHF.L.U32 R100, R25, 0x10, RZ ;  /* 0x0000001019647819 */ /* 0x000fe200000006ff */
[----:B------:R-:W-:Y:S01]  /*0f90*/  FADD.FTZ R24, R29, R102 ;  /* 0x000000661d187221 */ /* 0x000fe20000010000 */
[----:B------:R-:W-:Y:S01]  /*0fa0*/  FFMA.FTZ R28, R102, R102, R33 ;  /* 0x00000066661c7223 */ /* 0x000fe20000010021 */
[C---:B------:R-:W-:Y:S02]  /*0fb0*/  PRMT R97, R20.reuse, 0x7632, R97 ;  /* 0x0000763214617816 */ /* 0x040fe40000000061 */
[----:B------:R-:W-:Y:S01]  /*0fc0*/  SHF.L.U32 R98, R20, 0x10, RZ ;  /* 0x0000001014627819 */ /* 0x000fe200000006ff */
[----:B------:R-:W-:Y:S01]  /*0fd0*/  FADD.FTZ R25, R24, R101 ;  /* 0x0000006518197221 */ /* 0x000fe20000010000 */
[----:B------:R-:W-:Y:S01]  /*0fe0*/  FFMA.FTZ R29, R101, R101, R28 ;  /* 0x00000065651d7223 */ /* 0x000fe2000001001c */
[----:B------:R-:W-:Y:S02]  /*0ff0*/  SHF.L.U32 R99, R99, 0x10, RZ ;  /* 0x0000001063637819 */ /* 0x000fe400000006ff */
[----:B------:R-:W-:Y:S01]  /*1000*/  PRMT R95, R21, 0x7632, R95 ;  /* 0x00007632155f7816 */ /* 0x000fe2000000005f */
[----:B------:R-:W-:Y:S01]  /*1010*/  FADD.FTZ R24, R25, R100 ;  /* 0x0000006419187221 */ /* 0x000fe20000010000 */
[----:B------:R-:W-:Y:S01]  /*1020*/  FFMA.FTZ R28, R100, R100, R29 ;  /* 0x00000064641c7223 */ /* 0x000fe2000001001d */
[----:B------:R-:W-:-:S02]  /*1030*/  SHF.L.U32 R96, R21, 0x10, RZ ;  /* 0x0000001015607819 */ /* 0x000fc400000006ff */
[----:B------:R-:W-:Y:S01]  /*1040*/  PRMT R93, R16, 0x7632, R93 ;  /* 0x00007632105d7816 */ /* 0x000fe2000000005d */
[----:B------:R-:W-:Y:S01]  /*1050*/  FADD.FTZ R25, R24, R99 ;  /* 0x0000006318197221 */ /* 0x000fe20000010000 */
[----:B------:R-:W-:Y:S01]  /*1060*/  FFMA.FTZ R29, R99, R99, R28 ;  /* 0x00000063631d7223 */ /* 0x000fe2000001001c */
[----:B------:R-:W-:Y:S02]  /*1070*/  SHF.L.U32 R97, R97, 0x10, RZ ;  /* 0x0000001061617819 */ /* 0x000fe400000006ff */
[----:B------:R-:W-:Y:S01]  /*1080*/  SHF.L.U32 R94, R16, 0x10, RZ ;  /* 0x00000010105e7819 */ /* 0x000fe200000006ff */
[----:B------:R-:W-:Y:S01]  /*1090*/  FADD.FTZ R20, R25, R98 ;  /* 0x0000006219147221 */ /* 0x000fe20000010000 */
[----:B------:R-:W-:Y:S01]  /*10a0*/  FFMA.FTZ R24, R98, R98, R29 ;  /* 0x0000006262187223 */ /* 0x000fe2000001001d */
[C---:B------:R-:W-:Y:S02]  /*10b0*/  PRMT R91, R17.reuse, 0x7632, R91 ;  /* 0x00007632115b7816 */ /* 0x040fe4000000005b */
[----:B------:R-:W-:Y:S01]  /*10c0*/  SHF.L.U32 R92, R17, 0x10, RZ ;  /* 0x00000010115c7819 */ /* 0x000fe200000006ff */
[----:B------:R-:W-:Y:S01]  /*10d0*/  FADD.FTZ R21, R20, R97 ;  /* 0x0000006114157221 */ /* 0x000fe20000010000 */
[----:B------:R-:W-:Y:S01]  /*10e0*/  FFMA.FTZ R25, R97, R97, R24 ;  /* 0x0000006161197223 */ /* 0x000fe20000010018 */
[----:B------:R-:W-:-:S02]  /*10f0*/  SHF.L.U32 R95, R95, 0x10, RZ ;  /* 0x000000105f5f7819 */ /* 0x000fc400000006ff */
[----:B------:R-:W-:Y:S01]  /*1100*/  PRMT R89, R12, 0x7632, R89 ;  /* 0x000076320c597816 */ /* 0x000fe20000000059 */
[----:B------:R-:W-:Y:S01]  /*1110*/  FADD.FTZ R20, R21, R96 ;  /* 0x0000006015147221 */ /* 0x000fe20000010000 */
[----:B------:R-:W-:Y:S01]  /*1120*/  FFMA.FTZ R24, R96, R96, R25 ;  /* 0x0000006060187223 */ /* 0x000fe20000010019 */
[----:B------:R-:W-:Y:S02]  /*1130*/  SHF.L.U32 R90, R12, 0x10, RZ ;  /* 0x000000100c5a7819 */ /* 0x000fe400000006ff */
[----:B------:R-:W-:Y:S01]  /*1140*/  PRMT R87, R13, 0x7632, R87 ;  /* 0x000076320d577816 */ /* 0x000fe20000000057 */
[----:B------:R-:W-:Y:S01]  /*1150*/  FADD.FTZ R21, R20, R95 ;  /* 0x0000005f14157221 */ /* 0x000fe20000010000 */
[----:B------:R-:W-:Y:S01]  /*1160*/  FFMA.FTZ R25, R95, R95, R24 ;  /* 0x0000005f5f197223 */ /* 0x000fe20000010018 */
[----:B------:R-:W-:Y:S02]  /*1170*/  SHF.L.U32 R93, R93, 0x10, RZ ;  /* 0x000000105d5d7819 */ /* 0x000fe400000006ff */
        /* <DEDUP_REMOVED lines=39> */
[----:B------:R-:W-:Y:S01]  /*13f0*/  SHF.L.U32 R83, R83, 0x10, RZ ;  /* 0x0000001053537819 */ /* 0x000fe200000006ff */
[----:B------:R0:W-:Y:S01]  /*1400*/  STL [R1+0x18], R41 ;  /* 0x0000182901007387 */ /* 0x0001e20000100800 */
[----:B------:R-:W-:Y:S01]  /*1410*/  FADD.FTZ R8, R9, R84 ;  /* 0x0000005409087221 */ /* 0x000fe20000010000 */
[----:B------:R-:W-:Y:S01]  /*1420*/  FFMA.FTZ R12, R84, R84, R13 ;  /* 0x00000054540c7223 */ /* 0x000fe2000001000d */
[----:B------:R-:W-:Y:S01]  /*1430*/  PRMT R40, R38, 0x7632, R40 ;  /* 0x0000763226287816 */ /* 0x000fe20000000028 */
[----:B------:R-:W5:Y:S01]  /*1440*/  LDG.E.64.CONSTANT R62, desc[UR12][R62.64+0x3a200] ;  /* 0x03a2000c3e3e7981 */ /* 0x000f62000c1e9b00 */
[----:B------:R-:W-:Y:S01]  /*1450*/  FADD.FTZ R9, R8, R83 ;  /* 0x0000005308097221 */ /* 0x000fe20000010000 */
[----:B------:R-:W-:Y:S01]  /*1460*/  FFMA.FTZ R13, R83, R83, R12 ;  /* 0x00000053530d7223 */ /* 0x000fe2000001000c */
[----:B------:R-:W-:-:S02]  /*1470*/  SHF.L.U32 R81, R81, 0x10, RZ ;  /* 0x0000001051517819 */ /* 0x000fc400000006ff */
        /* <DEDUP_REMOVED lines=9> */
[----:B------:R-:W-:Y:S02]  /*1510*/  SHF.L.U32 R52, R52, 0x10, RZ ;  /* 0x0000001034347819 */ /* 0x000fe400000006ff */
[----:B------:R-:W-:Y:S01]  /*1520*/  FADD.FTZ R5, R4, R53 ;  /* 0x0000003504057221 */ /* 0x000fe20000010000 */
[----:B------:R-:W-:Y:S01]  /*1530*/  PRMT R50, R51, 0x7632, R50 ;  /* 0x0000763233327816 */ /* 0x000fe20000000032 */
[----:B------:R-:W-:Y:S01]  /*1540*/  FFMA.FTZ R9, R53, R53, R8 ;  /* 0x0000003535097223 */ /* 0x000fe20000010008 */
[----:B------:R-:W-:Y:S01]  /*1550*/  SHF.L.U32 R51, R51, 0x10, RZ ;  /* 0x0000001033337819 */ /* 0x000fe200000006ff */
[----:B------:R-:W-:Y:S01]  /*1560*/  FADD.FTZ R4, R5, R52 ;  /* 0x0000003405047221 */ /* 0x000fe20000010000 */
[----:B------:R-:W-:Y:S01]  /*1570*/  SHF.L.U32 R50, R50, 0x10, RZ ;  /* 0x0000001032327819 */ /* 0x000fe200000006ff */
[----:B------:R-:W-:-:S02]  /*1580*/  FFMA.FTZ R8, R52, R52, R9 ;  /* 0x0000003434087223 */ /* 0x000fc40000010009 */
[----:B------:R-:W-:Y:S02]  /*1590*/  FADD.FTZ R5, R4, R51 ;  /* 0x0000003304057221 */ /* 0x000fe40000010000 */
[----:B------:R-:W-:Y:S02]  /*15a0*/  FFMA.FTZ R9, R51, R51, R8 ;  /* 0x0000003333097223 */ /* 0x000fe40000010008 */
[----:B------:R-:W-:Y:S01]  /*15b0*/  FADD.FTZ R4, R5, R50 ;  /* 0x0000003205047221 */ /* 0x000fe20000010000 */
[----:B------:R-:W-:Y:S01]  /*15c0*/  SHF.L.U32 R48, R48, 0x10, RZ ;  /* 0x0000001030307819 */ /* 0x000fe200000006ff */
[----:B------:R-:W-:Y:S02]  /*15d0*/  FFMA.FTZ R8, R50, R50, R9 ;  /* 0x0000003232087223 */ /* 0x000fe40000010009 */
        /* <DEDUP_REMOVED lines=19> */
[----:B------:R-:W-:Y:S01]  /*1710*/  FADD.FTZ R5, R4, R43 ;  /* 0x0000002b04057221 */ /* 0x000fe20000010000 */
[----:B0-----:R-:W-:Y:S01]  /*1720*/  SHF.L.U32 R41, R38, 0x10, RZ ;  /* 0x0000001026297819 */ /* 0x001fe200000006ff */
        /* <DEDUP_REMOVED lines=12> */
[C---:B--2---:R-:W-:Y:S01]  /*17f0*/  PRMT R36, R34.reuse, 0x7632, R36 ;  /* 0x0000763222247816 */ /* 0x044fe20000000024 */
[----:B------:R-:W-:Y:S01]  /*1800*/  FFMA.FTZ R9, R39, R39, R8 ;  /* 0x0000002727097223 */ /* 0x000fe20000010008 */
[----:B------:R-:W-:Y:S01]  /*1810*/  SHF.L.U32 R37, R34, 0x10, RZ ;  /* 0x0000001022257819 */ /* 0x000fe200000006ff */
        /* <DEDUP_REMOVED lines=11> */
[C---:B---3--:R-:W-:Y:S01]  /*18d0*/  PRMT R32, R30.reuse, 0x7632, R32 ;  /* 0x000076321e207816 */ /* 0x048fe20000000020 */
        /* <DEDUP_REMOVED lines=13> */
[C---:B----4-:R-:W-:Y:S01]  /*19b0*/  PRMT R28, R26.reuse, 0x7632, R28 ;  /* 0x000076321a1c7816 */ /* 0x050fe2000000001c */
        /* <DEDUP_REMOVED lines=13> */
[C---:B-----5:R-:W-:Y:S01]  /*1a90*/  PRMT R24, R22.reuse, 0x7632, R24 ;  /* 0x0000763216187816 */ /* 0x060fe20000000018 */
        /* <DEDUP_REMOVED lines=13> */
[C---:B------:R-:W-:Y:S01]  /*1b70*/  PRMT R20, R18.reuse, 0x7632, R20 ;  /* 0x0000763212147816 */ /* 0x040fe20000000014 */
[----:B------:R-:W-:Y:S01]  /*1b80*/  FFMA.FTZ R9, R23, R23, R8 ;  /* 0x0000001717097223 */ /* 0x000fe20000010008 */
[----:B------:R-:W-:Y:S01]  /*1b90*/  SHF.L.U32 R21, R18, 0x10, RZ ;  /* 0x0000001012157819 */ /* 0x000fe200000006ff */
[----:B------:R-:W-:Y:S01]  /*1ba0*/  FADD.FTZ R4, R5, R22 ;  /* 0x0000001605047221 */ /* 0x000fe20000010000 */
[----:B------:R-:W-:Y:S01]  /*1bb0*/  SHF.L.U32 R20, R20, 0x10, RZ ;  /* 0x0000001014147819 */ /* 0x000fe200000006ff */
[----:B------:R-:W-:Y:S02]  /*1bc0*/  FFMA.FTZ R8, R22, R22, R9 ;  /* 0x0000001616087223 */ /* 0x000fe40000010009 */
[----:B------:R-:W-:Y:S01]  /*1bd0*/  FADD.FTZ R9, R4, R21 ;  /* 0x0000001504097221 */ /* 0x000fe20000010000 */
[C---:B------:R-:W-:Y:S02]  /*1be0*/  PRMT R18, R19.reuse, 0x7632, R18 ;  /* 0x0000763213127816 */ /* 0x040fe40000000012 */
[----:B------:R-:W-:Y:S01]  /*1bf0*/  SHF.L.U32 R19, R19, 0x10, RZ ;  /* 0x0000001013137819 */ /* 0x000fe200000006ff */
[----:B------:R-:W-:Y:S01]  /*1c00*/  FADD.FTZ R66, R9, R20 ;  /* 0x0000001409427221 */ /* 0x000fe20000010000 */
[----:B------:R-:W-:-:S03]  /*1c10*/  SHF.L.U32 R18, R18, 0x10, RZ ;  /* 0x0000001012127819 */ /* 0x000fc600000006ff */
        /* <DEDUP_REMOVED lines=19> */
[----:B------:R-:W-:Y:S01]  /*1d50*/  SHF.L.U32 R10, R10, 0x10, RZ ;  /* 0x000000100a0a7819 */ /* 0x000fe200000006ff */
[--C-:B------:R-:W-:Y:S02]  /*1d60*/  FFMA.FTZ R5, R21, R21, R8.reuse ;  /* 0x0000001515057223 */ /* 0x100fe40000010008 */
        /* <DEDUP_REMOVED lines=31> */
[----:B------:R-:W-:Y:S02]  /*1f60*/  FADD.FTZ R65, R66, R68 ;  /* 0x0000004442417221 */ /* 0x000fe40000010000 */
[----:B------:R-:W2:Y:S01]  /*1f70*/  LDL R66, [R1+0x80] ;  /* 0x0000800001427983 */ /* 0x000ea20000100800 */
[----:B------:R-:W-:-:S04]  /*1f80*/  FFMA.FTZ R64, R19, R19, R64 ;  /* 0x0000001313407223 */ /* 0x000fc80000010040 */
        /* <DEDUP_REMOVED lines=17> */
[----:B------:R-:W-:Y:S01]  /*20a0*/  FFMA.FTZ R64, R55, R55, R64 ;  /* 0x0000003737407223 */ /* 0x000fe20000010040 */
[----:B------:R-:W0:Y:S03]  /*20b0*/  S2R R67, SR_TID.X ;  /* 0x0000000000437919 */ /* 0x000e260000002100 */
[----:B------:R-:W-:Y:S01]  /*20c0*/  FFMA.FTZ R64, R56, R56, R64 ;  /* 0x0000003838407223 */ /* 0x000fe20000010040 */
[----:B------:R-:W-:-:S03]  /*20d0*/  PRMT R69, R60, 0x7632, R69 ;  /* 0x000076323c457816 */ /* 0x000fc60000000045 */
[----:B------:R-:W-:Y:S01]  /*20e0*/  FFMA.FTZ R64, R68, R68, R64 ;  /* 0x0000004444407223 */ /* 0x000fe20000010040 */
[----:B------:R-:W-:Y:S01]  /*20f0*/  SHF.L.U32 R70, R60, 0x10, RZ ;  /* 0x000000103c467819 */ /* 0x000fe200000006ff */
[----:B------:R-:W-:Y:S02]  /*2100*/  FADD.FTZ R60, R65, R57 ;  /* 0x00000039413c7221 */ /* 0x000fe40000010000 */
[----:B------:R-:W-:Y:S01]  /*2110*/  FFMA.FTZ R64, R57, R57, R64 ;  /* 0x0000003939407223 */ /* 0x000fe20000010040 */
[----:B------:R-:W-:Y:S01]  /*2120*/  SHF.L.U32 R69, R69, 0x10, RZ ;  /* 0x0000001045457819 */ /* 0x000fe200000006ff */
[----:B------:R-:W-:Y:S02]  /*2130*/  FADD.FTZ R60, R60, R70 ;  /* 0x000000463c3c7221 */ /* 0x000fe40000010000 */
        /* <DEDUP_REMOVED lines=148> */
.L_x_805:
[----:B------:R-:W-:Y:S05]  /*2a80*/  BSYNC.RECONVERGENT B0 ;  /* 0x0000000000007941 */ /* 0x000fea0003800200 */
.L_x_804:
        /* <DEDUP_REMOVED lines=20> */
.L_x_807:
[----:B------:R-:W-:Y:S05]  /*2bd0*/  BSYNC.RECONVERGENT B0 ;  /* 0x0000000000007941 */ /* 0x000fea0003800200 */
.L_x_806:
[----:B0-----:R-:W0:Y:S01]  /*2be0*/  @!P1 S2R R61, SR_CTAID.Y ;  /* 0x00000000003d9919 */ /* 0x001e220000002600 */
[----:B------:R-:W0:Y:S08]  /*2bf0*/  @!P1 LDC R60, c[0x0][0x374] ;  /* 0x0000dd00ff3c9b82 */ /* 0x000e300000000800 */
[----:B------:R-:W-:Y:S01]  /*2c00*/  BAR.SYNC.DEFER_BLOCKING 0x0 ;  /* 0x0000000000007b1d */ /* 0x000fe20000010000 */
[----:B------:R-:W-:-:S07]  /*2c10*/  ISETP.NE.AND P2, PT, R66, RZ, PT ;  /* 0x000000ff4200720c */ /* 0x000fce0003f45270 */
[----:B------:R-:W1:Y:S01]  /*2c20*/  @!P1 LDC.64 R64, c[0x0][0x3b8] ;  /* 0x0000ee00ff409b82 */ /* 0x000e620000000a00 */
[----:B0-----:R-:W-:Y:S01]  /*2c30*/  @!P1 IMAD R60, R60, UR4, R61 ;  /* 0x000000043c3c9c24 */ /* 0x001fe2000f8e023d */
[----:B------:R-:W-:-:S04]  /*2c40*/  @!P1 SHF.L.U32 R61, R66, 0x1, RZ ;  /* 0x00000001423d9819 */ /* 0x000fc800000006ff */
[----:B------:R-:W-:-:S04]  /*2c50*/  @!P1 LOP3.LUT R61, R61, 0x7e, RZ, 0xc0, !PT ;  /* 0x0000007e3d3d9812 */ /* 0x000fc800078ec0ff */
        /* <DEDUP_REMOVED lines=14> */
.L_x_809:
[----:B------:R-:W2:Y:S04]  /*2d40*/  LD.E.STRONG.GPU R63, desc[UR12][R60.64] ;  /* 0x0000000c3c3f7980 */ /* 0x000ea8000c10f900 */
[----:B--2---:R-:W-:Y:S01]  /*2d50*/  CCTL.IVALL ;  /* 0x00000000ff00798f */ /* 0x004fe20002000000 */
[----:B------:R-:W-:Y:S05]  /*2d60*/  YIELD ;  /* 0x0000000000007946 */ /* 0x000fea0003800000 */
[----:B-----5:R-:W-:-:S04]  /*2d70*/  LOP3.LUT R63, R63, R62, RZ, 0x3c, !PT ;  /* 0x0000003e3f3f7212 */ /* 0x020fc800078e3cff */
[----:B------:R-:W-:-:S13]  /*2d80*/  ISETP.GT.AND P2, PT, R63, -0x1, PT ;  /* 0xffffffff3f00780c */ /* 0x000fda0003f44270 */
[----:B------:R-:W-:Y:S05]  /*2d90*/  @P2 BRA `(.L_x_809) ;  /* 0xfffffffc00e82947 */ /* 0x000fea000383ffff */
.L_x_808:
[----:B------:R-:W-:Y:S05]  /*2da0*/  WARPSYNC.ALL ;  /* 0x0000000000007948 */ /* 0x000fea0003800000 */
[----:B------:R-:W-:Y:S08]  /*2db0*/  BAR.SYNC.DEFER_BLOCKING 0x0 ;  /* 0x0000000000007b1d */ /* 0x000ff00000010000 */
[----:B0-----:R-:W0:Y:S01]  /*2dc0*/  LDC.64 R60, c[0x0][0x390] ;  /* 0x0000e400ff3c7b82 */ /* 0x001e220000000a00 */
[----:B------:R1:W-:Y:S07]  /*2dd0*/  STL [R1+0x84], R0 ;  /* 0x0000840001007387 */ /* 0x0003ee0000100800 */
[----:B------:R-:W2:Y:S01]  /*2de0*/  LDC.64 R62, c[0x0][0x398] ;  /* 0x0000e600ff3e7b82 */ /* 0x000ea20000000a00 */
[----:B------:R-:W3:Y:S01]  /*2df0*/  @!P1 LDG.E.64 R64, desc[UR12][R64.64] ;  /* 0x0000000c40409981 */ /* 0x000ee2000c1e1b00 */
[----:B0-----:R-:W-:-:S06]  /*2e00*/  IMAD.WIDE.U32 R60, R58, 0x2, R60 ;  /* 0x000000023a3c7825 */ /* 0x001fcc00078e003c */
[----:B------:R-:W4:Y:S01]  /*2e10*/  LDG.E.64.CONSTANT R60, desc[UR12][R60.64] ;  /* 0x0000000c3c3c7981 */ /* 0x000f22000c1e9b00 */
[----:B--2---:R-:W-:-:S06]  /*2e20*/  IMAD.WIDE.U32 R62, R58, 0x2, R62 ;  /* 0x000000023a3e7825 */ /* 0x004fcc00078e003e */
[----:B------:R-:W2:Y:S01]  /*2e30*/  LDG.E.64.CONSTANT R62, desc[UR12][R62.64] ;  /* 0x0000000c3e3e7981 */ /* 0x000ea2000c1e9b00 */
[----:B------:R-:W-:Y:S01]  /*2e40*/  HFMA2 R66, -RZ, RZ, 0, 0 ;  /* 0x00000000ff427431 */ /* 0x000fe200000001ff */
[----:B-1----:R-:W0:Y:S01]  /*2e50*/  S2R R0, SR_TID.X ;  /* 0x0000000000007919 */ /* 0x002e220000002100 */
[----:B------:R-:W-:Y:S01]  /*2e60*/  BSSY.RECONVERGENT B0, `(.L_x_810) ;  /* 0x0000035000007945 */ /* 0x000fe20003800200 */
[----:B---3--:R-:W-:-:S05]  /*2e70*/  @!P1 FADD.FTZ R66, RZ, R64 ;  /* 0x00000040ff429221 */ /* 0x008fca0000010000 */
[----:B------:R-:W1:Y:S01]  /*2e80*/  SHFL.BFLY PT, R67, R66, 0x2, 0x1f ;  /* 0x0c401f0042437f89 */ /* 0x000e6200000e0000 */
[----:B------:R-:W-:Y:S01]  /*2e90*/  MOV R64, RZ ;  /* 0x000000ff00407202 */ /* 0x000fe20000000f00 */
[----:B------:R-:W-:-:S05]  /*2ea0*/  @!P1 FADD.FTZ R64, RZ, R65 ;  /* 0x00000041ff409221 */ /* 0x000fca0000010000 */
[----:B------:R-:W3:Y:S01]  /*2eb0*/  SHFL.BFLY PT, R65, R64, 0x2, 0x1f ;  /* 0x0c401f0040417f89 */ /* 0x000ee200000e0000 */
[----:B-1----:R-:W-:-:S05]  /*2ec0*/  FADD.FTZ R66, R67, R66 ;  /* 0x0000004243427221 */ /* 0x002fca0000010000 */
[----:B------:R-:W1:Y:S01]  /*2ed0*/  SHFL.BFLY PT, R67, R66, 0x1, 0x1f ;  /* 0x0c201f0042437f89 */ /* 0x000e6200000e0000 */
[----:B0-----:R-:W-:Y:S01]  /*2ee0*/  LOP3.LUT P1, RZ, R0, 0x3c3, RZ, 0xc0, !PT ;  /* 0x000003c300ff7812 */ /* 0x001fe2000782c0ff */
[----:B---3--:R-:W-:-:S05]  /*2ef0*/  FADD.FTZ R65, R65, R64 ;  /* 0x0000004041417221 */ /* 0x008fca0000010000 */
[----:B------:R-:W0:Y:S01]  /*2f00*/  SHFL.BFLY PT, R0, R65, 0x1, 0x1f ;  /* 0x0c201f0041007f89 */ /* 0x000e2200000e0000 */
[----:B-1----:R-:W-:-:S06]  /*2f10*/  FADD.FTZ R64, R66, R67 ;  /* 0x0000004342407221 */ /* 0x002fcc0000010000 */
[----:B------:R-:W1:Y:S01]  /*2f20*/  @!P1 S2R R67, SR_CgaCtaId ;  /* 0x0000000000439919 */ /* 0x000e620000008800 */
[----:B------:R-:W-:Y:S01]  /*2f30*/  @!P1 MOV R66, 0x400 ;  /* 0x0000040000429802 */ /* 0x000fe20000000f00 */
[----:B------:R-:W-:-:S03]  /*2f40*/  @!P1 FMUL.FTZ R64, R64, 6.5104170062113553286e-05 ;  /* 0x3888888940409820 */ /* 0x000fc60000410000 */
[----:B------:R-:W-:Y:S01]  /*2f50*/  @!P1 IADD3 R66, PT, PT, R66, 0x1680, RZ ;  /* 0x0000168042429810 */ /* 0x000fe20007ffe0ff */
[----:B0-----:R-:W-:Y:S02]  /*2f60*/  FADD.FTZ R65, R65, R0 ;  /* 0x0000000041417221 */ /* 0x001fe40000010000 */
[----:B------:R0:W5:Y:S01]  /*2f70*/  LDL.LU R0, [R1+0x84] ;  /* 0x0000840001007983 */ /* 0x0001620000300800 */
[----:B-1----:R-:W-:Y:S01]  /*2f80*/  @!P1 LEA R67, R67, R66, 0x18 ;  /* 0x0000004243439211 */ /* 0x002fe200078ec0ff */
[----:B------:R-:W-:-:S04]  /*2f90*/  @!P1 FMUL.FTZ R66, R64, R64 ;  /* 0x0000004040429220 */ /* 0x000fc80000410000 */
[----:B------:R-:W-:Y:S02]  /*2fa0*/  @!P1 FFMA.FTZ R65, R65, 6.5104170062113553286e-05, -R66 ;  /* 0x3888888941419823 */ /* 0x000fe40000010842 */
[----:B------:R-:W1:Y:S03]  /*2fb0*/  S2R R66, SR_TID.X ;  /* 0x0000000000427919 */ /* 0x000e660000002100 */
[----:B------:R-:W-:Y:S02]  /*2fc0*/  @!P1 FMNMX.FTZ R65, RZ, R65, !PT ;  /* 0x00000041ff419209 */ /* 0x000fe40007810000 */
[----:B-1----:R-:W-:Y:S02]  /*2fd0*/  @!P1 LEA R66, R66, R67, 0x1 ;  /* 0x0000004342429211 */ /* 0x002fe400078e08ff */
[----:B----4-:R-:W-:-:S03]  /*2fe0*/  PRMT R67, R60, 0x7632, R67 ;  /* 0x000076323c437816 */ /* 0x010fc60000000043 */
[----:B------:R1:W-:Y:S04]  /*2ff0*/  @!P1 STS.64 [R66], R64 ;  /* 0x0000004042009388 */ /* 0x0003e80000000a00 */
[----:B------:R0:W-:Y:S01]  /*3000*/  STL.S16 [R1+0x8], R67 ;  /* 0x0000084301007387 */ /* 0x0001e20000100600 */
[----:B-1----:R-:W-:Y:S02]  /*3010*/  PRMT R66, R61, 0x7632, R66 ;  /* 0x000076323d427816 */ /* 0x002fe40000000042 */
[----:B--2---:R-:W-:Y:S02]  /*3020*/  PRMT R64, R63, 0x7632, R64 ;  /* 0x000076323f407816 */ /* 0x004fe40000000040 */
[----:B------:R-:W-:Y:S01]  /*3030*/  PRMT R65, R62, 0x7632, R65 ;  /* 0x000076323e417816 */ /* 0x000fe20000000041 */
[----:B------:R0:W-:Y:S04]  /*3040*/  STL.S16 [R1+0x10], R66 ;  /* 0x0000104201007387 */ /* 0x0001e80000100600 */
[----:B------:R0:W-:Y:S04]  /*3050*/  STL.S16 [R1+0x14], R64 ;  /* 0x0000144001007387 */ /* 0x0001e80000100600 */
[----:B------:R0:W-:Y:S01]  /*3060*/  STL.S16 [R1+0xc], R65 ;  /* 0x00000c4101007387 */ /* 0x0001e20000100600 */
[----:B------:R-:W-:Y:S06]  /*3070*/  BAR.SYNC.DEFER_BLOCKING 0x0 ;  /* 0x0000000000007b1d */ /* 0x000fec0000010000 */
[----:B------:R-:W-:Y:S05]  /*3080*/  @P0 BRA `(.L_x_811) ;  /* 0x0000000000480947 */ /* 0x000fea0003800000 */
[----:B0-----:R-:W0:Y:S01]  /*3090*/  S2R R67, SR_TID.X ;  /* 0x0000000000437919 */ /* 0x001e220000002100 */
[----:B------:R-:W1:Y:S01]  /*30a0*/  S2UR UR7, SR_CgaCtaId ;  /* 0x00000000000779c3 */ /* 0x000e620000008800 */
[----:B------:R-:W2:Y:S01]  /*30b0*/  LDCU.64 UR16, c[0x0][0x3b0] ;  /* 0x00007600ff1077ac */ /* 0x000ea20008000a00 */
[----:B------:R-:W-:Y:S02]  /*30c0*/  MOV R64, UR14 ;  /* 0x0000000e00407c02 */ /* 0x000fe40008000f00 */
[----:B------:R-:W-:Y:S01]  /*30d0*/  MOV R66, UR14 ;  /* 0x0000000e00427c02 */ /* 0x000fe20008000f00 */
[----:B------:R-:W-:Y:S02]  /*30e0*/  UMOV UR6, 0x400 ;  /* 0x0000040000067882 */ /* 0x000fe40000000000 */
[----:B------:R-:W-:-:S04]  /*30f0*/  UIADD3 UR6, UPT, UPT, UR6, 0x1680, URZ ;  /* 0x0000168006067890 */ /* 0x000fc8000fffe0ff */
[----:B-1----:R-:W-:Y:S01]  /*3100*/  ULEA UR6, UR7, UR6, 0x18 ;  /* 0x0000000607067291 */ /* 0x002fe2000f8ec0ff */
[----:B0-----:R-:W-:-:S04]  /*3110*/  IADD3 R65, PT, PT, R67, UR10, RZ ;  /* 0x0000000a43417c10 */ /* 0x001fc8000fffe0ff */
[----:B------:R-:W-:-:S04]  /*3120*/  SHF.L.U32 R65, R65, 0x1, RZ ;  /* 0x0000000141417819 */ /* 0x000fc800000006ff */
[----:B------:R-:W-:Y:S02]  /*3130*/  LEA R65, P1, R64, R65, 0x6 ;  /* 0x0000004140417211 */ /* 0x000fe400078230ff */
[----:B------:R-:W-:-:S04]  /*3140*/  MOV R64, UR15 ;  /* 0x0000000f00407c02 */ /* 0x000fc80008000f00 */
[----:B------:R-:W-:Y:S02]  /*3150*/  LEA.HI.X R66, R66, RZ, R64, 0x6, P1 ;  /* 0x000000ff42427211 */ /* 0x000fe400008f3440 */
[----:B--2---:R-:W-:-:S04]  /*3160*/  LEA R64, P1, R65, UR16, 0x2 ;  /* 0x0000001041407c11 */ /* 0x004fc8000f8210ff */
[----:B------:R-:W-:Y:S02]  /*3170*/  LEA.HI.X R65, R65, UR17, R66, 0x2, P1 ;  /* 0x0000001141417c11 */ /* 0x000fe400088f1442 */
[----:B------:R-:W-:-:S06]  /*3180*/  LEA R66, R67, UR6, 0x3 ;  /* 0x0000000643427c11 */ /* 0x000fcc000f8e18ff */
[----:B------:R-:W0:Y:S04]  /*3190*/  LDS.64 R66, [R66] ;  /* 0x0000000042427984 */ /* 0x000e280000000a00 */
[----:B0-----:R1:W-:Y:S02]  /*31a0*/  STG.E.64 desc[UR12][R64.64], R66 ;  /* 0x0000004240007986 */ /* 0x0013e4000c101b0c */
.L_x_811:
[----:B------:R-:W-:Y:S05]  /*31b0*/  BSYNC.RECONVERGENT B0 ;  /* 0x0000000000007941 */ /* 0x000fea0003800200 */
.L_x_810:
[----:B01----:R-:W2:Y:S04]  /*31c0*/  LDL.LU R66, [R1+0x8] ;  /* 0x0000080001427983 */ /* 0x003ea80000300800 */
[----:B------:R-:W3:Y:S01]  /*31d0*/  LDL.LU R67, [R1+0xc] ;  /* 0x00000c0001437983 */ /* 0x000ee20000300800 */
[----:B------:R-:W0:Y:S01]  /*31e0*/  S2UR UR7, SR_CgaCtaId ;  /* 0x00000000000779c3 */ /* 0x000e220000008800 */
[----:B------:R-:W-:Y:S01]  /*31f0*/  UMOV UR6, 0x400 ;  /* 0x0000040000067882 */ /* 0x000fe20000000000 */
[----:B------:R-:W-:Y:S01]  /*3200*/  IMAD.HI.U32 R58, R58, -0x77777777, RZ ;  /* 0x888888893a3a7827 */ /* 0x000fe200078e00ff */
[----:B------:R-:W-:Y:S01]  /*3210*/  UIADD3 UR6, UPT, UPT, UR6, 0x1680, URZ ;  /* 0x0000168006067890 */ /* 0x000fe2000fffe0ff */
[----:B------:R-:W-:Y:S02]  /*3220*/  SHF.L.U32 R64, R60, 0x10, RZ ;  /* 0x000000103c407819 */ /* 0x000fe400000006ff */
[----:B------:R-:W-:-:S02]  /*3230*/  SHF.L.U32 R65, R62, 0x10, RZ ;  /* 0x000000103e417819 */ /* 0x000fc400000006ff */
[----:B------:R-:W-:Y:S01]  /*3240*/  LEA.HI R58, R58, -UR10, RZ, 0x1b ;  /* 0x8000000a3a3a7c11 */ /* 0x000fe2000f8fd8ff */
[----:B0-----:R-:W-:-:S06]  /*3250*/  ULEA UR6, UR7, UR6, 0x18 ;  /* 0x0000000607067291 */ /* 0x001fcc000f8ec0ff */
[----:B------:R-:W-:-:S05]  /*3260*/  LEA R58, R58, UR6, 0x3 ;  /* 0x000000063a3a7c11 */ /* 0x000fca000f8e18ff */
[----:B------:R-:W0:Y:S01]  /*3270*/  LDCU UR6, c[0x0][0x3a0] ;  /* 0x00007400ff0677ac */ /* 0x000e220008000800 */
[----:B------:R-:W0:Y:S02]  /*3280*/  LDS.64 R58, [R58] ;  /* 0x000000003a3a7984 */ /* 0x000e240000000a00 */
[----:B0-----:R-:W-:Y:S01]  /*3290*/  FADD.FTZ R59, R59, UR6 ;  /* 0x000000063b3b7e21 */ /* 0x001fe20008010000 */
[--C-:B-----5:R-:W-:Y:S01]  /*32a0*/  FADD.FTZ R60, R0, -R58.reuse ;  /* 0x8000003a003c7221 */ /* 0x120fe20000010000 */
[----:B------:R-:W-:Y:S01]  /*32b0*/  FADD.FTZ R75, R75, -R58 ;  /* 0x8000003a4b4b7221 */ /* 0x000fe20000010000 */
[----:B------:R-:W0:Y:S03]  /*32c0*/  LDCU.64 UR6, c[0x0][0x380] ;  /* 0x00007000ff0677ac */ /* 0x000e260008000a00 */
[----:B------:R-:W1:Y:S02]  /*32d0*/  MUFU.RSQ R59, R59 ;  /* 0x0000003b003b7308 */ /* 0x000e640000001400 */
[C---:B-1----:R-:W-:Y:S01]  /*32e0*/  FMUL.FTZ R62, R59.reuse, R60 ;  /* 0x0000003c3b3e7220 */ /* 0x042fe20000410000 */
[----:B------:R-:W-:Y:S01]  /*32f0*/  FMUL.FTZ R60, R59, R75 ;  /* 0x0000004b3b3c7220 */ /* 0x000fe20000410000 */
[----:B------:R-:W-:-:S02]  /*3300*/  SHF.L.U32 R75, R63, 0x10, RZ ;  /* 0x000000103f4b7819 */ /* 0x000fc400000006ff */
[----:B------:R-:W4:Y:S01]  /*3310*/  LDL.LU R63, [R1+0x14] ;  /* 0x00001400013f7983 */ /* 0x000f220000300800 */
[----:B------:R-:W-:Y:S01]  /*3320*/  FFMA.FTZ R62, R62, R64, R65 ;  /* 0x000000403e3e7223 */ /* 0x000fe20000010041 */
[----:B--2---:R-:W-:Y:S02]  /*3330*/  SHF.L.U32 R66, R66, 0x10, RZ ;  /* 0x0000001042427819 */ /* 0x004fe400000006ff */
[----:B---3--:R-:W-:Y:S02]  /*3340*/  SHF.L.U32 R0, R67, 0x10, RZ ;  /* 0x0000001043007819 */ /* 0x008fe400000006ff */
[----:B------:R-:W-:Y:S01]  /*3350*/  SHF.L.U32 R67, R61, 0x10, RZ ;  /* 0x000000103d437819 */ /* 0x000fe200000006ff */
[----:B------:R-:W-:Y:S02]  /*3360*/  FADD.FTZ R61, R74, -R58 ;  /* 0x8000003a4a3d7221 */ /* 0x000fe40000010000 */
[----:B------:R-:W2:Y:S01]  /*3370*/  LDL.LU R74, [R1+0x10] ;  /* 0x00001000014a7983 */ /* 0x000ea20000300800 */
[----:B------:R-:W-:Y:S01]  /*3380*/  FFMA.FTZ R60, R60, R66, R0 ;  /* 0x000000423c3c7223 */ /* 0x000fe20000010000 */
[----:B------:R-:W-:-:S04]  /*3390*/  FMUL.FTZ R61, R59, R61 ;  /* 0x0000003d3b3d7220 */ /* 0x000fc80000410000 */
[----:B------:R-:W-:Y:S01]  /*33a0*/  F2FP.BF16.F32.PACK_AB R62, R60, R62 ;  /* 0x0000003e3c3e723e */ /* 0x000fe200000010ff */
[----:B------:R-:W-:-:S04]  /*33b0*/  FADD.FTZ R60, R73, -R58 ;  /* 0x8000003a493c7221 */ /* 0x000fc80000010000 */
[----:B------:R-:W-:Y:S01]  /*33c0*/  FMUL.FTZ R60, R59, R60 ;  /* 0x0000003c3b3c7220 */ /* 0x000fe20000410000 */
[----:B--2---:R-:W-:Y:S02]  /*33d0*/  SHF.L.U32 R73, R74, 0x10, RZ ;  /* 0x000000104a497819 */ /* 0x004fe400000006ff */
[----:B----4-:R-:W-:Y:S01]  /*33e0*/  SHF.L.U32 R74, R63, 0x10, RZ ;  /* 0x000000103f4a7819 */ /* 0x010fe200000006ff */
[----:B------:R-:W-:-:S04]  /*33f0*/  FFMA.FTZ R63, R61, R67, R75 ;  /* 0x000000433d3f7223 */ /* 0x000fc8000001004b */
[----:B------:R-:W-:Y:S02]  /*3400*/  FFMA.FTZ R61, R60, R73, R74 ;  /* 0x000000493c3d7223 */ /* 0x000fe4000001004a */
[----:B------:R-:W0:Y:S03]  /*3410*/  LDL.LU R60, [R1+0x44] ;  /* 0x00004400013c7983 */ /* 0x000e260000300800 */
[----:B------:R-:W-:Y:S02]  /*3420*/  F2FP.BF16.F32.PACK_AB R63, R61, R63 ;  /* 0x0000003f3d3f723e */ /* 0x000fe400000010ff */
[----:B------:R-:W2:Y:S01]  /*3430*/  LDL.LU R61, [R1+0x48] ;  /* 0x00004800013d7983 */ /* 0x000ea20000300800 */
[----:B0-----:R-:W-:-:S04]  /*3440*/  IADD3 R60, P1, PT, R60, UR6, RZ ;  /* 0x000000063c3c7c10 */ /* 0x001fc8000ff3e0ff */
[----:B--2---:R-:W-:Y:S01]  /*3450*/  IADD3.X R61, PT, PT, R61, UR7, RZ, P1, !PT ;  /* 0x000000073d3d7c10 */ /* 0x004fe20008ffe4ff */
[--C-:B------:R-:W-:Y:S01]  /*3460*/  FADD.FTZ R114, R114, -R58.reuse ;  /* 0x8000003a72727221 */ /* 0x100fe20000010000 */
        /* <DEDUP_REMOVED lines=21> */
[----:B------:R-:W3:Y:S01]  /*35c0*/  LDL.LU R63, [R1] ;  /* 0x00000000013f7983 */ /* 0x000ee20000300800 */
[C---:B------:R-:W-:Y:S01]  /*35d0*/  FMUL.FTZ R114, R59.reuse, R114 ;  /* 0x000000723b727220 */ /* 0x040fe20000410000 */
[C---:B------:R-:W-:Y:S01]  /*35e0*/  FMUL.FTZ R110, R59.reuse, R110 ;  /* 0x0000006e3b6e7220 */ /* 0x040fe20000410000 */
[----:B------:R-:W-:Y:S01]  /*35f0*/  FMUL.FTZ R106, R59, R106 ;  /* 0x0000006a3b6a7220 */ /* 0x000fe20000410000 */
[--C-:B------:R-:W-:Y:S01]  /*3600*/  FADD.FTZ R121, R121, -R58.reuse ;  /* 0x8000003a79797221 */ /* 0x100fe20000010000 */
[C-C-:B------:R-:W-:Y:S01]  /*3610*/  FFMA.FTZ R114, R64.reuse, R114, R65.reuse ;  /* 0x0000007240727223 */ /* 0x140fe20000010041 */
[C-C-:B------:R-:W-:Y:S01]  /*3620*/  FFMA.FTZ R110, R64.reuse, R110, R65.reuse ;  /* 0x0000006e406e7223 */ /* 0x140fe20000010041 */
        /* <DEDUP_REMOVED lines=8> */
[C---:B------:R-:W-:Y:S01]  /*36b0*/  FMUL.FTZ R82, R59.reuse, R82 ;  /* 0x000000523b527220 */ /* 0x040fe20000410000 */
[C---:B------:R-:W-:Y:S01]  /*36c0*/  FMUL.FTZ R53, R59.reuse, R53 ;  /* 0x000000353b357220 */ /* 0x040fe20000410000 */
[C-C-:B------:R-:W-:Y:S01]  /*36d0*/  FFMA.FTZ R90, R64.reuse, R90, R65.reuse ;  /* 0x0000005a405a7223 */ /* 0x140fe20000010041 */
[C---:B------:R-:W-:Y:S01]  /*36e0*/  FMUL.FTZ R49, R59.reuse, R49 ;  /* 0x000000313b317220 */ /* 0x040fe20000410000 */
[C-C-:B------:R-:W-:Y:S01]  /*36f0*/  FFMA.FTZ R86, R64.reuse, R86, R65.reuse ;  /* 0x0000005640567223 */ /* 0x140fe20000010041 */
[----:B------:R-:W-:Y:S01]  /*3700*/  FMUL.FTZ R45, R59, R45 ;  /* 0x0000002d3b2d7220 */ /* 0x000fe20000410000 */
[C-C-:B------:R-:W-:Y:S01]  /*3710*/  FFMA.FTZ R53, R64.reuse, R53, R65.reuse ;  /* 0x0000003540357223 */ /* 0x140fe20000010041 */
[C-C-:B------:R-:W-:Y:S01]  /*3720*/  FFMA.FTZ R49, R64.reuse, R49, R65.reuse ;  /* 0x0000003140317223 */ /* 0x140fe20000010041 */
[--C-:B------:R-:W-:Y:S01]  /*3730*/  FADD.FTZ R113, R113, -R58.reuse ;  /* 0x8000003a71717221 */ /* 0x100fe20000010000 */
[----:B------:R-:W-:Y:S01]  /*3740*/  FFMA.FTZ R45, R64, R45, R65 ;  /* 0x0000002d402d7223 */ /* 0x000fe20000010041 */
        /* <DEDUP_REMOVED lines=87> */
[----:B------:R-:W0:Y:S01]  /*3cc0*/  LDCU.64 UR6, c[0x0][0x3a8] ;  /* 0x00007500ff0677ac */ /* 0x000e220008000a00 */
[----:B---3--:R-:W-:-:S04]  /*3cd0*/  FADD.FTZ R63, R63, -R58 ;  /* 0x8000003a3f3f7221 */ /* 0x008fc80000010000 */
[----:B------:R-:W-:-:S04]  /*3ce0*/  FMUL.FTZ R63, R59, R63 ;  /* 0x0000003f3b3f7220 */ /* 0x000fc80000410000 */
[----:B------:R-:W-:-:S05]  /*3cf0*/  FFMA.FTZ R63, R64, R63, R65 ;  /* 0x0000003f403f7223 */ /* 0x000fca0000010041 */
[----:B------:R1:W-:Y:S04]  /*3d00*/  STL [R1], R63 ;  /* 0x0000003f01007387 */ /* 0x0003e80000100800 */
[----:B------:R-:W-:Y:S01]  /*3d10*/  STL [R1+0x4], R114 ;  /* 0x0000047201007387 */ /* 0x000fe20000100800 */
[----:B-1----:R-:W-:-:S03]  /*3d20*/  FFMA.FTZ R63, R64, R106, R65 ;  /* 0x0000006a403f7223 */ /* 0x002fc60000010041 */
[----:B------:R-:W-:Y:S04]  /*3d30*/  STL [R1+0xc], R110 ;  /* 0x00000c6e01007387 */ /* 0x000fe80000100800 */
[----:B------:R1:W-:Y:S04]  /*3d40*/  STL [R1+0x14], R63 ;  /* 0x0000143f01007387 */ /* 0x0003e80000100800 */
[----:B------:R-:W-:Y:S01]  /*3d50*/  STL [R1+0x44], R102 ;  /* 0x0000446601007387 */ /* 0x000fe20000100800 */
[----:B-1----:R-:W-:-:S03]  /*3d60*/  FFMA.FTZ R63, R64, R94, R65 ;  /* 0x0000005e403f7223 */ /* 0x002fc60000010041 */
[----:B------:R-:W-:Y:S04]  /*3d70*/  STL [R1+0x48], R98 ;  /* 0x0000486201007387 */ /* 0x000fe80000100800 */
[----:B------:R1:W-:Y:S04]  /*3d80*/  STL [R1+0x50], R63 ;  /* 0x0000503f01007387 */ /* 0x0003e80000100800 */
[----:B------:R-:W-:Y:S01]  /*3d90*/  STL [R1+0x58], R90 ;  /* 0x0000585a01007387 */ /* 0x000fe20000100800 */
[----:B-1----:R-:W-:-:S03]  /*3da0*/  FFMA.FTZ R63, R64, R82, R65 ;  /* 0x00000052403f7223 */ /* 0x002fc60000010041 */
[----:B------:R1:W-:Y:S04]  /*3db0*/  STL [R1+0x60], R86 ;  /* 0x0000605601007387 */ /* 0x0003e80000100800 */
[----:B------:R3:W-:Y:S04]  /*3dc0*/  STL [R1+0x68], R63 ;  /* 0x0000683f01007387 */ /* 0x0007e80000100800 */
[----:B------:R-:W-:Y:S04]  /*3dd0*/  STL [R1+0x70], R53 ;  /* 0x0000703501007387 */ /* 0x000fe80000100800 */
[----:B-1----:R-:W4:Y:S04]  /*3de0*/  LDL.LU R86, [R1+0x40] ;  /* 0x0000400001567983 */ /* 0x002f280000300800 */
[----:B------:R1:W-:Y:S04]  /*3df0*/  STL [R1+0x74], R49 ;  /* 0x0000743101007387 */ /* 0x0003e80000100800 */
[----:B------:R-:W2:Y:S04]  /*3e00*/  LDL.LU R82, [R1+0x34] ;  /* 0x0000340001527983 */ /* 0x000ea80000300800 */
[----:B------:R-:W-:Y:S04]  /*3e10*/  STL [R1+0x6c], R45 ;  /* 0x00006c2d01007387 */ /* 0x000fe80000100800 */
[----:B---3--:R-:W3:Y:S04]  /*3e20*/  LDL.LU R63, [R1+0x28] ;  /* 0x00002800013f7983 */ /* 0x008ee80000300800 */
[----:B-1----:R-:W4:Y:S01]  /*3e30*/  LDL.LU R49, [R1+0x1c] ;  /* 0x00001c0001317983 */ /* 0x002f220000300800 */
[C---:B------:R-:W-:Y:S01]  /*3e40*/  FMUL.FTZ R41, R59.reuse, R41 ;  /* 0x000000293b297220 */ /* 0x040fe20000410000 */
[C---:B------:R-:W-:Y:S01]  /*3e50*/  FMUL.FTZ R37, R59.reuse, R37 ;  /* 0x000000253b257220 */ /* 0x040fe20000410000 */
[C---:B------:R-:W-:Y:S01]  /*3e60*/  FMUL.FTZ R33, R59.reuse, R33 ;  /* 0x000000213b217220 */ /* 0x040fe20000410000 */
[C---:B------:R-:W-:Y:S01]  /*3e70*/  FMUL.FTZ R29, R59.reuse, R29 ;  /* 0x0000001d3b1d7220 */ /* 0x040fe20000410000 */
[C---:B------:R-:W-:Y:S01]  /*3e80*/  FMUL.FTZ R25, R59.reuse, R25 ;  /* 0x000000193b197220 */ /* 0x040fe20000410000 */
[C-C-:B------:R-:W-:Y:S01]  /*3e90*/  FFMA.FTZ R41, R64.reuse, R41, R65.reuse ;  /* 0x0000002940297223 */ /* 0x140fe20000010041 */
[----:B------:R-:W-:Y:S01]  /*3ea0*/  FMUL.FTZ R21, R59, R21 ;  /* 0x000000153b157220 */ /* 0x000fe20000410000 */
[C-C-:B------:R-:W-:Y:S01]  /*3eb0*/  FFMA.FTZ R37, R64.reuse, R37, R65.reuse ;  /* 0x0000002540257223 */ /* 0x140fe20000010041 */
[C-C-:B------:R-:W-:Y:S01]  /*3ec0*/  FFMA.FTZ R33, R64.reuse, R33, R65.reuse ;  /* 0x0000002140217223 */ /* 0x140fe20000010041 */
[C-C-:B------:R-:W-:Y:S01]  /*3ed0*/  FFMA.FTZ R29, R64.reuse, R29, R65.reuse ;  /* 0x0000001d401d7223 */ /* 0x140fe20000010041 */
[C-C-:B------:R-:W-:Y:S01]  /*3ee0*/  FFMA.FTZ R25, R64.reuse, R25, R65.reuse ;  /* 0x0000001940197223 */ /* 0x140fe20000010041 */
[----:B------:R1:W-:Y:S01]  /*3ef0*/  STL [R1+0x64], R41 ;  /* 0x0000642901007387 */ /* 0x0003e20000100800 */
[----:B------:R-:W-:-:S03]  /*3f00*/  FFMA.FTZ R21, R64, R21, R65 ;  /* 0x0000001540157223 */ /* 0x000fc60000010041 */
[----:B------:R-:W-:Y:S04]  /*3f10*/  STL [R1+0x5c], R37 ;  /* 0x00005c2501007387 */ /* 0x000fe80000100800 */
[----:B------:R-:W-:Y:S04]  /*3f20*/  STL [R1+0x54], R33 ;  /* 0x0000542101007387 */ /* 0x000fe80000100800 */
[----:B------:R0:W-:Y:S04]  /*3f30*/  STL [R1+0x4c], R29 ;  /* 0x00004c1d01007387 */ /* 0x0001e80000100800 */
[----:B------:R-:W-:Y:S04]  /*3f40*/  STL [R1+0x10], R25 ;  /* 0x0000101901007387 */ /* 0x000fe80000100800 */
[----:B------:R3:W-:Y:S04]  /*3f50*/  STL [R1+0x8], R21 ;  /* 0x0000081501007387 */ /* 0x0007e80000100800 */
[----:B-1----:R-:W2:Y:S04]  /*3f60*/  LDL.LU R41, [R1+0x3c] ;  /* 0x00003c0001297983 */ /* 0x002ea80000300800 */
[----:B0-----:R-:W2:Y:S04]  /*3f70*/  LDL.LU R29, [R1+0x30] ;  /* 0x00003000011d7983 */ /* 0x001ea80000300800 */
[----:B------:R-:W2:Y:S04]  /*3f80*/  LDL.LU R33, [R1+0x24] ;  /* 0x0000240001217983 */ /* 0x000ea80000300800 */
[----:B------:R-:W2:Y:S01]  /*3f90*/  LDL.LU R37, [R1+0x18] ;  /* 0x0000180001257983 */ /* 0x000ea20000300800 */
[----:B---3--:R-:W-:-:S03]  /*3fa0*/  FADD.FTZ R21, R63, -R58 ;  /* 0x8000003a3f157221 */ /* 0x008fc60000010000 */
[----:B------:R-:W3:Y:S01]  /*3fb0*/  LDL.LU R63, [R1+0x38] ;  /* 0x00003800013f7983 */ /* 0x000ee20000300800 */
[----:B----4-:R-:W-:-:S03]  /*3fc0*/  FADD.FTZ R25, R49, -R58 ;  /* 0x8000003a31197221 */ /* 0x010fc60000010000 */
[----:B------:R-:W4:Y:S04]  /*3fd0*/  LDL.LU R45, [R1+0x2c] ;  /* 0x00002c00012d7983 */ /* 0x000f280000300800 */
[----:B------:R-:W4:Y:S04]  /*3fe0*/  LDL.LU R49, [R1+0x20] ;  /* 0x0000200001317983 */ /* 0x000f280000300800 */
[----:B------:R-:W4:Y:S01]  /*3ff0*/  LDL.LU R90, [R1] ;  /* 0x00000000015a7983 */ /* 0x000f220000300800 */
[C---:B------:R-:W-:Y:S01]  /*4000*/  FMUL.FTZ R17, R59.reuse, R17 ;  /* 0x000000113b117220 */ /* 0x040fe20000410000 */
[C---:B------:R-:W-:Y:S01]  /*4010*/  FMUL.FTZ R13, R59.reuse, R13 ;  /* 0x0000000d3b0d7220 */ /* 0x040fe20000410000 */
[C---:B------:R-:W-:Y:S01]  /*4020*/  FMUL.FTZ R21, R59.reuse, R21 ;  /* 0x000000153b157220 */ /* 0x040fe20000410000 */
[C---:B------:R-:W-:Y:S01]  /*4030*/  FMUL.FTZ R25, R59.reuse, R25 ;  /* 0x000000193b197220 */ /* 0x040fe20000410000 */
[C-C-:B------:R-:W-:Y:S01]  /*4040*/  FFMA.FTZ R114, R64.reuse, R17, R65.reuse ;  /* 0x0000001140727223 */ /* 0x140fe20000010041 */
[----:B------:R-:W-:Y:S01]  /*4050*/  FFMA.FTZ R53, R64, R13, R65 ;  /* 0x0000000d40357223 */ /* 0x000fe20000010041 */
[--C-:B------:R-:W-:Y:S01]  /*4060*/  FADD.FTZ R13, R86, -R58.reuse ;  /* 0x8000003a560d7221 */ /* 0x100fe20000010000 */
[----:B--2---:R-:W-:Y:S01]  /*4070*/  FADD.FTZ R17, R82, -R58 ;  /* 0x8000003a52117221 */ /* 0x004fe20000010000 */
        /* <DEDUP_REMOVED lines=61> */
[--C-:B------:R-:W-:Y:S01]  /*4450*/  FADD.FTZ R0, R41, -R58.reuse ;  /* 0x8000003a29007221 */ /* 0x100fe20000010000 */
[--C-:B------:R-:W-:Y:S01]  /*4460*/  FFMA.FTZ R41, R67, R3, R75.reuse ;  /* 0x0000000343297223 */ /* 0x100fe2000001004b */
[--C-:B------:R-:W-:Y:S01]  /*4470*/  FADD.FTZ R29, R29, -R58.reuse ;  /* 0x8000003a1d1d7221 */ /* 0x100fe20000010000 */
[--C-:B------:R-:W-:Y:S01]  /*4480*/  FADD.FTZ R62, R62, -R58.reuse ;  /* 0x8000003a3e3e7221 */ /* 0x100fe20000010000 */
[----:B------:R-:W-:Y:S01]  /*4490*/  FMUL.FTZ R0, R59, R0 ;  /* 0x000000003b007220 */ /* 0x000fe20000410000 */
[--C-:B------:R-:W-:Y:S01]  /*44a0*/  FADD.FTZ R33, R33, -R58.reuse ;  /* 0x8000003a21217221 */ /* 0x100fe20000010000 */
[----:B------:R-:W-:Y:S01]  /*44b0*/  FADD.FTZ R37, R37, -R58 ;  /* 0x8000003a25257221 */ /* 0x000fe20000010000 */
[----:B------:R-:W-:Y:S01]  /*44c0*/  FMUL.FTZ R125, R59, R125 ;  /* 0x0000007d3b7d7220 */ /* 0x000fe20000410000 */
        /* <DEDUP_REMOVED lines=40> */
[----:B------:R-:W2:Y:S01]  /*4750*/  LDL.LU R110, [R1+0x4] ;  /* 0x00000400016e7983 */ /* 0x000ea20000300800 */
[C---:B------:R-:W-:Y:S01]  /*4760*/  FMUL.FTZ R123, R59.reuse, R123 ;  /* 0x0000007b3b7b7220 */ /* 0x040fe20000410000 */
[C---:B------:R-:W-:Y:S01]  /*4770*/  FMUL.FTZ R119, R59.reuse, R119 ;  /* 0x000000773b777220 */ /* 0x040fe20000410000 */
[C---:B------:R-:W-:Y:S01]  /*4780*/  FMUL.FTZ R115, R59.reuse, R115 ;  /* 0x000000733b737220 */ /* 0x040fe20000410000 */
        /* <DEDUP_REMOVED lines=24> */
[C---:B------:R-:W-:Y:S01]  /*4910*/  FFMA.FTZ R125, R64.reuse, R125, R65 ;  /* 0x0000007d407d7223 */ /* 0x040fe20000010041 */
[----:B------:R-:W2:Y:S01]  /*4920*/  LDL.LU R102, [R1+0x14] ;  /* 0x0000140001667983 */ /* 0x000ea20000300800 */
[C---:B------:R-:W-:Y:S01]  /*4930*/  FFMA.FTZ R29, R67.reuse, R29, R75 ;  /* 0x0000001d431d7223 */ /* 0x040fe2000001004b */
[C-C-:B------:R-:W-:Y:S01]  /*4940*/  FFMA.FTZ R62, R64.reuse, R62, R65.reuse ;  /* 0x0000003e403e7223 */ /* 0x140fe20000010041 */
[C-C-:B------:R-:W-:Y:S01]  /*4950*/  FFMA.FTZ R124, R64.reuse, R124, R65.reuse ;  /* 0x0000007c407c7223 */ /* 0x140fe20000010041 */
[----:B------:R-:W2:Y:S01]  /*4960*/  LDL.LU R98, [R1+0x44] ;  /* 0x0000440001627983 */ /* 0x000ea20000300800 */
        /* <DEDUP_REMOVED lines=35> */
[----:B------:R-:W2:Y:S01]  /*4ba0*/  LDL.LU R94, [R1+0x48] ;  /* 0x00004800015e7983 */ /* 0x000ea20000300800 */
        /* <DEDUP_REMOVED lines=26> */
[----:B------:R-:W-:Y:S01]  /*4d50*/  F2FP.BF16.F32.PACK_AB R62, R13, R62 ;  /* 0x0000003e0d3e723e */ /* 0x000fe200000010ff */
[----:B---3--:R-:W-:-:S04]  /*4d60*/  FADD.FTZ R3, R63, -R58 ;  /* 0x8000003a3f037221 */ /* 0x008fc80000010000 */
[----:B------:R-:W-:Y:S01]  /*4d70*/  FMUL.FTZ R3, R59, R3 ;  /* 0x000000033b037220 */ /* 0x000fe20000410000 */
[--C-:B----4-:R-:W-:Y:S01]  /*4d80*/  FADD.FTZ R45, R45, -R58.reuse ;  /* 0x8000003a2d2d7221 */ /* 0x110fe20000010000 */
[----:B------:R-:W-:Y:S02]  /*4d90*/  FADD.FTZ R49, R49, -R58 ;  /* 0x8000003a31317221 */ /* 0x000fe40000010000 */
[----:B------:R-:W-:Y:S01]  /*4da0*/  FFMA.FTZ R3, R73, R3, R74 ;  /* 0x0000000349037223 */ /* 0x000fe2000001004a */
[----:B------:R-:W-:Y:S01]  /*4db0*/  FADD.FTZ R58, R79, -R58 ;  /* 0x8000003a4f3a7221 */ /* 0x000fe20000010000 */
[C---:B------:R-:W-:Y:S01]  /*4dc0*/  FMUL.FTZ R45, R59.reuse, R45 ;  /* 0x0000002d3b2d7220 */ /* 0x040fe20000410000 */
[C---:B------:R-:W-:Y:S02]  /*4dd0*/  FMUL.FTZ R49, R59.reuse, R49 ;  /* 0x000000313b317220 */ /* 0x040fe40000410000 */
[----:B------:R-:W-:Y:S01]  /*4de0*/  FMUL.FTZ R58, R59, R58 ;  /* 0x0000003a3b3a7220 */ /* 0x000fe20000410000 */
[----:B------:R-:W-:Y:S01]  /*4df0*/  F2FP.BF16.F32.PACK_AB R63, R3, R0 ;  /* 0x00000000033f723e */ /* 0x000fe200000010ff */
[C-C-:B------:R-:W-:Y:S01]  /*4e00*/  FFMA.FTZ R3, R73.reuse, R45, R74.reuse ;  /* 0x0000002d49037223 */ /* 0x140fe2000001004a */
[--C-:B------:R-:W-:Y:S01]  /*4e10*/  FFMA.FTZ R0, R73, R2, R74.reuse ;  /* 0x0000000249007223 */ /* 0x100fe2000001004a */
[----:B------:R-:W-:Y:S01]  /*4e20*/  F2FP.BF16.F32.PACK_AB R2, R17, R90 ;  /* 0x0000005a1102723e */ /* 0x000fe200000010ff */
[C-C-:B------:R-:W-:Y:S01]  /*4e30*/  FFMA.FTZ R49, R73.reuse, R49, R74.reuse ;  /* 0x0000003149317223 */ /* 0x140fe2000001004a */
[----:B------:R-:W3:Y:S01]  /*4e40*/  LDL.LU R90, [R1+0x50] ;  /* 0x00005000015a7983 */ /* 0x000ee20000300800 */
[----:B------:R-:W-:Y:S01]  /*4e50*/  FFMA.FTZ R73, R73, R58, R74 ;  /* 0x0000003a49497223 */ /* 0x000fe2000001004a */
[----:B------:R-:W-:-:S02]  /*4e60*/  F2FP.BF16.F32.PACK_AB R58, R21, R125 ;  /* 0x0000007d153a723e */ /* 0x000fc400000010ff */
[----:B------:R-:W4:Y:S01]  /*4e70*/  LDL.LU R86, [R1+0x58] ;  /* 0x0000580001567983 */ /* 0x000f220000300800 */
[----:B------:R-:W-:-:S03]  /*4e80*/  F2FP.BF16.F32.PACK_AB R3, R3, R29 ;  /* 0x0000001d0303723e */ /* 0x000fc600000010ff */
        /* <DEDUP_REMOVED lines=11> */
[----:B------:R-:W-:-:S02]  /*4f40*/  F2FP.BF16.F32.PACK_AB R59, R49, R33 ;  /* 0x00000021313b723e */ /* 0x000fc400000010ff */
[----:B------:R-:W-:Y:S01]  /*4f50*/  F2FP.BF16.F32.PACK_AB R8, R8, R9 ;  /* 0x000000090808723e */ /* 0x000fe200000010ff */
[----:B------:R0:W-:Y:S01]  /*4f60*/  STG.E.64 desc[UR12][R60.64+0x1e00], R62 ;  /* 0x001e003e3c007986 */ /* 0x0001e2000c101b0c */
[----:B------:R-:W-:Y:S02]  /*4f70*/  F2FP.BF16.F32.PACK_AB R4, R4, R5 ;  /* 0x000000050404723e */ /* 0x000fe400000010ff */
[----:B------:R-:W-:Y:S01]  /*4f80*/  F2FP.BF16.F32.PACK_AB R71, R71, R72 ;  /* 0x000000484747723e */ /* 0x000fe200000010ff */
[----:B------:R1:W-:Y:S01]  /*4f90*/  STG.E.64 desc[UR12][R60.64+0x3c00], R2 ;  /* 0x003c00023c007986 */ /* 0x0003e2000c101b0c */
[----:B------:R-:W-:-:S03]  /*4fa0*/  F2FP.BF16.F32.PACK_AB R64, R121, R122 ;  /* 0x0000007a7940723e */ /* 0x000fc600000010ff */
[----:B------:R1:W-:Y:S01]  /*4fb0*/  STG.E.64 desc[UR12][R60.64+0x5a00], R58 ;  /* 0x005a003a3c007986 */ /* 0x0003e2000c101b0c */
[----:B------:R-:W-:Y:S02]  /*4fc0*/  F2FP.BF16.F32.PACK_AB R65, R65, R120 ;  /* 0x000000784141723e */ /* 0x000fe400000010ff */
[----:B------:R-:W-:Y:S02]  /*4fd0*/  F2FP.BF16.F32.PACK_AB R66, R117, R118 ;  /* 0x000000767542723e */ /* 0x000fe400000010ff */
[----:B------:R-:W-:Y:S02]  /*4fe0*/  F2FP.BF16.F32.PACK_AB R67, R67, R116 ;  /* 0x000000744343723e */ /* 0x000fe400000010ff */
[----:B0-----:R-:W-:Y:S02]  /*4ff0*/  F2FP.BF16.F32.PACK_AB R62, R25, R124 ;  /* 0x0000007c193e723e */ /* 0x001fe400000010ff */
        /* <DEDUP_REMOVED lines=9> */
[----:B-1----:R-:W-:Y:S02]  /*5090*/  F2FP.BF16.F32.PACK_AB R3, R54, R80 ;  /* 0x000000503603723e */ /* 0x002fe400000010ff */
        /* <DEDUP_REMOVED lines=11> */
[----:B--2---:R-:W-:Y:S02]  /*5150*/  F2FP.BF16.F32.PACK_AB R110, R113, R110 ;  /* 0x0000006e716e723e */ /* 0x004fe400000010ff */
[----:B------:R-:W-:Y:S02]  /*5160*/  F2FP.BF16.F32.PACK_AB R70, R69, R70 ;  /* 0x000000464546723e */ /* 0x000fe400000010ff */
[----:B------:R-:W-:Y:S02]  /*5170*/  F2FP.BF16.F32.PACK_AB R106, R109, R106 ;  /* 0x0000006a6d6a723e */ /* 0x000fe400000010ff */
[----:B------:R-:W-:Y:S02]  /*5180*/  F2FP.BF16.F32.PACK_AB R72, R76, R77 ;  /* 0x0000004d4c48723e */ /* 0x000fe400000010ff */
[----:B------:R-:W-:Y:S01]  /*5190*/  F2FP.BF16.F32.PACK_AB R73, R73, R78 ;  /* 0x0000004e4949723e */ /* 0x000fe200000010ff */
[----:B------:R1:W-:Y:S01]  /*51a0*/  STG.E.64 desc[UR12][R60.64+0x7800], R62 ;  /* 0x0078003e3c007986 */ /* 0x0003e2000c101b0c */
[----:B------:R-:W-:-:S03]  /*51b0*/  USHF.L.U32 UR9, UR6, 0x1, URZ ;  /* 0x0000000106097899 */ /* 0x000fc600080006ff */
[----:B------:R1:W-:Y:S04]  /*51c0*/  STG.E.64 desc[UR12][R60.64+0x9600], R64 ;  /* 0x009600403c007986 */ /* 0x0003e8000c101b0c */
[----:B------:R1:W-:Y:S04]  /*51d0*/  STG.E.64 desc[UR12][R60.64+0xb400], R66 ;  /* 0x00b400423c007986 */ /* 0x0003e8000c101b0c */
[----:B------:R1:W-:Y:S01]  /*51e0*/  STG.E.64 desc[UR12][R60.64+0xd200], R110 ;  /* 0x00d2006e3c007986 */ /* 0x0003e2000c101b0c */
        /* <DEDUP_REMOVED lines=10> */
[----:B------:R-:W-:-:S05]  /*5290*/  F2FP.BF16.F32.PACK_AB R94, R97, R94 ;  /* 0x0000005e615e723e */ /* 0x000fca00000010ff */
[----:B------:R1:W-:Y:S01]  /*52a0*/  STG.E.64 desc[UR12][R60.64+0x14a00], R94 ;  /* 0x014a005e3c007986 */ /* 0x0003e2000c101b0c */
[----:B------:R-:W-:Y:S02]  /*52b0*/  USHF.L.U64.HI UR7, UR6, 0x1, UR7 ;  /* 0x0000000106077899 */ /* 0x000fe40008010207 */
[----:B------:R-:W-:-:S04]  /*52c0*/  UISETP.GE.U32.AND UP0, UPT, UR8, UR9, UPT ;  /* 0x000000090800728c */ /* 0x000fc8000bf06070 */
[----:B------:R-:W-:Y:S02]  /*52d0*/  UISETP.GE.AND.EX UP0, UPT, UR5, UR7, UPT, UP0 ;  /* 0x000000070500728c */ /* 0x000fe4000bf06300 */
[----:B------:R-:W-:Y:S01]  /*52e0*/  ULOP3.LUT UR4, UR4, 0x1, URZ, 0x3c, !UPT ;  /* 0x0000000104047892 */ /* 0x000fe2000f8e3cff */
[----:B---3--:R-:W-:Y:S02]  /*52f0*/  F2FP.BF16.F32.PACK_AB R90, R93, R90 ;  /* 0x0000005a5d5a723e */ /* 0x008fe400000010ff */
[----:B----4-:R-:W-:Y:S02]  /*5300*/  F2FP.BF16.F32.PACK_AB R86, R89, R86 ;  /* 0x000000565956723e */ /* 0x010fe400000010ff */
        /* <DEDUP_REMOVED lines=34> */
.L_x_813:
        /* <DEDUP_REMOVED lines=13> */
.L_x_1856:


//--------------------- .text._ZN13group_norm_v214gn_cuda_kernelI13__nv_bfloat16Li480ELi3ELi16ELi120ELi256ELb1ELi2ELi960ELi960ELi4ELb1ELi2ELb0ELb0ENS_16CompileConditionILi1000EEEEEvPT_PKS4_S7_S7_flPfS8_Pj --------------------------
	.section	.text._ZN13group_norm_v214gn_cuda_kernelI13__nv_bfloat16Li480ELi3ELi16ELi120ELi256ELb1ELi2ELi960ELi960ELi4ELb1ELi2ELb0ELb0ENS_16CompileConditionILi1000EEEEEvPT_PKS4_S7_S7_flPfS8_Pj,"ax",@progbits
	.align	128
        .global         _ZN13group_norm_v214gn_cuda_kernelI13__nv_bfloat16Li480ELi3ELi16ELi120ELi256ELb1ELi2ELi960ELi960ELi4ELb1ELi2ELb0ELb0ENS_16CompileConditionILi1000EEEEEvPT_PKS4_S7_S7_flPfS8_Pj
        .type           _ZN13group_norm_v214gn_cuda_kernelI13__nv_bfloat16Li480ELi3ELi16ELi120ELi256ELb1ELi2ELi960ELi960ELi4ELb1ELi2ELb0ELb0ENS_16CompileConditionILi1000EEEEEvPT_PKS4_S7_S7_flPfS8_Pj,@function
        .size           _ZN13group_norm_v214gn_cuda_kernelI13__nv_bfloat16Li480ELi3ELi16ELi120ELi256ELb1ELi2ELi960ELi960ELi4ELb1ELi2ELb0ELb0ENS_16CompileConditionILi1000EEEEEvPT_PKS4_S7_S7_flPfS8_Pj,(.L_x_1857 - _ZN13group_norm_v214gn_cuda_kernelI13__nv_bfloat16Li480ELi3ELi16ELi120ELi256ELb1ELi2ELi960ELi960ELi4ELb1ELi2ELb0ELb0ENS_16CompileConditionILi1000EEEEEvPT_PKS4_S7_S7_flPfS8_Pj)
        .other          _ZN13group_norm_v214gn_cuda_kernelI13__nv_bfloat16Li480ELi3ELi16ELi120ELi256ELb1ELi2ELi960ELi960ELi4ELb1ELi2ELb0ELb0ENS_16CompileConditionILi1000EEEEEvPT_PKS4_S7_S7_flPfS8_Pj,@"STO_CUDA_ENTRY STV_DEFAULT"
_ZN13group_norm_v214gn_cuda_kernelI13__nv_bfloat16Li480ELi3ELi16ELi120ELi256ELb1ELi2ELi960ELi960ELi4ELb1ELi2ELb0ELb0ENS_16CompileConditionILi1000EEEEEvPT_PKS4_S7_S7_flPfS8_Pj:
.text._ZN13group_norm_v214gn_cuda_kernelI13__nv_bfloat16Li480ELi3ELi16ELi120ELi256ELb1ELi2ELi960ELi960ELi4ELb1ELi2ELb0ELb0ENS_16CompileConditionILi1000EEEEEvPT_PKS4_S7_S7_flPfS8_Pj:
        /* <DEDUP_REMOVED lines=20> */
[----:B------:R-:W-:Y:S01]  /*0140*/  LOP3.LUT R16, R4, 0xffff, RZ, 0xc0, !PT ;  /* 0x0000ffff04107812 */ /* 0x000fe200078ec0ff */
[----:B------:R-:W0:Y:S01]  /*0150*/  S2R R14, SR_CTAID.X ;  /* 0x00000000000e7919 */ /* 0x000e220000002500 */
[----:B------:R-:W4:Y:S03]  /*0160*/  LDC.64 R4, c[0x0][0x3b0] ;  /* 0x0000ec00ff047b82 */ /* 0x000f260000000a00 */
[----:B------:R-:W-:-:S05]  /*0170*/  IMAD R3, R3, 0xf0, R16 ;  /* 0x000000f003037824 */ /* 0x000fca00078e0210 */
[----:B------:R-:W-:-:S05]  /*0180*/  SHF.L.U32 R3, R3, 0x2, RZ ;  /* 0x0000000203037819 */ /* 0x000fca00000006ff */
        /* <DEDUP_REMOVED lines=8> */
[----:B------:R-:W-:-:S02]  /*0210*/  IADD3 R9, PT, PT, R6, 0x1680, RZ ;  /* 0x0000168006097810 */ /* 0x000fc40007ffe0ff */
[----:B----4-:R-:W-:Y:S01]  /*0220*/  ISETP.EQ.U32.AND P1, PT, R4, RZ, PT ;  /* 0x000000ff0400720c */ /* 0x010fe20003f22070 */
[----:B------:R-:W-:Y:S01]  /*0230*/  IMAD R17, R17, 0x889, RZ ;  /* 0x0000088911117824 */ /* 0x000fe200078e02ff */
[C---:B0-----:R-:W-:Y:S02]  /*0240*/  LOP3.LUT P0, RZ, R14.reuse, 0x7f, RZ, 0xc0, !PT ;  /* 0x0000007f0eff7812 */ /* 0x041fe4000780c0ff */
[----:B------:R-:W-:Y:S02]  /*0250*/  SHF.L.U32 R14, R14, 0x1, RZ ;  /* 0x000000010e0e7819 */ /* 0x000fe400000006ff */
[----:B------:R-:W-:Y:S01]  /*0260*/  ISETP.EQ.OR.EX P0, PT, R5, RZ, P0, P1 ;  /* 0x000000ff0500720c */ /* 0x000fe20000702710 */
[----:B------:R-:W-:Y:S01]  /*0270*/  HFMA2 R5, -RZ, RZ, 0, 0 ;  /* 0x00000000ff057431 */ /* 0x000fe200000001ff */
[----:B------:R-:W-:Y:S02]  /*0280*/  LOP3.LUT R14, R14, 0xfe, RZ, 0xc0, !PT ;  /* 0x000000fe0e0e7812 */ /* 0x000fe400078ec0ff */
[----:B------:R-:W-:-:S03]  /*0290*/  ISETP.GT.U32.OR P0, PT, R0, 0x7, P0 ;  /* 0x000000070000780c */ /* 0x000fc60000704470 */
[----:B------:R-:W-:-:S04]  /*02a0*/  IMAD.IADD R14, R33, 0x1, R14 ;  /* 0x00000001210e7824 */ /* 0x000fc800078e020e */
[----:B------:R-:W-:Y:S01]  /*02b0*/  IMAD R30, R14, 0x780, R3 ;  /* 0x000007800e1e7824 */ /* 0x000fe200078e0203 */
[C---:B-1----:R-:W-:Y:S02]  /*02c0*/  LEA R7, R15.reuse, R6, 0x18 ;  /* 0x000000060f077211 */ /* 0x042fe400078ec0ff */
[----:B------:R-:W-:Y:S02]  /*02d0*/  SHF.L.U32 R6, R8, 0x3, RZ ;  /* 0x0000000308067819 */ /* 0x000fe400000006ff */
[----:B------:R-:W-:Y:S01]  /*02e0*/  LEA R9, R15, R9, 0x18 ;  /* 0x000000090f097211 */ /* 0x000fe200078ec0ff */
[----:B------:R-:W-:Y:S01]  /*02f0*/  IMAD R4, R16, 0x18, R7 ;  /* 0x0000001810047824 */ /* 0x000fe200078e0207 */
[----:B------:R-:W-:-:S04]  /*0300*/  LOP3.LUT R6, R6, 0x8, RZ, 0xc0, !PT ;  /* 0x0000000806067812 */ /* 0x000fc800078ec0ff */
[----:B------:R-:W-:Y:S02]  /*0310*/  LEA.HI R6, R17, -R6, RZ, 0xe ;  /* 0x8000000611067211 */ /* 0x000fe400078f70ff */
[----:B------:R-:W-:Y:S02]  /*0320*/  LEA R33, R33, R4, 0x3 ;  /* 0x0000000421217211 */ /* 0x000fe400078e18ff */
[----:B------:R-:W-:-:S07]  /*0330*/  LEA R32, R6, R9, 0x3 ;  /* 0x0000000906207211 */ /* 0x000fce00078e18ff */
.L_x_826:
[----:B0-----:R-:W0:Y:S01]  /*0340*/  LDCU.64 UR6, c[0x0][0x388] ;  /* 0x00007100ff0677ac */ /* 0x001e220008000a00 */
[----:B------:R-:W-:Y:S01]  /*0350*/  MOV R31, RZ ;  /* 0x000000ff001f7202 */ /* 0x000fe20000000f00 */
[----:B------:R-:W-:Y:S02]  /*0360*/  IMAD R3, R5, 0x78000, RZ ;  /* 0x0007800005037824 */ /* 0x000fe400078e02ff */
[----:B------:R-:W-:-:S04]  /*0370*/  IMAD.WIDE.U32 R6, R2, 0x78000, R30 ;  /* 0x0007800002067825 */ /* 0x000fc800078e001e */
[----:B------:R-:W-:Y:S01]  /*0380*/  IMAD.SHL.U32 R4, R6, 0x2, RZ ;  /* 0x0000000206047824 */ /* 0x000fe200078e00ff */
[----:B------:R-:W-:-:S04]  /*0390*/  IADD3 R3, PT, PT, R7, R3, RZ ;  /* 0x0000000307037210 */ /* 0x000fc80007ffe0ff */
[----:B------:R-:W-:Y:S02]  /*03a0*/  SHF.L.U64.HI R6, R6, 0x1, R3 ;  /* 0x0000000106067819 */ /* 0x000fe40000010203 */
[----:B0-----:R-:W-:-:S04]  /*03b0*/  IADD3 R14, P1, PT, R4, UR6, RZ ;  /* 0x00000006040e7c10 */ /* 0x001fc8000ff3e0ff */
[----:B------:R-:W-:-:S06]  /*03c0*/  IADD3.X R15, PT, PT, R6, UR7, RZ, P1, !PT ;  /* 0x00000007060f7c10 */ /* 0x000fcc0008ffe4ff */
[----:B------:R-:W2:Y:S01]  /*03d0*/  LDG.E.64.CONSTANT R14, desc[UR8][R14.64] ;  /* 0x000000080e0e7981 */ /* 0x000ea2000c1e9b00 */
[----:B------:R-:W-:Y:S01]  /*03e0*/  ISETP.GT.U32.AND P1, PT, R0, 0xf, PT ;  /* 0x0000000f0000780c */ /* 0x000fe20003f24070 */
[----:B------:R-:W-:Y:S01]  /*03f0*/  BSSY.RECONVERGENT B0, `(.L_x_814) ;  /* 0x00000ef000007945 */ /* 0x000fe20003800200 */
[----:B------:R-:W-:Y:S02]  /*0400*/  CS2R R28, SRZ ;  /* 0x00000000001c7805 */ /* 0x000fe4000001ff00 */
[C---:B--2---:R-:W-:Y:S02]  /*0410*/  PRMT R7, R14.reuse, 0x7632, R7 ;  /* 0x000076320e077816 */ /* 0x044fe40000000007 */
[----:B------:R-:W-:Y:S02]  /*0420*/  SHF.L.U32 R3, R14, 0x10, RZ ;  /* 0x000000100e037819 */ /* 0x000fe400000006ff */
[----:B------:R-:W-:Y:S02]  /*0430*/  SHF.L.U32 R7, R7, 0x10, RZ ;  /* 0x0000001007077819 */ /* 0x000fe400000006ff */
[----:B------:R-:W-:Y:S01]  /*0440*/  PRMT R31, R15, 0x7632, R31 ;  /* 0x000076320f1f7816 */ /* 0x000fe2000000001f */
        /* <DEDUP_REMOVED lines=14> */
[----:B------:R-:W-:Y:S01]  /*0530*/  SHF.L.U32 R14, R8, 0x3, RZ ;  /* 0x00000003080e7819 */ /* 0x000fe200000006ff */
[----:B------:R-:W-:Y:S01]  /*0540*/  IMAD.SHL.U32 R29, R0, 0x8, RZ ;  /* 0x00000008001d7824 */ /* 0x000fe200078e00ff */
[----:B------:R-:W-:Y:S02]  /*0550*/  LOP3.LUT R15, R8, 0x1, RZ, 0xc0, !PT ;  /* 0x00000001080f7812 */ /* 0x000fe400078ec0ff */
[----:B0-----:R-:W-:Y:S02]  /*0560*/  LOP3.LUT R17, R14, 0x8, RZ, 0xc0, !PT ;  /* 0x000000080e117812 */ /* 0x001fe400078ec0ff */
[----:B------:R-:W-:Y:S01]  /*0570*/  MOV R28, 0x400 ;  /* 0x00000400001c7802 */ /* 0x000fe20000000f00 */
[----:B------:R-:W-:Y:S01]  /*0580*/  IMAD R15, R15, 0x3c0, RZ ;  /* 0x000003c00f0f7824 */ /* 0x000fe200078e02ff */
[----:B------:R-:W-:Y:S02]  /*0590*/  LEA.HI R34, R0, R17, RZ, 0x1f ;  /* 0x0000001100227211 */ /* 0x000fe400078ff8ff */
[----:B------:R-:W-:-:S03]  /*05a0*/  LOP3.LUT R29, R29, 0x8, RZ, 0xc0, !PT ;  /* 0x000000081d1d7812 */ /* 0x000fc600078ec0ff */
[----:B------:R-:W-:-:S04]  /*05b0*/  IMAD R34, R34, 0x78, -R15 ;  /* 0x0000007822227824 */ /* 0x000fc800078e0a0f */
[C---:B------:R-:W-:Y:S01]  /*05c0*/  VIADD R22, R34.reuse, 0x14 ;  /* 0x0000001422167836 */ /* 0x040fe20000000000 */
[----:B------:R-:W-:Y:S02]  /*05d0*/  SHF.R.U32.HI R15, RZ, 0x2, R34 ;  /* 0x00000002ff0f7819 */ /* 0x000fe40000011622 */
[C---:B------:R-:W-:Y:S02]  /*05e0*/  LOP3.LUT R14, R34.reuse, 0x4, RZ, 0xfc, !PT ;  /* 0x00000004220e7812 */ /* 0x040fe400078efcff */
[C---:B------:R-:W-:Y:S02]  /*05f0*/  IADD3 R18, PT, PT, R34.reuse, 0x8, RZ ;  /* 0x0000000822127810 */ /* 0x040fe40007ffe0ff */
[----:B------:R-:W-:Y:S02]  /*0600*/  SHF.R.U32.HI R17, RZ, 0x2, R14 ;  /* 0x00000002ff117819 */ /* 0x000fe4000001160e */
[C---:B------:R-:W-:Y:S02]  /*0610*/  IADD3 R20, PT, PT, R34.reuse, 0xc, RZ ;  /* 0x0000000c22147810 */ /* 0x040fe40007ffe0ff */
[----:B------:R-:W-:-:S02]  /*0620*/  IADD3 R21, PT, PT, R34, 0x10, RZ ;  /* 0x0000001022157810 */ /* 0x000fc40007ffe0ff */
[----:B------:R-:W-:Y:S02]  /*0630*/  IADD3 R24, PT, PT, R34, 0x18, RZ ;  /* 0x0000001822187810 */ /* 0x000fe40007ffe0ff */
[----:B-1----:R-:W-:Y:S02]  /*0640*/  LEA R28, R19, R28, 0x18 ;  /* 0x0000001c131c7211 */ /* 0x002fe400078ec0ff */
[----:B------:R-:W-:Y:S02]  /*0650*/  SHF.R.U32.HI R19, RZ, 0x2, R18 ;  /* 0x00000002ff137819 */ /* 0x000fe40000011612 */
[----:B------:R-:W-:Y:S01]  /*0660*/  SHF.R.U32.HI R21, RZ, 0x2, R21 ;  /* 0x00000002ff157819 */ /* 0x000fe20000011615 */
[----:B------:R-:W-:Y:S01]  /*0670*/  IMAD R14, R15, 0x18, R28 ;  /* 0x000000180f0e7824 */ /* 0x000fe200078e021c */
[----:B------:R-:W-:Y:S01]  /*0680*/  SHF.R.U32.HI R23, RZ, 0x2, R22 ;  /* 0x00000002ff177819 */ /* 0x000fe20000011616 */
[----:B------:R-:W-:Y:S01]  /*0690*/  IMAD R16, R17, 0x18, R28 ;  /* 0x0000001811107824 */ /* 0x000fe200078e021c */
[----:B------:R-:W-:Y:S01]  /*06a0*/  SHF.R.U32.HI R25, RZ, 0x2, R24 ;  /* 0x00000002ff197819 */ /* 0x000fe20000011618 */
[--C-:B------:R-:W-:Y:S01]  /*06b0*/  IMAD R18, R19, 0x18, R28.reuse ;  /* 0x0000001813127824 */ /* 0x100fe200078e021c */
[----:B------:R-:W-:Y:S01]  /*06c0*/  IADD3 R14, PT, PT, R14, R29, RZ ;  /* 0x0000001d0e0e7210 */ /* 0x000fe20007ffe0ff */
[--C-:B------:R-:W-:Y:S01]  /*06d0*/  IMAD R22, R21, 0x18, R28.reuse ;  /* 0x0000001815167824 */ /* 0x100fe200078e021c */
[----:B------:R-:W-:Y:S01]  /*06e0*/  IADD3 R16, PT, PT, R29, R16, RZ ;  /* 0x000000101d107210 */ /* 0x000fe20007ffe0ff */
[----:B------:R-:W-:Y:S01]  /*06f0*/  IMAD R24, R23, 0x18, R28 ;  /* 0x0000001817187824 */ /* 0x000fe200078e021c */
[----:B------:R-:W-:Y:S01]  /*0700*/  SHF.R.U32.HI R19, RZ, 0x2, R20 ;  /* 0x00000002ff137819 */ /* 0x000fe20000011614 */
[----:B------:R-:W-:Y:S01]  /*0710*/  IMAD R26, R25, 0x18, R28 ;  /* 0x00000018191a7824 */ /* 0x000fe200078e021c */
[----:B------:R-:W0:Y:S01]  /*0720*/  LDS.64 R14, [R14] ;  /* 0x000000000e0e7984 */ /* 0x000e220000000a00 */
[----:B------:R-:W-:-:S02]  /*0730*/  IADD3 R18, PT, PT, R29, R18, RZ ;  /* 0x000000121d127210 */ /* 0x000fc40007ffe0ff */
[----:B------:R-:W-:Y:S01]  /*0740*/  IMAD R20, R19, 0x18, R28 ;  /* 0x0000001813147824 */ /* 0x000fe200078e021c */
[----:B------:R-:W1:Y:S01]  /*0750*/  LDS.64 R16, [R16] ;  /* 0x0000000010107984 */ /* 0x000e620000000a00 */
[C---:B------:R-:W-:Y:S01]  /*0760*/  IADD3 R22, PT, PT, R29.reuse, R22, RZ ;  /* 0x000000161d167210 */ /* 0x040fe20007ffe0ff */
[C---:B------:R-:W-:Y:S01]  /*0770*/  IMAD.IADD R26, R29.reuse, 0x1, R26 ;  /* 0x000000011d1a7824 */ /* 0x040fe200078e021a */
[C---:B------:R-:W-:Y:S01]  /*0780*/  IADD3 R24, PT, PT, R29.reuse, R24, RZ ;  /* 0x000000181d187210 */ /* 0x040fe20007ffe0ff */
[----:B------:R-:W2:Y:S01]  /*0790*/  LDS.64 R18, [R18] ;  /* 0x0000000012127984 */ /* 0x000ea20000000a00 */
[----:B------:R-:W-:-:S03]  /*07a0*/  IADD3 R20, PT, PT, R29, R20, RZ ;  /* 0x000000141d147210 */ /* 0x000fc60007ffe0ff */
[----:B------:R-:W-:Y:S04]  /*07b0*/  LDS.64 R22, [R22] ;  /* 0x0000000016167984 */ /* 0x000fe80000000a00 */
[----:B------:R-:W3:Y:S04]  /*07c0*/  LDS.64 R20, [R20] ;  /* 0x0000000014147984 */ /* 0x000ee80000000a00 */
[----:B------:R-:W4:Y:S04]  /*07d0*/  LDS.64 R24, [R24] ;  /* 0x0000000018187984 */ /* 0x000f280000000a00 */
[----:B------:R-:W4:Y:S01]  /*07e0*/  LDS.64 R26, [R26] ;  /* 0x000000001a1a7984 */ /* 0x000f220000000a00 */
[----:B0-----:R-:W-:Y:S01]  /*07f0*/  FADD.FTZ R35, RZ, R14 ;  /* 0x0000000eff237221 */ /* 0x001fe20000010000 */
[----:B------:R-:W-:-:S03]  /*0800*/  IADD3 R14, PT, PT, R34, 0x1c, RZ ;  /* 0x0000001c220e7810 */ /* 0x000fc60007ffe0ff */
[----:B-1----:R-:W-:Y:S01]  /*0810*/  FADD.FTZ R35, R35, R16 ;  /* 0x0000001023237221 */ /* 0x002fe20000010000 */
[----:B------:R-:W-:Y:S01]  /*0820*/  SHF.R.U32.HI R37, RZ, 0x2, R14 ;  /* 0x00000002ff257819 */ /* 0x000fe2000001160e */
[----:B------:R-:W-:Y:S02]  /*0830*/  FADD.FTZ R14, RZ, R15 ;  /* 0x0000000fff0e7221 */ /* 0x000fe40000010000 */
[----:B--2---:R-:W-:Y:S01]  /*0840*/  FADD.FTZ R35, R35, R18 ;  /* 0x0000001223237221 */ /* 0x004fe20000010000 */
[C---:B------:R-:W-:Y:S01]  /*0850*/  IADD3 R18, PT, PT, R34.reuse, 0x20, RZ ;  /* 0x0000002022127810 */ /* 0x040fe20007ffe0ff */
[----:B------:R-:W-:Y:S01]  /*0860*/  IMAD R16, R37, 0x18, R28 ;  /* 0x0000001825107824 */ /* 0x000fe200078e021c */
[----:B------:R-:W-:-:S04]  /*0870*/  IADD3 R37, PT, PT, R34, 0x68, RZ ;  /* 0x0000006822257810 */ /* 0x000fc80007ffe0ff */
[----:B------:R-:W-:Y:S01]  /*0880*/  IADD3 R15, PT, PT, R29, R16, RZ ;  /* 0x000000101d0f7210 */ /* 0x000fe20007ffe0ff */
[----:B------:R-:W-:Y:S01]  /*0890*/  FADD.FTZ R16, R14, R17 ;  /* 0x000000110e107221 */ /* 0x000fe20000010000 */
[----:B---3--:R-:W-:Y:S01]  /*08a0*/  FADD.FTZ R35, R35, R20 ;  /* 0x0000001423237221 */ /* 0x008fe20000010000 */
[----:B------:R-:W-:Y:S02]  /*08b0*/  IADD3 R20, PT, PT, R34, 0x24, RZ ;  /* 0x0000002422147810 */ /* 0x000fe40007ffe0ff */
[----:B------:R-:W-:Y:S01]  /*08c0*/  FADD.FTZ R16, R16, R19 ;  /* 0x0000001310107221 */ /* 0x000fe20000010000 */
[----:B------:R-:W0:Y:S01]  /*08d0*/  LDS.64 R14, [R15] ;  /* 0x000000000f0e7984 */ /* 0x000e220000000a00 */
[----:B------:R-:W-:Y:S01]  /*08e0*/  FADD.FTZ R35, R35, R22 ;  /* 0x0000001623237221 */ /* 0x000fe20000010000 */
[----:B------:R-:W-:Y:S01]  /*08f0*/  SHF.R.U32.HI R19, RZ, 0x2, R18 ;  /* 0x00000002ff137819 */ /* 0x000fe20000011612 */
[----:B------:R-:W-:Y:S01]  /*0900*/  FADD.FTZ R16, R16, R21 ;  /* 0x0000001510107221 */ /* 0x000fe20000010000 */
[----:B------:R-:W-:Y:S01]  /*0910*/  SHF.R.U32.HI R21, RZ, 0x2, R20 ;  /* 0x00000002ff157819 */ /* 0x000fe20000011614 */
[----:B----4-:R-:W-:Y:S01]  /*0920*/  FADD.FTZ R17, R35, R24 ;  /* 0x0000001823117221 */ /* 0x010fe20000010000 */
[----:B------:R-:W-:Y:S01]  /*0930*/  IADD3 R22, PT, PT, R34, 0x28, RZ ;  /* 0x0000002822167810 */ /* 0x000fe20007ffe0ff */
[----:B------:R-:W-:Y:S01]  /*0940*/  FADD.FTZ R16, R16, R23 ;  /* 0x0000001710107221 */ /* 0x000fe20000010000 */
[----:B------:R-:W-:-:S02]  /*0950*/  IMAD R18, R19, 0x18, R28 ;  /* 0x0000001813127824 */ /* 0x000fc400078e021c */
[----:B------:R-:W-:Y:S01]  /*0960*/  FADD.FTZ R17, R17, R26 ;  /* 0x0000001a11117221 */ /* 0x000fe20000010000 */
[----:B------:R-:W-:Y:S01]  /*0970*/  IADD3 R20, PT, PT, R34, 0x2c, RZ ;  /* 0x0000002c22147810 */ /* 0x000fe20007ffe0ff */
[----:B------:R-:W-:Y:S01]  /*0980*/  FADD.FTZ R16, R16, R25 ;  /* 0x0000001910107221 */ /* 0x000fe20000010000 */
[----:B------:R-:W-:Y:S01]  /*0990*/  SHF.R.U32.HI R19, RZ, 0x2, R22 ;  /* 0x00000002ff137819 */ /* 0x000fe20000011616 */
[----:B------:R-:W-:Y:S01]  /*09a0*/  IMAD.IADD R18, R29, 0x1, R18 ;  /* 0x000000011d127824 */ /* 0x000fe200078e0212 */
[----:B------:R-:W-:Y:S01]  /*09b0*/  IADD3 R23, PT, PT, R34, 0x30, RZ ;  /* 0x0000003022177810 */ /* 0x000fe20007ffe0ff */
[----:B------:R-:W-:Y:S01]  /*09c0*/  FADD.FTZ R26, R16, R27 ;  /* 0x0000001b101a7221 */ /* 0x000fe20000010000 */
[----:B------:R-:W-:Y:S01]  /*09d0*/  IMAD R16, R21, 0x18, R28 ;  /* 0x0000001815107824 */ /* 0x000fe200078e021c */
[----:B------:R-:W-:Y:S01]  /*09e0*/  SHF.R.U32.HI R21, RZ, 0x2, R20 ;  /* 0x00000002ff157819 */ /* 0x000fe20000011614 */
[----:B------:R-:W-:Y:S01]  /*09f0*/  IMAD R20, R19, 0x18, R28 ;  /* 0x0000001813147824 */ /* 0x000fe200078e021c */
[----:B------:R-:W1:Y:S01]  /*0a00*/  LDS.64 R24, [R18] ;  /* 0x0000000012187984 */ /* 0x000e620000000a00 */
[----:B------:R-:W-:-:S02]  /*0a10*/  SHF.R.U32.HI R19, RZ, 0x2, R23 ;  /* 0x00000002ff137819 */ /* 0x000fc40000011617 */
[----:B------:R-:W-:Y:S01]  /*0a20*/  IADD3 R22, PT, PT, R29, R16, RZ ;  /* 0x000000101d167210 */ /* 0x000fe20007ffe0ff */
[--C-:B------:R-:W-:Y:S01]  /*0a30*/  IMAD R16, R21, 0x18, R28.reuse ;  /* 0x0000001815107824 */ /* 0x100fe200078e021c */
[----:B------:R-:W-:Y:S01]  /*0a40*/  IADD3 R20, PT, PT, R29, R20, RZ ;  /* 0x000000141d147210 */ /* 0x000fe20007ffe0ff */
[----:B------:R-:W-:Y:S01]  /*0a50*/  IMAD R36, R19, 0x18, R28 ;  /* 0x0000001813247824 */ /* 0x000fe200078e021c */
[----:B------:R-:W-:Y:S02]  /*0a60*/  SHF.R.U32.HI R37, RZ, 0x2, R37 ;  /* 0x00000002ff257819 */ /* 0x000fe40000011625 */
[----:B------:R-:W2:Y:S01]  /*0a70*/  LDS.64 R22, [R22] ;  /* 0x0000000016167984 */ /* 0x000ea20000000a00 */
[C---:B------:R-:W-:Y:S02]  /*0a80*/  IADD3 R16, PT, PT, R29.reuse, R16, RZ ;  /* 0x000000101d107210 */ /* 0x040fe40007ffe0ff */
[----:B------:R-:W-:Y:S01]  /*0a90*/  IADD3 R19, PT, PT, R29, R36, RZ ;  /* 0x000000241d137210 */ /* 0x000fe20007ffe0ff */
[----:B------:R-:W3:Y:S05]  /*0aa0*/  LDS.64 R20, [R20] ;  /* 0x0000000014147984 */ /* 0x000eea0000000a00 */
[----:B------:R-:W-:Y:S01]  /*0ab0*/  LDS.64 R18, [R19] ;  /* 0x0000000013127984 */ /* 0x000fe20000000a00 */
[----:B0-----:R-:W-:Y:S01]  /*0ac0*/  FADD.FTZ R27, R17, R14 ;  /* 0x0000000e111b7221 */ /* 0x001fe20000010000 */
[----:B------:R-:W-:-:S02]  /*0ad0*/  IADD3 R14, PT, PT, R34, 0x34, RZ ;  /* 0x00000034220e7810 */ /* 0x000fc40007ffe0ff */
[----:B------:R-:W0:Y:S01]  /*0ae0*/  LDS.64 R16, [R16] ;  /* 0x0000000010107984 */ /* 0x000e220000000a00 */
[----:B------:R-:W-:Y:S01]  /*0af0*/  FADD.FTZ R26, R26, R15 ;  /* 0x0000000f1a1a7221 */ /* 0x000fe20000010000 */
[----:B------:R-:W-:-:S05]  /*0b00*/  SHF.R.U32.HI R35, RZ, 0x2, R14 ;  /* 0x00000002ff237819 */ /* 0x000fca000001160e */
[----:B------:R-:W-:Y:S01]  /*0b10*/  IMAD R14, R35, 0x18, R28 ;  /* 0x00000018230e7824 */ /* 0x000fe200078e021c */
[----:B------:R-:W-:-:S03]  /*0b20*/  IADD3 R35, PT, PT, R34, 0x6c, RZ ;  /* 0x0000006c22237810 */ /* 0x000fc60007ffe0ff */
[----:B------:R-:W-:Y:S01]  /*0b30*/  IMAD.IADD R14, R29, 0x1, R14 ;  /* 0x000000011d0e7824 */ /* 0x000fe200078e020e */
[----:B------:R-:W-:Y:S01]  /*0b40*/  SHF.R.U32.HI R35, RZ, 0x2, R35 ;  /* 0x00000002ff237819 */ /* 0x000fe20000011623 */
[----:B-1----:R-:W-:-:S04]  /*0b50*/  FADD.FTZ R27, R27, R24 ;  /* 0x000000181b1b7221 */ /* 0x002fc80000010000 */
[----:B------:R-:W1:Y:S01]  /*0b60*/  LDS.64 R14, [R14] ;  /* 0x000000000e0e7984 */ /* 0x000e620000000a00 */
[----:B------:R-:W-:Y:S01]  /*0b70*/  FADD.FTZ R26, R26, R25 ;  /* 0x000000191a1a7221 */ /* 0x000fe20000010000 */
[----:B------:R-:W-:-:S04]  /*0b80*/  IADD3 R25, PT, PT, R34, 0x48, RZ ;  /* 0x0000004822197810 */ /* 0x000fc80007ffe0ff */
[----:B------:R-:W-:Y:S01]  /*0b90*/  SHF.R.U32.HI R25, RZ, 0x2, R25 ;  /* 0x00000002ff197819 */ /* 0x000fe20000011619 */
[----:B--2---:R-:W-:Y:S01]  /*0ba0*/  FADD.FTZ R27, R27, R22 ;  /* 0x000000161b1b7221 */ /* 0x004fe20000010000 */
[----:B------:R-:W-:Y:S01]  /*0bb0*/  IADD3 R22, PT, PT, R34, 0x38, RZ ;  /* 0x0000003822167810 */ /* 0x000fe20007ffe0ff */
[----:B------:R-:W-:Y:S02]  /*0bc0*/  FADD.FTZ R26, R26, R23 ;  /* 0x000000171a1a7221 */ /* 0x000fe40000010000 */
[----:B---3--:R-:W-:Y:S01]  /*0bd0*/  FADD.FTZ R27, R27, R20 ;  /* 0x000000141b1b7221 */ /* 0x008fe20000010000 */
[----:B------:R-:W-:Y:S01]  /*0be0*/  SHF.R.U32.HI R23, RZ, 0x2, R22 ;  /* 0x00000002ff177819 */ /* 0x000fe20000011616 */
[----:B------:R-:W-:Y:S01]  /*0bf0*/  FADD.FTZ R26, R26, R21 ;  /* 0x000000151a1a7221 */ /* 0x000fe20000010000 */
[----:B------:R-:W-:Y:S01]  /*0c00*/  IADD3 R20, PT, PT, R34, 0x44, RZ ;  /* 0x0000004422147810 */ /* 0x000fe20007ffe0ff */
[----:B0-----:R-:W-:Y:S02]  /*0c10*/  FADD.FTZ R21, R27, R16 ;  /* 0x000000101b157221 */ /* 0x001fe40000010000 */
[----:B------:R-:W-:Y:S01]  /*0c20*/  FADD.FTZ R24, R26, R17 ;  /* 0x000000111a187221 */ /* 0x000fe20000010000 */
[----:B------:R-:W-:Y:S01]  /*0c30*/  IMAD R16, R23, 0x18, R28 ;  /* 0x0000001817107824 */ /* 0x000fe200078e021c */
[C---:B------:R-:W-:Y:S01]  /*0c40*/  IADD3 R17, PT, PT, R34.reuse, 0x3c, RZ ;  /* 0x0000003c22117810 */ /* 0x040fe20007ffe0ff */
[----:B------:R-:W-:Y:S01]  /*0c50*/  FADD.FTZ R21, R21, R18 ;  /* 0x0000001215157221 */ /* 0x000fe20000010000 */
[----:B------:R-:W-:Y:S01]  /*0c60*/  IADD3 R18, PT, PT, R34, 0x40, RZ ;  /* 0x0000004022127810 */ /* 0x000fe20007ffe0ff */
[----:B------:R-:W-:Y:S01]  /*0c70*/  FADD.FTZ R24, R24, R19 ;  /* 0x0000001318187221 */ /* 0x000fe20000010000 */
[----:B------:R-:W-:-:S02]  /*0c80*/  SHF.R.U32.HI R17, RZ, 0x2, R17 ;  /* 0x00000002ff117819 */ /* 0x000fc40000011611 */
[----:B------:R-:W-:Y:S02]  /*0c90*/  IADD3 R16, PT, PT, R29, R16, RZ ;  /* 0x000000101d107210 */ /* 0x000fe40007ffe0ff */
[----:B------:R-:W-:Y:S01]  /*0ca0*/  SHF.R.U32.HI R19, RZ, 0x2, R18 ;  /* 0x00000002ff137819 */ /* 0x000fe20000011612 */
[----:B------:R-:W-:Y:S01]  /*0cb0*/  IMAD R18, R17, 0x18, R28 ;  /* 0x0000001811127824 */ /* 0x000fe200078e021c */
[----:B------:R-:W-:Y:S02]  /*0cc0*/  SHF.R.U32.HI R23, RZ, 0x2, R20 ;  /* 0x00000002ff177819 */ /* 0x000fe40000011614 */
[----:B------:R-:W0:Y:S01]  /*0cd0*/  LDS.64 R16, [R16] ;  /* 0x0000000010107984 */ /* 0x000e220000000a00 */
[----:B------:R-:W-:Y:S02]  /*0ce0*/  IMAD.IADD R22, R29, 0x1, R18 ;  /* 0x000000011d167824 */ /* 0x000fe400078e0212 */
[--C-:B------:R-:W-:Y:S01]  /*0cf0*/  IMAD R20, R19, 0x18, R28.reuse ;  /* 0x0000001813147824 */ /* 0x100fe200078e021c */
[----:B------:R-:W-:Y:S01]  /*0d00*/  IADD3 R19, PT, PT, R34, 0x4c, RZ ;  /* 0x0000004c22137810 */ /* 0x000fe20007ffe0ff */
[----:B------:R-:W-:-:S02]  /*0d10*/  IMAD R26, R23, 0x18, R28 ;  /* 0x00000018171a7824 */ /* 0x000fc400078e021c */
[----:B-1----:R-:W-:Y:S01]  /*0d20*/  FADD.FTZ R27, R21, R14 ;  /* 0x0000000e151b7221 */ /* 0x002fe20000010000 */
[----:B------:R-:W1:Y:S01]  /*0d30*/  LDS.64 R22, [R22] ;  /* 0x0000000016167984 */ /* 0x000e620000000a00 */
[----:B------:R-:W-:Y:S01]  /*0d40*/  IADD3 R18, PT, PT, R29, R20, RZ ;  /* 0x000000141d127210 */ /* 0x000fe20007ffe0ff */
[--C-:B------:R-:W-:Y:S01]  /*0d50*/  IMAD R14, R25, 0x18, R28.reuse ;  /* 0x00000018190e7824 */ /* 0x100fe200078e021c */
[----:B------:R-:W-:Y:S02]  /*0d60*/  SHF.R.U32.HI R21, RZ, 0x2, R19 ;  /* 0x00000002ff157819 */ /* 0x000fe40000011613 */
[----:B------:R-:W-:Y:S01]  /*0d70*/  IADD3 R20, PT, PT, R29, R26, RZ ;  /* 0x0000001a1d147210 */ /* 0x000fe20007ffe0ff */
[----:B------:R-:W-:Y:S01]  /*0d80*/  FADD.FTZ R26, R24, R15 ;  /* 0x0000000f181a7221 */ /* 0x000fe20000010000 */
[----:B------:R-:W2:Y:S01]  /*0d90*/  LDS.64 R18, [R18] ;  /* 0x0000000012127984 */ /* 0x000ea20000000a00 */
[----:B------:R-:W-:Y:S01]  /*0da0*/  IMAD R36, R21, 0x18, R28 ;  /* 0x0000001815247824 */ /* 0x000fe200078e021c */
[----:B------:R-:W-:-:S02]  /*0db0*/  IADD3 R25, PT, PT, R29, R14, RZ ;  /* 0x0000000e1d197210 */ /* 0x000fc40007ffe0ff */
[----:B------:R-:W3:Y:S02]  /*0dc0*/  LDS.64 R20, [R20] ;  /* 0x0000000014147984 */ /* 0x000ee40000000a00 */
[----:B------:R-:W-:Y:S02]  /*0dd0*/  IADD3 R14, PT, PT, R29, R36, RZ ;  /* 0x000000241d0e7210 */ /* 0x000fe40007ffe0ff */
[----:B------:R-:W4:Y:S01]  /*0de0*/  LDS.64 R24, [R25] ;  /* 0x0000000019187984 */ /* 0x000f220000000a00 */
[----:B------:R-:W-:-:S03]  /*0df0*/  IADD3 R36, PT, PT, R34, 0x60, RZ ;  /* 0x0000006022247810 */ /* 0x000fc60007ffe0ff */
[----:B------:R-:W4:Y:S01]  /*0e00*/  LDS.64 R14, [R14] ;  /* 0x000000000e0e7984 */ /* 0x000f220000000a00 */
[----:B------:R-:W-:-:S05]  /*0e10*/  SHF.R.U32.HI R36, RZ, 0x2, R36 ;  /* 0x00000002ff247819 */ /* 0x000fca0000011624 */
[----:B------:R-:W-:-:S05]  /*0e20*/  IMAD R36, R36, 0x18, R28 ;  /* 0x0000001824247824 */ /* 0x000fca00078e021c */
[----:B------:R-:W-:Y:S01]  /*0e30*/  IADD3 R36, PT, PT, R29, R36, RZ ;  /* 0x000000241d247210 */ /* 0x000fe20007ffe0ff */
[----:B0-----:R-:W-:Y:S01]  /*0e40*/  FADD.FTZ R27, R27, R16 ;  /* 0x000000101b1b7221 */ /* 0x001fe20000010000 */
[----:B------:R-:W-:Y:S01]  /*0e50*/  IADD3 R16, PT, PT, R34, 0x50, RZ ;  /* 0x0000005022107810 */ /* 0x000fe20007ffe0ff */
[----:B------:R-:W-:-:S03]  /*0e60*/  FADD.FTZ R26, R26, R17 ;  /* 0x000000111a1a7221 */ /* 0x000fc60000010000 */
[----:B------:R-:W-:Y:S01]  /*0e70*/  SHF.R.U32.HI R17, RZ, 0x2, R16 ;  /* 0x00000002ff117819 */ /* 0x000fe20000011610 */
[----:B-1----:R-:W-:Y:S01]  /*0e80*/  FADD.FTZ R27, R27, R22 ;  /* 0x000000161b1b7221 */ /* 0x002fe20000010000 */
[----:B------:R-:W-:Y:S02]  /*0e90*/  VIADD R22, R34, 0x54 ;  /* 0x0000005422167836 */ /* 0x000fe40000000000 */
[----:B------:R-:W-:Y:S01]  /*0ea0*/  FADD.FTZ R26, R26, R23 ;  /* 0x000000171a1a7221 */ /* 0x000fe20000010000 */
[----:B------:R-:W-:Y:S02]  /*0eb0*/  IMAD R16, R17, 0x18, R28 ;  /* 0x0000001811107824 */ /* 0x000fe400078e021c */
[----:B------:R-:W-:Y:S01]  /*0ec0*/  SHF.R.U32.HI R17, RZ, 0x2, R22 ;  /* 0x00000002ff117819 */ /* 0x000fe20000011616 */
[----:B--2---:R-:W-:Y:S01]  /*0ed0*/  FADD.FTZ R27, R27, R18 ;  /* 0x000000121b1b7221 */ /* 0x004fe20000010000 */
[----:B------:R-:W-:Y:S01]  /*0ee0*/  FADD.FTZ R26, R26, R19 ;  /* 0x000000131a1a7221 */ /* 0x000fe20000010000 */
[----:B------:R-:W-:-:S02]  /*0ef0*/  IADD3 R16, PT, PT, R29, R16, RZ ;  /* 0x000000101d107210 */ /* 0x000fc40007ffe0ff */
[----:B------:R-:W-:Y:S01]  /*0f00*/  IADD3 R22, PT, PT, R34, 0x58, RZ ;  /* 0x0000005822167810 */ /* 0x000fe20007ffe0ff */
[----:B---3--:R-:W-:Y:S01]  /*0f10*/  FADD.FTZ R27, R27, R20 ;  /* 0x000000141b1b7221 */ /* 0x008fe20000010000 */
[----:B------:R-:W-:Y:S01]  /*0f20*/  FADD.FTZ R26, R26, R21 ;  /* 0x000000151a1a7221 */ /* 0x000fe20000010000 */
[----:B------:R-:W-:Y:S01]  /*0f30*/  IMAD R20, R17, 0x18, R28 ;  /* 0x0000001811147824 */ /* 0x000fe200078e021c */
[----:B------:R0:W1:Y:S01]  /*0f40*/  LDS.64 R18, [R16] ;  /* 0x0000000010127984 */ /* 0x0000620000000a00 */
[----:B------:R-:W-:Y:S01]  /*0f50*/  SHF.R.U32.HI R21, RZ, 0x2, R22 ;  /* 0x00000002ff157819 */ /* 0x000fe20000011616 */
[----:B----4-:R-:W-:Y:S01]  /*0f60*/  FADD.FTZ R17, R27, R24 ;  /* 0x000000181b117221 */ /* 0x010fe20000010000 */
[----:B------:R-:W-:Y:S02]  /*0f70*/  IADD3 R27, PT, PT, R34, 0x70, RZ ;  /* 0x00000070221b7810 */ /* 0x000fe40007ffe0ff */
[----:B------:R-:W-:Y:S01]  /*0f80*/  IADD3 R22, PT, PT, R29, R20, RZ ;  /* 0x000000141d167210 */ /* 0x000fe20007ffe0ff */
[----:B------:R-:W-:-:S02]  /*0f90*/  IMAD R24, R21, 0x18, R28 ;  /* 0x0000001815187824 */ /* 0x000fc400078e021c */
[----:B------:R-:W-:Y:S01]  /*0fa0*/  FADD.FTZ R17, R17, R14 ;  /* 0x0000000e11117221 */ /* 0x000fe20000010000 */
[----:B------:R-:W-:Y:S01]  /*0fb0*/  FADD.FTZ R20, R26, R25 ;  /* 0x000000191a147221 */ /* 0x000fe20000010000 */
[C---:B------:R-:W-:Y:S01]  /*0fc0*/  IADD3 R26, PT, PT, R34.reuse, 0x5c, RZ ;  /* 0x0000005c221a7810 */ /* 0x040fe20007ffe0ff */
[----:B------:R-:W-:Y:S01]  /*0fd0*/  VIADD R21, R34, 0x64 ;  /* 0x0000006422157836 */ /* 0x000fe20000000000 */
[----:B------:R-:W-:Y:S01]  /*0fe0*/  IADD3 R14, PT, PT, R29, R24, RZ ;  /* 0x000000181d0e7210 */ /* 0x000fe20007ffe0ff */
[----:B------:R-:W2:Y:S01]  /*0ff0*/  LDS.64 R22, [R22] ;  /* 0x0000000016167984 */ /* 0x000ea20000000a00 */
[----:B------:R-:W-:Y:S01]  /*1000*/  FADD.FTZ R20, R20, R15 ;  /* 0x0000000f14147221 */ /* 0x000fe20000010000 */
[----:B0-----:R-:W-:Y:S01]  /*1010*/  SHF.R.U32.HI R16, RZ, 0x2, R26 ;  /* 0x00000002ff107819 */ /* 0x001fe2000001161a */
[--C-:B------:R-:W-:Y:S01]  /*1020*/  IMAD R24, R35, 0x18, R28.reuse ;  /* 0x0000001823187824 */ /* 0x100fe200078e021c */
[----:B------:R-:W-:Y:S01]  /*1030*/  IADD3 R25, PT, PT, R34, 0x74, RZ ;  /* 0x0000007422197810 */ /* 0x000fe20007ffe0ff */
[----:B------:R-:W0:Y:S01]  /*1040*/  LDS.64 R14, [R14] ;  /* 0x000000000e0e7984 */ /* 0x000e220000000a00 */
[----:B------:R-:W-:Y:S01]  /*1050*/  SHF.R.U32.HI R21, RZ, 0x2, R21 ;  /* 0x00000002ff157819 */ /* 0x000fe20000011615 */
[--C-:B------:R-:W-:Y:S01]  /*1060*/  IMAD R16, R16, 0x18, R28.reuse ;  /* 0x0000001810107824 */ /* 0x100fe200078e021c */
[----:B------:R-:W-:Y:S01]  /*1070*/  SHF.R.U32.HI R27, RZ, 0x2, R27 ;  /* 0x00000002ff1b7819 */ /* 0x000fe2000001161b */
[--C-:B------:R-:W-:Y:S01]  /*1080*/  IMAD R34, R37, 0x18, R28.reuse ;  /* 0x0000001825227824 */ /* 0x100fe200078e021c */
[----:B------:R-:W-:Y:S01]  /*1090*/  SHF.R.U32.HI R25, RZ, 0x2, R25 ;  /* 0x00000002ff197819 */ /* 0x000fe20000011619 */
[--C-:B------:R-:W-:Y:S01]  /*10a0*/  IMAD R21, R21, 0x18, R28.reuse ;  /* 0x0000001815157824 */ /* 0x100fe200078e021c */
[----:B------:R-:W-:Y:S01]  /*10b0*/  IADD3 R16, PT, PT, R29, R16, RZ ;  /* 0x000000101d107210 */ /* 0x000fe20007ffe0ff */
[--C-:B------:R-:W-:Y:S01]  /*10c0*/  IMAD R26, R27, 0x18, R28.reuse ;  /* 0x000000181b1a7824 */ /* 0x100fe200078e021c */
[----:B------:R-:W-:Y:S01]  /*10d0*/  IADD3 R35, PT, PT, R29, R34, RZ ;  /* 0x000000221d237210 */ /* 0x000fe20007ffe0ff */
[----:B------:R-:W-:Y:S01]  /*10e0*/  IMAD R28, R25, 0x18, R28 ;  /* 0x00000018191c7824 */ /* 0x000fe200078e021c */
[C---:B------:R-:W-:Y:S01]  /*10f0*/  IADD3 R24, PT, PT, R29.reuse, R24, RZ ;  /* 0x000000181d187210 */ /* 0x040fe20007ffe0ff */
[C---:B------:R-:W-:Y:S01]  /*1100*/  IMAD.IADD R21, R29.reuse, 0x1, R21 ;  /* 0x000000011d157824 */ /* 0x040fe200078e0215 */
[----:B------:R-:W-:-:S02]  /*1110*/  IADD3 R26, PT, PT, R29, R26, RZ ;  /* 0x0000001a1d1a7210 */ /* 0x000fc40007ffe0ff */
[----:B------:R-:W-:-:S04]  /*1120*/  IADD3 R29, PT, PT, R29, R28, RZ ;  /* 0x0000001c1d1d7210 */ /* 0x000fc80007ffe0ff */
[----:B------:R-:W-:Y:S01]  /*1130*/  LDS.64 R26, [R26] ;  /* 0x000000001a1a7984 */ /* 0x000fe20000000a00 */
[----:B-1----:R-:W-:Y:S01]  /*1140*/  FADD.FTZ R25, R17, R18 ;  /* 0x0000001211197221 */ /* 0x002fe20000010000 */
[----:B------:R-:W-:Y:S02]  /*1150*/  FADD.FTZ R34, R20, R19 ;  /* 0x0000001314227221 */ /* 0x000fe40000010000 */
[----:B------:R-:W1:Y:S04]  /*1160*/  LDS.64 R16, [R16] ;  /* 0x0000000010107984 */ /* 0x000e680000000a00 */
[----:B------:R-:W3:Y:S04]  /*1170*/  LDS.64 R18, [R36] ;  /* 0x0000000024127984 */ /* 0x000ee80000000a00 */
[----:B------:R-:W4:Y:S01]  /*1180*/  LDS.64 R20, [R21] ;  /* 0x0000000015147984 */ /* 0x000f220000000a00 */
[----:B--2---:R-:W-:Y:S01]  /*1190*/  FADD.FTZ R25, R25, R22 ;  /* 0x0000001619197221 */ /* 0x004fe20000010000 */
[----:B------:R-:W-:-:S02]  /*11a0*/  FADD.FTZ R34, R34, R23 ;  /* 0x0000001722227221 */ /* 0x000fc40000010000 */
[----:B------:R-:W-:Y:S01]  /*11b0*/  LDS.64 R28, [R29] ;  /* 0x000000001d1c7984 */ /* 0x000fe20000000a00 */
[----:B0-----:R-:W-:-:S03]  /*11c0*/  FADD.FTZ R37, R25, R14 ;  /* 0x0000000e19257221 */ /* 0x001fc60000010000 */
[----:B------:R-:W0:Y:S01]  /*11d0*/  LDS.64 R22, [R35] ;  /* 0x0000000023167984 */ /* 0x000e220000000a00 */
[----:B------:R-:W-:-:S03]  /*11e0*/  FADD.FTZ R34, R34, R15 ;  /* 0x0000000f22227221 */ /* 0x000fc60000010000 */
[----:B------:R-:W2:Y:S01]  /*11f0*/  LDS.64 R24, [R24] ;  /* 0x0000000018187984 */ /* 0x000ea20000000a00 */
[----:B-1----:R-:W-:Y:S01]  /*1200*/  FADD.FTZ R37, R37, R16 ;  /* 0x0000001025257221 */ /* 0x002fe20000010000 */
[----:B------:R-:W-:-:S03]  /*1210*/  FADD.FTZ R34, R34, R17 ;  /* 0x0000001122227221 */ /* 0x000fc60000010000 */
[----:B---3--:R-:W-:Y:S01]  /*1220*/  FADD.FTZ R37, R37, R18 ;  /* 0x0000001225257221 */ /* 0x008fe20000010000 */
[----:B------:R-:W-:-:S03]  /*1230*/  FADD.FTZ R34, R34, R19 ;  /* 0x0000001322227221 */ /* 0x000fc60000010000 */
[----:B----4-:R-:W-:Y:S01]  /*1240*/  FADD.FTZ R37, R37, R20 ;  /* 0x0000001425257221 */ /* 0x010fe20000010000 */
        /* <DEDUP_REMOVED lines=8> */
[----:B------:R-:W-:-:S07]  /*12d0*/  FADD.FTZ R29, R34, R29 ;  /* 0x0000001d221d7221 */ /* 0x000fce0000010000 */
.L_x_815:
[----:B------:R-:W-:Y:S05]  /*12e0*/  BSYNC.RECONVERGENT B0 ;  /* 0x0000000000007941 */ /* 0x000fea0003800200 */
.L_x_814:
        /* <DEDUP_REMOVED lines=19> */
.L_x_817:
[----:B------:R-:W-:Y:S05]  /*1420*/  BSYNC.RECONVERGENT B0 ;  /* 0x0000000000007941 */ /* 0x000fea0003800200 */
.L_x_816:
[----:B------:R-:W-:Y:S01]  /*1430*/  BAR.SYNC.DEFER_BLOCKING 0x0 ;  /* 0x0000000000007b1d */ /* 0x000fe20000010000 */
[----:B------:R-:W-:-:S05]  /*1440*/  CS2R R22, SRZ ;  /* 0x0000000000167805 */ /* 0x000fca000001ff00 */
[----:B------:R-:W-:Y:S05]  /*1450*/  @P3 BRA `(.L_x_818) ;  /* 0x0000000000403947 */ /* 0x000fea0003800000 */
[----:B------:R-:W1:Y:S01]  /*1460*/  S2UR UR5, SR_CTAID.X ;  /* 0x00000000000579c3 */ /* 0x000e620000002500 */
[----:B0-----:R-:W-:-:S07]  /*1470*/  MOV R17, 0x7fffff81 ;  /* 0x7fffff8100117802 */ /* 0x001fce0000000f00 */
        /* <DEDUP_REMOVED lines=8> */
.L_x_819:
[----:B------:R-:W2:Y:S04]  /*1500*/  LD.E.STRONG.GPU R16, desc[UR8][R14.64] ;  /* 0x000000080e107980 */ /* 0x000ea8000c10f900 */
[----:B--2---:R-:W-:Y:S01]  /*1510*/  CCTL.IVALL ;  /* 0x00000000ff00798f */ /* 0x004fe20002000000 */
[----:B------:R-:W-:Y:S05]  /*1520*/  YIELD ;  /* 0x0000000000007946 */ /* 0x000fea0003800000 */
[----:B-----5:R-:W-:-:S04]  /*1530*/  LOP3.LUT R16, R16, R17, RZ, 0x3c, !PT ;  /* 0x0000001110107212 */ /* 0x020fc800078e3cff */
[----:B------:R-:W-:-:S13]  /*1540*/  ISETP.GT.AND P2, PT, R16, -0x1, PT ;  /* 0xffffffff1000780c */ /* 0x000fda0003f44270 */
[----:B------:R-:W-:Y:S05]  /*1550*/  @P2 BRA `(.L_x_819) ;  /* 0xfffffffc00e82947 */ /* 0x000fea000383ffff */
.L_x_818:
[----:B------:R-:W-:Y:S05]  /*1560*/  WARPSYNC.ALL ;  /* 0x0000000000007948 */ /* 0x000fea0003800000 */
[----:B------:R-:W-:Y:S06]  /*1570*/  BAR.SYNC.DEFER_BLOCKING 0x0 ;  /* 0x0000000000007b1d */ /* 0x000fec0000010000 */
[----:B------:R-:W-:Y:S04]  /*1580*/  BSSY.RECONVERGENT B0, `(.L_x_820) ;  /* 0x000001e000007945 */ /* 0x000fe80003800200 */
[----:B------:R-:W-:Y:S05]  /*1590*/  @P1 BRA `(.L_x_821) ;  /* 0x0000000000701947 */ /* 0x000fea0003800000 */
[----:B0-----:R-:W0:Y:S01]  /*15a0*/  LDC R17, c[0x0][0x374] ;  /* 0x0000dd00ff117b82 */ /* 0x001e220000000800 */
[----:B------:R-:W-:-:S05]  /*15b0*/  IMAD.SHL.U32 R15, R0, 0x4, RZ ;  /* 0x00000004000f7824 */ /* 0x000fca00078e00ff */
[----:B------:R-:W-:Y:S02]  /*15c0*/  LOP3.LUT R15, R15, 0x380, RZ, 0xc0, !PT ;  /* 0x000003800f0f7812 */ /* 0x000fe400078ec0ff */
[----:B------:R-:W1:Y:S01]  /*15d0*/  LDC.64 R20, c[0x0][0x3b8] ;  /* 0x0000ee00ff147b82 */ /* 0x000e620000000a00 */
[----:B0-----:R-:W-:Y:S01]  /*15e0*/  IMAD R14, R17, UR4, R8 ;  /* 0x00000004110e7c24 */ /* 0x001fe2000f8e0208 */
[----:B------:R-:W-:-:S04]  /*15f0*/  LOP3.LUT R17, R0, 0x1f, RZ, 0xc0, !PT ;  /* 0x0000001f00117812 */ /* 0x000fc800078ec0ff */
[----:B------:R-:W-:-:S04]  /*1600*/  LEA R14, R14, R15, 0xa ;  /* 0x0000000f0e0e7211 */ /* 0x000fc800078e50ff */
[----:B------:R-:W-:-:S04]  /*1610*/  IADD3 R14, PT, PT, R14, R17, RZ ;  /* 0x000000110e0e7210 */ /* 0x000fc80007ffe0ff */
        /* <DEDUP_REMOVED lines=20> */
.L_x_821:
[----:B------:R-:W-:Y:S05]  /*1760*/  BSYNC.RECONVERGENT B0 ;  /* 0x0000000000007941 */ /* 0x000fea0003800200 */
.L_x_820:
        /* <DEDUP_REMOVED lines=24> */
[----:B------:R-:W-:Y:S01]  /*18f0*/  FMUL.FTZ R14, R14, 3.2552085031056776643e-05 ;  /* 0x380888890e0e7820 */ /* 0x000fe20000410000 */
[----:B------:R-:W-:Y:S02]  /*1900*/  UMOV UR5, 0x400 ;  /* 0x0000040000057882 */ /* 0x000fe40000000000 */
[----:B------:R-:W-:Y:S01]  /*1910*/  UIADD3 UR5, UPT, UPT, UR5, 0x1680, URZ ;  /* 0x0000168005057890 */ /* 0x000fe2000fffe0ff */
[----:B------:R-:W-:-:S04]  /*1920*/  FMUL.FTZ R15, R14, R14 ;  /* 0x0000000e0e0f7220 */ /* 0x000fc80000410000 */
[----:B------:R-:W-:-:S05]  /*1930*/  FFMA.FTZ R15, R16, 3.2552085031056776643e-05, -R15 ;  /* 0x38088889100f7823 */ /* 0x000fca000001080f */
[----:B------:R-:W-:Y:S01]  /*1940*/  FMNMX.FTZ R15, RZ, R15, !PT ;  /* 0x0000000fff0f7209 */ /* 0x000fe20007810000 */
[----:B0-----:R-:W-:-:S06]  /*1950*/  ULEA UR5, UR6, UR5, 0x18 ;  /* 0x0000000506057291 */ /* 0x001fcc000f8ec0ff */
[----:B------:R-:W-:-:S05]  /*1960*/  LEA.HI R16, R0, UR5, RZ, 0x1e ;  /* 0x0000000500107c11 */ /* 0x000fca000f8ff0ff */
[----:B------:R0:W-:Y:S02]  /*1970*/  STS.64 [R16], R14 ;  /* 0x0000000e10007388 */ /* 0x0001e40000000a00 */
.L_x_823:
[----:B------:R-:W-:Y:S05]  /*1980*/  BSYNC.RECONVERGENT B0 ;  /* 0x0000000000007941 */ /* 0x000fea0003800200 */
.L_x_822:
[----:B------:R-:W-:Y:S01]  /*1990*/  BAR.SYNC.DEFER_BLOCKING 0x0 ;  /* 0x0000000000007b1d */ /* 0x000fe20000010000 */
[----:B------:R-:W-:Y:S02]  /*19a0*/  IADD3 R18, P1, PT, R2, 0x1, RZ ;  /* 0x0000000102127810 */ /* 0x000fe40007f3e0ff */
[----:B-----5:R-:W-:Y:S02]  /*19b0*/  PRMT R23, R12, 0x7632, R23 ;  /* 0x000076320c177816 */ /* 0x020fe40000000017 */
[----:B------:R-:W-:Y:S01]  /*19c0*/  PRMT R21, R13, 0x7632, R21 ;  /* 0x000076320d157816 */ /* 0x000fe20000000015 */
[----:B------:R-:W-:Y:S01]  /*19d0*/  BSSY.RECONVERGENT B0, `(.L_x_824) ;  /* 0x0000015000007945 */ /* 0x000fe20003800200 */
[----:B------:R-:W-:Y:S01]  /*19e0*/  PRMT R22, R10, 0x7632, R22 ;  /* 0x000076320a167816 */ /* 0x000fe20000000016 */
[----:B------:R-:W-:Y:S01]  /*19f0*/  IMAD.X R19, RZ, RZ, R5, P1 ;  /* 0x000000ffff137224 */ /* 0x000fe200008e0605 */
[----:B------:R-:W-:Y:S01]  /*1a00*/  PRMT R20, R11, 0x7632, R20 ;  /* 0x000076320b147816 */ /* 0x000fe20000000014 */
[----:B------:R-:W-:Y:S06]  /*1a10*/  @P0 BRA `(.L_x_825) ;  /* 0x0000000000400947 */ /* 0x000fec0003800000 */
[----:B------:R-:W1:Y:S01]  /*1a20*/  S2UR UR6, SR_CgaCtaId ;  /* 0x00000000000679c3 */ /* 0x000e620000008800 */
[----:B------:R-:W-:Y:S01]  /*1a30*/  UMOV UR5, 0x400 ;  /* 0x0000040000057882 */ /* 0x000fe20000000000 */
[----:B0-----:R-:W-:Y:S01]  /*1a40*/  SHF.L.U32 R16, R8, 0x3, RZ ;  /* 0x0000000308107819 */ /* 0x001fe200000006ff */
[----:B------:R-:W-:-:S03]  /*1a50*/  UIADD3 UR5, UPT, UPT, UR5, 0x1680, URZ ;  /* 0x0000168005057890 */ /* 0x000fc6000fffe0ff */
[----:B------:R-:W-:-:S04]  /*1a60*/  LOP3.LUT R17, R16, 0x8, RZ, 0xc0, !PT ;  /* 0x0000000810117812 */ /* 0x000fc800078ec0ff */
[----:B------:R-:W-:-:S04]  /*1a70*/  IADD3 R16, PT, PT, R17, R0, RZ ;  /* 0x0000000011107210 */ /* 0x000fc80007ffe0ff */
[----:B------:R-:W-:-:S04]  /*1a80*/  SHF.L.U32 R17, R16, 0x1, RZ ;  /* 0x0000000110117819 */ /* 0x000fc800000006ff */
[----:B------:R-:W-:-:S04]  /*1a90*/  LEA R17, P1, R2, R17, 0x5 ;  /* 0x0000001102117211 */ /* 0x000fc800078228ff */
[----:B------:R-:W-:Y:S01]  /*1aa0*/  LEA.HI.X R2, R2, RZ, R5, 0x5, P1 ;  /* 0x000000ff02027211 */ /* 0x000fe200008f2c05 */
[----:B-1----:R-:W-:Y:S01]  /*1ab0*/  ULEA UR5, UR6, UR5, 0x18 ;  /* 0x0000000506057291 */ /* 0x002fe2000f8ec0ff */
[----:B------:R-:W0:Y:S05]  /*1ac0*/  LDCU.64 UR6, c[0x0][0x3b0] ;  /* 0x00007600ff0677ac */ /* 0x000e2a0008000a00 */
[----:B------:R-:W-:-:S06]  /*1ad0*/  LEA R14, R0, UR5, 0x3 ;  /* 0x00000005000e7c11 */ /* 0x000fcc000f8e18ff */
[----:B------:R-:W1:Y:S01]  /*1ae0*/  LDS.64 R14, [R14] ;  /* 0x000000000e0e7984 */ /* 0x000e620000000a00 */
[----:B0-----:R-:W-:-:S04]  /*1af0*/  LEA R16, P1, R17, UR6, 0x2 ;  /* 0x0000000611107c11 */ /* 0x001fc8000f8210ff */
[----:B------:R-:W-:-:S05]  /*1b00*/  LEA.HI.X R17, R17, UR7, R2, 0x2, P1 ;  /* 0x0000000711117c11 */ /* 0x000fca00088f1402 */
[----:B-1----:R1:W-:Y:S04]  /*1b10*/  STG.E.64 desc[UR8][R16.64], R14 ;  /* 0x0000000e10007986 */ /* 0x0023e8000c101b08 */
.L_x_825:
[----:B------:R-:W-:Y:S05]  /*1b20*/  BSYNC.RECONVERGENT B0 ;  /* 0x0000000000007941 */ /* 0x000fea0003800200 */
.L_x_824:
[----:B01----:R-:W0:Y:S01]  /*1b30*/  LDS.64 R14, [R32] ;  /* 0x00000000200e7984 */ /* 0x003e220000000a00 */
[----:B------:R-:W0:Y:S01]  /*1b40*/  LDCU UR5, c[0x0][0x3a0] ;  /* 0x00007400ff0577ac */ /* 0x000e220008000800 */
[----:B------:R-:W-:Y:S02]  /*1b50*/  SHF.L.U32 R24, R23, 0x10, RZ ;  /* 0x0000001017187819 */ /* 0x000fe400000006ff */
[----:B------:R-:W-:Y:S01]  /*1b60*/  SHF.L.U32 R22, R22, 0x10, RZ ;  /* 0x0000001016167819 */ /* 0x000fe200000006ff */
[----:B------:R-:W1:Y:S01]  /*1b70*/  LDCU.64 UR6, c[0x0][0x380] ;  /* 0x00007000ff0677ac */ /* 0x000e620008000a00 */
[----:B------:R-:W-:Y:S02]  /*1b80*/  SHF.L.U32 R16, R12, 0x10, RZ ;  /* 0x000000100c107819 */ /* 0x000fe400000006ff */
[----:B------:R-:W-:Y:S01]  /*1b90*/  SHF.L.U32 R20, R20, 0x10, RZ ;  /* 0x0000001014147819 */ /* 0x000fe200000006ff */
[----:B------:R-:W2:Y:S01]  /*1ba0*/  LDCU.64 UR10, c[0x0][0x3a8] ;  /* 0x00007500ff0a77ac */ /* 0x000ea20008000a00 */
[----:B------:R-:W-:Y:S01]  /*1bb0*/  ULOP3.LUT UR4, UR4, 0x1, URZ, 0x3c, !UPT ;  /* 0x0000000104047892 */ /* 0x000fe2000f8e3cff */
[----:B0-----:R-:W-:Y:S01]  /*1bc0*/  FADD.FTZ R2, R15, UR5 ;  /* 0x000000050f027e21 */ /* 0x001fe20008010000 */
[--C-:B------:R-:W-:Y:S01]  /*1bd0*/  FADD.FTZ R7, R7, -R14.reuse ;  /* 0x8000000e07077221 */ /* 0x100fe20000010000 */
[--C-:B------:R-:W-:Y:S01]  /*1be0*/  FADD.FTZ R5, R3, -R14.reuse ;  /* 0x8000000e03057221 */ /* 0x100fe20000010000 */
[--C-:B------:R-:W-:Y:S01]  /*1bf0*/  FADD.FTZ R31, R31, -R14.reuse ;  /* 0x8000000e1f1f7221 */ /* 0x100fe20000010000 */
[----:B------:R-:W-:Y:S01]  /*1c00*/  FADD.FTZ R17, R9, -R14 ;  /* 0x8000000e09117221 */ /* 0x000fe20000010000 */
[----:B------:R-:W-:Y:S01]  /*1c10*/  SHF.L.U32 R14, R13, 0x10, RZ ;  /* 0x000000100d0e7819 */ /* 0x000fe200000006ff */
[----:B------:R-:W0:Y:S02]  /*1c20*/  MUFU.RSQ R2, R2 ;  /* 0x0000000200027308 */ /* 0x000e240000001400 */
[C---:B0-----:R-:W-:Y:S01]  /*1c30*/  FMUL.FTZ R7, R2.reuse, R7 ;  /* 0x0000000702077220 */ /* 0x041fe20000410000 */
[C---:B------:R-:W-:Y:S01]  /*1c40*/  FMUL.FTZ R5, R2.reuse, R5 ;  /* 0x0000000502057220 */ /* 0x040fe20000410000 */
[----:B------:R-:W-:-:S02]  /*1c50*/  FMUL.FTZ R17, R2, R17 ;  /* 0x0000001102117220 */ /* 0x000fc40000410000 */
[----:B------:R-:W-:Y:S01]  /*1c60*/  FFMA.FTZ R3, R7, R24, R22 ;  /* 0x0000001807037223 */ /* 0x000fe20000010016 */
[----:B------:R-:W-:Y:S02]  /*1c70*/  IMAD.U32 R22, R10, 0x10000, RZ ;  /* 0x000100000a167824 */ /* 0x000fe400078e00ff */
[----:B------:R-:W-:Y:S01]  /*1c80*/  FMUL.FTZ R7, R2, R31 ;  /* 0x0000001f02077220 */ /* 0x000fe20000410000 */
[----:B------:R-:W-:Y:S01]  /*1c90*/  FMUL.FTZ R15, R3, -1.4426950216293334961 ;  /* 0xbfb8aa3b030f7820 */ /* 0x000fe20000410000 */
[----:B------:R-:W-:Y:S01]  /*1ca0*/  FFMA.FTZ R5, R5, R16, R22 ;  /* 0x0000001005057223 */ /* 0x000fe20000010016 */
[----:B------:R-:W-:-:S03]  /*1cb0*/  SHF.L.U32 R16, R21, 0x10, RZ ;  /* 0x0000001015107819 */ /* 0x000fc600000006ff */
[----:B------:R-:W-:Y:S01]  /*1cc0*/  FMUL.FTZ R9, R5, -1.4426950216293334961 ;  /* 0xbfb8aa3b05097820 */ /* 0x000fe20000410000 */
[----:B------:R-:W0:Y:S01]  /*1cd0*/  MUFU.EX2 R15, R15 ;  /* 0x0000000f000f7308 */ /* 0x000e220000000800 */
[----:B------:R-:W-:Y:S01]  /*1ce0*/  FFMA.FTZ R7, R7, R16, R20 ;  /* 0x0000001007077223 */ /* 0x000fe20000010014 */
[----:B------:R-:W-:-:S03]  /*1cf0*/  SHF.L.U32 R16, R11, 0x10, RZ ;  /* 0x000000100b107819 */ /* 0x000fc600000006ff */
[----:B------:R-:W-:Y:S02]  /*1d00*/  FMUL.FTZ R20, R7, -1.4426950216293334961 ;  /* 0xbfb8aa3b07147820 */ /* 0x000fe40000410000 */
[----:B------:R-:W-:Y:S01]  /*1d10*/  FFMA.FTZ R17, R17, R14, R16 ;  /* 0x0000000e11117223 */ /* 0x000fe20000010010 */
[----:B------:R-:W3:Y:S03]  /*1d20*/  MUFU.EX2 R9, R9 ;  /* 0x0000000900097308 */ /* 0x000ee60000000800 */
[----:B------:R-:W-:-:S05]  /*1d30*/  FMUL.FTZ R14, R17, -1.4426950216293334961 ;  /* 0xbfb8aa3b110e7820 */ /* 0x000fca0000410000 */
[----:B------:R-:W4:Y:S01]  /*1d40*/  MUFU.EX2 R20, R20 ;  /* 0x0000001400147308 */ /* 0x000f220000000800 */
[----:B0-----:R-:W-:-:S07]  /*1d50*/  FADD.FTZ R15, R15, 1 ;  /* 0x3f8000000f0f7421 */ /* 0x001fce0000010000 */
[----:B------:R-:W0:Y:S01]  /*1d60*/  MUFU.EX2 R14, R14 ;  /* 0x0000000e000e7308 */ /* 0x000e220000000800 */
[----:B---3--:R-:W-:-:S07]  /*1d70*/  FADD.FTZ R2, R9, 1 ;  /* 0x3f80000009027421 */ /* 0x008fce0000010000 */
[----:B------:R3:W5:Y:S01]  /*1d80*/  MUFU.RCP R16, R15 ;  /* 0x0000000f00107308 */ /* 0x0007620000001000 */
[----:B----4-:R-:W-:-:S07]  /*1d90*/  FADD.FTZ R21, R20, 1 ;  /* 0x3f80000014157421 */ /* 0x010fce0000010000 */
[----:B------:R-:W4:Y:S01]  /*1da0*/  MUFU.RCP R2, R2 ;  /* 0x0000000200027308 */ /* 0x000f220000001000 */
[----:B0-----:R-:W-:Y:S01]  /*1db0*/  FADD.FTZ R9, R14, 1 ;  /* 0x3f8000000e097421 */ /* 0x001fe20000010000 */
[----:B-1----:R-:W-:-:S04]  /*1dc0*/  IADD3 R14, P1, PT, R4, UR6, RZ ;  /* 0x00000006040e7c10 */ /* 0x002fc8000ff3e0ff */
[----:B---3--:R-:W-:Y:S02]  /*1dd0*/  IADD3.X R15, PT, PT, R6, UR7, RZ, P1, !PT ;  /* 0x00000007060f7c10 */ /* 0x008fe40008ffe4ff */
[----:B------:R-:W0:Y:S01]  /*1de0*/  MUFU.RCP R24, R21 ;  /* 0x0000001500187308 */ /* 0x000e220000001000 */
[----:B-----5:R-:W-:Y:S01]  /*1df0*/  FMUL.FTZ R16, R3, R16 ;  /* 0x0000001003107220 */ /* 0x020fe20000410000 */
[----:B--2---:R-:W-:-:S04]  /*1e00*/  ISETP.GE.U32.AND P1, PT, R18, UR10, PT ;  /* 0x0000000a12007c0c */ /* 0x004fc8000bf26070 */
[----:B------:R-:W-:Y:S02]  /*1e10*/  ISETP.GE.AND.EX P1, PT, R19, UR11, PT, P1 ;  /* 0x0000000b13007c0c */ /* 0x000fe4000bf26310 */
[----:B------:R-:W1:Y:S01]  /*1e20*/  MUFU.RCP R22, R9 ;  /* 0x0000000900167308 */ /* 0x000e620000001000 */
[----:B----4-:R-:W-:Y:S01]  /*1e30*/  FMUL.FTZ R5, R5, R2 ;  /* 0x0000000205057220 */ /* 0x010fe20000410000 */
[----:B------:R-:W-:-:S04]  /*1e40*/  MOV R2, R18 ;  /* 0x0000001200027202 */ /* 0x000fc80000000f00 */
[----:B------:R-:W-:Y:S02]  /*1e50*/  F2FP.BF16.F32.PACK_AB R16, R16, R5 ;  /* 0x000000051010723e */ /* 0x000fe400000010ff */
[----:B------:R-:W-:Y:S01]  /*1e60*/  MOV R5, R19 ;  /* 0x0000001300057202 */ /* 0x000fe20000000f00 */
[----:B0-----:R-:W-:Y:S01]  /*1e70*/  FMUL.FTZ R20, R7, R24 ;  /* 0x0000001807147220 */ /* 0x001fe20000410000 */
[----:B-1----:R-:W-:-:S05]  /*1e80*/  FMUL.FTZ R17, R17, R22 ;  /* 0x0000001611117220 */ /* 0x002fca0000410000 */
[----:B------:R-:W-:-:S05]  /*1e90*/  F2FP.BF16.F32.PACK_AB R17, R20, R17 ;  /* 0x000000111411723e */ /* 0x000fca00000010ff */
[----:B------:R0:W-:Y:S01]  /*1ea0*/  STG.E.64 desc[UR8][R14.64], R16 ;  /* 0x000000100e007986 */ /* 0x0001e2000c101b08 */
[----:B------:R-:W-:Y:S05]  /*1eb0*/  @!P1 BRA `(.L_x_826) ;  /* 0xffffffe400209947 */ /* 0x000fea000383ffff */
[----:B------:R-:W-:Y:S05]  /*1ec0*/  EXIT ;  /* 0x000000000000794d */ /* 0x000fea0003800000 */
.L_x_827:
        /* <DEDUP_REMOVED lines=11> */
.L_x_1857:


//--------------------- .text._ZN13group_norm_v214gn_cuda_kernelI13__nv_bfloat16Li480ELi1ELi16ELi120ELi256ELb1ELi4ELi960ELi960ELi4ELb1ELi2ELb0ELb0ENS_16CompileConditionILi1000EEEEEvPT_PKS4_S7_S7_flPfS8_Pj --------------------------
	.section	.text._ZN13group_norm_v214gn_cuda_kernelI13__nv_bfloat16Li480ELi1ELi16ELi120ELi256ELb1ELi4ELi960ELi960ELi4ELb1ELi2ELb0ELb0ENS_16CompileConditionILi1000EEEEEvPT_PKS4_S7_S7_flPfS8_Pj,"ax",@progbits
	.align	128
        .global         _ZN13group_norm_v214gn_cuda_kernelI13__nv_bfloat16Li480ELi1ELi16ELi120ELi256ELb1ELi4ELi960ELi960ELi4ELb1ELi2ELb0ELb0ENS_16CompileConditionILi1000EEEEEvPT_PKS4_S7_S7_flPfS8_Pj
        .type           _ZN13group_norm_v214gn_cuda_kernelI13__nv_bfloat16Li480ELi1ELi16ELi120ELi256ELb1ELi4ELi960ELi960ELi4ELb1ELi2ELb0ELb0ENS_16CompileConditionILi1000EEEEEvPT_PKS4_S7_S7_flPfS8_Pj,@function
        .size           _ZN13group_norm_v214gn_cuda_kernelI13__nv_bfloat16Li480ELi1ELi16ELi120ELi256ELb1ELi4ELi960ELi960ELi4ELb1ELi2ELb0ELb0ENS_16CompileConditionILi1000EEEEEvPT_PKS4_S7_S7_flPfS8_Pj,(.L_x_1858 - _ZN13group_norm_v214gn_cuda_kernelI13__nv_bfloat16Li480ELi1ELi16ELi120ELi256ELb1ELi4ELi960ELi960ELi4ELb1ELi2ELb0ELb0ENS_16CompileConditionILi1000EEEEEvPT_PKS4_S7_S7_flPfS8_Pj)
        .other          _ZN13group_norm_v214gn_cuda_kernelI13__nv_bfloat16Li480ELi1ELi16ELi120ELi256ELb1ELi4ELi960ELi960ELi4ELb1ELi2ELb0ELb0ENS_16CompileConditionILi1000EEEEEvPT_PKS4_S7_S7_flPfS8_Pj,@"STO_CUDA_ENTRY STV_DEFAULT"
_ZN13group_norm_v214gn_cuda_kernelI13__nv_bfloat16Li480ELi1ELi16ELi120ELi256ELb1ELi4ELi960ELi960ELi4ELb1ELi2ELb0ELb0ENS_16CompileConditionILi1000EEEEEvPT_PKS4_S7_S7_flPfS8_Pj:
.text._ZN13group_norm_v214gn_cuda_kernelI13__nv_bfloat16Li480ELi1ELi16ELi120ELi256ELb1ELi4ELi960ELi960ELi4ELb1ELi2ELb0ELb0ENS_16CompileConditionILi1000EEEEEvPT_PKS4_S7_S7_flPfS8_Pj:
        /* <DEDUP_REMOVED lines=35> */
[C---:B------:R-:W-:Y:S01]  /*0230*/  SHF.L.U32 R62, R2.reuse, 0x3, RZ ;  /* 0x00000003023e7819 */ /* 0x040fe200000006ff */
[----:B------:R-:W-:Y:S01]  /*0240*/  UIADD3 UR4, UPT, UPT, UR4, 0x1680, URZ ;  /* 0x0000168004047890 */ /* 0x000fe2000fffe0ff */
[----:B------:R-:W-:Y:S01]  /*0250*/  LEA.HI R5, R2, R35, RZ, 0x1f ;  /* 0x0000002302057211 */ /* 0x000fe200078ff8ff */
[----:B0-----:R-:W-:Y:S01]  /*0260*/  IMAD.WIDE.U32 R90, R0, 0x4, R90 ;  /* 0x00000004005a7825 */ /* 0x001fe200078e005a */
[----:B------:R-:W-:Y:S01]  /*0270*/  ISETP.EQ.U32.AND P1, PT, R32, RZ, PT ;  /* 0x000000ff2000720c */ /* 0x000fe20003f22070 */
[----:B------:R-:W-:Y:S01]  /*0280*/  ULEA UR4, UR5, UR4, 0x18 ;  /* 0x0000000405047291 */ /* 0x000fe2000f8ec0ff */
[----:B------:R-:W-:Y:S01]  /*0290*/  LOP3.LUT P0, RZ, R34, 0x3f, RZ, 0xc0, !PT ;  /* 0x0000003f22ff7812 */ /* 0x000fe2000780c0ff */
[----:B------:R-:W-:Y:S01]  /*02a0*/  IMAD R5, R5, 0x78, -R4 ;  /* 0x0000007805057824 */ /* 0x000fe200078e0a04 */
[----:B------:R-:W-:-:S02]  /*02b0*/  MOV R4, UR6 ;  /* 0x0000000600047c02 */ /* 0x000fc40008000f00 */
[----:B------:R-:W-:Y:S01]  /*02c0*/  LOP3.LUT R32, R62, 0x8, RZ, 0xc0, !PT ;  /* 0x000000083e207812 */ /* 0x000fe200078ec0ff */
[----:B------:R-:W0:Y:S01]  /*02d0*/  LDCU UR6, c[0x0][0x374] ;  /* 0x00006e80ff0677ac */ /* 0x000e220008000800 */
[C---:B------:R-:W-:Y:S02]  /*02e0*/  IADD3 R14, PT, PT, R5.reuse, 0x14, RZ ;  /* 0x00000014050e7810 */ /* 0x040fe40007ffe0ff */
[C---:B------:R-:W-:Y:S02]  /*02f0*/  IADD3 R28, PT, PT, R5.reuse, 0x30, RZ ;  /* 0x00000030051c7810 */ /* 0x040fe40007ffe0ff */
[C---:B------:R-:W-:Y:S02]  /*0300*/  IADD3 R40, PT, PT, R5.reuse, 0x38, RZ ;  /* 0x0000003805287810 */ /* 0x040fe40007ffe0ff */
[C---:B------:R-:W-:Y:S02]  /*0310*/  IADD3 R56, PT, PT, R5.reuse, 0x5c, RZ ;  /* 0x0000005c05387810 */ /* 0x040fe40007ffe0ff */
[----:B------:R-:W-:-:S02]  /*0320*/  IADD3 R64, PT, PT, R5, 0x68, RZ ;  /* 0x0000006805407810 */ /* 0x000fc40007ffe0ff */
[C---:B------:R-:W-:Y:S02]  /*0330*/  LOP3.LUT R6, R5.reuse, 0x4, RZ, 0xfc, !PT ;  /* 0x0000000405067812 */ /* 0x040fe400078efcff */
[C---:B------:R-:W-:Y:S02]  /*0340*/  IADD3 R8, PT, PT, R5.reuse, 0x8, RZ ;  /* 0x0000000805087810 */ /* 0x040fe40007ffe0ff */
[C---:B------:R-:W-:Y:S02]  /*0350*/  IADD3 R10, PT, PT, R5.reuse, 0xc, RZ ;  /* 0x0000000c050a7810 */ /* 0x040fe40007ffe0ff */
[C---:B------:R-:W-:Y:S02]  /*0360*/  IADD3 R12, PT, PT, R5.reuse, 0x10, RZ ;  /* 0x00000010050c7810 */ /* 0x040fe40007ffe0ff */
[----:B------:R-:W-:Y:S02]  /*0370*/  SHF.R.U32.HI R15, RZ, 0x2, R14 ;  /* 0x00000002ff0f7819 */ /* 0x000fe4000001160e */
[----:B------:R-:W-:-:S02]  /*0380*/  IADD3 R16, PT, PT, R5, 0x18, RZ ;  /* 0x0000001805107810 */ /* 0x000fc40007ffe0ff */
[----:B------:R-:W-:Y:S01]  /*0390*/  IADD3 R18, PT, PT, R5, 0x1c, RZ ;  /* 0x0000001c05127810 */ /* 0x000fe20007ffe0ff */
[----:B------:R-:W-:Y:S01]  /*03a0*/  IMAD R15, R15, 0x18, R4 ;  /* 0x000000180f0f7824 */ /* 0x000fe200078e0204 */
        /* <DEDUP_REMOVED lines=21> */
[----:B------:R-:W-:Y:S02]  /*0500*/  IADD3 R72, PT, PT, R5, 0x74, RZ ;  /* 0x0000007405487810 */ /* 0x000fe40007ffe0ff */
[----:B------:R-:W-:Y:S01]  /*0510*/  SHF.R.U32.HI R61, RZ, 0x2, R56 ;  /* 0x00000002ff3d7819 */ /* 0x000fe20000011638 */
[----:B------:R-:W-:Y:S01]  /*0520*/  IMAD R7, R7, 0x18, R4 ;  /* 0x0000001807077824 */ /* 0x000fe200078e0204 */
[----:B------:R-:W-:-:S02]  /*0530*/  SHF.R.U32.HI R67, RZ, 0x2, R64 ;  /* 0x00000002ff437819 */ /* 0x000fc40000011640 */
[----:B------:R-:W-:Y:S01]  /*0540*/  SHF.R.U32.HI R5, RZ, 0x2, R6 ;  /* 0x00000002ff057819 */ /* 0x000fe20000011606 */
[--C-:B------:R-:W-:Y:S01]  /*0550*/  IMAD R61, R61, 0x18, R4.reuse ;  /* 0x000000183d3d7824 */ /* 0x100fe200078e0204 */
[----:B------:R-:W-:Y:S01]  /*0560*/  LOP3.LUT R40, R70, 0xffff, RZ, 0xc0, !PT ;  /* 0x0000ffff46287812 */ /* 0x000fe200078ec0ff */
[----:B------:R-:W-:Y:S01]  /*0570*/  IMAD R67, R67, 0x18, R4 ;  /* 0x0000001843437824 */ /* 0x000fe200078e0204 */
[----:B------:R-:W-:Y:S01]  /*0580*/  SHF.R.U32.HI R9, RZ, 0x2, R8 ;  /* 0x00000002ff097819 */ /* 0x000fe20000011608 */
[----:B------:R-:W-:Y:S01]  /*0590*/  IMAD R5, R5, 0x18, R4 ;  /* 0x0000001805057824 */ /* 0x000fe200078e0204 */
[----:B------:R-:W-:Y:S01]  /*05a0*/  SHF.R.U32.HI R11, RZ, 0x2, R10 ;  /* 0x00000002ff0b7819 */ /* 0x000fe2000001160a */
[----:B------:R-:W-:Y:S01]  /*05b0*/  IMAD R40, R40, 0x889, RZ ;  /* 0x0000088928287824 */ /* 0x000fe200078e02ff */
        /* <DEDUP_REMOVED lines=35> */
[----:B------:R-:W-:Y:S01]  /*07f0*/  HFMA2 R66, -RZ, RZ, 0, 5.9604644775390625e-08 ;  /* 0x00000001ff427431 */ /* 0x000fe200000001ff */
[----:B------:R-:W-:Y:S01]  /*0800*/  SHF.R.U32.HI R73, RZ, 0x2, R71 ;  /* 0x00000002ff497819 */ /* 0x000fe20000011647 */
[----:B------:R-:W-:Y:S01]  /*0810*/  IMAD R57, R57, 0x18, R4 ;  /* 0x0000001839397824 */ /* 0x000fe200078e0204 */
[----:B------:R-:W-:Y:S01]  /*0820*/  SHF.R.U32.HI R45, RZ, 0x2, R42 ;  /* 0x00000002ff2d7819 */ /* 0x000fe2000001162a */
[----:B------:R-:W-:Y:S01]  /*0830*/  IMAD R59, R59, 0x18, R4 ;  /* 0x000000183b3b7824 */ /* 0x000fe200078e0204 */
[----:B------:R-:W-:Y:S01]  /*0840*/  SHF.R.U32.HI R75, RZ, 0x2, R72 ;  /* 0x00000002ff4b7819 */ /* 0x000fe20000011648 */
[--C-:B------:R-:W-:Y:S01]  /*0850*/  IMAD R63, R63, 0x18, R4.reuse ;  /* 0x000000183f3f7824 */ /* 0x100fe200078e0204 */
[----:B------:R-:W-:Y:S01]  /*0860*/  ISETP.EQ.OR.EX P0, PT, R33, RZ, P0, P1 ;  /* 0x000000ff2100720c */ /* 0x000fe20000702710 */
[--C-:B------:R-:W-:Y:S01]  /*0870*/  IMAD R65, R65, 0x18, R4.reuse ;  /* 0x0000001841417824 */ /* 0x100fe200078e0204 */
[C---:B------:R-:W-:Y:S01]  /*0880*/  SHF.L.U32 R3, R34.reuse, 0x2, RZ ;  /* 0x0000000222037819 */ /* 0x040fe200000006ff */
[--C-:B------:R-:W-:Y:S01]  /*0890*/  IMAD R71, R69, 0x18, R4.reuse ;  /* 0x0000001845477824 */ /* 0x100fe200078e0204 */
[C---:B------:R-:W-:Y:S01]  /*08a0*/  ISETP.NE.AND P1, PT, R34.reuse, RZ, PT ;  /* 0x000000ff2200720c */ /* 0x040fe20003f25270 */
[--C-:B------:R-:W-:Y:S01]  /*08b0*/  IMAD R73, R73, 0x18, R4.reuse ;  /* 0x0000001849497824 */ /* 0x100fe200078e0204 */
[----:B------:R-:W-:Y:S01]  /*08c0*/  SHF.L.U32 R34, R34, 0x1, RZ ;  /* 0x0000000122227819 */ /* 0x000fe200000006ff */
[--C-:B------:R-:W-:Y:S01]  /*08d0*/  IMAD R45, R45, 0x18, R4.reuse ;  /* 0x000000182d2d7824 */ /* 0x100fe200078e0204 */
[C---:B------:R-:W-:Y:S01]  /*08e0*/  IADD3 R8, PT, PT, R32.reuse, R15, RZ ;  /* 0x0000000f20087210 */ /* 0x040fe20007ffe0ff */
[----:B------:R-:W-:Y:S01]  /*08f0*/  IMAD R75, R75, 0x18, R4 ;  /* 0x000000184b4b7824 */ /* 0x000fe200078e0204 */
[C---:B------:R-:W-:Y:S01]  /*0900*/  IADD3 R15, PT, PT, R32.reuse, R29, RZ ;  /* 0x0000001d200f7210 */ /* 0x040fe20007ffe0ff */
[----:B------:R-:W-:Y:S01]  /*0910*/  HFMA2 R33, -RZ, RZ, 0, 0 ;  /* 0x00000000ff217431 */ /* 0x000fe200000001ff */
[----:B------:R-:W-:Y:S01]  /*0920*/  LOP3.LUT R69, R3, 0xfc, RZ, 0xc0, !PT ;  /* 0x000000fc03457812 */ /* 0x000fe200078ec0ff */
[C---:B------:R-:W-:Y:S01]  /*0930*/  IMAD.IADD R18, R32.reuse, 0x1, R45 ;  /* 0x0000000120127824 */ /* 0x040fe200078e022d */
[----:B------:R-:W-:-:S02]  /*0940*/  IADD3 R26, PT, PT, R32, R61, RZ ;  /* 0x0000003d201a7210 */ /* 0x000fc40007ffe0ff */
[C---:B------:R-:W-:Y:S02]  /*0950*/  IADD3 R29, PT, PT, R32.reuse, R67, RZ ;  /* 0x00000043201d7210 */ /* 0x040fe40007ffe0ff */
[----:B------:R-:W-:Y:S02]  /*0960*/  IADD3 R3, PT, PT, R7, R32, RZ ;  /* 0x0000002007037210 */ /* 0x000fe40007ffe0ff */
[----:B------:R-:W-:Y:S02]  /*0970*/  IADD3 R4, PT, PT, R32, R5, RZ ;  /* 0x0000000520047210 */ /* 0x000fe40007ffe0ff */
[----:B------:R-:W-:Y:S02]  /*0980*/  SHF.L.U32 R64, R2, 0x1, RZ ;  /* 0x0000000102407819 */ /* 0x000fe400000006ff */
[----:B------:R-:W-:Y:S02]  /*0990*/  LOP3.LUT R67, R34, 0x7e, RZ, 0xc0, !PT ;  /* 0x0000007e22437812 */ /* 0x000fe400078ec0ff */
[----:B------:R-:W-:-:S02]  /*09a0*/  LEA.HI R60, R40, -R35, RZ, 0xe ;  /* 0x80000023283c7211 */ /* 0x000fc400078f70ff */
[----:B------:R-:W-:Y:S02]  /*09b0*/  IADD3 R61, PT, PT, R35, R2, RZ ;  /* 0x00000002233d7210 */ /* 0x000fe40007ffe0ff */
        /* <DEDUP_REMOVED lines=23> */
[----:B------:R-:W-:Y:S02]  /*0b30*/  IADD3 R32, PT, PT, R32, R75, RZ ;  /* 0x0000004b20207210 */ /* 0x000fe40007ffe0ff */
[----:B------:R-:W-:Y:S02]  /*0b40*/  LEA R68, R68, R41, 0x3 ;  /* 0x0000002944447211 */ /* 0x000fe400078e18ff */
[----:B------:R-:W-:Y:S02]  /*0b50*/  MOV R73, RZ ;  /* 0x000000ff00497202 */ /* 0x000fe40000000f00 */
[C---:B------:R-:W-:Y:S02]  /*0b60*/  LOP3.LUT R65, R2.reuse, 0x1f, RZ, 0xc0, !PT ;  /* 0x0000001f02417812 */ /* 0x040fe400078ec0ff */
[----:B------:R-:W-:Y:S02]  /*0b70*/  ISETP.GT.U32.OR P0, PT, R2, 0x7, P0 ;  /* 0x000000070200780c */ /* 0x000fe40000704470 */
[----:B------:R-:W-:-:S02]  /*0b80*/  SEL R66, R66, 0x7fffffc1, P1 ;  /* 0x7fffffc142427807 */ /* 0x000fc40000800000 */
[----:B------:R-:W-:Y:S02]  /*0b90*/  LOP3.LUT R64, R64, 0x1c0, RZ, 0xc0, !PT ;  /* 0x000001c040407812 */ /* 0x000fe400078ec0ff */
[C---:B------:R-:W-:Y:S02]  /*0ba0*/  LEA R67, R2.reuse, R67, 0x6 ;  /* 0x0000004302437211 */ /* 0x040fe400078e30ff */
[----:B------:R-:W-:Y:S02]  /*0bb0*/  SHF.L.U32 R61, R61, 0x1, RZ ;  /* 0x000000013d3d7819 */ /* 0x000fe400000006ff */
[----:B------:R-:W-:Y:S02]  /*0bc0*/  LEA.HI R63, R2, UR4, RZ, 0x1e ;  /* 0x00000004023f7c11 */ /* 0x000fe4000f8ff0ff */
[----:B0-----:R-:W-:-:S07]  /*0bd0*/  LEA R60, R60, UR4, 0x3 ;  /* 0x000000043c3c7c11 */ /* 0x001fce000f8e18ff */
.L_x_834:
[----:B------:R-:W-:Y:S01]  /*0be0*/  MOV R71, RZ ;  /* 0x000000ff00477202 */ /* 0x000fe20000000f00 */
[----:B0-----:R-:W0:Y:S01]  /*0bf0*/  LDCU.64 UR10, c[0x0][0x388] ;  /* 0x00007100ff0a77ac */ /* 0x001e220008000a00 */
[----:B------:R-:W-:Y:S02]  /*0c00*/  IMAD R43, R69, 0x780, RZ ;  /* 0x00000780452b7824 */ /* 0x000fe400078e02ff */
[----:B------:R-:W-:Y:S02]  /*0c10*/  IMAD R41, R73, 0x78000, RZ ;  /* 0x0007800049297824 */ /* 0x000fe400078e02ff */
[----:B------:R-:W-:-:S03]  /*0c20*/  IMAD.WIDE.U32 R34, R74, 0x78000, R70 ;  /* 0x000780004a227825 */ /* 0x000fc600078e0046 */
[----:B------:R-:W-:-:S04]  /*0c30*/  IADD3 R72, P1, PT, R43, R34, RZ ;  /* 0x000000222b487210 */ /* 0x000fc80007f3e0ff */
[----:B------:R-:W-:Y:S01]  /*0c40*/  SHF.L.U32 R71, R72, 0x1, RZ ;  /* 0x0000000148477819 */ /* 0x000fe200000006ff */
[----:B------:R-:W-:-:S03]  /*0c50*/  IMAD.X R35, R35, 0x1, R41, P1 ;  /* 0x0000000123237824 */ /* 0x000fc600008e0629 */
[----:B0-----:R-:W-:Y:S02]  /*0c60*/  IADD3 R42, P1, PT, R71, UR10, RZ ;  /* 0x0000000a472a7c10 */ /* 0x001fe4000ff3e0ff */
[----:B------:R-:W-:-:S04]  /*0c70*/  SHF.L.U64.HI R72, R72, 0x1, R35 ;  /* 0x0000000148487819 */ /* 0x000fc80000010223 */
        /* <DEDUP_REMOVED lines=19> */
[----:B------:R-:W-:Y:S01]  /*0db0*/  FFMA.FTZ R44, R81, R81, R44 ;  /* 0x00000051512c7223 */ /* 0x000fe2000001002c */
[C---:B---3--:R-:W-:Y:S02]  /*0dc0*/  PRMT R83, R40.reuse, 0x7632, R83 ;  /* 0x0000763228537816 */ /* 0x048fe40000000053 */
        /* <DEDUP_REMOVED lines=18> */
[----:B------:R-:W0:Y:S04]  /*0ef0*/  LDS.64 R56, [R3] ;  /* 0x0000000003387984 */ /* 0x000e280000000a00 */
[----:B------:R-:W2:Y:S04]  /*0f00*/  LDS.64 R54, [R4] ;  /* 0x0000000004367984 */ /* 0x000ea80000000a00 */
[----:B------:R-:W3:Y:S04]  /*0f10*/  LDS.64 R52, [R5] ;  /* 0x0000000005347984 */ /* 0x000ee80000000a00 */
[----:B------:R-:W4:Y:S04]  /*0f20*/  LDS.64 R50, [R6] ;  /* 0x0000000006327984 */ /* 0x000f280000000a00 */
[----:B------:R-:W4:Y:S04]  /*0f30*/  LDS.64 R48, [R7] ;  /* 0x0000000007307984 */ /* 0x000f280000000a00 */
[----:B------:R-:W4:Y:S04]  /*0f40*/  LDS.64 R46, [R8] ;  /* 0x00000000082e7984 */ /* 0x000f280000000a00 */
[----:B------:R-:W4:Y:S04]  /*0f50*/  LDS.64 R44, [R9] ;  /* 0x00000000092c7984 */ /* 0x000f280000000a00 */
[----:B------:R-:W4:Y:S04]  /*0f60*/  LDS.64 R42, [R10] ;  /* 0x000000000a2a7984 */ /* 0x000f280000000a00 */
[----:B------:R-:W4:Y:S04]  /*0f70*/  LDS.64 R40, [R11] ;  /* 0x000000000b287984 */ /* 0x000f280000000a00 */
[----:B------:R-:W4:Y:S01]  /*0f80*/  LDS.64 R58, [R12] ;  /* 0x000000000c3a7984 */ /* 0x000f220000000a00 */
[----:B0-----:R-:W-:-:S03]  /*0f90*/  FADD.FTZ R56, RZ, R56 ;  /* 0x00000038ff387221 */ /* 0x001fc60000010000 */
[----:B-1----:R-:W0:Y:S01]  /*0fa0*/  LDS.64 R34, [R13] ;  /* 0x000000000d227984 */ /* 0x002e220000000a00 */
[----:B------:R-:W-:Y:S01]  /*0fb0*/  FADD.FTZ R76, RZ, R57 ;  /* 0x00000039ff4c7221 */ /* 0x000fe20000010000 */
[----:B--2---:R-:W-:Y:S02]  /*0fc0*/  FADD.FTZ R54, R56, R54 ;  /* 0x0000003638367221 */ /* 0x004fe40000010000 */
[----:B------:R-:W1:Y:S01]  /*0fd0*/  LDS.64 R56, [R14] ;  /* 0x000000000e387984 */ /* 0x000e620000000a00 */
[----:B------:R-:W-:Y:S01]  /*0fe0*/  FADD.FTZ R76, R76, R55 ;  /* 0x000000374c4c7221 */ /* 0x000fe20000010000 */
[----:B---3--:R-:W-:Y:S02]  /*0ff0*/  FADD.FTZ R52, R54, R52 ;  /* 0x0000003436347221 */ /* 0x008fe40000010000 */
[----:B------:R-:W2:Y:S01]  /*1000*/  LDS.64 R54, [R15] ;  /* 0x000000000f367984 */ /* 0x000ea20000000a00 */
[----:B------:R-:W-:Y:S01]  /*1010*/  FADD.FTZ R76, R76, R53 ;  /* 0x000000354c4c7221 */ /* 0x000fe20000010000 */
[----:B----4-:R-:W-:-:S02]  /*1020*/  FADD.FTZ R50, R52, R50 ;  /* 0x0000003234327221 */ /* 0x010fc40000010000 */
[----:B------:R-:W3:Y:S01]  /*1030*/  LDS.64 R52, [R16] ;  /* 0x0000000010347984 */ /* 0x000ee20000000a00 */
[----:B------:R-:W-:Y:S01]  /*1040*/  FADD.FTZ R76, R76, R51 ;  /* 0x000000334c4c7221 */ /* 0x000fe20000010000 */
[----:B------:R-:W-:Y:S02]  /*1050*/  FADD.FTZ R48, R50, R48 ;  /* 0x0000003032307221 */ /* 0x000fe40000010000 */
[----:B------:R-:W4:Y:S01]  /*1060*/  LDS.64 R50, [R17] ;  /* 0x0000000011327984 */ /* 0x000f220000000a00 */
[----:B------:R-:W-:Y:S01]  /*1070*/  FADD.FTZ R76, R76, R49 ;  /* 0x000000314c4c7221 */ /* 0x000fe20000010000 */
[----:B------:R-:W-:Y:S02]  /*1080*/  FADD.FTZ R46, R48, R46 ;  /* 0x0000002e302e7221 */ /* 0x000fe40000010000 */
[----:B------:R-:W4:Y:S01]  /*1090*/  LDS.64 R48, [R18] ;  /* 0x0000000012307984 */ /* 0x000f220000000a00 */
[----:B------:R-:W-:Y:S01]  /*10a0*/  FADD.FTZ R76, R76, R47 ;  /* 0x0000002f4c4c7221 */ /* 0x000fe20000010000 */
[----:B------:R-:W-:-:S02]  /*10b0*/  FADD.FTZ R44, R46, R44 ;  /* 0x0000002c2e2c7221 */ /* 0x000fc40000010000 */
[----:B------:R-:W4:Y:S01]  /*10c0*/  LDS.64 R46, [R19] ;  /* 0x00000000132e7984 */ /* 0x000f220000000a00 */
        /* <DEDUP_REMOVED lines=10> */
[----:B0-----:R-:W-:Y:S02]  /*1170*/  FADD.FTZ R34, R58, R34 ;  /* 0x000000223a227221 */ /* 0x001fe40000010000 */
[----:B------:R-:W0:Y:S01]  /*1180*/  LDS.64 R58, [R23] ;  /* 0x00000000173a7984 */ /* 0x000e220000000a00 */
[----:B------:R-:W-:Y:S01]  /*1190*/  FADD.FTZ R76, R76, R35 ;  /* 0x000000234c4c7221 */ /* 0x000fe20000010000 */
[----:B-1----:R-:W-:Y:S02]  /*11a0*/  FADD.FTZ R56, R34, R56 ;  /* 0x0000003822387221 */ /* 0x002fe40000010000 */
[----:B------:R-:W1:Y:S01]  /*11b0*/  LDS.64 R34, [R24] ;  /* 0x0000000018227984 */ /* 0x000e620000000a00 */
[----:B------:R-:W-:Y:S01]  /*11c0*/  FADD.FTZ R76, R76, R57 ;  /* 0x000000394c4c7221 */ /* 0x000fe20000010000 */
[----:B--2---:R-:W-:-:S02]  /*11d0*/  FADD.FTZ R54, R56, R54 ;  /* 0x0000003638367221 */ /* 0x004fc40000010000 */
[----:B------:R-:W2:Y:S01]  /*11e0*/  LDS.64 R56, [R25] ;  /* 0x0000000019387984 */ /* 0x000ea20000000a00 */
[----:B------:R-:W-:Y:S01]  /*11f0*/  FADD.FTZ R76, R76, R55 ;  /* 0x000000374c4c7221 */ /* 0x000fe20000010000 */
[----:B---3--:R-:W-:Y:S02]  /*1200*/  FADD.FTZ R52, R54, R52 ;  /* 0x0000003436347221 */ /* 0x008fe40000010000 */
[----:B------:R-:W3:Y:S01]  /*1210*/  LDS.64 R54, [R26] ;  /* 0x000000001a367984 */ /* 0x000ee20000000a00 */
[----:B------:R-:W-:Y:S01]  /*1220*/  FADD.FTZ R76, R76, R53 ;  /* 0x000000354c4c7221 */ /* 0x000fe20000010000 */
[----:B----4-:R-:W-:Y:S02]  /*1230*/  FADD.FTZ R50, R52, R50 ;  /* 0x0000003234327221 */ /* 0x010fe40000010000 */
        /* <DEDUP_REMOVED lines=36> */
[----:B------:R-:W-:-:S07]  /*1480*/  FADD.FTZ R43, R76, R43 ;  /* 0x0000002b4c2b7221 */ /* 0x000fce0000010000 */
.L_x_829:
[----:B------:R-:W-:Y:S05]  /*1490*/  BSYNC.RECONVERGENT B0 ;  /* 0x0000000000007941 */ /* 0x000fea0003800200 */
.L_x_828:
[----:B-1----:R-:W0:Y:S01]  /*14a0*/  SHFL.BFLY PT, R35, R42, 0x1, 0x1f ;  /* 0x0c201f002a237f89 */ /* 0x002e2200000e0000 */
        /* <DEDUP_REMOVED lines=14> */
.L_x_831:
[----:B------:R-:W2:Y:S04]  /*1590*/  LD.E.STRONG.GPU R35, desc[UR8][R90.64] ;  /* 0x000000085a237980 */ /* 0x000ea8000c10f900 */
[----:B--2---:R-:W-:Y:S01]  /*15a0*/  CCTL.IVALL ;  /* 0x00000000ff00798f */ /* 0x004fe20002000000 */
[----:B------:R-:W-:Y:S05]  /*15b0*/  YIELD ;  /* 0x0000000000007946 */ /* 0x000fea0003800000 */
[----:B-----5:R-:W-:-:S04]  /*15c0*/  LOP3.LUT R35, R35, R34, RZ, 0x3c, !PT ;  /* 0x0000002223237212 */ /* 0x020fc800078e3cff */
[----:B------:R-:W-:-:S13]  /*15d0*/  ISETP.GT.AND P1, PT, R35, -0x1, PT ;  /* 0xffffffff2300780c */ /* 0x000fda0003f24270 */
[----:B------:R-:W-:Y:S05]  /*15e0*/  @P1 BRA `(.L_x_831) ;  /* 0xfffffffc00e81947 */ /* 0x000fea000383ffff */
.L_x_830:
[----:B------:R-:W-:Y:S01]  /*15f0*/  ISETP.GT.U32.AND P1, PT, R2, 0xff, PT ;  /* 0x000000ff0200780c */ /* 0x000fe20003f24070 */
[----:B------:R-:W-:Y:S05]  /*1600*/  WARPSYNC.ALL ;  /* 0x0000000000007948 */ /* 0x000fea0003800000 */
[----:B------:R-:W-:Y:S01]  /*1610*/  BAR.SYNC.DEFER_BLOCKING 0x0 ;  /* 0x0000000000007b1d */ /* 0x000fe20000010000 */
[----:B------:R-:W-:Y:S02]  /*1620*/  IADD3 R48, P2, PT, R74, 0x1, RZ ;  /* 0x000000014a307810 */ /* 0x000fe40007f5e0ff */
[----:B------:R-:W-:Y:S02]  /*1630*/  CS2R R46, SRZ ;  /* 0x00000000002e7805 */ /* 0x000fe4000001ff00 */
[----:B-----5:R-:W-:-:S02]  /*1640*/  PRMT R45, R36, 0x7632, R45 ;  /* 0x00007632242d7816 */ /* 0x020fc4000000002d */
[----:B------:R-:W-:Y:S01]  /*1650*/  PRMT R44, R37, 0x7632, R44 ;  /* 0x00007632252c7816 */ /* 0x000fe2000000002c */
[----:B------:R-:W-:Y:S01]  /*1660*/  BSSY.RECONVERGENT B0, `(.L_x_832) ;  /* 0x0000013000007945 */ /* 0x000fe20003800200 */
[----:B------:R-:W-:Y:S02]  /*1670*/  PRMT R42, R38, 0x7632, R42 ;  /* 0x00007632262a7816 */ /* 0x000fe4000000002a */
[----:B------:R-:W-:Y:S02]  /*1680*/  PRMT R43, R39, 0x7632, R43 ;  /* 0x00007632272b7816 */ /* 0x000fe4000000002b */
[----:B------:R-:W-:Y:S01]  /*1690*/  IADD3.X R49, PT, PT, RZ, R73, RZ, P2, !PT ;  /* 0x00000049ff317210 */ /* 0x000fe200017fe4ff */
        /* <DEDUP_REMOVED lines=15> */
.L_x_833:
[----:B------:R-:W-:Y:S05]  /*1790*/  BSYNC.RECONVERGENT B0 ;  /* 0x0000000000007941 */ /* 0x000fea0003800200 */
.L_x_832:
        /* <DEDUP_REMOVED lines=8> */
[----:B------:R-:W-:Y:S01]  /*1820*/  SHF.L.U32 R57, R39, 0x10, RZ ;  /* 0x0000001027397819 */ /* 0x000fe200000006ff */
[----:B------:R-:W4:Y:S01]  /*1830*/  LDCU.64 UR12, c[0x0][0x3a8] ;  /* 0x00007500ff0c77ac */ /* 0x000f220008000a00 */
        /* <DEDUP_REMOVED lines=14> */
[----:B------:R-:W-:Y:S01]  /*1920*/  SHF.L.U32 R50, R42, 0x10, RZ ;  /* 0x000000102a327819 */ /* 0x000fe200000006ff */
[----:B--2---:R-:W-:-:S03]  /*1930*/  FADD.FTZ R46, R51, R46 ;  /* 0x0000002e332e7221 */ /* 0x004fc60000010000 */
[----:B------:R-:W0:Y:S01]  /*1940*/  SHFL.BFLY PT, R34, R47, 0x1, 0x1f ;  /* 0x0c201f002f227f89 */ /* 0x000e2200000e0000 */
[----:B------:R-:W-:-:S03]  /*1950*/  SHF.L.U32 R51, R36, 0x10, RZ ;  /* 0x0000001024337819 */ /* 0x000fc600000006ff */
[----:B------:R-:W2:Y:S01]  /*1960*/  SHFL.BFLY PT, R35, R46, 0x1, 0x1f ;  /* 0x0c201f002e237f89 */ /* 0x000ea200000e0000 */
[----:B0-----:R-:W-:-:S04]  /*1970*/  FADD.FTZ R34, R47, R34 ;  /* 0x000000222f227221 */ /* 0x001fc80000010000 */
[----:B------:R-:W-:Y:S01]  /*1980*/  @!P1 FMUL.FTZ R34, R34, 3.2552085031056776643e-05 ;  /* 0x3808888922229820 */ /* 0x000fe20000410000 */
[----:B--2---:R-:W-:-:S03]  /*1990*/  FADD.FTZ R40, R46, R35 ;  /* 0x000000232e287221 */ /* 0x004fc60000010000 */
[----:B------:R-:W-:-:S04]  /*19a0*/  @!P1 FMUL.FTZ R35, R34, R34 ;  /* 0x0000002222239220 */ /* 0x000fc80000410000 */
[----:B------:R-:W-:-:S05]  /*19b0*/  @!P1 FFMA.FTZ R35, R40, 3.2552085031056776643e-05, -R35 ;  /* 0x3808888928239823 */ /* 0x000fca0000010823 */
[----:B------:R-:W-:-:S05]  /*19c0*/  @!P1 FMNMX.FTZ R35, RZ, R35, !PT ;  /* 0x00000023ff239209 */ /* 0x000fca0007810000 */
[----:B------:R-:W-:Y:S01]  /*19d0*/  @!P1 STS.64 [R63], R34 ;  /* 0x000000223f009388 */ /* 0x000fe20000000a00 */
[----:B------:R-:W-:Y:S06]  /*19e0*/  BAR.SYNC.DEFER_BLOCKING 0x0 ;  /* 0x0000000000007b1d */ /* 0x000fec0000010000 */
[----:B------:R-:W1:Y:S02]  /*19f0*/  LDS.64 R40, [R60] ;  /* 0x000000003c287984 */ /* 0x000e640000000a00 */
[----:B-1----:R-:W-:Y:S01]  /*1a00*/  FADD.FTZ R41, R41, UR5 ;  /* 0x0000000529297e21 */ /* 0x002fe20008010000 */
[--C-:B------:R-:W-:Y:S01]  /*1a10*/  FADD.FTZ R46, R75, -R40.reuse ;  /* 0x800000284b2e7221 */ /* 0x100fe20000010000 */
[--C-:B------:R-:W-:Y:S01]  /*1a20*/  FADD.FTZ R54, R79, -R40.reuse ;  /* 0x800000284f367221 */ /* 0x100fe20000010000 */
[--C-:B------:R-:W-:Y:S01]  /*1a30*/  FADD.FTZ R56, R81, -R40.reuse ;  /* 0x8000002851387221 */ /* 0x100fe20000010000 */
[----:B------:R-:W-:-:S02]  /*1a40*/  FADD.FTZ R76, R83, -R40 ;  /* 0x80000028534c7221 */ /* 0x000fc40000010000 */
[----:B------:R-:W0:Y:S02]  /*1a50*/  MUFU.RSQ R41, R41 ;  /* 0x0000002900297308 */ /* 0x000e240000001400 */
[----:B0-----:R-:W-:Y:S01]  /*1a60*/  FMUL.FTZ R47, R41, R46 ;  /* 0x0000002e292f7220 */ /* 0x001fe20000410000 */
[----:B------:R-:W-:Y:S01]  /*1a70*/  FADD.FTZ R46, R77, -R40 ;  /* 0x800000284d2e7221 */ /* 0x000fe20000010000 */
[----:B------:R-:W-:Y:S01]  /*1a80*/  FMUL.FTZ R58, R41, R54 ;  /* 0x00000036293a7220 */ /* 0x000fe20000410000 */
[----:B------:R-:W-:Y:S01]  /*1a90*/  SHF.L.U32 R54, R37, 0x10, RZ ;  /* 0x0000001025367819 */ /* 0x000fe200000006ff */
[----:B------:R-:W-:Y:S01]  /*1aa0*/  FFMA.FTZ R42, R47, R45, R50 ;  /* 0x0000002d2f2a7223 */ /* 0x000fe20000010032 */
[C---:B------:R-:W-:Y:S01]  /*1ab0*/  FMUL.FTZ R35, R41.reuse, R46 ;  /* 0x0000002e29237220 */ /* 0x040fe20000410000 */
[C---:B------:R-:W-:Y:S01]  /*1ac0*/  FMUL.FTZ R56, R41.reuse, R56 ;  /* 0x0000003829387220 */ /* 0x040fe20000410000 */
[----:B------:R-:W-:Y:S01]  /*1ad0*/  FMUL.FTZ R76, R41, R76 ;  /* 0x0000004c294c7220 */ /* 0x000fe20000410000 */
[----:B------:R-:W-:Y:S01]  /*1ae0*/  FMUL.FTZ R34, R42, -1.4426950216293334961 ;  /* 0xbfb8aa3b2a227820 */ /* 0x000fe20000410000 */
[----:B------:R-:W-:Y:S01]  /*1af0*/  FFMA.FTZ R46, R35, R51, R52 ;  /* 0x00000033232e7223 */ /* 0x000fe20000010034 */
[----:B------:R-:W-:Y:S01]  /*1b00*/  SHF.L.U32 R35, R43, 0x10, RZ ;  /* 0x000000102b237819 */ /* 0x000fe200000006ff */
[----:B------:R-:W-:Y:S01]  /*1b10*/  FFMA.FTZ R47, R56, R54, R57 ;  /* 0x00000036382f7223 */ /* 0x000fe20000010039 */
[----:B------:R-:W-:Y:S01]  /*1b20*/  FFMA.FTZ R50, R45, R76, R50 ;  /* 0x0000004c2d327223 */ /* 0x000fe20000010032 */
[----:B------:R-:W-:Y:S01]  /*1b30*/  FMUL.FTZ R53, R46, -1.4426950216293334961 ;  /* 0xbfb8aa3b2e357820 */ /* 0x000fe20000410000 */
[----:B------:R-:W0:Y:S01]  /*1b40*/  MUFU.EX2 R34, R34 ;  /* 0x0000002200227308 */ /* 0x000e220000000800 */
[----:B------:R-:W-:Y:S01]  /*1b50*/  FFMA.FTZ R43, R58, R44, R35 ;  /* 0x0000002c3a2b7223 */ /* 0x000fe20000010023 */
[----:B------:R-:W-:Y:S01]  /*1b60*/  FADD.FTZ R58, R85, -R40 ;  /* 0x80000028553a7221 */ /* 0x000fe20000010000 */
[----:B------:R-:W-:Y:S01]  /*1b70*/  FMUL.FTZ R56, R47, -1.4426950216293334961 ;  /* 0xbfb8aa3b2f387820 */ /* 0x000fe20000410000 */
[----:B------:R-:W-:Y:S01]  /*1b80*/  FMUL.FTZ R59, R50, -1.4426950216293334961 ;  /* 0xbfb8aa3b323b7820 */ /* 0x000fe20000410000 */
[----:B------:R-:W-:Y:S01]  /*1b90*/  FMUL.FTZ R55, R43, -1.4426950216293334961 ;  /* 0xbfb8aa3b2b377820 */ /* 0x000fe20000410000 */
[----:B------:R-:W-:Y:S01]  /*1ba0*/  FMUL.FTZ R58, R41, R58 ;  /* 0x0000003a293a7220 */ /* 0x000fe20000410000 */
[C---:B------:R-:W-:Y:S01]  /*1bb0*/  @!P0 LEA R77, P1, R74.reuse, R61, 0x5 ;  /* 0x0000003d4a4d8211 */ /* 0x040fe200078228ff */
[----:B------:R-:W1:Y:S02]  /*1bc0*/  MUFU.EX2 R53, R53 ;  /* 0x0000003500357308 */ /* 0x000e640000000800 */
[----:B------:R-:W-:Y:S01]  /*1bd0*/  FFMA.FTZ R51, R51, R58, R52 ;  /* 0x0000003a33337223 */ /* 0x000fe20000010034 */
[--C-:B------:R-:W-:Y:S01]  /*1be0*/  FADD.FTZ R52, R89, -R40.reuse ;  /* 0x8000002859347221 */ /* 0x100fe20000010000 */
[----:B------:R-:W-:Y:S01]  /*1bf0*/  FADD.FTZ R40, R87, -R40 ;  /* 0x8000002857287221 */ /* 0x000fe20000010000 */
[----:B------:R-:W-:Y:S01]  /*1c00*/  @!P0 LEA.HI.X R74, R74, RZ, R73, 0x5, P1 ;  /* 0x000000ff4a4a8211 */ /* 0x000fe200008f2c49 */
[----:B------:R-:W-:Y:S01]  /*1c10*/  FMUL.FTZ R58, R51, -1.4426950216293334961 ;  /* 0xbfb8aa3b333a7820 */ /* 0x000fe20000410000 */
[----:B------:R-:W-:Y:S01]  /*1c20*/  FMUL.FTZ R52, R41, R52 ;  /* 0x0000003429347220 */ /* 0x000fe20000410000 */
[----:B------:R-:W2:Y:S01]  /*1c30*/  MUFU.EX2 R56, R56 ;  /* 0x0000003800387308 */ /* 0x000ea20000000800 */
[----:B------:R-:W-:-:S02]  /*1c40*/  MOV R73, R49 ;  /* 0x0000003100497202 */ /* 0x000fc40000000f00 */
[----:B------:R-:W-:Y:S01]  /*1c50*/  FFMA.FTZ R54, R54, R52, R57 ;  /* 0x0000003436367223 */ /* 0x000fe20000010039 */
[----:B------:R-:W-:Y:S01]  /*1c60*/  FMUL.FTZ R52, R41, R40 ;  /* 0x0000002829347220 */ /* 0x000fe20000410000 */
[----:B0-----:R-:W-:Y:S02]  /*1c70*/  FADD.FTZ R57, R34, 1 ;  /* 0x3f80000022397421 */ /* 0x001fe40000010000 */
[----:B------:R-:W-:Y:S01]  /*1c80*/  FMUL.FTZ R40, R54, -1.4426950216293334961 ;  /* 0xbfb8aa3b36287820 */ /* 0x000fe20000410000 */
[----:B------:R-:W-:Y:S01]  /*1c90*/  FFMA.FTZ R52, R44, R52, R35 ;  /* 0x000000342c347223 */ /* 0x000fe20000010023 */
[----:B------:R-:W0:Y:S01]  /*1ca0*/  MUFU.EX2 R55, R55 ;  /* 0x0000003700377308 */ /* 0x000e220000000800 */
[----:B-1----:R-:W-:Y:S02]  /*1cb0*/  FADD.FTZ R53, R53, 1 ;  /* 0x3f80000035357421 */ /* 0x002fe40000010000 */
[----:B------:R-:W-:-:S05]  /*1cc0*/  FMUL.FTZ R35, R52, -1.4426950216293334961 ;  /* 0xbfb8aa3b34237820 */ /* 0x000fca0000410000 */
[----:B------:R-:W1:Y:S01]  /*1cd0*/  MUFU.EX2 R59, R59 ;  /* 0x0000003b003b7308 */ /* 0x000e620000000800 */
[----:B--2---:R-:W-:-:S07]  /*1ce0*/  FADD.FTZ R56, R56, 1 ;  /* 0x3f80000038387421 */ /* 0x004fce0000010000 */
[----:B------:R2:W-:Y:S01]  /*1cf0*/  MUFU.EX2 R44, R40 ;  /* 0x00000028002c7308 */ /* 0x0005e20000000800 */
[----:B0-----:R-:W-:-:S07]  /*1d00*/  FADD.FTZ R55, R55, 1 ;  /* 0x3f80000037377421 */ /* 0x001fce0000010000 */
[----:B------:R-:W0:Y:S01]  /*1d10*/  MUFU.EX2 R45, R58 ;  /* 0x0000003a002d7308 */ /* 0x000e220000000800 */
[----:B--2---:R-:W2:Y:S01]  /*1d20*/  @!P0 LDC.64 R40, c[0x0][0x3b0] ;  /* 0x0000ec00ff288b82 */ /* 0x004ea20000000a00 */
[----:B-1----:R-:W-:-:S06]  /*1d30*/  FADD.FTZ R59, R59, 1 ;  /* 0x3f8000003b3b7421 */ /* 0x002fcc0000010000 */
[----:B------:R1:W5:Y:S08]  /*1d40*/  MUFU.EX2 R58, R35 ;  /* 0x00000023003a7308 */ /* 0x0003700000000800 */
[----:B------:R3:W4:Y:S01]  /*1d50*/  MUFU.RCP R75, R53 ;  /* 0x00000035004b7308 */ /* 0x0007220000001000 */
[----:B-1----:R-:W1:Y:S01]  /*1d60*/  @!P0 LDS.64 R34, [R62+UR4] ;  /* 0x000000043e228984 */ /* 0x002e620008000a00 */
[----:B0-----:R-:W-:-:S06]  /*1d70*/  FADD.FTZ R45, R45, 1 ;  /* 0x3f8000002d2d7421 */ /* 0x001fcc0000010000 */
[----:B------:R-:W0:Y:S01]  /*1d80*/  MUFU.RCP R57, R57 ;  /* 0x0000003900397308 */ /* 0x000e220000001000 */
[----:B---3--:R-:W-:Y:S01]  /*1d90*/  FADD.FTZ R53, R44, 1 ;  /* 0x3f8000002c357421 */ /* 0x008fe20000010000 */
[----:B-----5:R-:W-:Y:S01]  /*1da0*/  FADD.FTZ R58, R58, 1 ;  /* 0x3f8000003a3a7421 */ /* 0x020fe20000010000 */
[----:B--2---:R-:W-:-:S05]  /*1db0*/  @!P0 LEA R44, P1, R77, R40, 0x2 ;  /* 0x000000284d2c8211 */ /* 0x004fca00078210ff */
[----:B------:R-:W2:Y:S01]  /*1dc0*/  MUFU.RCP R76, R55 ;  /* 0x00000037004c7308 */ /* 0x000ea20000001000 */
[----:B----4-:R-:W-:-:S07]  /*1dd0*/  FMUL.FTZ R40, R46, R75 ;  /* 0x0000004b2e287220 */ /* 0x010fce0000410000 */
[----:B------:R-:W3:Y:S01]  /*1de0*/  MUFU.RCP R56, R56 ;  /* 0x0000003800387308 */ /* 0x000ee20000001000 */
[----:B0-----:R-:W-:-:S05]  /*1df0*/  FMUL.FTZ R57, R42, R57 ;  /* 0x000000392a397220 */ /* 0x001fca0000410000 */
[----:B------:R-:W-:Y:S02]  /*1e00*/  F2FP.BF16.F32.PACK_AB R40, R57, R40 ;  /* 0x000000283928723e */ /* 0x000fe400000010ff */
[----:B------:R0:W4:Y:S01]  /*1e10*/  MUFU.RCP R78, R45 ;  /* 0x0000002d004e7308 */ /* 0x0001220000001000 */
[----:B--2---:R-:W-:-:S07]  /*1e20*/  FMUL.FTZ R42, R43, R76 ;  /* 0x0000004c2b2a7220 */ /* 0x004fce0000410000 */
[----:B------:R-:W2:Y:S01]  /*1e30*/  MUFU.RCP R59, R59 ;  /* 0x0000003b003b7308 */ /* 0x000ea20000001000 */
[----:B0-----:R-:W-:Y:S01]  /*1e40*/  @!P0 LEA.HI.X R45, R77, R41, R74, 0x2, P1 ;  /* 0x000000294d2d8211 */ /* 0x001fe200008f144a */
[----:B---3--:R-:W-:Y:S01]  /*1e50*/  FMUL.FTZ R41, R47, R56 ;  /* 0x000000382f297220 */ /* 0x008fe20000410000 */
[----:B------:R-:W-:Y:S02]  /*1e60*/  IADD3 R46, P1, PT, R71, UR10, RZ ;  /* 0x0000000a472e7c10 */ /* 0x000fe4000ff3e0ff */
[----:B------:R-:W-:Y:S01]  /*1e70*/  MOV R74, R48 ;  /* 0x00000030004a7202 */ /* 0x000fe20000000f00 */
[----:B-1----:R0:W-:Y:S01]  /*1e80*/  @!P0 STG.E.64 desc[UR8][R44.64], R34 ;  /* 0x000000222c008986 */ /* 0x0021e2000c101b08 */
[----:B------:R-:W-:Y:S01]  /*1e90*/  F2FP.BF16.F32.PACK_AB R41, R42, R41 ;  /* 0x000000292a29723e */ /* 0x000fe200000010ff */
[----:B------:R-:W1:Y:S01]  /*1ea0*/  MUFU.RCP R53, R53 ;  /* 0x0000003500357308 */ /* 0x000e620000001000 */
[----:B----4-:R-:W-:Y:S01]  /*1eb0*/  FMUL.FTZ R51, R51, R78 ;  /* 0x0000004e33337220 */ /* 0x010fe20000410000 */
[----:B------:R-:W-:-:S02]  /*1ec0*/  IADD3.X R47, PT, PT, R72, UR11, RZ, P1, !PT ;  /* 0x0000000b482f7c10 */ /* 0x000fc40008ffe4ff */
[----:B------:R-:W-:-:S03]  /*1ed0*/  ISETP.GE.U32.AND P1, PT, R48, UR12, PT ;  /* 0x0000000c30007c0c */ /* 0x000fc6000bf26070 */
[----:B------:R0:W-:Y:S01]  /*1ee0*/  STG.E.64 desc[UR8][R46.64], R40 ;  /* 0x000000282e007986 */ /* 0x0001e2000c101b08 */
[----:B------:R-:W3:Y:S01]  /*1ef0*/  MUFU.RCP R55, R58 ;  /* 0x0000003a00377308 */ /* 0x000ee20000001000 */
[----:B--2---:R-:W-:Y:S01]  /*1f00*/  FMUL.FTZ R50, R50, R59 ;  /* 0x0000003b32327220 */ /* 0x004fe20000410000 */
[----:B------:R-:W-:-:S04]  /*1f10*/  ISETP.GE.AND.EX P1, PT, R49, UR13, PT, P1 ;  /* 0x0000000d31007c0c */ /* 0x000fc8000bf26310 */
[----:B------:R-:W-:Y:S01]  /*1f20*/  F2FP.BF16.F32.PACK_AB R42, R50, R51 ;  /* 0x00000033322a723e */ /* 0x000fe200000010ff */
[----:B-1----:R-:W-:Y:S01]  /*1f30*/  FMUL.FTZ R43, R54, R53 ;  /* 0x00000035362b7220 */ /* 0x002fe20000410000 */
[----:B---3--:R-:W-:-:S05]  /*1f40*/  FMUL.FTZ R52, R52, R55 ;  /* 0x0000003734347220 */ /* 0x008fca0000410000 */
[----:B------:R-:W-:-:S05]  /*1f50*/  F2FP.BF16.F32.PACK_AB R43, R52, R43 ;  /* 0x0000002b342b723e */ /* 0x000fca00000010ff */
[----:B------:R0:W-:Y:S01]  /*1f60*/  STG.E.64 desc[UR8][R46.64+0x1e00], R42 ;  /* 0x001e002a2e007986 */ /* 0x0001e2000c101b08 */
[----:B------:R-:W-:Y:S05]  /*1f70*/  @!P1 BRA `(.L_x_834) ;  /* 0xffffffec00189947 */ /* 0x000fea000383ffff */
[----:B------:R-:W-:Y:S05]  /*1f80*/  EXIT ;  /* 0x000000000000794d */ /* 0x000fea0003800000 */
.L_x_835:
        /* <DEDUP_REMOVED lines=15> */
.L_x_1858:


//--------------------- .text._ZN13group_norm_v214gn_cuda_kernelI13__nv_bfloat16Li480ELi3ELi16ELi120ELi256ELb1ELi4ELi960ELi960ELi4ELb1ELi5ELb0ELb0ENS_16CompileConditionILi1000EEEEEvPT_PKS4_S7_S7_flPfS8_Pj --------------------------
	.section	.text._ZN13group_norm_v214gn_cuda_kernelI13__nv_bfloat16Li480ELi3ELi16ELi120ELi256ELb1ELi4ELi960ELi960ELi4ELb1ELi5ELb0ELb0ENS_16CompileConditionILi1000EEEEEvPT_PKS4_S7_S7_flPfS8_Pj,"ax",@progbits
	.align	128
        .global         _ZN13group_norm_v214gn_cuda_kernelI13__nv_bfloat16Li480ELi3ELi16ELi120ELi256ELb1ELi4ELi960ELi960ELi4ELb1ELi5ELb0ELb0ENS_16CompileConditionILi1000EEEEEvPT_PKS4_S7_S7_flPfS8_Pj
        .type           _ZN13group_norm_v214gn_cuda_kernelI13__nv_bfloat16Li480ELi3ELi16ELi120ELi256ELb1ELi4ELi960ELi960ELi4ELb1ELi5ELb0ELb0ENS_16CompileConditionILi1000EEEEEvPT_PKS4_S7_S7_flPfS8_Pj,@function
        .size           _ZN13group_norm_v214gn_cuda_kernelI13__nv_bfloat16Li480ELi3ELi16ELi120ELi256ELb1ELi4ELi960ELi960ELi4ELb1ELi5ELb0ELb0ENS_16CompileConditionILi1000EEEEEvPT_PKS4_S7_S7_flPfS8_Pj,(.L_x_1859 - _ZN13group_norm_v214gn_cuda_kernelI13__nv_bfloat16Li480ELi3ELi16ELi120ELi256ELb1ELi4ELi960ELi960ELi4ELb1ELi5ELb0ELb0ENS_16CompileConditionILi1000EEEEEvPT_PKS4_S7_S7_flPfS8_Pj)
        .other          _ZN13group_norm_v214gn_cuda_kernelI13__nv_bfloat16Li480ELi3ELi16ELi120ELi256ELb1ELi4ELi960ELi960ELi4ELb1ELi5ELb0ELb0ENS_16CompileConditionILi1000EEEEEvPT_PKS4_S7_S7_flPfS8_Pj,@"STO_CUDA_ENTRY STV_DEFAULT"
_ZN13group_norm_v214gn_cuda_kernelI13__nv_bfloat16Li480ELi3ELi16ELi120ELi256ELb1ELi4ELi960ELi960ELi4ELb1ELi5ELb0ELb0ENS_16CompileConditionILi1000EEEEEvPT_PKS4_S7_S7_flPfS8_Pj:
.text._ZN13group_norm_v214gn_cuda_kernelI13__nv_bfloat16Li480ELi3ELi16ELi120ELi256ELb1ELi4ELi960ELi960ELi4ELb1ELi5ELb0ELb0ENS_16CompileConditionILi1000EEEEEvPT_PKS4_S7_S7_flPfS8_Pj:
        /* <DEDUP_REMOVED lines=10> */
[----:B------:R-:W2:Y:S01]  /*00a0*/  LDCU.64 UR12, c[0x0][0x358] ;  /* 0x00006b00ff0c77ac */ /* 0x000ea20008000a00 */
[----:B------:R-:W3:Y:S01]  /*00b0*/  S2R R3, SR_CgaCtaId ;  /* 0x0000000000037919 */ /* 0x000ee20000008800 */
[----:B------:R-:W-:Y:S01]  /*00c0*/  UMOV UR4, URZ ;  /* 0x000000ff00047c82 */ /* 0x000fe20008000000 */
[----:B------:R-:W-:Y:S01]  /*00d0*/  UMOV UR9, UR8 ;  /* 0x0000000800097c82 */ /* 0x000fe20008000000 */
        /* <DEDUP_REMOVED lines=20> */
[----:B------:R-:W-:-:S04]  /*0220*/  IADD3 R12, PT, PT, R14, R5, RZ ;  /* 0x000000050e0c7210 */ /* 0x000fc80007ffe0ff */
[----:B--2---:R-:W-:-:S07]  /*0230*/  LEA R14, R14, R3, 0x3 ;  /* 0x000000030e0e7211 */ /* 0x004fce00078e18ff */
.L_x_844:
[----:B------:R-:W-:Y:S01]  /*0240*/  ULOP3.LUT UR6, UR9, 0x1, URZ, 0xc0, !UPT ;  /* 0x0000000109067892 */ /* 0x000fe2000f8ec0ff */
[----:B------:R-:W-:Y:S01]  /*0250*/  HFMA2 R35, -RZ, RZ, 0, 0 ;  /* 0x00000000ff237431 */ /* 0x000fe200000001ff */
[----:B------:R-:W-:Y:S01]  /*0260*/  USHF.R.U64 UR16, UR9, 0x1, UR5 ;  /* 0x0000000109107899 */ /* 0x000fe20008001205 */
[----:B------:R-:W-:Y:S01]  /*0270*/  IMAD R5, R12, 0x780, RZ ;  /* 0x000007800c057824 */ /* 0x000fe200078e02ff */
[----:B------:R-:W-:Y:S01]  /*0280*/  UIMAD UR10, UR6, 0x3c0, URZ ;  /* 0x000003c0060a78a4 */ /* 0x000fe2000f8e02ff */
[----:B0-----:R-:W0:Y:S03]  /*0290*/  LDCU.64 UR14, c[0x0][0x388] ;  /* 0x00007100ff0e77ac */ /* 0x001e260008000a00 */
[----:B------:R-:W-:Y:S02]  /*02a0*/  MOV R3, UR16 ;  /* 0x0000001000037c02 */ /* 0x000fe40008000f00 */
[----:B------:R-:W-:Y:S01]  /*02b0*/  LEA R34, R10, UR10, 0x2 ;  /* 0x0000000a0a227c11 */ /* 0x000fe2000f8e10ff */
[----:B------:R-:W-:-:S04]  /*02c0*/  USHF.R.U32.HI UR17, URZ, 0x1, UR5 ;  /* 0x00000001ff117899 */ /* 0x000fc80008011605 */
[----:B------:R-:W-:Y:S01]  /*02d0*/  IMAD.WIDE.U32 R2, R3, 0x78000, R34 ;  /* 0x0007800003027825 */ /* 0x000fe200078e0022 */
[----:B------:R-:W-:Y:S02]  /*02e0*/  UIMAD UR6, UR17, 0x78000, URZ ;  /* 0x00078000110678a4 */ /* 0x000fe4000f8e02ff */
[----:B------:R-:W-:-:S04]  /*02f0*/  IADD3 R4, P1, PT, R5, R2, RZ ;  /* 0x0000000205047210 */ /* 0x000fc80007f3e0ff */
[----:B------:R-:W-:Y:S02]  /*0300*/  IADD3.X R3, PT, PT, R3, UR6, RZ, P1, !PT ;  /* 0x0000000603037c10 */ /* 0x000fe40008ffe4ff */
[C---:B------:R-:W-:Y:S02]  /*0310*/  SHF.L.U32 R2, R4.reuse, 0x1, RZ ;  /* 0x0000000104027819 */ /* 0x040fe400000006ff */
[----:B------:R-:W-:Y:S02]  /*0320*/  SHF.L.U64.HI R4, R4, 0x1, R3 ;  /* 0x0000000104047819 */ /* 0x000fe40000010203 */
[----:B0-----:R-:W-:-:S04]  /*0330*/  IADD3 R18, P1, PT, R2, UR14, RZ ;  /* 0x0000000e02127c10 */ /* 0x001fc8000ff3e0ff */
[----:B------:R-:W-:-:S05]  /*0340*/  IADD3.X R19, PT, PT, R4, UR15, RZ, P1, !PT ;  /* 0x0000000f04137c10 */ /* 0x000fca0008ffe4ff */
[----:B------:R-:W2:Y:S04]  /*0350*/  LDG.E.64.CONSTANT R20, desc[UR12][R18.64] ;  /* 0x0000000c12147981 */ /* 0x000ea8000c1e9b00 */
[----:B------:R-:W3:Y:S01]  /*0360*/  LDG.E.64.CONSTANT R16, desc[UR12][R18.64+0x1e00] ;  /* 0x001e000c12107981 */ /* 0x000ee2000c1e9b00 */
        /* <DEDUP_REMOVED lines=31> */
[----:B------:R-:W-:Y:S02]  /*0560*/  IMAD.U32 R33, R33, 0x10000, RZ ;  /* 0x0001000021217824 */ /* 0x000fe400078e00ff */
        /* <DEDUP_REMOVED lines=13> */
[----:B------:R-:W-:Y:S02]  /*0640*/  LOP3.LUT R31, R31, 0x8, RZ, 0xc0, !PT ;  /* 0x000000081f1f7812 */ /* 0x000fe400078ec0ff */
[C---:B------:R-:W-:Y:S02]  /*0650*/  IADD3 R16, PT, PT, R32.reuse, 0x4, RZ ;  /* 0x0000000420107810 */ /* 0x040fe40007ffe0ff */
[C---:B------:R-:W-:Y:S02]  /*0660*/  IADD3 R20, PT, PT, R32.reuse, 0x8, RZ ;  /* 0x0000000820147810 */ /* 0x040fe40007ffe0ff */
[----:B------:R-:W-:Y:S02]  /*0670*/  SHF.R.U32.HI R19, RZ, 0x2, R16 ;  /* 0x00000002ff137819 */ /* 0x000fe40000011610 */
[----:B------:R-:W-:Y:S02]  /*0680*/  SHF.R.U32.HI R21, RZ, 0x2, R20 ;  /* 0x00000002ff157819 */ /* 0x000fe40000011614 */
[----:B------:R-:W-:-:S02]  /*0690*/  IADD3 R22, PT, PT, R32, 0xc, RZ ;  /* 0x0000000c20167810 */ /* 0x000fc40007ffe0ff */
[C---:B------:R-:W-:Y:S02]  /*06a0*/  IADD3 R23, PT, PT, R32.reuse, 0x10, RZ ;  /* 0x0000001020177810 */ /* 0x040fe40007ffe0ff */
[C---:B------:R-:W-:Y:S02]  /*06b0*/  IADD3 R24, PT, PT, R32.reuse, 0x14, RZ ;  /* 0x0000001420187810 */ /* 0x040fe40007ffe0ff */
[----:B------:R-:W-:Y:S02]  /*06c0*/  SHF.R.U32.HI R23, RZ, 0x2, R23 ;  /* 0x00000002ff177819 */ /* 0x000fe40000011617 */
[----:B------:R-:W-:Y:S02]  /*06d0*/  IADD3 R26, PT, PT, R32, 0x18, RZ ;  /* 0x00000018201a7810 */ /* 0x000fe40007ffe0ff */
[----:B------:R-:W-:Y:S02]  /*06e0*/  SHF.R.U32.HI R25, RZ, 0x2, R24 ;  /* 0x00000002ff197819 */ /* 0x000fe40000011618 */
[----:B0-----:R-:W-:-:S02]  /*06f0*/  LEA R30, R17, R30, 0x18 ;  /* 0x0000001e111e7211 */ /* 0x001fc400078ec0ff */
[----:B------:R-:W-:Y:S02]  /*0700*/  SHF.R.U32.HI R17, RZ, 0x2, R32 ;  /* 0x00000002ff117819 */ /* 0x000fe40000011620 */
[----:B------:R-:W-:Y:S01]  /*0710*/  SHF.R.U32.HI R27, RZ, 0x2, R26 ;  /* 0x00000002ff1b7819 */ /* 0x000fe2000001161a */
[--C-:B------:R-:W-:Y:S02]  /*0720*/  IMAD R18, R19, 0x18, R30.reuse ;  /* 0x0000001813127824 */ /* 0x100fe400078e021e */
[--C-:B------:R-:W-:Y:S02]  /*0730*/  IMAD R16, R17, 0x18, R30.reuse ;  /* 0x0000001811107824 */ /* 0x100fe400078e021e */
[--C-:B------:R-:W-:Y:S01]  /*0740*/  IMAD R20, R21, 0x18, R30.reuse ;  /* 0x0000001815147824 */ /* 0x100fe200078e021e */
[----:B------:R-:W-:Y:S01]  /*0750*/  IADD3 R18, PT, PT, R31, R18, RZ ;  /* 0x000000121f127210 */ /* 0x000fe20007ffe0ff */
[--C-:B------:R-:W-:Y:S01]  /*0760*/  IMAD R24, R23, 0x18, R30.reuse ;  /* 0x0000001817187824 */ /* 0x100fe200078e021e */
[----:B------:R-:W-:Y:S01]  /*0770*/  IADD3 R16, PT, PT, R16, R31, RZ ;  /* 0x0000001f10107210 */ /* 0x000fe20007ffe0ff */
[----:B------:R-:W-:Y:S01]  /*0780*/  IMAD R26, R25, 0x18, R30 ;  /* 0x00000018191a7824 */ /* 0x000fe200078e021e */
[----:B------:R-:W-:Y:S01]  /*0790*/  SHF.R.U32.HI R21, RZ, 0x2, R22 ;  /* 0x00000002ff157819 */ /* 0x000fe20000011616 */
[----:B------:R-:W-:Y:S01]  /*07a0*/  IMAD R28, R27, 0x18, R30 ;  /* 0x000000181b1c7824 */ /* 0x000fe200078e021e */
[----:B------:R-:W-:Y:S01]  /*07b0*/  LDS.64 R18, [R18] ;  /* 0x0000000012127984 */ /* 0x000fe20000000a00 */
[C---:B------:R-:W-:Y:S01]  /*07c0*/  IADD3 R20, PT, PT, R31.reuse, R20, RZ ;  /* 0x000000141f147210 */ /* 0x040fe20007ffe0ff */
[C---:B------:R-:W-:Y:S01]  /*07d0*/  IMAD.IADD R26, R31.reuse, 0x1, R26 ;  /* 0x000000011f1a7824 */ /* 0x040fe200078e021a */
[----:B------:R-:W-:Y:S01]  /*07e0*/  IADD3 R24, PT, PT, R31, R24, RZ ;  /* 0x000000181f187210 */ /* 0x000fe20007ffe0ff */
[----:B------:R-:W0:Y:S01]  /*07f0*/  LDS.64 R16, [R16] ;  /* 0x0000000010107984 */ /* 0x000e220000000a00 */
[----:B------:R-:W-:Y:S01]  /*0800*/  IMAD R22, R21, 0x18, R30 ;  /* 0x0000001815167824 */ /* 0x000fe200078e021e */
[----:B------:R-:W-:-:S02]  /*0810*/  IADD3 R28, PT, PT, R31, R28, RZ ;  /* 0x0000001c1f1c7210 */ /* 0x000fc40007ffe0ff */
[----:B------:R-:W1:Y:S02]  /*0820*/  LDS.64 R20, [R20] ;  /* 0x0000000014147984 */ /* 0x000e640000000a00 */
[----:B------:R-:W-:Y:S02]  /*0830*/  IADD3 R22, PT, PT, R31, R22, RZ ;  /* 0x000000161f167210 */ /* 0x000fe40007ffe0ff */
[----:B------:R-:W-:Y:S04]  /*0840*/  LDS.64 R24, [R24] ;  /* 0x0000000018187984 */ /* 0x000fe80000000a00 */
[----:B------:R-:W2:Y:S04]  /*0850*/  LDS.64 R22, [R22] ;  /* 0x0000000016167984 */ /* 0x000ea80000000a00 */
[----:B------:R-:W3:Y:S04]  /*0860*/  LDS.64 R26, [R26] ;  /* 0x000000001a1a7984 */ /* 0x000ee80000000a00 */
[----:B------:R-:W4:Y:S01]  /*0870*/  LDS.64 R28, [R28] ;  /* 0x000000001c1c7984 */ /* 0x000f220000000a00 */
[----:B0-----:R-:W-:Y:S01]  /*0880*/  FADD.FTZ R37, RZ, R16 ;  /* 0x00000010ff257221 */ /* 0x001fe20000010000 */
[----:B------:R-:W-:-:S03]  /*0890*/  IADD3 R16, PT, PT, R32, 0x1c, RZ ;  /* 0x0000001c20107810 */ /* 0x000fc60007ffe0ff */
[----:B------:R-:W-:Y:S01]  /*08a0*/  FADD.FTZ R37, R37, R18 ;  /* 0x0000001225257221 */ /* 0x000fe20000010000 */
[----:B------:R-:W-:-:S03]  /*08b0*/  SHF.R.U32.HI R16, RZ, 0x2, R16 ;  /* 0x00000002ff107819 */ /* 0x000fc60000011610 */
[----:B-1----:R-:W-:Y:S01]  /*08c0*/  FADD.FTZ R37, R37, R20 ;  /* 0x0000001425257221 */ /* 0x002fe20000010000 */
[----:B------:R-:W-:Y:S01]  /*08d0*/  IADD3 R20, PT, PT, R32, 0x20, RZ ;  /* 0x0000002020147810 */ /* 0x000fe20007ffe0ff */
[----:B------:R-:W-:Y:S02]  /*08e0*/  IMAD R18, R16, 0x18, R30 ;  /* 0x0000001810127824 */ /* 0x000fe400078e021e */
[----:B------:R-:W-:Y:S01]  /*08f0*/  FADD.FTZ R16, RZ, R17 ;  /* 0x00000011ff107221 */ /* 0x000fe20000010000 */
[----:B--2---:R-:W-:Y:S01]  /*0900*/  FADD.FTZ R37, R37, R22 ;  /* 0x0000001625257221 */ /* 0x004fe20000010000 */
[----:B------:R-:W-:Y:S02]  /*0910*/  IADD3 R22, PT, PT, R32, 0x24, RZ ;  /* 0x0000002420167810 */ /* 0x000fe40007ffe0ff */
[----:B------:R-:W-:Y:S01]  /*0920*/  IADD3 R17, PT, PT, R31, R18, RZ ;  /* 0x000000121f117210 */ /* 0x000fe20007ffe0ff */
[----:B------:R-:W-:Y:S01]  /*0930*/  FADD.FTZ R18, R16, R19 ;  /* 0x0000001310127221 */ /* 0x000fe20000010000 */
[----:B------:R-:W-:Y:S01]  /*0940*/  FADD.FTZ R37, R37, R24 ;  /* 0x0000001825257221 */ /* 0x000fe20000010000 */
[----:B------:R-:W-:-:S02]  /*0950*/  IADD3 R24, PT, PT, R32, 0x28, RZ ;  /* 0x0000002820187810 */ /* 0x000fc40007ffe0ff */
[----:B------:R-:W-:Y:S01]  /*0960*/  FADD.FTZ R18, R18, R21 ;  /* 0x0000001512127221 */ /* 0x000fe20000010000 */
[----:B------:R-:W0:Y:S01]  /*0970*/  LDS.64 R16, [R17] ;  /* 0x0000000011107984 */ /* 0x000e220000000a00 */
[----:B------:R-:W-:Y:S01]  /*0980*/  SHF.R.U32.HI R21, RZ, 0x2, R20 ;  /* 0x00000002ff157819 */ /* 0x000fe20000011614 */
[----:B---3--:R-:W-:Y:S01]  /*0990*/  FADD.FTZ R19, R37, R26 ;  /* 0x0000001a25137221 */ /* 0x008fe20000010000 */
[----:B------:R-:W-:Y:S01]  /*09a0*/  FADD.FTZ R18, R18, R23 ;  /* 0x0000001712127221 */ /* 0x000fe20000010000 */
[----:B------:R-:W-:Y:S02]  /*09b0*/  SHF.R.U32.HI R23, RZ, 0x2, R22 ;  /* 0x00000002ff177819 */ /* 0x000fe40000011616 */
[----:B------:R-:W-:Y:S02]  /*09c0*/  IMAD R20, R21, 0x18, R30 ;  /* 0x0000001815147824 */ /* 0x000fe400078e021e */
[----:B------:R-:W-:Y:S01]  /*09d0*/  FADD.FTZ R18, R18, R25 ;  /* 0x0000001912127221 */ /* 0x000fe20000010000 */
[----:B----4-:R-:W-:Y:S01]  /*09e0*/  FADD.FTZ R19, R19, R28 ;  /* 0x0000001c13137221 */ /* 0x010fe20000010000 */
[----:B------:R-:W-:-:S02]  /*09f0*/  IADD3 R22, PT, PT, R32, 0x2c, RZ ;  /* 0x0000002c20167810 */ /* 0x000fc40007ffe0ff */
[----:B------:R-:W-:Y:S01]  /*0a00*/  FADD.FTZ R18, R18, R27 ;  /* 0x0000001b12127221 */ /* 0x000fe20000010000 */
[----:B------:R-:W-:Y:S02]  /*0a10*/  SHF.R.U32.HI R21, RZ, 0x2, R24 ;  /* 0x00000002ff157819 */ /* 0x000fe40000011618 */
[----:B------:R-:W-:Y:S01]  /*0a20*/  IADD3 R20, PT, PT, R31, R20, RZ ;  /* 0x000000141f147210 */ /* 0x000fe20007ffe0ff */
[----:B------:R-:W-:Y:S01]  /*0a30*/  FADD.FTZ R28, R18, R29 ;  /* 0x0000001d121c7221 */ /* 0x000fe20000010000 */
[----:B------:R-:W-:Y:S01]  /*0a40*/  IMAD R18, R23, 0x18, R30 ;  /* 0x0000001817127824 */ /* 0x000fe200078e021e */
[----:B------:R-:W-:Y:S01]  /*0a50*/  SHF.R.U32.HI R23, RZ, 0x2, R22 ;  /* 0x00000002ff177819 */ /* 0x000fe20000011616 */
[--C-:B------:R-:W-:Y:S01]  /*0a60*/  IMAD R22, R21, 0x18, R30.reuse ;  /* 0x0000001815167824 */ /* 0x100fe200078e021e */
[----:B------:R-:W-:Y:S01]  /*0a70*/  IADD3 R25, PT, PT, R32, 0x30, RZ ;  /* 0x0000003020197810 */ /* 0x000fe20007ffe0ff */
[----:B------:R-:W1:Y:S01]  /*0a80*/  LDS.64 R26, [R20] ;  /* 0x00000000141a7984 */ /* 0x000e620000000a00 */
[----:B------:R-:W-:Y:S01]  /*0a90*/  IADD3 R24, PT, PT, R31, R18, RZ ;  /* 0x000000121f187210 */ /* 0x000fe20007ffe0ff */
[----:B------:R-:W-:Y:S01]  /*0aa0*/  IMAD R18, R23, 0x18, R30 ;  /* 0x0000001817127824 */ /* 0x000fe200078e021e */
[----:B------:R-:W-:-:S02]  /*0ab0*/  SHF.R.U32.HI R21, RZ, 0x2, R25 ;  /* 0x00000002ff157819 */ /* 0x000fc40000011619 */
[----:B------:R-:W-:Y:S02]  /*0ac0*/  IADD3 R22, PT, PT, R31, R22, RZ ;  /* 0x000000161f167210 */ /* 0x000fe40007ffe0ff */
[----:B------:R-:W2:Y:S01]  /*0ad0*/  LDS.64 R24, [R24] ;  /* 0x0000000018187984 */ /* 0x000ea20000000a00 */
[----:B------:R-:W-:Y:S01]  /*0ae0*/  IMAD R36, R21, 0x18, R30 ;  /* 0x0000001815247824 */ /* 0x000fe200078e021e */
[C---:B------:R-:W-:Y:S02]  /*0af0*/  IADD3 R18, PT, PT, R31.reuse, R18, RZ ;  /* 0x000000121f127210 */ /* 0x040fe40007ffe0ff */
[----:B------:R-:W3:Y:S02]  /*0b00*/  LDS.64 R22, [R22] ;  /* 0x0000000016167984 */ /* 0x000ee40000000a00 */
[----:B------:R-:W-:-:S06]  /*0b10*/  IADD3 R21, PT, PT, R31, R36, RZ ;  /* 0x000000241f157210 */ /* 0x000fcc0007ffe0ff */
[----:B------:R-:W-:Y:S01]  /*0b20*/  LDS.64 R20, [R21] ;  /* 0x0000000015147984 */ /* 0x000fe20000000a00 */
[----:B0-----:R-:W-:Y:S01]  /*0b30*/  FADD.FTZ R29, R19, R16 ;  /* 0x00000010131d7221 */ /* 0x001fe20000010000 */
[----:B------:R-:W-:Y:S01]  /*0b40*/  IADD3 R16, PT, PT, R32, 0x34, RZ ;  /* 0x0000003420107810 */ /* 0x000fe20007ffe0ff */
[----:B------:R-:W-:Y:S01]  /*0b50*/  FADD.FTZ R28, R28, R17 ;  /* 0x000000111c1c7221 */ /* 0x000fe20000010000 */
[----:B------:R-:W0:Y:S02]  /*0b60*/  LDS.64 R18, [R18] ;  /* 0x0000000012127984 */ /* 0x000e240000000a00 */
[----:B------:R-:W-:-:S05]  /*0b70*/  SHF.R.U32.HI R37, RZ, 0x2, R16 ;  /* 0x00000002ff257819 */ /* 0x000fca0000011610 */
[----:B------:R-:W-:Y:S01]  /*0b80*/  IMAD R16, R37, 0x18, R30 ;  /* 0x0000001825107824 */ /* 0x000fe200078e021e */
[----:B------:R-:W-:-:S03]  /*0b90*/  IADD3 R37, PT, PT, R32, 0x6c, RZ ;  /* 0x0000006c20257810 */ /* 0x000fc60007ffe0ff */
[----:B------:R-:W-:Y:S01]  /*0ba0*/  IMAD.IADD R16, R31, 0x1, R16 ;  /* 0x000000011f107824 */ /* 0x000fe200078e0210 */
[----:B------:R-:W-:Y:S01]  /*0bb0*/  SHF.R.U32.HI R37, RZ, 0x2, R37 ;  /* 0x00000002ff257819 */ /* 0x000fe20000011625 */
[----:B-1----:R-:W-:Y:S01]  /*0bc0*/  FADD.FTZ R29, R29, R26 ;  /* 0x0000001a1d1d7221 */ /* 0x002fe20000010000 */
[----:B------:R-:W-:-:S03]  /*0bd0*/  FADD.FTZ R28, R28, R27 ;  /* 0x0000001b1c1c7221 */ /* 0x000fc60000010000 */
[----:B------:R-:W1:Y:S01]  /*0be0*/  LDS.64 R16, [R16] ;  /* 0x0000000010107984 */ /* 0x000e620000000a00 */
[----:B--2---:R-:W-:Y:S01]  /*0bf0*/  FADD.FTZ R29, R29, R24 ;  /* 0x000000181d1d7221 */ /* 0x004fe20000010000 */
[----:B------:R-:W-:Y:S01]  /*0c00*/  FADD.FTZ R28, R28, R25 ;  /* 0x000000191c1c7221 */ /* 0x000fe20000010000 */
[----:B------:R-:W-:Y:S02]  /*0c10*/  IADD3 R24, PT, PT, R32, 0x38, RZ ;  /* 0x0000003820187810 */ /* 0x000fe40007ffe0ff */
[----:B---3--:R-:W-:Y:S01]  /*0c20*/  FADD.FTZ R29, R29, R22 ;  /* 0x000000161d1d7221 */ /* 0x008fe20000010000 */
[----:B------:R-:W-:Y:S01]  /*0c30*/  FADD.FTZ R28, R28, R23 ;  /* 0x000000171c1c7221 */ /* 0x000fe20000010000 */
[----:B------:R-:W-:Y:S02]  /*0c40*/  SHF.R.U32.HI R23, RZ, 0x2, R24 ;  /* 0x00000002ff177819 */ /* 0x000fe40000011618 */
[----:B------:R-:W-:-:S04]  /*0c50*/  IADD3 R22, PT, PT, R32, 0x44, RZ ;  /* 0x0000004420167810 */ /* 0x000fc80007ffe0ff */
[----:B------:R-:W-:Y:S01]  /*0c60*/  SHF.R.U32.HI R25, RZ, 0x2, R22 ;  /* 0x00000002ff197819 */ /* 0x000fe20000011616 */
[----:B0-----:R-:W-:Y:S01]  /*0c70*/  FADD.FTZ R29, R29, R18 ;  /* 0x000000121d1d7221 */ /* 0x001fe20000010000 */
[----:B------:R-:W-:Y:S01]  /*0c80*/  FADD.FTZ R26, R28, R19 ;  /* 0x000000131c1a7221 */ /* 0x000fe20000010000 */
[C---:B------:R-:W-:Y:S01]  /*0c90*/  IADD3 R19, PT, PT, R32.reuse, 0x3c, RZ ;  /* 0x0000003c20137810 */ /* 0x040fe20007ffe0ff */
[----:B------:R-:W-:Y:S02]  /*0ca0*/  IMAD R18, R23, 0x18, R30 ;  /* 0x0000001817127824 */ /* 0x000fe400078e021e */
[----:B------:R-:W-:Y:S01]  /*0cb0*/  FADD.FTZ R29, R29, R20 ;  /* 0x000000141d1d7221 */ /* 0x000fe20000010000 */
[----:B------:R-:W-:Y:S01]  /*0cc0*/  IADD3 R20, PT, PT, R32, 0x40, RZ ;  /* 0x0000004020147810 */ /* 0x000fe20007ffe0ff */
[----:B------:R-:W-:Y:S01]  /*0cd0*/  FADD.FTZ R26, R26, R21 ;  /* 0x000000151a1a7221 */ /* 0x000fe20000010000 */
[----:B------:R-:W-:Y:S01]  /*0ce0*/  SHF.R.U32.HI R19, RZ, 0x2, R19 ;  /* 0x00000002ff137819 */ /* 0x000fe20000011613 */
[----:B------:R-:W-:Y:S01]  /*0cf0*/  IMAD R22, R25, 0x18, R30 ;  /* 0x0000001819167824 */ /* 0x000fe200078e021e */
[----:B------:R-:W-:-:S02]  /*0d00*/  IADD3 R18, PT, PT, R31, R18, RZ ;  /* 0x000000121f127210 */ /* 0x000fc40007ffe0ff */
[----:B------:R-:W-:Y:S01]  /*0d10*/  SHF.R.U32.HI R21, RZ, 0x2, R20 ;  /* 0x00000002ff157819 */ /* 0x000fe20000011614 */
[--C-:B------:R-:W-:Y:S01]  /*0d20*/  IMAD R20, R19, 0x18, R30.reuse ;  /* 0x0000001813147824 */ /* 0x100fe200078e021e */
[C---:B------:R-:W-:Y:S02]  /*0d30*/  IADD3 R23, PT, PT, R32.reuse, 0x48, RZ ;  /* 0x0000004820177810 */ /* 0x040fe40007ffe0ff */
[----:B------:R-:W0:Y:S01]  /*0d40*/  LDS.64 R18, [R18] ;  /* 0x0000000012127984 */ /* 0x000e220000000a00 */
[----:B------:R-:W-:Y:S01]  /*0d50*/  IMAD R28, R21, 0x18, R30 ;  /* 0x00000018151c7824 */ /* 0x000fe200078e021e */
[----:B------:R-:W-:Y:S02]  /*0d60*/  IADD3 R24, PT, PT, R31, R20, RZ ;  /* 0x000000141f187210 */ /* 0x000fe40007ffe0ff */
[----:B------:R-:W-:Y:S01]  /*0d70*/  IADD3 R20, PT, PT, R32, 0x4c, RZ ;  /* 0x0000004c20147810 */ /* 0x000fe20007ffe0ff */
[----:B-1----:R-:W-:Y:S01]  /*0d80*/  FADD.FTZ R29, R29, R16 ;  /* 0x000000101d1d7221 */ /* 0x002fe20000010000 */
[----:B------:R-:W-:Y:S01]  /*0d90*/  IADD3 R21, PT, PT, R31, R28, RZ ;  /* 0x0000001c1f157210 */ /* 0x000fe20007ffe0ff */
[----:B------:R-:W-:Y:S01]  /*0da0*/  FADD.FTZ R28, R26, R17 ;  /* 0x000000111a1c7221 */ /* 0x000fe20000010000 */
[----:B------:R-:W1:Y:S01]  /*0db0*/  LDS.64 R24, [R24] ;  /* 0x0000000018187984 */ /* 0x000e620000000a00 */
[----:B------:R-:W-:-:S02]  /*0dc0*/  SHF.R.U32.HI R23, RZ, 0x2, R23 ;  /* 0x00000002ff177819 */ /* 0x000fc40000011617 */
[----:B------:R-:W-:Y:S02]  /*0dd0*/  SHF.R.U32.HI R27, RZ, 0x2, R20 ;  /* 0x00000002ff1b7819 */ /* 0x000fe40000011614 */
[----:B------:R-:W-:Y:S01]  /*0de0*/  IADD3 R22, PT, PT, R31, R22, RZ ;  /* 0x000000161f167210 */ /* 0x000fe20007ffe0ff */
[----:B------:R-:W2:Y:S01]  /*0df0*/  LDS.64 R20, [R21] ;  /* 0x0000000015147984 */ /* 0x000ea20000000a00 */
[--C-:B------:R-:W-:Y:S02]  /*0e00*/  IMAD R16, R23, 0x18, R30.reuse ;  /* 0x0000001817107824 */ /* 0x100fe400078e021e */
[----:B------:R-:W-:Y:S02]  /*0e10*/  IMAD R36, R27, 0x18, R30 ;  /* 0x000000181b247824 */ /* 0x000fe400078e021e */
[----:B------:R-:W3:Y:S01]  /*0e20*/  LDS.64 R22, [R22] ;  /* 0x0000000016167984 */ /* 0x000ee20000000a00 */
[C---:B------:R-:W-:Y:S02]  /*0e30*/  IADD3 R27, PT, PT, R31.reuse, R16, RZ ;  /* 0x000000101f1b7210 */ /* 0x040fe40007ffe0ff */
[----:B------:R-:W-:-:S02]  /*0e40*/  IADD3 R16, PT, PT, R31, R36, RZ ;  /* 0x000000241f107210 */ /* 0x000fc40007ffe0ff */
[----:B------:R-:W-:Y:S02]  /*0e50*/  IADD3 R36, PT, PT, R32, 0x68, RZ ;  /* 0x0000006820247810 */ /* 0x000fe40007ffe0ff */
[----:B------:R-:W4:Y:S02]  /*0e60*/  LDS.64 R26, [R27] ;  /* 0x000000001b1a7984 */ /* 0x000f240000000a00 */
[----:B------:R-:W-:Y:S02]  /*0e70*/  SHF.R.U32.HI R36, RZ, 0x2, R36 ;  /* 0x00000002ff247819 */ /* 0x000fe40000011624 */
[----:B------:R-:W5:Y:S03]  /*0e80*/  LDS.64 R16, [R16] ;  /* 0x0000000010107984 */ /* 0x000f660000000a00 */
[----:B------:R-:W-:-:S05]  /*0e90*/  IMAD R36, R36, 0x18, R30 ;  /* 0x0000001824247824 */ /* 0x000fca00078e021e */
[----:B------:R-:W-:Y:S01]  /*0ea0*/  IADD3 R36, PT, PT, R31, R36, RZ ;  /* 0x000000241f247210 */ /* 0x000fe20007ffe0ff */
[----:B0-----:R-:W-:Y:S01]  /*0eb0*/  FADD.FTZ R29, R29, R18 ;  /* 0x000000121d1d7221 */ /* 0x001fe20000010000 */
[----:B------:R-:W-:Y:S01]  /*0ec0*/  IADD3 R18, PT, PT, R32, 0x50, RZ ;  /* 0x0000005020127810 */ /* 0x000fe20007ffe0ff */
[----:B------:R-:W-:-:S03]  /*0ed0*/  FADD.FTZ R28, R28, R19 ;  /* 0x000000131c1c7221 */ /* 0x000fc60000010000 */
[----:B------:R-:W-:Y:S01]  /*0ee0*/  SHF.R.U32.HI R19, RZ, 0x2, R18 ;  /* 0x00000002ff137819 */ /* 0x000fe20000011612 */
[----:B-1----:R-:W-:Y:S01]  /*0ef0*/  FADD.FTZ R29, R29, R24 ;  /* 0x000000181d1d7221 */ /* 0x002fe20000010000 */
[----:B------:R-:W-:-:S03]  /*0f00*/  IADD3 R24, PT, PT, R32, 0x54, RZ ;  /* 0x0000005420187810 */ /* 0x000fc60007ffe0ff */
[----:B------:R-:W-:Y:S02]  /*0f10*/  IMAD R18, R19, 0x18, R30 ;  /* 0x0000001813127824 */ /* 0x000fe400078e021e */
[----:B------:R-:W-:Y:S01]  /*0f20*/  FADD.FTZ R28, R28, R25 ;  /* 0x000000191c1c7221 */ /* 0x000fe20000010000 */
[----:B------:R-:W-:Y:S01]  /*0f30*/  SHF.R.U32.HI R19, RZ, 0x2, R24 ;  /* 0x00000002ff137819 */ /* 0x000fe20000011618 */
[----:B--2---:R-:W-:Y:S01]  /*0f40*/  FADD.FTZ R29, R29, R20 ;  /* 0x000000141d1d7221 */ /* 0x004fe20000010000 */
[----:B------:R-:W-:Y:S02]  /*0f50*/  IMAD.IADD R20, R31, 0x1, R18 ;  /* 0x000000011f147824 */ /* 0x000fe400078e0212 */
[----:B------:R-:W-:Y:S01]  /*0f60*/  FADD.FTZ R28, R28, R21 ;  /* 0x000000151c1c7221 */ /* 0x000fe20000010000 */
[----:B------:R-:W-:Y:S02]  /*0f70*/  IMAD R18, R19, 0x18, R30 ;  /* 0x0000001813127824 */ /* 0x000fe400078e021e */
[----:B---3--:R-:W-:Y:S01]  /*0f80*/  FADD.FTZ R29, R29, R22 ;  /* 0x000000161d1d7221 */ /* 0x008fe20000010000 */
[----:B------:R-:W-:Y:S01]  /*0f90*/  IADD3 R22, PT, PT, R32, 0x58, RZ ;  /* 0x0000005820167810 */ /* 0x000fe20007ffe0ff */
[----:B------:R-:W0:Y:S01]  /*0fa0*/  LDS.64 R20, [R20] ;  /* 0x0000000014147984 */ /* 0x000e220000000a00 */
[----:B------:R-:W-:Y:S01]  /*0fb0*/  FADD.FTZ R28, R28, R23 ;  /* 0x000000171c1c7221 */ /* 0x000fe20000010000 */
[----:B------:R-:W-:-:S02]  /*0fc0*/  IADD3 R24, PT, PT, R31, R18, RZ ;  /* 0x000000121f187210 */ /* 0x000fc40007ffe0ff */
[----:B------:R-:W-:Y:S01]  /*0fd0*/  SHF.R.U32.HI R23, RZ, 0x2, R22 ;  /* 0x00000002ff177819 */ /* 0x000fe20000011616 */
[----:B----4-:R-:W-:Y:S01]  /*0fe0*/  FADD.FTZ R19, R29, R26 ;  /* 0x0000001a1d137221 */ /* 0x010fe20000010000 */
[----:B------:R-:W-:Y:S01]  /*0ff0*/  FADD.FTZ R22, R28, R27 ;  /* 0x0000001b1c167221 */ /* 0x000fe20000010000 */
[----:B------:R-:W-:Y:S01]  /*1000*/  IADD3 R18, PT, PT, R32, 0x5c, RZ ;  /* 0x0000005c20127810 */ /* 0x000fe20007ffe0ff */
[----:B------:R-:W1:Y:S01]  /*1010*/  LDS.64 R24, [R24] ;  /* 0x0000000018187984 */ /* 0x000e620000000a00 */
[----:B------:R-:W-:Y:S02]  /*1020*/  IMAD R26, R23, 0x18, R30 ;  /* 0x00000018171a7824 */ /* 0x000fe400078e021e */
[----:B-----5:R-:W-:Y:S01]  /*1030*/  FADD.FTZ R19, R19, R16 ;  /* 0x0000001013137221 */ /* 0x020fe20000010000 */
[----:B------:R-:W-:Y:S01]  /*1040*/  FADD.FTZ R22, R22, R17 ;  /* 0x0000001116167221 */ /* 0x000fe20000010000 */
[----:B------:R-:W-:Y:S02]  /*1050*/  SHF.R.U32.HI R18, RZ, 0x2, R18 ;  /* 0x00000002ff127819 */ /* 0x000fe40000011612 */
[----:B------:R-:W-:-:S02]  /*1060*/  IADD3 R16, PT, PT, R31, R26, RZ ;  /* 0x0000001a1f107210 */ /* 0x000fc40007ffe0ff */
[----:B------:R-:W-:Y:S01]  /*1070*/  IADD3 R27, PT, PT, R32, 0x60, RZ ;  /* 0x00000060201b7810 */ /* 0x000fe20007ffe0ff */
[----:B------:R-:W-:Y:S01]  /*1080*/  IMAD R18, R18, 0x18, R30 ;  /* 0x0000001812127824 */ /* 0x000fe200078e021e */
[C---:B------:R-:W-:Y:S02]  /*1090*/  IADD3 R26, PT, PT, R32.reuse, 0x64, RZ ;  /* 0x00000064201a7810 */ /* 0x040fe40007ffe0ff */
[----:B------:R-:W2:Y:S01]  /*10a0*/  LDS.64 R16, [R16] ;  /* 0x0000000010107984 */ /* 0x000ea20000000a00 */
[C---:B------:R-:W-:Y:S02]  /*10b0*/  IADD3 R29, PT, PT, R32.reuse, 0x70, RZ ;  /* 0x00000070201d7810 */ /* 0x040fe40007ffe0ff */
[----:B------:R-:W-:Y:S02]  /*10c0*/  SHF.R.U32.HI R27, RZ, 0x2, R27 ;  /* 0x00000002ff1b7819 */ /* 0x000fe4000001161b */
[----:B------:R-:W-:Y:S02]  /*10d0*/  IADD3 R23, PT, PT, R32, 0x74, RZ ;  /* 0x0000007420177810 */ /* 0x000fe40007ffe0ff */
[----:B------:R-:W-:Y:S01]  /*10e0*/  SHF.R.U32.HI R32, RZ, 0x2, R26 ;  /* 0x00000002ff207819 */ /* 0x000fe2000001161a */
[--C-:B------:R-:W-:Y:S01]  /*10f0*/  IMAD R27, R27, 0x18, R30.reuse ;  /* 0x000000181b1b7824 */ /* 0x100fe200078e021e */
[----:B------:R-:W-:Y:S01]  /*1100*/  SHF.R.U32.HI R29, RZ, 0x2, R29 ;  /* 0x00000002ff1d7819 */ /* 0x000fe2000001161d */
[--C-:B------:R-:W-:Y:S01]  /*1110*/  IMAD R26, R37, 0x18, R30.reuse ;  /* 0x00000018251a7824 */ /* 0x100fe200078e021e */
[----:B------:R-:W-:Y:S01]  /*1120*/  IADD3 R18, PT, PT, R31, R18, RZ ;  /* 0x000000121f127210 */ /* 0x000fe20007ffe0ff */
[--C-:B------:R-:W-:Y:S01]  /*1130*/  IMAD R32, R32, 0x18, R30.reuse ;  /* 0x0000001820207824 */ /* 0x100fe200078e021e */
[----:B------:R-:W-:Y:S01]  /*1140*/  SHF.R.U32.HI R23, RZ, 0x2, R23 ;  /* 0x00000002ff177819 */ /* 0x000fe20000011617 */
[----:B------:R-:W-:Y:S01]  /*1150*/  IMAD R28, R29, 0x18, R30 ;  /* 0x000000181d1c7824 */ /* 0x000fe200078e021e */
[C---:B------:R-:W-:Y:S01]  /*1160*/  IADD3 R27, PT, PT, R31.reuse, R27, RZ ;  /* 0x0000001b1f1b7210 */ /* 0x040fe20007ffe0ff */
[----:B------:R-:W-:-:S02]  /*1170*/  IMAD.IADD R26, R31, 0x1, R26 ;  /* 0x000000011f1a7824 */ /* 0x000fc400078e021a */
[----:B------:R-:W-:Y:S01]  /*1180*/  IMAD R30, R23, 0x18, R30 ;  /* 0x00000018171e7824 */ /* 0x000fe200078e021e */
[----:B------:R-:W-:Y:S01]  /*1190*/  IADD3 R23, PT, PT, R31, R32, RZ ;  /* 0x000000201f177210 */ /* 0x000fe20007ffe0ff */
[----:B0-----:R-:W-:Y:S01]  /*11a0*/  FADD.FTZ R29, R19, R20 ;  /* 0x00000014131d7221 */ /* 0x001fe20000010000 */
[----:B------:R-:W-:Y:S01]  /*11b0*/  FADD.FTZ R32, R22, R21 ;  /* 0x0000001516207221 */ /* 0x000fe20000010000 */
[----:B------:R-:W0:Y:S01]  /*11c0*/  LDS.64 R18, [R18] ;  /* 0x0000000012127984 */ /* 0x000e220000000a00 */
[C---:B------:R-:W-:Y:S02]  /*11d0*/  IADD3 R28, PT, PT, R31.reuse, R28, RZ ;  /* 0x0000001c1f1c7210 */ /* 0x040fe40007ffe0ff */
[----:B------:R-:W-:Y:S01]  /*11e0*/  IADD3 R31, PT, PT, R31, R30, RZ ;  /* 0x0000001e1f1f7210 */ /* 0x000fe20007ffe0ff */
[----:B------:R-:W3:Y:S01]  /*11f0*/  LDS.64 R20, [R27] ;  /* 0x000000001b147984 */ /* 0x000ee20000000a00 */
[----:B-1----:R-:W-:Y:S01]  /*1200*/  FADD.FTZ R29, R29, R24 ;  /* 0x000000181d1d7221 */ /* 0x002fe20000010000 */
[----:B------:R-:W-:-:S02]  /*1210*/  FADD.FTZ R32, R32, R25 ;  /* 0x0000001920207221 */ /* 0x000fc40000010000 */
[----:B------:R-:W1:Y:S04]  /*1220*/  LDS.64 R22, [R23] ;  /* 0x0000000017167984 */ /* 0x000e680000000a00 */
[----:B------:R-:W4:Y:S04]  /*1230*/  LDS.64 R24, [R36] ;  /* 0x0000000024187984 */ /* 0x000f280000000a00 */
[----:B------:R-:W5:Y:S01]  /*1240*/  LDS.64 R26, [R26] ;  /* 0x000000001a1a7984 */ /* 0x000f620000000a00 */
[----:B--2---:R-:W-:Y:S01]  /*1250*/  FADD.FTZ R37, R29, R16 ;  /* 0x000000101d257221 */ /* 0x004fe20000010000 */
[----:B------:R-:W-:-:S02]  /*1260*/  FADD.FTZ R32, R32, R17 ;  /* 0x0000001120207221 */ /* 0x000fc40000010000 */
[----:B------:R-:W2:Y:S04]  /*1270*/  LDS.64 R28, [R28] ;  /* 0x000000001c1c7984 */ /* 0x000ea80000000a00 */
[----:B------:R-:W2:Y:S01]  /*1280*/  LDS.64 R30, [R31] ;  /* 0x000000001f1e7984 */ /* 0x000ea20000000a00 */
[----:B0-----:R-:W-:Y:S01]  /*1290*/  FADD.FTZ R37, R37, R18 ;  /* 0x0000001225257221 */ /* 0x001fe20000010000 */
[----:B------:R-:W-:-:S03]  /*12a0*/  FADD.FTZ R32, R32, R19 ;  /* 0x0000001320207221 */ /* 0x000fc60000010000 */
[----:B---3--:R-:W-:Y:S01]  /*12b0*/  FADD.FTZ R37, R37, R20 ;  /* 0x0000001425257221 */ /* 0x008fe20000010000 */
[----:B------:R-:W-:-:S03]  /*12c0*/  FADD.FTZ R32, R32, R21 ;  /* 0x0000001520207221 */ /* 0x000fc60000010000 */
[----:B-1----:R-:W-:Y:S01]  /*12d0*/  FADD.FTZ R37, R37, R22 ;  /* 0x0000001625257221 */ /* 0x002fe20000010000 */
[----:B------:R-:W-:-:S03]  /*12e0*/  FADD.FTZ R32, R32, R23 ;  /* 0x0000001720207221 */ /* 0x000fc60000010000 */
[----:B----4-:R-:W-:Y:S01]  /*12f0*/  FADD.FTZ R37, R37, R24 ;  /* 0x0000001825257221 */ /* 0x010fe20000010000 */
[----:B------:R-:W-:-:S03]  /*1300*/  FADD.FTZ R32, R32, R25 ;  /* 0x0000001920207221 */ /* 0x000fc60000010000 */
[----:B-----5:R-:W-:Y:S01]  /*1310*/  FADD.FTZ R37, R37, R26 ;  /* 0x0000001a25257221 */ /* 0x020fe20000010000 */
[----:B------:R-:W-:-:S03]  /*1320*/  FADD.FTZ R32, R32, R27 ;  /* 0x0000001b20207221 */ /* 0x000fc60000010000 */
[----:B--2---:R-:W-:Y:S01]  /*1330*/  FADD.FTZ R37, R37, R28 ;  /* 0x0000001c25257221 */ /* 0x004fe20000010000 */
[----:B------:R-:W-:-:S03]  /*1340*/  FADD.FTZ R32, R32, R29 ;  /* 0x0000001d20207221 */ /* 0x000fc60000010000 */
[----:B------:R-:W-:Y:S01]  /*1350*/  FADD.FTZ R30, R37, R30 ;  /* 0x0000001e251e7221 */ /* 0x000fe20000010000 */
[----:B------:R-:W-:-:S07]  /*1360*/  FADD.FTZ R31, R32, R31 ;  /* 0x0000001f201f7221 */ /* 0x000fce0000010000 */
.L_x_837:
[----:B------:R-:W-:Y:S05]  /*1370*/  BSYNC.RECONVERGENT B0 ;  /* 0x0000000000007941 */ /* 0x000fea0003800200 */
.L_x_836:
[----:B0-----:R-:W0:Y:S01]  /*1380*/  SHFL.BFLY PT, R17, R30, 0x1, 0x1f ;  /* 0x0c201f001e117f89 */ /* 0x001e2200000e0000 */
[C---:B------:R-:W-:Y:S01]  /*1390*/  LOP3.LUT P2, RZ, R8.reuse, 0x3f1, RZ, 0xc0, !PT ;  /* 0x000003f108ff7812 */ /* 0x040fe2000784c0ff */
[----:B------:R-:W-:Y:S01]  /*13a0*/  BSSY.RECONVERGENT B0, `(.L_x_838) ;  /* 0x0000012000007945 */ /* 0x000fe20003800200 */
[----:B------:R-:W-:Y:S01]  /*13b0*/  ISETP.GT.U32.AND P1, PT, R8, 0xff, PT ;  /* 0x000000ff0800780c */ /* 0x000fe20003f24070 */
[----:B------:R-:W1:Y:S01]  /*13c0*/  SHFL.BFLY PT, R18, R31, 0x1, 0x1f ;  /* 0x0c201f001f127f89 */ /* 0x000e6200000e0000 */
[----:B------:R-:W2:Y:S01]  /*13d0*/  S2R R25, SR_CTAID.Y ;  /* 0x0000000000197919 */ /* 0x000ea20000002600 */
[----:B0-----:R-:W-:Y:S01]  /*13e0*/  FADD.FTZ R16, R17, R30 ;  /* 0x0000001e11107221 */ /* 0x001fe20000010000 */
[----:B-1----:R-:W-:-:S07]  /*13f0*/  FADD.FTZ R17, R18, R31 ;  /* 0x0000001f12117221 */ /* 0x002fce0000010000 */
[----:B------:R-:W-:Y:S05]  /*1400*/  @P2 BRA `(.L_x_839) ;  /* 0x00000000002c2947 */ /* 0x000fea0003800000 */
[----:B------:R-:W0:Y:S01]  /*1410*/  S2UR UR7, SR_CTAID.X ;  /* 0x00000000000779c3 */ /* 0x000e220000002500 */
[----:B------:R-:W1:Y:S07]  /*1420*/  LDCU UR6, c[0x0][0x374] ;  /* 0x00006e80ff0677ac */ /* 0x000e6e0008000800 */
[----:B------:R-:W3:Y:S01]  /*1430*/  LDC.64 R18, c[0x0][0x3b8] ;  /* 0x0000ee00ff127b82 */ /* 0x000ee20000000a00 */
[----:B-1----:R-:W-:Y:S02]  /*1440*/  UIMAD UR6, UR6, UR4, UR8 ;  /* 0x00000004060672a4 */ /* 0x002fe4000f8e0208 */
[----:B0-----:R-:W-:-:S04]  /*1450*/  USHF.L.U32 UR7, UR7, 0x1, URZ ;  /* 0x0000000107077899 */ /* 0x001fc800080006ff */
[----:B------:R-:W-:Y:S01]  /*1460*/  MOV R21, UR6 ;  /* 0x0000000600157c02 */ /* 0x000fe20008000f00 */
[----:B------:R-:W-:-:S06]  /*1470*/  ULOP3.LUT UR7, UR7, 0x7e, URZ, 0xc0, !UPT ;  /* 0x0000007e07077892 */ /* 0x000fcc000f8ec0ff */
[----:B------:R-:W-:-:S04]  /*1480*/  LEA R20, R8, UR7, 0x6 ;  /* 0x0000000708147c11 */ /* 0x000fc8000f8e30ff */
[----:B------:R-:W-:-:S05]  /*1490*/  LEA R21, R21, R20, 0xa ;  /* 0x0000001415157211 */ /* 0x000fca00078e50ff */
[----:B---3--:R-:W-:-:S05]  /*14a0*/  IMAD.WIDE.U32 R18, R21, 0x4, R18 ;  /* 0x0000000415127825 */ /* 0x008fca00078e0012 */
[----:B------:R0:W-:Y:S02]  /*14b0*/  STG.E.64 desc[UR12][R18.64], R16 ;  /* 0x0000001012007986 */ /* 0x0001e4000c101b0c */
.L_x_839:
[----:B------:R-:W-:Y:S05]  /*14c0*/  BSYNC.RECONVERGENT B0 ;  /* 0x0000000000007941 */ /* 0x000fea0003800200 */
.L_x_838:
[----:B0-----:R-:W2:Y:S01]  /*14d0*/  @!P1 LDC R16, c[0x0][0x374] ;  /* 0x0000dd00ff109b82 */ /* 0x001ea20000000800 */
[----:B------:R-:W-:-:S07]  /*14e0*/  @!P1 SHF.L.U32 R17, R8, 0x1, RZ ;  /* 0x0000000108119819 */ /* 0x000fce00000006ff */
[----:B------:R-:W-:Y:S01]  /*14f0*/  BAR.SYNC.DEFER_BLOCKING 0x0 ;  /* 0x0000000000007b1d */ /* 0x000fe20000010000 */
[C---:B------:R-:W-:Y:S02]  /*1500*/  ISETP.NE.AND P2, PT, R8.reuse, RZ, PT ;  /* 0x000000ff0800720c */ /* 0x040fe40003f45270 */
[----:B------:R-:W-:Y:S02]  /*1510*/  @!P1 LOP3.LUT R17, R17, 0x1c0, RZ, 0xc0, !PT ;  /* 0x000001c011119812 */ /* 0x000fe400078ec0ff */
[----:B------:R-:W-:-:S03]  /*1520*/  @!P1 LOP3.LUT R19, R8, 0x1f, RZ, 0xc0, !PT ;  /* 0x0000001f08139812 */ /* 0x000fc600078ec0ff */
[----:B------:R-:W0:Y:S01]  /*1530*/  @!P1 LDC.64 R22, c[0x0][0x3b8] ;  /* 0x0000ee00ff169b82 */ /* 0x000e220000000a00 */
[----:B--2---:R-:W-:-:S05]  /*1540*/  @!P1 IMAD R16, R16, UR4, R25 ;  /* 0x0000000410109c24 */ /* 0x004fca000f8e0219 */
[----:B------:R-:W-:-:S04]  /*1550*/  @!P1 LEA R16, R16, R17, 0x9 ;  /* 0x0000001110109211 */ /* 0x000fc800078e48ff */
[----:B------:R-:W-:-:S04]  /*1560*/  @!P1 IADD3 R16, PT, PT, R16, R19, RZ ;  /* 0x0000001310109210 */ /* 0x000fc80007ffe0ff */
[----:B------:R-:W-:Y:S01]  /*1570*/  @!P1 SHF.L.U32 R21, R16, 0x1, RZ ;  /* 0x0000000110159819 */ /* 0x000fe200000006ff */
[----:B------:R-:W-:Y:S06]  /*1580*/  @P2 BRA `(.L_x_840) ;  /* 0x00000000004c2947 */ /* 0x000fec0003800000 */
[----:B------:R-:W1:Y:S01]  /*1590*/  S2UR UR10, SR_CTAID.X ;  /* 0x00000000000a79c3 */ /* 0x000e620000002500 */
[----:B------:R-:W2:Y:S01]  /*15a0*/  LDCU.64 UR6, c[0x0][0x3c0] ;  /* 0x00007800ff0677ac */ /* 0x000ea20008000a00 */
[----:B------:R-:W-:Y:S01]  /*15b0*/  MOV R19, 0x7fffffc1 ;  /* 0x7fffffc100137802 */ /* 0x000fe20000000f00 */
[----:B--2---:R-:W-:-:S04]  /*15c0*/  ULEA UR6, UP0, UR8, UR6, 0x2 ;  /* 0x0000000608067291 */ /* 0x004fc8000f8010ff */
[----:B------:R-:W-:Y:S01]  /*15d0*/  ULEA.HI.X UR7, UR8, UR7, URZ, 0x2, UP0 ;  /* 0x0000000708077291 */ /* 0x000fe200080f14ff */
[----:B-1----:R-:W-:Y:S02]  /*15e0*/  ISETP.NE.AND P2, PT, RZ, UR10, PT ;  /* 0x0000000aff007c0c */ /* 0x002fe4000bf45270 */
[----:B------:R-:W-:Y:S02]  /*15f0*/  MOV R16, UR6 ;  /* 0x0000000600107c02 */ /* 0x000fe40008000f00 */
[----:B------:R-:W-:Y:S02]  /*1600*/  SEL R19, R19, 0x1, !P2 ;  /* 0x0000000113137807 */ /* 0x000fe40005000000 */
[----:B------:R-:W-:Y:S01]  /*1610*/  MOV R17, UR7 ;  /* 0x0000000700117c02 */ /* 0x000fe20008000f00 */
[----:B------:R-:W-:Y:S06]  /*1620*/  MEMBAR.ALL.GPU ;  /* 0x0000000000007992 */ /* 0x000fec000000a000 */
[----:B------:R-:W-:-:S00]  /*1630*/  ERRBAR ;  /* 0x00000000000079ab */ /* 0x000fc00000000000 */
[----:B------:R-:W-:Y:S06]  /*1640*/  CGAERRBAR ;  /* 0x00000000000075ab */ /* 0x000fec0000000000 */
[----:B------:R1:W5:Y:S02]  /*1650*/  ATOM.E.ADD.STRONG.GPU PT, R19, desc[UR12][R16.64], R19 ;  /* 0x800000131013798a */ /* 0x00036400081ef10c */
.L_x_841:
[----:B------:R-:W2:Y:S04]  /*1660*/  LD.E.STRONG.GPU R18, desc[UR12][R16.64] ;  /* 0x0000000c10127980 */ /* 0x000ea8000c10f900 */
[----:B--2---:R-:W-:Y:S01]  /*1670*/  CCTL.IVALL ;  /* 0x00000000ff00798f */ /* 0x004fe20002000000 */
[----:B------:R-:W-:Y:S05]  /*1680*/  YIELD ;  /* 0x0000000000007946 */ /* 0x000fea0003800000 */
[----:B-----5:R-:W-:-:S04]  /*1690*/  LOP3.LUT R18, R18, R19, RZ, 0x3c, !PT ;  /* 0x0000001312127212 */ /* 0x020fc800078e3cff */
[----:B------:R-:W-:-:S13]  /*16a0*/  ISETP.GT.AND P2, PT, R18, -0x1, PT ;  /* 0xffffffff1200780c */ /* 0x000fda0003f44270 */
[----:B------:R-:W-:Y:S05]  /*16b0*/  @P2 BRA `(.L_x_841) ;  /* 0xfffffffc00e82947 */ /* 0x000fea000383ffff */
.L_x_840:
[----:B------:R-:W-:Y:S05]  /*16c0*/  WARPSYNC.ALL ;  /* 0x0000000000007948 */ /* 0x000fea0003800000 */
[----:B------:R-:W-:Y:S01]  /*16d0*/  BAR.SYNC.DEFER_BLOCKING 0x0 ;  /* 0x0000000000007b1d */ /* 0x000fe20000010000 */
[C---:B-1----:R-:W-:Y:S01]  /*16e0*/  @!P1 IADD3 R17, PT, PT, R21.reuse, 0x40, RZ ;  /* 0x0000004015119810 */ /* 0x042fe20007ffe0ff */
[----:B0-----:R-:W-:-:S04]  /*16f0*/  @!P1 IMAD.WIDE.U32 R20, R21, 0x4, R22 ;  /* 0x0000000415149825 */ /* 0x001fc800078e0016 */
[----:B------:R-:W-:Y:S02]  /*1700*/  @!P1 IMAD.WIDE.U32 R22, R17, 0x4, R22 ;  /* 0x0000000411169825 */ /* 0x000fe400078e0016 */
[----:B------:R-:W0:Y:S08]  /*1710*/  LDC.64 R18, c[0x0][0x398] ;  /* 0x0000e600ff127b82 */ /* 0x000e300000000a00 */
[----:B------:R-:W1:Y:S01]  /*1720*/  LDC.64 R16, c[0x0][0x390] ;  /* 0x0000e400ff107b82 */ /* 0x000e620000000a00 */
[----:B------:R-:W2:Y:S04]  /*1730*/  @!P1 LDG.E.64 R20, desc[UR12][R20.64] ;  /* 0x0000000c14149981 */ /* 0x000ea8000c1e1b00 */
[----:B------:R-:W3:Y:S01]  /*1740*/  @!P1 LDG.E.64 R22, desc[UR12][R22.64] ;  /* 0x0000000c16169981 */ /* 0x000ee2000c1e1b00 */
[----:B0-----:R-:W-:-:S06]  /*1750*/  IMAD.WIDE.U32 R18, R34, 0x2, R18 ;  /* 0x0000000222127825 */ /* 0x001fcc00078e0012 */
[----:B------:R-:W4:Y:S01]  /*1760*/  LDG.E.64.CONSTANT R18, desc[UR12][R18.64] ;  /* 0x0000000c12127981 */ /* 0x000f22000c1e9b00 */
[----:B-1----:R-:W-:-:S06]  /*1770*/  IMAD.WIDE.U32 R16, R34, 0x2, R16 ;  /* 0x0000000222107825 */ /* 0x002fcc00078e0010 */
[----:B------:R-:W5:Y:S01]  /*1780*/  LDG.E.64.CONSTANT R16, desc[UR12][R16.64] ;  /* 0x0000000c10107981 */ /* 0x000f62000c1e9b00 */
[----:B------:R-:W-:Y:S01]  /*1790*/  HFMA2 R24, -RZ, RZ, 0, 0 ;  /* 0x00000000ff187431 */ /* 0x000fe200000001ff */
[----:B------:R-:W-:Y:S01]  /*17a0*/  BSSY.RECONVERGENT B0, `(.L_x_842) ;  /* 0x000003b000007945 */ /* 0x000fe20003800200 */
[----:B--2---:R-:W-:-:S04]  /*17b0*/  @!P1 FADD.FTZ R25, RZ, R20 ;  /* 0x00000014ff199221 */ /* 0x004fc80000010000 */
[----:B---3--:R-:W-:Y:S01]  /*17c0*/  @!P1 FADD.FTZ R24, R22, R25 ;  /* 0x0000001916189221 */ /* 0x008fe20000010000 */
[----:B------:R-:W-:Y:S01]  /*17d0*/  @!P1 FADD.FTZ R22, RZ, R21 ;  /* 0x00000015ff169221 */ /* 0x000fe20000010000 */
[----:B------:R-:W-:-:S03]  /*17e0*/  MOV R20, RZ ;  /* 0x000000ff00147202 */ /* 0x000fc60000000f00 */
        /* <DEDUP_REMOVED lines=21> */
[----:B0-----:R-:W-:Y:S01]  /*1940*/  FADD.FTZ R20, R24, R21 ;  /* 0x0000001518147221 */ /* 0x001fe20000010000 */
[----:B------:R-:W-:-:S03]  /*1950*/  @!P1 MOV R21, 0x400 ;  /* 0x0000040000159802 */ /* 0x000fc60000000f00 */
[----:B------:R-:W-:Y:S01]  /*1960*/  @!P1 FMUL.FTZ R20, R20, 3.2552085031056776643e-05 ;  /* 0x3808888914149820 */ /* 0x000fe20000410000 */
[----:B--2---:R-:W-:Y:S01]  /*1970*/  FADD.FTZ R26, R23, R22 ;  /* 0x00000016171a7221 */ /* 0x004fe20000010000 */
[----:B------:R-:W-:Y:S02]  /*1980*/  @!P1 VIADD R22, R21, 0x1680 ;  /* 0x0000168015169836 */ /* 0x000fe40000000000 */
[----:B------:R-:W-:-:S04]  /*1990*/  @!P1 FMUL.FTZ R21, R20, R20 ;  /* 0x0000001414159220 */ /* 0x000fc80000410000 */
[----:B------:R-:W-:Y:S01]  /*19a0*/  @!P1 FFMA.FTZ R21, R26, 3.2552085031056776643e-05, -R21 ;  /* 0x380888891a159823 */ /* 0x000fe20000010815 */
[----:B-1----:R-:W-:-:S04]  /*19b0*/  @!P1 LEA R25, R29, R22, 0x18 ;  /* 0x000000161d199211 */ /* 0x002fc800078ec0ff */
[----:B------:R-:W-:Y:S02]  /*19c0*/  @!P1 LEA.HI R22, R8, R25, RZ, 0x1e ;  /* 0x0000001908169211 */ /* 0x000fe400078ff0ff */
[----:B------:R-:W-:-:S05]  /*19d0*/  @!P1 FMNMX.FTZ R21, RZ, R21, !PT ;  /* 0x00000015ff159209 */ /* 0x000fca0007810000 */
[----:B------:R0:W-:Y:S01]  /*19e0*/  @!P1 STS.64 [R22], R20 ;  /* 0x0000001416009388 */ /* 0x0001e20000000a00 */
[----:B-----5:R-:W-:Y:S02]  /*19f0*/  PRMT R25, R17, 0x7632, R25 ;  /* 0x0000763211197816 */ /* 0x020fe40000000019 */
[----:B----4-:R-:W-:Y:S02]  /*1a00*/  PRMT R24, R18, 0x7632, R24 ;  /* 0x0000763212187816 */ /* 0x010fe40000000018 */
[----:B------:R-:W-:Y:S01]  /*1a10*/  PRMT R26, R19, 0x7632, R26 ;  /* 0x00007632131a7816 */ /* 0x000fe2000000001a */
[----:B------:R-:W-:Y:S06]  /*1a20*/  BAR.SYNC.DEFER_BLOCKING 0x0 ;  /* 0x0000000000007b1d */ /* 0x000fec0000010000 */
[----:B------:R-:W-:Y:S05]  /*1a30*/  @P0 BRA `(.L_x_843) ;  /* 0x0000000000440947 */ /* 0x000fea0003800000 */
[----:B------:R-:W1:Y:S01]  /*1a40*/  S2UR UR7, SR_CgaCtaId ;  /* 0x00000000000779c3 */ /* 0x000e620000008800 */
[----:B------:R-:W-:Y:S01]  /*1a50*/  UMOV UR6, 0x400 ;  /* 0x0000040000067882 */ /* 0x000fe20000000000 */
[----:B0-----:R-:W-:Y:S01]  /*1a60*/  IADD3 R22, PT, PT, R8, UR11, RZ ;  /* 0x0000000b08167c10 */ /* 0x001fe2000fffe0ff */
[----:B------:R-:W-:Y:S01]  /*1a70*/  UIADD3 UR6, UPT, UPT, UR6, 0x1680, URZ ;  /* 0x0000168006067890 */ /* 0x000fe2000fffe0ff */
[----:B------:R-:W-:Y:S02]  /*1a80*/  MOV R23, UR16 ;  /* 0x0000001000177c02 */ /* 0x000fe40008000f00 */
[----:B------:R-:W-:Y:S02]  /*1a90*/  SHF.L.U32 R22, R22, 0x1, RZ ;  /* 0x0000000116167819 */ /* 0x000fe400000006ff */
[----:B------:R-:W-:Y:S02]  /*1aa0*/  MOV R28, UR16 ;  /* 0x00000010001c7c02 */ /* 0x000fe40008000f00 */
[----:B------:R-:W-:-:S02]  /*1ab0*/  LEA R23, P1, R23, R22, 0x5 ;  /* 0x0000001617177211 */ /* 0x000fc400078228ff */
[----:B------:R-:W-:-:S04]  /*1ac0*/  MOV R27, UR17 ;  /* 0x00000011001b7c02 */ /* 0x000fc80008000f00 */
        /* <DEDUP_REMOVED lines=8> */
.L_x_843:
[----:B------:R-:W-:Y:S05]  /*1b50*/  BSYNC.RECONVERGENT B0 ;  /* 0x0000000000007941 */ /* 0x000fea0003800200 */
.L_x_842:
[----:B------:R-:W2:Y:S01]  /*1b60*/  S2UR UR7, SR_CgaCtaId ;  /* 0x00000000000779c3 */ /* 0x000ea20000008800 */
[----:B------:R-:W-:Y:S01]  /*1b70*/  UMOV UR6, 0x400 ;  /* 0x0000040000067882 */ /* 0x000fe20000000000 */
[----:B------:R-:W-:Y:S01]  /*1b80*/  IMAD.HI.U32 R34, R34, -0x77777777, RZ ;  /* 0x8888888922227827 */ /* 0x000fe200078e00ff */
[----:B------:R-:W-:Y:S01]  /*1b90*/  UIADD3 UR6, UPT, UPT, UR6, 0x1680, URZ ;  /* 0x0000168006067890 */ /* 0x000fe2000fffe0ff */
[----:B01----:R-:W-:Y:S01]  /*1ba0*/  SHF.L.U32 R22, R19, 0x10, RZ ;  /* 0x0000001013167819 */ /* 0x003fe200000006ff */
[----:B------:R-:W-:Y:S01]  /*1bb0*/  ULOP3.LUT UR4, UR4, 0x1, URZ, 0x3c, !UPT ;  /* 0x0000000104047892 */ /* 0x000fe2000f8e3cff */
[----:B------:R-:W-:Y:S02]  /*1bc0*/  SHF.L.U32 R19, R18, 0x10, RZ ;  /* 0x0000001012137819 */ /* 0x000fe400000006ff */
[----:B------:R-:W-:Y:S02]  /*1bd0*/  LEA.HI R34, R34, -UR11, RZ, 0x1a ;  /* 0x8000000b22227c11 */ /* 0x000fe4000f8fd0ff */
[----:B------:R-:W-:-:S02]  /*1be0*/  SHF.L.U32 R26, R26, 0x10, RZ ;  /* 0x000000101a1a7819 */ /* 0x000fc400000006ff */
[----:B------:R-:W-:Y:S02]  /*1bf0*/  SHF.L.U32 R17, R17, 0x10, RZ ;  /* 0x0000001011117819 */ /* 0x000fe400000006ff */
[----:B------:R-:W-:Y:S02]  /*1c00*/  PRMT R27, R16, 0x7632, R27 ;  /* 0x00007632101b7816 */ /* 0x000fe4000000001b */
[----:B------:R-:W-:Y:S02]  /*1c10*/  SHF.L.U32 R24, R24, 0x10, RZ ;  /* 0x0000001018187819 */ /* 0x000fe400000006ff */
[----:B------:R-:W-:Y:S01]  /*1c20*/  SHF.L.U32 R27, R27, 0x10, RZ ;  /* 0x000000101b1b7819 */ /* 0x000fe200000006ff */
[----:B--2---:R-:W-:-:S06]  /*1c30*/  ULEA UR6, UR7, UR6, 0x18 ;  /* 0x0000000607067291 */ /* 0x004fcc000f8ec0ff */
[----:B------:R-:W-:-:S05]  /*1c40*/  LEA R20, R34, UR6, 0x3 ;  /* 0x0000000622147c11 */ /* 0x000fca000f8e18ff */
[----:B------:R-:W0:Y:S01]  /*1c50*/  LDCU UR6, c[0x0][0x3a0] ;  /* 0x00007400ff0677ac */ /* 0x000e220008000800 */
[----:B------:R-:W0:Y:S02]  /*1c60*/  LDS.64 R20, [R20] ;  /* 0x0000000014147984 */ /* 0x000e240000000a00 */
[----:B0-----:R-:W-:Y:S01]  /*1c70*/  FADD.FTZ R21, R21, UR6 ;  /* 0x0000000615157e21 */ /* 0x001fe20008010000 */
[--C-:B------:R-:W-:Y:S01]  /*1c80*/  FADD.FTZ R28, R7, -R20.reuse ;  /* 0x80000014071c7221 */ /* 0x100fe20000010000 */
[--C-:B------:R-:W-:Y:S01]  /*1c90*/  FADD.FTZ R30, R3, -R20.reuse ;  /* 0x80000014031e7221 */ /* 0x100fe20000010000 */
[--C-:B------:R-:W-:Y:S01]  /*1ca0*/  FADD.FTZ R32, R5, -R20.reuse ;  /* 0x8000001405207221 */ /* 0x100fe20000010000 */
[----:B------:R-:W0:Y:S02]  /*1cb0*/  LDCU.64 UR6, c[0x0][0x380] ;  /* 0x00007000ff0677ac */ /* 0x000e240008000a00 */
[----:B------:R-:W1:Y:S01]  /*1cc0*/  MUFU.RSQ R21, R21 ;  /* 0x0000001500157308 */ /* 0x000e620000001400 */
[----:B0-----:R-:W-:Y:S01]  /*1cd0*/  IADD3 R2, P1, PT, R2, UR6, RZ ;  /* 0x0000000602027c10 */ /* 0x001fe2000ff3e0ff */
[----:B-1----:R-:W-:Y:S01]  /*1ce0*/  FMUL.FTZ R7, R21, R28 ;  /* 0x0000001c15077220 */ /* 0x002fe20000410000 */
[----:B------:R-:W-:Y:S01]  /*1cf0*/  FADD.FTZ R28, R9, -R20 ;  /* 0x80000014091c7221 */ /* 0x000fe20000010000 */
[----:B------:R-:W-:Y:S01]  /*1d00*/  SHF.L.U32 R9, R25, 0x10, RZ ;  /* 0x0000001019097819 */ /* 0x000fe200000006ff */
[----:B------:R-:W-:Y:S01]  /*1d10*/  FMUL.FTZ R30, R21, R30 ;  /* 0x0000001e151e7220 */ /* 0x000fe20000410000 */
[----:B------:R-:W-:Y:S01]  /*1d20*/  FFMA.FTZ R7, R7, R17, R22 ;  /* 0x0000001107077223 */ /* 0x000fe20000010016 */
[----:B------:R-:W-:Y:S01]  /*1d30*/  FMUL.FTZ R25, R21, R28 ;  /* 0x0000001c15197220 */ /* 0x000fe20000410000 */
[----:B------:R-:W-:-:S02]  /*1d40*/  SHF.L.U32 R28, R16, 0x10, RZ ;  /* 0x00000010101c7819 */ /* 0x000fc400000006ff */
[----:B------:R-:W-:Y:S01]  /*1d50*/  FMUL.FTZ R23, R7, -1.4426950216293334961 ;  /* 0xbfb8aa3b07177820 */ /* 0x000fe20000410000 */
[----:B------:R-:W-:Y:S01]  /*1d60*/  FFMA.FTZ R18, R25, R9, R26 ;  /* 0x0000000919127223 */ /* 0x000fe2000001001a */
[----:B------:R-:W-:Y:S01]  /*1d70*/  FMUL.FTZ R25, R21, R32 ;  /* 0x0000002015197220 */ /* 0x000fe20000410000 */
[--C-:B------:R-:W-:Y:S01]  /*1d80*/  FFMA.FTZ R5, R30, R28, R19.reuse ;  /* 0x0000001c1e057223 */ /* 0x100fe20000010013 */
[--C-:B------:R-:W-:Y:S01]  /*1d90*/  FADD.FTZ R30, R11, -R20.reuse ;  /* 0x800000140b1e7221 */ /* 0x100fe20000010000 */
[----:B------:R-:W-:Y:S01]  /*1da0*/  FADD.FTZ R32, R13, -R20 ;  /* 0x800000140d207221 */ /* 0x000fe20000010000 */
[----:B------:R-:W-:Y:S01]  /*1db0*/  FFMA.FTZ R11, R25, R27, R24 ;  /* 0x0000001b190b7223 */ /* 0x000fe20000010018 */
[----:B------:R0:W1:Y:S01]  /*1dc0*/  MUFU.EX2 R3, R23 ;  /* 0x0000001700037308 */ /* 0x0000620000000800 */
[C---:B------:R-:W-:Y:S01]  /*1dd0*/  FMUL.FTZ R30, R21.reuse, R30 ;  /* 0x0000001e151e7220 */ /* 0x040fe20000410000 */
[----:B------:R-:W-:Y:S01]  /*1de0*/  FMUL.FTZ R13, R21, R32 ;  /* 0x00000020150d7220 */ /* 0x000fe20000410000 */
[--C-:B------:R-:W-:Y:S01]  /*1df0*/  FADD.FTZ R32, R33, -R20.reuse ;  /* 0x8000001421207221 */ /* 0x100fe20000010000 */
[----:B------:R-:W-:Y:S01]  /*1e00*/  FMUL.FTZ R16, R18, -1.4426950216293334961 ;  /* 0xbfb8aa3b12107820 */ /* 0x000fe20000410000 */
[----:B------:R-:W-:Y:S01]  /*1e10*/  FFMA.FTZ R19, R28, R30, R19 ;  /* 0x0000001e1c137223 */ /* 0x000fe20000010013 */
[----:B------:R-:W-:Y:S01]  /*1e20*/  FADD.FTZ R30, R15, -R20 ;  /* 0x800000140f1e7221 */ /* 0x000fe20000010000 */
[----:B------:R-:W-:Y:S01]  /*1e30*/  FMUL.FTZ R32, R21, R32 ;  /* 0x0000002015207220 */ /* 0x000fe20000410000 */
[----:B------:R-:W-:Y:S01]  /*1e40*/  FFMA.FTZ R13, R27, R13, R24 ;  /* 0x0000000d1b0d7223 */ /* 0x000fe20000010018 */
[----:B0-----:R-:W-:Y:S01]  /*1e50*/  FMUL.FTZ R23, R5, -1.4426950216293334961 ;  /* 0xbfb8aa3b05177820 */ /* 0x001fe20000410000 */
[----:B------:R-:W-:Y:S01]  /*1e60*/  FMUL.FTZ R30, R21, R30 ;  /* 0x0000001e151e7220 */ /* 0x000fe20000410000 */
[----:B------:R-:W-:Y:S01]  /*1e70*/  FFMA.FTZ R9, R9, R32, R26 ;  /* 0x0000002009097223 */ /* 0x000fe2000001001a */
[----:B------:R-:W-:Y:S01]  /*1e80*/  FMUL.FTZ R25, R11, -1.4426950216293334961 ;  /* 0xbfb8aa3b0b197820 */ /* 0x000fe20000410000 */
[----:B------:R-:W-:Y:S01]  /*1e90*/  FMUL.FTZ R24, R13, -1.4426950216293334961 ;  /* 0xbfb8aa3b0d187820 */ /* 0x000fe20000410000 */
[----:B------:R-:W-:Y:S01]  /*1ea0*/  FFMA.FTZ R17, R17, R30, R22 ;  /* 0x0000001e11117223 */ /* 0x000fe20000010016 */
[----:B------:R-:W-:Y:S01]  /*1eb0*/  FMUL.FTZ R21, R9, -1.4426950216293334961 ;  /* 0xbfb8aa3b09157820 */ /* 0x000fe20000410000 */
[----:B------:R-:W-:Y:S01]  /*1ec0*/  FMUL.FTZ R28, R19, -1.4426950216293334961 ;  /* 0xbfb8aa3b131c7820 */ /* 0x000fe20000410000 */
[----:B------:R-:W0:Y:S01]  /*1ed0*/  MUFU.EX2 R20, R24 ;  /* 0x0000001800147308 */ /* 0x000e220000000800 */
[----:B------:R-:W-:Y:S01]  /*1ee0*/  FMUL.FTZ R27, R17, -1.4426950216293334961 ;  /* 0xbfb8aa3b111b7820 */ /* 0x000fe20000410000 */
[----:B-1----:R-:W-:-:S06]  /*1ef0*/  FADD.FTZ R3, R3, 1 ;  /* 0x3f80000003037421 */ /* 0x002fcc0000010000 */
[----:B------:R-:W1:Y:S08]  /*1f00*/  MUFU.EX2 R16, R16 ;  /* 0x0000001000107308 */ /* 0x000e700000000800 */
[----:B------:R-:W2:Y:S01]  /*1f10*/  MUFU.EX2 R23, R23 ;  /* 0x0000001700177308 */ /* 0x000ea20000000800 */
[----:B0-----:R-:W-:-:S07]  /*1f20*/  FADD.FTZ R20, R20, 1 ;  /* 0x3f80000014147421 */ /* 0x001fce0000010000 */
[----:B------:R-:W0:Y:S01]  /*1f30*/  MUFU.EX2 R25, R25 ;  /* 0x0000001900197308 */ /* 0x000e220000000800 */
[----:B-1----:R-:W-:-:S07]  /*1f40*/  FADD.FTZ R16, R16, 1 ;  /* 0x3f80000010107421 */ /* 0x002fce0000010000 */
[----:B------:R-:W1:Y:S01]  /*1f50*/  MUFU.EX2 R15, R28 ;  /* 0x0000001c000f7308 */ /* 0x000e620000000800 */
[----:B--2---:R-:W-:-:S07]  /*1f60*/  FADD.FTZ R23, R23, 1 ;  /* 0x3f80000017177421 */ /* 0x004fce0000010000 */
[----:B------:R-:W2:Y:S01]  /*1f70*/  MUFU.EX2 R27, R27 ;  /* 0x0000001b001b7308 */ /* 0x000ea20000000800 */
[----:B0-----:R-:W-:-:S07]  /*1f80*/  FADD.FTZ R25, R25, 1 ;  /* 0x3f80000019197421 */ /* 0x001fce0000010000 */
[----:B------:R-:W0:Y:S01]  /*1f90*/  MUFU.EX2 R21, R21 ;  /* 0x0000001500157308 */ /* 0x000e220000000800 */
[----:B-1----:R-:W-:-:S07]  /*1fa0*/  FADD.FTZ R15, R15, 1 ;  /* 0x3f8000000f0f7421 */ /* 0x002fce0000010000 */
[----:B------:R1:W3:Y:S01]  /*1fb0*/  MUFU.RCP R22, R3 ;  /* 0x0000000300167308 */ /* 0x0002e20000001000 */
[----:B--2---:R-:W-:-:S07]  /*1fc0*/  FADD.FTZ R27, R27, 1 ;  /* 0x3f8000001b1b7421 */ /* 0x004fce0000010000 */
[----:B------:R-:W2:Y:S01]  /*1fd0*/  MUFU.RCP R29, R16 ;  /* 0x00000010001d7308 */ /* 0x000ea20000001000 */
[----:B0-----:R-:W-:Y:S01]  /*1fe0*/  FADD.FTZ R21, R21, 1 ;  /* 0x3f80000015157421 */ /* 0x001fe20000010000 */
[----:B-1----:R-:W-:Y:S02]  /*1ff0*/  IADD3.X R3, PT, PT, R4, UR7, RZ, P1, !PT ;  /* 0x0000000704037c10 */ /* 0x002fe40008ffe4ff */
[----:B------:R-:W-:-:S04]  /*2000*/  ISETP.LE.U32.AND P1, PT, R6, UR9, PT ;  /* 0x0000000906007c0c */ /* 0x000fc8000bf23070 */
[----:B------:R0:W1:Y:S01]  /*2010*/  MUFU.RCP R24, R23 ;  /* 0x0000001700187308 */ /* 0x0000620000001000 */
[----:B---3--:R-:W-:-:S07]  /*2020*/  FMUL.FTZ R22, R7, R22 ;  /* 0x0000001607167220 */ /* 0x008fce0000410000 */
[----:B------:R-:W3:Y:S01]  /*2030*/  MUFU.RCP R26, R25 ;  /* 0x00000019001a7308 */ /* 0x000ee20000001000 */
[----:B--2---:R-:W-:-:S05]  /*2040*/  FMUL.FTZ R7, R18, R29 ;  /* 0x0000001d12077220 */ /* 0x004fca0000410000 */
[----:B0-----:R-:W-:Y:S02]  /*2050*/  F2FP.BF16.F32.PACK_AB R23, R7, R22 ;  /* 0x000000160717723e */ /* 0x001fe400000010ff */
[----:B------:R-:W0:Y:S01]  /*2060*/  MUFU.RCP R20, R20 ;  /* 0x0000001400147308 */ /* 0x000e220000001000 */
[----:B-1----:R-:W-:-:S07]  /*2070*/  FMUL.FTZ R5, R5, R24 ;  /* 0x0000001805057220 */ /* 0x002fce0000410000 */
[----:B------:R-:W1:Y:S01]  /*2080*/  MUFU.RCP R28, R15 ;  /* 0x0000000f001c7308 */ /* 0x000e620000001000 */
[----:B---3--:R-:W-:-:S05]  /*2090*/  FMUL.FTZ R16, R11, R26 ;  /* 0x0000001a0b107220 */ /* 0x008fca0000410000 */
[----:B------:R-:W-:Y:S02]  /*20a0*/  F2FP.BF16.F32.PACK_AB R22, R16, R5 ;  /* 0x000000051016723e */ /* 0x000fe400000010ff */
[----:B------:R-:W2:Y:S01]  /*20b0*/  MUFU.RCP R30, R27 ;  /* 0x0000001b001e7308 */ /* 0x000ea20000001000 */
[----:B0-----:R-:W-:Y:S01]  /*20c0*/  FMUL.FTZ R18, R13, R20 ;  /* 0x000000140d127220 */ /* 0x001fe20000410000 */
[----:B------:R-:W-:Y:S01]  /*20d0*/  MOV R5, UR5 ;  /* 0x0000000500057c02 */ /* 0x000fe20008000f00 */
[----:B------:R0:W-:Y:S03]  /*20e0*/  STG.E.64 desc[UR12][R2.64], R22 ;  /* 0x0000001602007986 */ /* 0x0001e6000c101b0c */
[----:B------:R-:W-:Y:S02]  /*20f0*/  ISETP.GE.AND.EX P1, PT, R5, R0, PT, P1 ;  /* 0x000000000500720c */ /* 0x000fe40003f26310 */
[----:B------:R-:W3:Y:S01]  /*2100*/  MUFU.RCP R32, R21 ;  /* 0x0000001500207308 */ /* 0x000ee20000001000 */
[----:B-1----:R-:W-:-:S05]  /*2110*/  FMUL.FTZ R19, R19, R28 ;  /* 0x0000001c13137220 */ /* 0x002fca0000410000 */
[----:B------:R-:W-:Y:S01]  /*2120*/  F2FP.BF16.F32.PACK_AB R16, R18, R19 ;  /* 0x000000131210723e */ /* 0x000fe200000010ff */
[----:B--2---:R-:W-:Y:S01]  /*2130*/  FMUL.FTZ R17, R17, R30 ;  /* 0x0000001e11117220 */ /* 0x004fe20000410000 */
[----:B---3--:R-:W-:-:S05]  /*2140*/  FMUL.FTZ R20, R9, R32 ;  /* 0x0000002009147220 */ /* 0x008fca0000410000 */
[----:B------:R-:W-:-:S05]  /*2150*/  F2FP.BF16.F32.PACK_AB R17, R20, R17 ;  /* 0x000000111411723e */ /* 0x000fca00000010ff */
[----:B------:R0:W-:Y:S01]  /*2160*/  STG.E.64 desc[UR12][R2.64+0x1e00], R16 ;  /* 0x001e001002007986 */ /* 0x0001e2000c101b0c */
[----:B------:R-:W-:Y:S05]  /*2170*/  @!P1 BRA `(.L_x_844) ;  /* 0xffffffe000309947 */ /* 0x000fea000383ffff */
[----:B------:R-:W-:Y:S05]  /*2180*/  EXIT ;  /* 0x000000000000794d */ /* 0x000fea0003800000 */
.L_x_845:
        /* <DEDUP_REMOVED lines=15> */
.L_x_1859:


//--------------------- .text._ZN13group_norm_v214gn_cuda_kernelI13__nv_bfloat16Li480ELi1ELi16ELi120ELi256ELb1ELi8ELi960ELi960ELi4ELb1ELi4ELb0ELb0ENS_16CompileConditionILi1000EEEEEvPT_PKS4_S7_S7_flPfS8_Pj --------------------------
	.section	.text._ZN13group_norm_v214gn_cuda_kernelI13__nv_bfloat16Li480ELi1ELi16ELi120ELi256ELb1ELi8ELi960ELi960ELi4ELb1ELi4ELb0ELb0ENS_16CompileConditionILi1000EEEEEvPT_PKS4_S7_S7_flPfS8_Pj,"ax",@progbits
	.align	128
        .global         _ZN13group_norm_v214gn_cuda_kernelI13__nv_bfloat16Li480ELi1ELi16ELi120ELi256ELb1ELi8ELi960ELi960ELi4ELb1ELi4ELb0ELb0ENS_16CompileConditionILi1000EEEEEvPT_PKS4_S7_S7_flPfS8_Pj
        .type           _ZN13group_norm_v214gn_cuda_kernelI13__nv_bfloat16Li480ELi1ELi16ELi120ELi256ELb1ELi8ELi960ELi960ELi4ELb1ELi4ELb0ELb0ENS_16CompileConditionILi1000EEEEEvPT_PKS4_S7_S7_flPfS8_Pj,@function
        .size           _ZN13group_norm_v214gn_cuda_kernelI13__nv_bfloat16Li480ELi1ELi16ELi120ELi256ELb1ELi8ELi960ELi960ELi4ELb1ELi4ELb0ELb0ENS_16CompileConditionILi1000EEEEEvPT_PKS4_S7_S7_flPfS8_Pj,(.L_x_1860 - _ZN13group_norm_v214gn_cuda_kernelI13__nv_bfloat16Li480ELi1ELi16ELi120ELi256ELb1ELi8ELi960ELi960ELi4ELb1ELi4ELb0ELb0ENS_16CompileConditionILi1000EEEEEvPT_PKS4_S7_S7_flPfS8_Pj)
        .other          _ZN13group_norm_v214gn_cuda_kernelI13__nv_bfloat16Li480ELi1ELi16ELi120ELi256ELb1ELi8ELi960ELi960ELi4ELb1ELi4ELb0ELb0ENS_16CompileConditionILi1000EEEEEvPT_PKS4_S7_S7_flPfS8_Pj,@"STO_CUDA_ENTRY STV_DEFAULT"
_ZN13group_norm_v214gn_cuda_kernelI13__nv_bfloat16Li480ELi1ELi16ELi120ELi256ELb1ELi8ELi960ELi960ELi4ELb1ELi4ELb0ELb0ENS_16CompileConditionILi1000EEEEEvPT_PKS4_S7_S7_flPfS8_Pj:
.text._ZN13group_norm_v214gn_cuda_kernelI13__nv_bfloat16Li480ELi1ELi16ELi120ELi256ELb1ELi8ELi960ELi960ELi4ELb1ELi4ELb0ELb0ENS_16CompileConditionILi1000EEEEEvPT_PKS4_S7_S7_flPfS8_Pj:
        /* <DEDUP_REMOVED lines=25> */
[----:B------:R-:W-:Y:S01]  /*0190*/  LEA.HI R5, R2, R3, RZ, 0x1f ;  /* 0x0000000302057211 */ /* 0x000fe200078ff8ff */
[----:B------:R-:W0:Y:S01]  /*01a0*/  LDCU.64 UR6, c[0x0][0x358] ;  /* 0x00006b00ff0677ac */ /* 0x000e220008000a00 */
[----:B--2---:R-:W-:Y:S01]  /*01b0*/  SHF.L.U32 R39, R40, 0x3, RZ ;  /* 0x0000000328277819 */ /* 0x004fe200000006ff */
[----:B------:R-:W-:Y:S01]  /*01c0*/  IMAD R37, R4, 0x8889, RZ ;  /* 0x0000888904257824 */ /* 0x000fe200078e02ff */
[----:B------:R-:W-:Y:S01]  /*01d0*/  SHF.L.U32 R4, R2, 0x3, RZ ;  /* 0x0000000302047819 */ /* 0x000fe200000006ff */
[----:B------:R-:W-:Y:S01]  /*01e0*/  IMAD R5, R5, 0x78, -R36 ;  /* 0x0000007805057824 */ /* 0x000fe200078e0a24 */
[----:B----4-:R-:W-:Y:S01]  /*01f0*/  ISETP.EQ.U32.AND P1, PT, R46, RZ, PT ;  /* 0x000000ff2e00720c */ /* 0x010fe20003f22070 */
[----:B-----5:R-:W-:Y:S01]  /*0200*/  IMAD.WIDE.U32 R104, R0, 0x4, R104 ;  /* 0x0000000400687825 */ /* 0x020fe200078e0068 */
[----:B------:R-:W-:-:S02]  /*0210*/  SHF.R.U32.HI R37, RZ, 0x17, R37 ;  /* 0x00000017ff257819 */ /* 0x000fc40000011625 */
[C---:B------:R-:W-:Y:S02]  /*0220*/  IADD3 R11, PT, PT, R5.reuse, 0xc, RZ ;  /* 0x0000000c050b7810 */ /* 0x040fe40007ffe0ff */
[C---:B------:R-:W-:Y:S02]  /*0230*/  IADD3 R17, PT, PT, R5.reuse, 0x18, RZ ;  /* 0x0000001805117810 */ /* 0x040fe40007ffe0ff */
[----:B------:R-:W-:Y:S02]  /*0240*/  IADD3 R29, PT, PT, R5, 0x30, RZ ;  /* 0x00000030051d7810 */ /* 0x000fe40007ffe0ff */
[----:B------:R-:W-:Y:S02]  /*0250*/  SHF.R.U32.HI R6, RZ, 0x2, R5 ;  /* 0x00000002ff067819 */ /* 0x000fe40000011605 */
[----:B------:R-:W-:Y:S02]  /*0260*/  PRMT R73, R37, 0x9910, RZ ;  /* 0x0000991025497816 */ /* 0x000fe400000000ff */
[----:B------:R-:W-:-:S02]  /*0270*/  IADD3 R25, PT, PT, R5, 0x28, RZ ;  /* 0x0000002805197810 */ /* 0x000fc40007ffe0ff */
[C---:B------:R-:W-:Y:S02]  /*0280*/  LOP3.LUT R7, R5.reuse, 0x4, RZ, 0xfc, !PT ;  /* 0x0000000405077812 */ /* 0x040fe400078efcff */
[----:B------:R-:W-:Y:S02]  /*0290*/  SHF.R.U32.HI R12, RZ, 0x2, R11 ;  /* 0x00000002ff0c7819 */ /* 0x000fe4000001160b */
[----:B------:R-:W-:Y:S02]  /*02a0*/  SHF.R.U32.HI R18, RZ, 0x2, R17 ;  /* 0x00000002ff127819 */ /* 0x000fe40000011611 */
[C---:B------:R-:W-:Y:S01]  /*02b0*/  IADD3 R9, PT, PT, R5.reuse, 0x8, RZ ;  /* 0x0000000805097810 */ /* 0x040fe20007ffe0ff */
[--C-:B------:R-:W-:Y:S01]  /*02c0*/  IMAD R11, R12, 0x18, R35.reuse ;  /* 0x000000180c0b7824 */ /* 0x100fe200078e0223 */
[C---:B------:R-:W-:Y:S01]  /*02d0*/  IADD3 R13, PT, PT, R5.reuse, 0x10, RZ ;  /* 0x00000010050d7810 */ /* 0x040fe20007ffe0ff */
[----:B------:R-:W-:Y:S01]  /*02e0*/  IMAD R17, R18, 0x18, R35 ;  /* 0x0000001812117824 */ /* 0x000fe200078e0223 */
        /* <DEDUP_REMOVED lines=21> */
[----:B------:R-:W-:Y:S01]  /*0440*/  IADD3 R71, PT, PT, R5, 0x74, RZ ;  /* 0x0000007405477810 */ /* 0x000fe20007ffe0ff */
[----:B------:R-:W-:Y:S01]  /*0450*/  IMAD R5, R6, 0x18, R35 ;  /* 0x0000001806057824 */ /* 0x000fe200078e0223 */
[----:B------:R-:W-:Y:S01]  /*0460*/  SHF.R.U32.HI R30, RZ, 0x2, R29 ;  /* 0x00000002ff1e7819 */ /* 0x000fe2000001161d */
[----:B------:R-:W-:Y:S01]  /*0470*/  IMAD R6, R73, 0xf0, RZ ;  /* 0x000000f049067824 */ /* 0x000fe200078e02ff */
[----:B------:R-:W-:Y:S02]  /*0480*/  SHF.R.U32.HI R26, RZ, 0x2, R25 ;  /* 0x00000002ff1a7819 */ /* 0x000fe40000011619 */
[----:B------:R-:W-:Y:S01]  /*0490*/  SHF.R.U32.HI R8, RZ, 0x2, R7 ;  /* 0x00000002ff087819 */ /* 0x000fe20000011607 */
[--C-:B------:R-:W-:Y:S01]  /*04a0*/  IMAD R29, R30, 0x18, R35.reuse ;  /* 0x000000181e1d7824 */ /* 0x100fe200078e0223 */
[----:B------:R-:W-:Y:S01]  /*04b0*/  LOP3.LUT R34, R4, 0x8, RZ, 0xc0, !PT ;  /* 0x0000000804227812 */ /* 0x000fe200078ec0ff */
[--C-:B------:R-:W-:Y:S01]  /*04c0*/  IMAD R25, R26, 0x18, R35.reuse ;  /* 0x000000181a197824 */ /* 0x100fe200078e0223 */
[----:B------:R-:W-:Y:S01]  /*04d0*/  IADD3 R26, PT, PT, RZ, -R6, RZ ;  /* 0x80000006ff1a7210 */ /* 0x000fe20007ffe0ff */
[----:B------:R-:W-:Y:S01]  /*04e0*/  IMAD R7, R8, 0x18, R35 ;  /* 0x0000001808077824 */ /* 0x000fe200078e0223 */
[----:B------:R-:W-:-:S02]  /*04f0*/  SHF.R.U32.HI R44, RZ, 0x2, R41 ;  /* 0x00000002ff2c7819 */ /* 0x000fc40000011629 */
[----:B------:R-:W-:Y:S02]  /*0500*/  IADD3 R8, PT, PT, R34, R11, RZ ;  /* 0x0000000b22087210 */ /* 0x000fe40007ffe0ff */
[----:B------:R-:W-:Y:S01]  /*0510*/  SHF.R.U32.HI R32, RZ, 0x2, R31 ;  /* 0x00000002ff207819 */ /* 0x000fe2000001161f */
[--C-:B------:R-:W-:Y:S01]  /*0520*/  IMAD R41, R44, 0x18, R35.reuse ;  /* 0x000000182c297824 */ /* 0x100fe200078e0223 */
[C---:B------:R-:W-:Y:S02]  /*0530*/  IADD3 R11, PT, PT, R34.reuse, R17, RZ ;  /* 0x00000011220b7210 */ /* 0x040fe40007ffe0ff */
[----:B------:R-:W-:Y:S01]  /*0540*/  IADD3 R17, PT, PT, R34, R29, RZ ;  /* 0x0000001d22117210 */ /* 0x000fe20007ffe0ff */
[----:B------:R-:W-:Y:S01]  /*0550*/  IMAD R31, R32, 0x18, R35 ;  /* 0x00000018201f7824 */ /* 0x000fe200078e0223 */
[----:B------:R-:W-:Y:S02]  /*0560*/  PRMT R29, R26, 0x7710, RZ ;  /* 0x000077101a1d7816 */ /* 0x000fe400000000ff */
[----:B------:R-:W-:-:S02]  /*0570*/  SHF.R.U32.HI R20, RZ, 0x2, R19 ;  /* 0x00000002ff147819 */ /* 0x000fc40000011613 */
[----:B------:R-:W-:Y:S02]  /*0580*/  IADD3 R32, PT, PT, R29, R2, RZ ;  /* 0x000000021d207210 */ /* 0x000fe40007ffe0ff */
[----:B------:R-:W-:Y:S01]  /*0590*/  SHF.R.U32.HI R42, RZ, 0x2, R33 ;  /* 0x00000002ff2a7819 */ /* 0x000fe20000011621 */
[--C-:B------:R-:W-:Y:S01]  /*05a0*/  IMAD R19, R20, 0x18, R35.reuse ;  /* 0x0000001814137824 */ /* 0x100fe200078e0223 */
[----:B------:R-:W-:Y:S02]  /*05b0*/  IADD3 R20, PT, PT, R34, R41, RZ ;  /* 0x0000002922147210 */ /* 0x000fe40007ffe0ff */
[----:B------:R-:W-:Y:S01]  /*05c0*/  LOP3.LUT R41, R32, 0xffff, RZ, 0xc0, !PT ;  /* 0x0000ffff20297812 */ /* 0x000fe200078ec0ff */
        /* <DEDUP_REMOVED lines=40> */
[----:B------:R-:W-:Y:S01]  /*0850*/  LOP3.LUT R42, R39, 0xf8, RZ, 0xc0, !PT ;  /* 0x000000f8272a7812 */ /* 0x000fe200078ec0ff */
[--C-:B------:R-:W-:Y:S01]  /*0860*/  IMAD R69, R72, 0x18, R35.reuse ;  /* 0x0000001848457824 */ /* 0x100fe200078e0223 */
[----:B------:R-:W-:Y:S01]  /*0870*/  LEA R36, R41, R36, 0x2 ;  /* 0x0000002429247211 */ /* 0x000fe200078e10ff */
[----:B------:R-:W-:Y:S01]  /*0880*/  IMAD R71, R74, 0x18, R35 ;  /* 0x000000184a477824 */ /* 0x000fe200078e0223 */
[----:B------:R-:W-:Y:S01]  /*0890*/  IADD3 R35, PT, PT, R37, R42, RZ ;  /* 0x0000002a25237210 */ /* 0x000fe20007ffe0ff */
[----:B------:R-:W-:Y:S01]  /*08a0*/  HFMA2 R39, -RZ, RZ, 0, 0 ;  /* 0x00000000ff277431 */ /* 0x000fe200000001ff */
[----:B------:R-:W-:Y:S01]  /*08b0*/  LOP3.LUT P0, RZ, R40, 0x1f, RZ, 0xc0, !PT ;  /* 0x0000001f28ff7812 */ /* 0x000fe2000780c0ff */
[C---:B-1----:R-:W-:Y:S01]  /*08c0*/  IMAD.WIDE.U32 R108, R36.reuse, 0x2, R108 ;  /* 0x00000002246c7825 */ /* 0x042fe200078e006c */
[----:B------:R-:W-:-:S02]  /*08d0*/  LOP3.LUT R42, R36, 0xffff, RZ, 0xc0, !PT ;  /* 0x0000ffff242a7812 */ /* 0x000fc400078ec0ff */
[----:B------:R-:W-:Y:S01]  /*08e0*/  ISETP.EQ.OR.EX P0, PT, R47, RZ, P0, P1 ;  /* 0x000000ff2f00720c */ /* 0x000fe20000702710 */
[----:B0-----:R-:W-:Y:S01]  /*08f0*/  IMAD.WIDE.U32 R106, R36, 0x2, R106 ;  /* 0x00000002246a7825 */ /* 0x001fe200078e006a */
[----:B------:R-:W-:Y:S02]  /*0900*/  IADD3 R6, PT, PT, R34, R7, RZ ;  /* 0x0000000722067210 */ /* 0x000fe40007ffe0ff */
[----:B------:R-:W-:Y:S01]  /*0910*/  ISETP.NE.AND P1, PT, R40, RZ, PT ;  /* 0x000000ff2800720c */ /* 0x000fe20003f25270 */
[----:B------:R-:W-:Y:S01]  /*0920*/  IMAD R46, R42, 0x889, RZ ;  /* 0x000008892a2e7824 */ /* 0x000fe200078e02ff */
[----:B------:R-:W-:Y:S02]  /*0930*/  IADD3 R7, PT, PT, R34, R9, RZ ;  /* 0x0000000922077210 */ /* 0x000fe40007ffe0ff */
[----:B------:R-:W-:Y:S02]  /*0940*/  SHF.L.U32 R40, R40, 0x1, RZ ;  /* 0x0000000128287819 */ /* 0x000fe400000006ff */
[----:B------:R-:W-:-:S02]  /*0950*/  IADD3 R9, PT, PT, R34, R13, RZ ;  /* 0x0000000d22097210 */ /* 0x000fc40007ffe0ff */
[C---:B------:R-:W-:Y:S02]  /*0960*/  IADD3 R13, PT, PT, R34.reuse, R21, RZ ;  /* 0x00000015220d7210 */ /* 0x040fe40007ffe0ff */
[----:B------:R-:W-:Y:S02]  /*0970*/  LEA R37, R37, R44, 0x3 ;  /* 0x0000002c25257211 */ /* 0x000fe400078e18ff */
[C---:B------:R-:W-:Y:S02]  /*0980*/  IADD3 R21, PT, PT, R34.reuse, R43, RZ ;  /* 0x0000002b22157210 */ /* 0x040fe40007ffe0ff */
[----:B------:R-:W-:Y:S02]  /*0990*/  IADD3 R22, PT, PT, R34, R45, RZ ;  /* 0x0000002d22167210 */ /* 0x000fe40007ffe0ff */
[----:B------:R-:W-:Y:S02]  /*09a0*/  MOV R44, 0x7fffffe1 ;  /* 0x7fffffe1002c7802 */ /* 0x000fe40000000f00 */
[----:B------:R-:W-:-:S02]  /*09b0*/  SHF.L.U32 R42, R2, 0x1, RZ ;  /* 0x00000001022a7819 */ /* 0x000fc400000006ff */
[----:B------:R-:W-:Y:S02]  /*09c0*/  LOP3.LUT R43, R40, 0x3e, RZ, 0xc0, !PT ;  /* 0x0000003e282b7812 */ /* 0x000fe400078ec0ff */
[----:B------:R-:W-:Y:S02]  /*09d0*/  LEA.HI R46, R46, -R3, RZ, 0xe ;  /* 0x800000032e2e7211 */ /* 0x000fe400078f70ff */
[----:B------:R-:W-:Y:S02]  /*09e0*/  IADD3 R45, PT, PT, R3, R2, RZ ;  /* 0x00000002032d7210 */ /* 0x000fe40007ffe0ff */
        /* <DEDUP_REMOVED lines=18> */
[----:B------:R-:W-:Y:S02]  /*0b10*/  IADD3 R33, PT, PT, R34, R69, RZ ;  /* 0x0000004522217210 */ /* 0x000fe40007ffe0ff */
[----:B------:R-:W-:Y:S02]  /*0b20*/  SEL R40, R44, 0x1, !P1 ;  /* 0x000000012c287807 */ /* 0x000fe40004800000 */
[----:B------:R-:W-:-:S02]  /*0b30*/  IADD3 R34, PT, PT, R34, R71, RZ ;  /* 0x0000004722227210 */ /* 0x000fc40007ffe0ff */
[----:B------:R-:W-:Y:S02]  /*0b40*/  MOV R41, RZ ;  /* 0x000000ff00297202 */ /* 0x000fe40000000f00 */
[----:B------:R-:W-:Y:S02]  /*0b50*/  LOP3.LUT R42, R42, 0x1fe, RZ, 0xc0, !PT ;  /* 0x000001fe2a2a7812 */ /* 0x000fe400078ec0ff */
[C---:B------:R-:W-:Y:S02]  /*0b60*/  ISETP.GT.U32.OR P0, PT, R2.reuse, 0x7, P0 ;  /* 0x000000070200780c */ /* 0x040fe40000704470 */
[C---:B------:R-:W-:Y:S02]  /*0b70*/  LEA R43, R2.reuse, R43, 0x5 ;  /* 0x0000002b022b7211 */ /* 0x040fe400078e28ff */
[----:B------:R-:W-:Y:S02]  /*0b80*/  SHF.L.U32 R45, R45, 0x1, RZ ;  /* 0x000000012d2d7819 */ /* 0x000fe400000006ff */
[----:B------:R-:W-:-:S02]  /*0b90*/  LEA.HI R44, R2, UR4, RZ, 0x1e ;  /* 0x00000004022c7c11 */ /* 0x000fc4000f8ff0ff */
[----:B---3--:R-:W-:-:S07]  /*0ba0*/  LEA R46, R46, UR4, 0x3 ;  /* 0x000000042e2e7c11 */ /* 0x008fce000f8e18ff */
.L_x_852:
[----:B------:R-:W0:Y:S01]  /*0bb0*/  LDCU.64 UR10, c[0x0][0x388] ;  /* 0x00007100ff0a77ac */ /* 0x000e220008000a00 */
[----:B-1----:R-:W-:Y:S01]  /*0bc0*/  MOV R48, R36 ;  /* 0x0000002400307202 */ /* 0x002fe20000000f00 */
[----:B------:R-:W-:Y:S01]  /*0bd0*/  IMAD R47, R35, 0x780, RZ ;  /* 0x00000780232f7824 */ /* 0x000fe200078e02ff */
[----:B------:R-:W-:Y:S01]  /*0be0*/  MOV R49, RZ ;  /* 0x000000ff00317202 */ /* 0x000fe20000000f00 */
[----:B------:R-:W-:Y:S01]  /*0bf0*/  IMAD R3, R39, 0x78000, RZ ;  /* 0x0007800027037824 */ /* 0x000fe200078e02ff */
[----:B------:R1:W5:Y:S01]  /*0c00*/  LDG.E.64.CONSTANT R52, desc[UR6][R108.64] ;  /* 0x000000066c347981 */ /* 0x000362000c1e9b00 */
[----:B------:R-:W-:-:S03]  /*0c10*/  IMAD.WIDE.U32 R48, R38, 0x78000, R48 ;  /* 0x0007800026307825 */ /* 0x000fc600078e0030 */
[----:B------:R1:W5:Y:S01]  /*0c20*/  LDG.E.64.CONSTANT R54, desc[UR6][R106.64] ;  /* 0x000000066a367981 */ /* 0x000362000c1e9b00 */
[----:B------:R-:W-:-:S04]  /*0c30*/  IADD3 R48, P1, PT, R47, R48, RZ ;  /* 0x000000302f307210 */ /* 0x000fc80007f3e0ff */
        /* <DEDUP_REMOVED lines=8> */
[----:B------:R-:W4:Y:S01]  /*0cc0*/  LDG.E.64.CONSTANT R50, desc[UR6][R56.64+0x5a00] ;  /* 0x005a000638327981 */ /* 0x000f22000c1e9b00 */
[----:B------:R-:W-:-:S02]  /*0cd0*/  LOP3.LUT P1, RZ, R2, 0x3f1, RZ, 0xc0, !PT ;  /* 0x000003f102ff7812 */ /* 0x000fc4000782c0ff */
[----:B------:R-:W-:-:S11]  /*0ce0*/  ISETP.GT.U32.AND P2, PT, R2, 0xf, PT ;  /* 0x0000000f0200780c */ /* 0x000fd60003f44070 */
[----:B------:R-:W0:Y:S01]  /*0cf0*/  @!P1 LDC.64 R110, c[0x0][0x3b8] ;  /* 0x0000ee00ff6e9b82 */ /* 0x000e220000000a00 */
        /* <DEDUP_REMOVED lines=151> */
.L_x_847:
[----:B------:R-:W-:Y:S05]  /*1670*/  BSYNC.RECONVERGENT B0 ;  /* 0x0000000000007941 */ /* 0x000fea0003800200 */
.L_x_846:
        /* <DEDUP_REMOVED lines=15> */
.L_x_849:
[----:B------:R-:W2:Y:S04]  /*1770*/  LD.E.STRONG.GPU R51, desc[UR6][R104.64] ;  /* 0x0000000668337980 */ /* 0x000ea8000c10f900 */
[----:B--2---:R-:W-:Y:S01]  /*1780*/  CCTL.IVALL ;  /* 0x00000000ff00798f */ /* 0x004fe20002000000 */
[----:B------:R-:W-:Y:S05]  /*1790*/  YIELD ;  /* 0x0000000000007946 */ /* 0x000fea0003800000 */
[----:B-----5:R-:W-:-:S04]  /*17a0*/  LOP3.LUT R51, R51, R50, RZ, 0x3c, !PT ;  /* 0x0000003233337212 */ /* 0x020fc800078e3cff */
[----:B------:R-:W-:-:S13]  /*17b0*/  ISETP.GT.AND P1, PT, R51, -0x1, PT ;  /* 0xffffffff3300780c */ /* 0x000fda0003f24270 */
[----:B------:R-:W-:Y:S05]  /*17c0*/  @P1 BRA `(.L_x_849) ;  /* 0xfffffffc00e81947 */ /* 0x000fea000383ffff */
.L_x_848:
        /* <DEDUP_REMOVED lines=12> */
[----:B0-----:R-:W0:Y:S01]  /*1890*/  LDC.64 R50, c[0x0][0x3b8] ;  /* 0x0000ee00ff327b82 */ /* 0x001e220000000a00 */
[----:B------:R-:W-:-:S05]  /*18a0*/  IMAD R57, R41, UR8, R0 ;  /* 0x0000000829397c24 */ /* 0x000fca000f8e0200 */
[----:B------:R-:W-:-:S05]  /*18b0*/  LEA R57, R57, R42, 0x9 ;  /* 0x0000002a39397211 */ /* 0x000fca00078e48ff */
[----:B0-----:R-:W-:-:S06]  /*18c0*/  IMAD.WIDE.U32 R50, R57, 0x4, R50 ;  /* 0x0000000439327825 */ /* 0x001fcc00078e0032 */
[----:B------:R-:W2:Y:S02]  /*18d0*/  LDG.E.64 R50, desc[UR6][R50.64] ;  /* 0x0000000632327981 */ /* 0x000ea4000c1e1b00 */
[----:B--2---:R-:W-:Y:S01]  /*18e0*/  FADD.FTZ R57, RZ, R50 ;  /* 0x00000032ff397221 */ /* 0x004fe20000010000 */
[----:B------:R-:W-:-:S07]  /*18f0*/  FADD.FTZ R56, RZ, R51 ;  /* 0x00000033ff387221 */ /* 0x000fce0000010000 */
.L_x_851:
[----:B------:R-:W-:Y:S05]  /*1900*/  BSYNC.RECONVERGENT B0 ;  /* 0x0000000000007941 */ /* 0x000fea0003800200 */
.L_x_850:
        /* <DEDUP_REMOVED lines=21> */
[----:B------:R-:W0:Y:S04]  /*1a60*/  SHFL.BFLY PT, R57, R66, 0x2, 0x1f ;  /* 0x0c401f0042397f89 */ /* 0x000e2800000e0000 */
[----:B------:R-:W2:Y:S01]  /*1a70*/  SHFL.BFLY PT, R56, R67, 0x2, 0x1f ;  /* 0x0c401f0043387f89 */ /* 0x000ea200000e0000 */
[----:B0-----:R-:W-:Y:S01]  /*1a80*/  FADD.FTZ R57, R66, R57 ;  /* 0x0000003942397221 */ /* 0x001fe20000010000 */
[----:B------:R-:W-:Y:S01]  /*1a90*/  SHF.L.U32 R66, R61, 0x10, RZ ;  /* 0x000000103d427819 */ /* 0x000fe200000006ff */
[----:B--2---:R-:W-:-:S03]  /*1aa0*/  FADD.FTZ R68, R67, R56 ;  /* 0x0000003843447221 */ /* 0x004fc60000010000 */
[----:B------:R-:W0:Y:S04]  /*1ab0*/  SHFL.BFLY PT, R50, R57, 0x1, 0x1f ;  /* 0x0c201f0039327f89 */ /* 0x000e2800000e0000 */
[----:B------:R-:W2:Y:S01]  /*1ac0*/  SHFL.BFLY PT, R51, R68, 0x1, 0x1f ;  /* 0x0c201f0044337f89 */ /* 0x000ea200000e0000 */
[----:B0-----:R-:W-:-:S04]  /*1ad0*/  FADD.FTZ R50, R57, R50 ;  /* 0x0000003239327221 */ /* 0x001fc80000010000 */
[----:B------:R-:W-:Y:S01]  /*1ae0*/  @!P1 FMUL.FTZ R50, R50, 3.2552085031056776643e-05 ;  /* 0x3808888932329820 */ /* 0x000fe20000410000 */
[----:B--2---:R-:W-:-:S03]  /*1af0*/  FADD.FTZ R56, R68, R51 ;  /* 0x0000003344387221 */ /* 0x004fc60000010000 */
[----:B------:R-:W-:-:S04]  /*1b00*/  @!P1 FMUL.FTZ R51, R50, R50 ;  /* 0x0000003232339220 */ /* 0x000fc80000410000 */
[----:B------:R-:W-:-:S05]  /*1b10*/  @!P1 FFMA.FTZ R51, R56, 3.2552085031056776643e-05, -R51 ;  /* 0x3808888938339823 */ /* 0x000fca0000010833 */
[----:B------:R-:W-:-:S05]  /*1b20*/  @!P1 FMNMX.FTZ R51, RZ, R51, !PT ;  /* 0x00000033ff339209 */ /* 0x000fca0007810000 */
[----:B------:R0:W-:Y:S01]  /*1b30*/  @!P1 STS.64 [R44], R50 ;  /* 0x000000322c009388 */ /* 0x0001e20000000a00 */
[----:B------:R-:W-:Y:S01]  /*1b40*/  BAR.SYNC.DEFER_BLOCKING 0x0 ;  /* 0x0000000000007b1d */ /* 0x000fe20000010000 */
[----:B0-----:R-:W-:Y:S02]  /*1b50*/  SHF.L.U32 R50, R62, 0x10, RZ ;  /* 0x000000103e327819 */ /* 0x001fe400000006ff */
[----:B------:R-:W-:-:S03]  /*1b60*/  SHF.L.U32 R62, R55, 0x10, RZ ;  /* 0x00000010373e7819 */ /* 0x000fc600000006ff */
[----:B------:R-:W1:Y:S02]  /*1b70*/  LDS.64 R56, [R46] ;  /* 0x000000002e387984 */ /* 0x000e640000000a00 */
[----:B-1----:R-:W-:Y:S01]  /*1b80*/  FADD.FTZ R57, R57, UR5 ;  /* 0x0000000539397e21 */ /* 0x002fe20008010000 */
        /* <DEDUP_REMOVED lines=10> */
[C---:B0-----:R-:W-:Y:S01]  /*1c30*/  FMUL.FTZ R64, R57.reuse, R64 ;  /* 0x0000004039407220 */ /* 0x041fe20000410000 */
[C---:B------:R-:W-:Y:S01]  /*1c40*/  FMUL.FTZ R54, R57.reuse, R54 ;  /* 0x0000003639367220 */ /* 0x040fe20000410000 */
[----:B------:R-:W-:Y:S01]  /*1c50*/  FMUL.FTZ R69, R57, R72 ;  /* 0x0000004839457220 */ /* 0x000fe20000410000 */
[--C-:B------:R-:W-:Y:S01]  /*1c60*/  FADD.FTZ R72, R91, -R56.reuse ;  /* 0x800000385b487221 */ /* 0x100fe20000010000 */
[----:B------:R-:W-:Y:S01]  /*1c70*/  FFMA.FTZ R3, R64, R52, R63 ;  /* 0x0000003440037223 */ /* 0x000fe2000001003f */
[--C-:B------:R-:W-:Y:S01]  /*1c80*/  FADD.FTZ R64, R77, -R56.reuse ;  /* 0x800000384d407221 */ /* 0x100fe20000010000 */
[----:B------:R-:W-:Y:S01]  /*1c90*/  FFMA.FTZ R49, R54, R50, R65 ;  /* 0x0000003236317223 */ /* 0x000fe20000010041 */
[----:B------:R-:W-:Y:S01]  /*1ca0*/  FMUL.FTZ R60, R57, R60 ;  /* 0x0000003c393c7220 */ /* 0x000fe20000410000 */
[----:B------:R-:W-:Y:S01]  /*1cb0*/  FMUL.FTZ R51, R3, -1.4426950216293334961 ;  /* 0xbfb8aa3b03337820 */ /* 0x000fe20000410000 */
[----:B------:R-:W-:Y:S01]  /*1cc0*/  FMUL.FTZ R55, R57, R64 ;  /* 0x0000004039377220 */ /* 0x000fe20000410000 */
[----:B------:R-:W-:Y:S01]  /*1cd0*/  FADD.FTZ R64, R79, -R56 ;  /* 0x800000384f407221 */ /* 0x000fe20000010000 */
[C---:B------:R-:W-:Y:S01]  /*1ce0*/  FMUL.FTZ R72, R57.reuse, R72 ;  /* 0x0000004839487220 */ /* 0x040fe20000410000 */
[----:B------:R-:W-:Y:S01]  /*1cf0*/  FMUL.FTZ R84, R57, R84 ;  /* 0x0000005439547220 */ /* 0x000fe20000410000 */
[----:B------:R-:W-:Y:S01]  /*1d00*/  FFMA.FTZ R54, R55, R53, R62 ;  /* 0x0000003537367223 */ /* 0x000fe2000001003e */
[C---:B------:R-:W-:Y:S01]  /*1d10*/  FMUL.FTZ R64, R57.reuse, R64 ;  /* 0x0000004039407220 */ /* 0x040fe20000410000 */
[----:B------:R-:W0:Y:S01]  /*1d20*/  MUFU.EX2 R51, R51 ;  /* 0x0000003300337308 */ /* 0x000e220000000800 */
[----:B------:R-:W-:Y:S01]  /*1d30*/  FMUL.FTZ R86, R57, R86 ;  /* 0x0000005639567220 */ /* 0x000fe20000410000 */
[----:B------:R-:W-:Y:S01]  /*1d40*/  FFMA.FTZ R60, R52, R60, R63 ;  /* 0x0000003c343c7223 */ /* 0x000fe2000001003f */
[----:B------:R-:W-:Y:S01]  /*1d50*/  FFMA.FTZ R55, R64, R66, R71 ;  /* 0x0000004240377223 */ /* 0x000fe20000010047 */
[--C-:B------:R-:W-:Y:S01]  /*1d60*/  FADD.FTZ R64, R83, -R56.reuse ;  /* 0x8000003853407221 */ /* 0x100fe20000010000 */
[----:B------:R-:W-:Y:S01]  /*1d70*/  FFMA.FTZ R69, R52, R69, R63 ;  /* 0x0000004534457223 */ /* 0x000fe2000001003f */
[----:B------:R-:W-:Y:S01]  /*1d80*/  FFMA.FTZ R72, R50, R72, R65 ;  /* 0x0000004832487223 */ /* 0x000fe20000010041 */
[----:B------:R-:W-:Y:S01]  /*1d90*/  FFMA.FTZ R63, R52, R84, R63 ;  /* 0x00000054343f7223 */ /* 0x000fe2000001003f */
[----:B------:R-:W-:Y:S01]  /*1da0*/  FMUL.FTZ R61, R57, R64 ;  /* 0x00000040393d7220 */ /* 0x000fe20000410000 */
[--C-:B------:R-:W-:Y:S01]  /*1db0*/  FADD.FTZ R64, R85, -R56.reuse ;  /* 0x8000003855407221 */ /* 0x100fe20000010000 */
[--C-:B------:R-:W-:Y:S01]  /*1dc0*/  FADD.FTZ R52, R103, -R56.reuse ;  /* 0x8000003867347221 */ /* 0x100fe20000010000 */
[----:B------:R-:W-:Y:S01]  /*1dd0*/  FMUL.FTZ R68, R57, R68 ;  /* 0x0000004439447220 */ /* 0x000fe20000410000 */
[C-C-:B------:R-:W-:Y:S01]  /*1de0*/  FFMA.FTZ R61, R50.reuse, R61, R65.reuse ;  /* 0x0000003d323d7223 */ /* 0x140fe20000010041 */
[----:B------:R-:W-:Y:S01]  /*1df0*/  FFMA.FTZ R65, R50, R86, R65 ;  /* 0x0000005632417223 */ /* 0x000fe20000010041 */
[----:B------:R-:W-:Y:S01]  /*1e00*/  FADD.FTZ R86, R101, -R56 ;  /* 0x8000003865567221 */ /* 0x000fe20000010000 */
[C---:B------:R-:W-:Y:S01]  /*1e10*/  FMUL.FTZ R64, R57.reuse, R64 ;  /* 0x0000004039407220 */ /* 0x040fe20000410000 */
[C---:B------:R-:W-:Y:S01]  /*1e20*/  FMUL.FTZ R74, R57.reuse, R74 ;  /* 0x0000004a394a7220 */ /* 0x040fe20000410000 */
[C---:B------:R-:W-:Y:S01]  /*1e30*/  FMUL.FTZ R75, R57.reuse, R82 ;  /* 0x00000052394b7220 */ /* 0x040fe20000410000 */
[C---:B------:R-:W-:Y:S01]  /*1e40*/  FMUL.FTZ R52, R57.reuse, R52 ;  /* 0x0000003439347220 */ /* 0x040fe20000410000 */
[----:B------:R-:W-:Y:S01]  /*1e50*/  FMUL.FTZ R86, R57, R86 ;  /* 0x0000005639567220 */ /* 0x000fe20000410000 */
[----:B------:R-:W-:Y:S01]  /*1e60*/  FMUL.FTZ R50, R65, -1.4426950216293334961 ;  /* 0xbfb8aa3b41327820 */ /* 0x000fe20000410000 */
[----:B0-----:R-:W-:Y:S01]  /*1e70*/  FADD.FTZ R51, R51, 1 ;  /* 0x3f80000033337421 */ /* 0x001fe20000010000 */
[C-C-:B------:R-:W-:Y:S01]  /*1e80*/  FFMA.FTZ R64, R53.reuse, R64, R62.reuse ;  /* 0x0000004035407223 */ /* 0x140fe2000001003e */
[C-C-:B------:R-:W-:Y:S01]  /*1e90*/  FFMA.FTZ R68, R66.reuse, R68, R71.reuse ;  /* 0x0000004442447223 */ /* 0x140fe20000010047 */
[C-C-:B------:R-:W-:Y:S01]  /*1ea0*/  FFMA.FTZ R74, R53.reuse, R74, R62.reuse ;  /* 0x0000004a354a7223 */ /* 0x140fe2000001003e */
[C-C-:B------:R-:W-:Y:S01]  /*1eb0*/  FFMA.FTZ R75, R66.reuse, R75, R71.reuse ;  /* 0x0000004b424b7223 */ /* 0x140fe20000010047 */
[----:B------:R-:W-:Y:S01]  /*1ec0*/  FFMA.FTZ R62, R53, R52, R62 ;  /* 0x00000034353e7223 */ /* 0x000fe2000001003e */
[----:B------:R-:W-:Y:S01]  /*1ed0*/  FFMA.FTZ R66, R66, R86, R71 ;  /* 0x0000005642427223 */ /* 0x000fe20000010047 */
[----:B------:R-:W-:Y:S01]  /*1ee0*/  FMUL.FTZ R73, R55, -1.4426950216293334961 ;  /* 0xbfb8aa3b37497820 */ /* 0x000fe20000410000 */
[----:B------:R-:W0:Y:S01]  /*1ef0*/  MUFU.EX2 R56, R50 ;  /* 0x0000003200387308 */ /* 0x000e220000000800 */
[----:B------:R-:W-:Y:S01]  /*1f00*/  FMUL.FTZ R52, R62, -1.4426950216293334961 ;  /* 0xbfb8aa3b3e347820 */ /* 0x000fe20000410000 */
[----:B------:R-:W-:Y:S01]  /*1f10*/  FMUL.FTZ R53, R66, -1.4426950216293334961 ;  /* 0xbfb8aa3b42357820 */ /* 0x000fe20000410000 */
[----:B------:R-:W-:Y:S01]  /*1f20*/  FMUL.FTZ R67, R49, -1.4426950216293334961 ;  /* 0xbfb8aa3b31437820 */ /* 0x000fe20000410000 */
[----:B------:R-:W-:Y:S01]  /*1f30*/  FMUL.FTZ R70, R54, -1.4426950216293334961 ;  /* 0xbfb8aa3b36467820 */ /* 0x000fe20000410000 */
[----:B------:R-:W-:Y:S01]  /*1f40*/  FMUL.FTZ R79, R68, -1.4426950216293334961 ;  /* 0xbfb8aa3b444f7820 */ /* 0x000fe20000410000 */
[----:B------:R-:W-:Y:S01]  /*1f50*/  FMUL.FTZ R80, R69, -1.4426950216293334961 ;  /* 0xbfb8aa3b45507820 */ /* 0x000fe20000410000 */
[----:B------:R-:W-:Y:S01]  /*1f60*/  FMUL.FTZ R81, R72, -1.4426950216293334961 ;  /* 0xbfb8aa3b48517820 */ /* 0x000fe20000410000 */
[----:B------:R1:W2:Y:S01]  /*1f70*/  MUFU.RCP R86, R51 ;  /* 0x0000003300567308 */ /* 0x0002a20000001000 */
[----:B------:R-:W-:Y:S01]  /*1f80*/  FMUL.FTZ R84, R63, -1.4426950216293334961 ;  /* 0xbfb8aa3b3f547820 */ /* 0x000fe20000410000 */
[----:B------:R-:W-:Y:S01]  /*1f90*/  FMUL.FTZ R76, R60, -1.4426950216293334961 ;  /* 0xbfb8aa3b3c4c7820 */ /* 0x000fe20000410000 */
[----:B------:R-:W-:Y:S01]  /*1fa0*/  FMUL.FTZ R77, R61, -1.4426950216293334961 ;  /* 0xbfb8aa3b3d4d7820 */ /* 0x000fe20000410000 */
[----:B------:R-:W-:Y:S01]  /*1fb0*/  FMUL.FTZ R78, R64, -1.4426950216293334961 ;  /* 0xbfb8aa3b404e7820 */ /* 0x000fe20000410000 */
[----:B------:R-:W-:Y:S01]  /*1fc0*/  FMUL.FTZ R82, R74, -1.4426950216293334961 ;  /* 0xbfb8aa3b4a527820 */ /* 0x000fe20000410000 */
[----:B------:R-:W-:-:S02]  /*1fd0*/  FMUL.FTZ R83, R75, -1.4426950216293334961 ;  /* 0xbfb8aa3b4b537820 */ /* 0x000fc40000410000 */
[----:B------:R-:W4:Y:S01]  /*1fe0*/  MUFU.EX2 R73, R73 ;  /* 0x0000004900497308 */ /* 0x000f220000000800 */
[----:B-1----:R-:W1:Y:S01]  /*1ff0*/  @!P0 LDS.64 R50, [R4+UR4] ;  /* 0x0000000404328984 */ /* 0x002e620008000a00 */
[----:B0-----:R-:W-:-:S06]  /*2000*/  FADD.FTZ R56, R56, 1 ;  /* 0x3f80000038387421 */ /* 0x001fcc0000010000 */
[----:B------:R-:W0:Y:S01]  /*2010*/  MUFU.EX2 R57, R52 ;  /* 0x0000003400397308 */ /* 0x000e220000000800 */
[----:B--2---:R-:W-:-:S07]  /*2020*/  FMUL.FTZ R3, R3, R86 ;  /* 0x0000005603037220 */ /* 0x004fce0000410000 */
[----:B------:R2:W5:Y:S01]  /*2030*/  MUFU.EX2 R71, R53 ;  /* 0x0000003500477308 */ /* 0x0005620000000800 */
[----:B----4-:R-:W-:-:S07]  /*2040*/  FADD.FTZ R73, R73, 1 ;  /* 0x3f80000049497421 */ /* 0x010fce0000010000 */
[----:B------:R-:W4:Y:S01]  /*2050*/  MUFU.EX2 R67, R67 ;  /* 0x0000004300437308 */ /* 0x000f220000000800 */
[----:B--2---:R-:W2:Y:S01]  /*2060*/  @!P0 LDC.64 R52, c[0x0][0x3b0] ;  /* 0x0000ec00ff348b82 */ /* 0x004ea20000000a00 */
[----:B0-----:R-:W-:-:S06]  /*2070*/  FADD.FTZ R57, R57, 1 ;  /* 0x3f80000039397421 */ /* 0x001fcc0000010000 */
[----:B------:R-:W0:Y:S01]  /*2080*/  MUFU.EX2 R70, R70 ;  /* 0x0000004600467308 */ /* 0x000e220000000800 */
[----:B-----5:R-:W-:-:S07]  /*2090*/  FADD.FTZ R71, R71, 1 ;  /* 0x3f80000047477421 */ /* 0x020fce0000010000 */
[----:B------:R-:W5:Y:S01]  /*20a0*/  MUFU.EX2 R79, R79 ;  /* 0x0000004f004f7308 */ /* 0x000f620000000800 */
[----:B----4-:R-:W-:-:S07]  /*20b0*/  FADD.FTZ R67, R67, 1 ;  /* 0x3f80000043437421 */ /* 0x010fce0000010000 */
[----:B------:R-:W4:Y:S01]  /*20c0*/  MUFU.EX2 R80, R80 ;  /* 0x0000005000507308 */ /* 0x000f220000000800 */
[----:B0-----:R-:W-:-:S07]  /*20d0*/  FADD.FTZ R70, R70, 1 ;  /* 0x3f80000046467421 */ /* 0x001fce0000010000 */
        /* <DEDUP_REMOVED lines=14> */
[----:B------:R5:W-:Y:S01]  /*21c0*/  MUFU.RCP R90, R73 ;  /* 0x00000049005a7308 */ /* 0x000be20000001000 */
[----:B----4-:R-:W-:-:S07]  /*21d0*/  FADD.FTZ R82, R82, 1 ;  /* 0x3f80000052527421 */ /* 0x010fce0000010000 */
[----:B------:R-:W4:Y:S01]  /*21e0*/  MUFU.RCP R88, R67 ;  /* 0x0000004300587308 */ /* 0x000f220000001000 */
[----:B-----5:R-:W-:Y:S01]  /*21f0*/  @!P0 LEA R73, P1, R38, R45, 0x5 ;  /* 0x0000002d26498211 */ /* 0x020fe200078228ff */
[----:B0-----:R-:W-:-:S03]  /*2200*/  FADD.FTZ R83, R83, 1 ;  /* 0x3f80000053537421 */ /* 0x001fc60000010000 */
[----:B------:R-:W-:Y:S02]  /*2210*/  @!P0 LEA.HI.X R38, R38, RZ, R39, 0x5, P1 ;  /* 0x000000ff26268211 */ /* 0x000fe400008f2c27 */
[C---:B--2---:R-:W-:Y:S01]  /*2220*/  @!P0 LEA R52, P1, R73.reuse, R52, 0x2 ;  /* 0x0000003449348211 */ /* 0x044fe200078210ff */
[----:B------:R-:W0:Y:S03]  /*2230*/  MUFU.RCP R85, R70 ;  /* 0x0000004600557308 */ /* 0x000e260000001000 */
[----:B------:R-:W-:-:S05]  /*2240*/  @!P0 LEA.HI.X R53, R73, R53, R38, 0x2, P1 ;  /* 0x0000003549358211 */ /* 0x000fca00008f1426 */
[----:B------:R-:W2:Y:S01]  /*2250*/  MUFU.RCP R87, R76 ;  /* 0x0000004c00577308 */ /* 0x000ea20000001000 */
[----:B-1----:R3:W-:Y:S01]  /*2260*/  @!P0 STG.E.64 desc[UR6][R52.64], R50 ;  /* 0x0000003234008986 */ /* 0x0027e2000c101b06 */
[----:B----4-:R-:W-:-:S06]  /*2270*/  FMUL.FTZ R38, R49, R88 ;  /* 0x0000005831267220 */ /* 0x010fcc0000410000 */
[----:B------:R-:W1:Y:S01]  /*2280*/  MUFU.RCP R92, R77 ;  /* 0x0000004d005c7308 */ /* 0x000e620000001000 */
[----:B0-----:R-:W-:Y:S01]  /*2290*/  FMUL.FTZ R49, R54, R85 ;  /* 0x0000005536317220 */ /* 0x001fe20000410000 */
[----:B------:R-:W-:Y:S01]  /*22a0*/  FMUL.FTZ R54, R55, R90 ;  /* 0x0000005a37367220 */ /* 0x000fe20000410000 */
[----:B---3--:R-:W-:-:S05]  /*22b0*/  IADD3 R50, P1, PT, R47, UR10, RZ ;  /* 0x0000000a2f327c10 */ /* 0x008fca000ff3e0ff */
[----:B------:R-:W0:Y:S01]  /*22c0*/  MUFU.RCP R89, R78 ;  /* 0x0000004e00597308 */ /* 0x000e220000001000 */
[----:B--2---:R-:W-:Y:S01]  /*22d0*/  FMUL.FTZ R60, R60, R87 ;  /* 0x000000573c3c7220 */ /* 0x004fe20000410000 */
[----:B------:R-:W-:Y:S02]  /*22e0*/  F2FP.BF16.F32.PACK_AB R49, R54, R49 ;  /* 0x000000313631723e */ /* 0x000fe400000010ff */
[----:B------:R-:W-:Y:S01]  /*22f0*/  IADD3.X R51, PT, PT, R48, UR11, RZ, P1, !PT ;  /* 0x0000000b30337c10 */ /* 0x000fe20008ffe4ff */
[----:B------:R-:W2:Y:S01]  /*2300*/  LDCU.64 UR10, c[0x0][0x3a8] ;  /* 0x00007500ff0a77ac */ /* 0x000ea20008000a00 */
[----:B------:R-:W-:Y:S02]  /*2310*/  F2FP.BF16.F32.PACK_AB R48, R38, R3 ;  /* 0x000000032630723e */ /* 0x000fe400000010ff */
[----:B------:R-:W3:Y:S01]  /*2320*/  MUFU.RCP R79, R79 ;  /* 0x0000004f004f7308 */ /* 0x000ee20000001000 */
[----:B-1----:R-:W-:Y:S01]  /*2330*/  FMUL.FTZ R61, R61, R92 ;  /* 0x0000005c3d3d7220 */ /* 0x002fe20000410000 */
[----:B------:R-:W-:Y:S01]  /*2340*/  MOV R38, R59 ;  /* 0x0000003b00267202 */ /* 0x000fe20000000f00 */
[----:B------:R1:W-:Y:S03]  /*2350*/  STG.E.64 desc[UR6][R50.64], R48 ;  /* 0x0000003032007986 */ /* 0x0003e6000c101b06 */
[----:B------:R-:W-:-:S02]  /*2360*/  F2FP.BF16.F32.PACK_AB R52, R61, R60 ;  /* 0x0000003c3d34723e */ /* 0x000fc400000010ff */
[----:B------:R-:W4:Y:S01]  /*2370*/  MUFU.RCP R80, R80 ;  /* 0x0000005000507308 */ /* 0x000f220000001000 */
[----:B0-----:R-:W-:Y:S01]  /*2380*/  FMUL.FTZ R64, R64, R89 ;  /* 0x0000005940407220 */ /* 0x001fe20000410000 */
[----:B--2---:R-:W-:-:S06]  /*2390*/  ISETP.GE.U32.AND P1, PT, R59, UR10, PT ;  /* 0x0000000a3b007c0c */ /* 0x004fcc000bf26070 */
[----:B------:R-:W0:Y:S01]  /*23a0*/  MUFU.RCP R81, R81 ;  /* 0x0000005100517308 */ /* 0x000e220000001000 */
[----:B---3--:R-:W-:Y:S01]  /*23b0*/  FMUL.FTZ R39, R68, R79 ;  /* 0x0000004f44277220 */ /* 0x008fe20000410000 */
[----:B------:R-:W-:-:S04]  /*23c0*/  ISETP.GE.AND.EX P1, PT, R58, UR11, PT, P1 ;  /* 0x0000000b3a007c0c */ /* 0x000fc8000bf26310 */
[----:B------:R-:W-:Y:S02]  /*23d0*/  F2FP.BF16.F32.PACK_AB R53, R39, R64 ;  /* 0x000000402735723e */ /* 0x000fe400000010ff */
[----:B------:R-:W2:Y:S01]  /*23e0*/  MUFU.RCP R67, R82 ;  /* 0x0000005200437308 */ /* 0x000ea20000001000 */
[----:B----4-:R-:W-:Y:S01]  /*23f0*/  FMUL.FTZ R69, R69, R80 ;  /* 0x0000005045457220 */ /* 0x010fe20000410000 */
[----:B------:R-:W-:Y:S01]  /*2400*/  MOV R39, R58 ;  /* 0x0000003a00277202 */ /* 0x000fe20000000f00 */
[----:B------:R1:W-:Y:S05]  /*2410*/  STG.E.64 desc[UR6][R50.64+0x1e00], R52 ;  /* 0x001e003432007986 */ /* 0x0003ea000c101b06 */
[----:B------:R-:W3:Y:S01]  /*2420*/  MUFU.RCP R70, R83 ;  /* 0x0000005300467308 */ /* 0x000ee20000001000 */
[----:B0-----:R-:W-:-:S05]  /*2430*/  FMUL.FTZ R72, R72, R81 ;  /* 0x0000005148487220 */ /* 0x001fca0000410000 */
[----:B------:R-:W-:Y:S02]  /*2440*/  F2FP.BF16.F32.PACK_AB R72, R72, R69 ;  /* 0x000000454848723e */ /* 0x000fe400000010ff */
[----:B------:R-:W0:Y:S01]  /*2450*/  MUFU.RCP R84, R84 ;  /* 0x0000005400547308 */ /* 0x000e220000001000 */
[----:B--2---:R-:W-:-:S07]  /*2460*/  FMUL.FTZ R74, R74, R67 ;  /* 0x000000434a4a7220 */ /* 0x004fce0000410000 */
[----:B------:R-:W2:Y:S01]  /*2470*/  MUFU.RCP R56, R56 ;  /* 0x0000003800387308 */ /* 0x000ea20000001000 */
[----:B---3--:R-:W-:-:S05]  /*2480*/  FMUL.FTZ R75, R75, R70 ;  /* 0x000000464b4b7220 */ /* 0x008fca0000410000 */
[----:B------:R-:W-:Y:S02]  /*2490*/  F2FP.BF16.F32.PACK_AB R73, R75, R74 ;  /* 0x0000004a4b49723e */ /* 0x000fe400000010ff */
[----:B------:R-:W3:Y:S01]  /*24a0*/  MUFU.RCP R57, R57 ;  /* 0x0000003900397308 */ /* 0x000ee20000001000 */
[----:B0-----:R-:W-:Y:S02]  /*24b0*/  FMUL.FTZ R63, R63, R84 ;  /* 0x000000543f3f7220 */ /* 0x001fe40000410000 */
[----:B------:R1:W-:Y:S05]  /*24c0*/  STG.E.64 desc[UR6][R50.64+0x3c00], R72 ;  /* 0x003c004832007986 */ /* 0x0003ea000c101b06 */
[----:B------:R-:W0:Y:S01]  /*24d0*/  MUFU.RCP R71, R71 ;  /* 0x0000004700477308 */ /* 0x000e220000001000 */
[----:B--2---:R-:W-:-:S05]  /*24e0*/  FMUL.FTZ R56, R65, R56 ;  /* 0x0000003841387220 */ /* 0x004fca0000410000 */
[----:B------:R-:W-:Y:S01]  /*24f0*/  F2FP.BF16.F32.PACK_AB R56, R56, R63 ;  /* 0x0000003f3838723e */ /* 0x000fe200000010ff */
[----:B---3--:R-:W-:Y:S01]  /*2500*/  FMUL.FTZ R62, R62, R57 ;  /* 0x000000393e3e7220 */ /* 0x008fe20000410000 */
[----:B0-----:R-:W-:-:S05]  /*2510*/  FMUL.FTZ R47, R66, R71 ;  /* 0x00000047422f7220 */ /* 0x001fca0000410000 */
[----:B------:R-:W-:-:S05]  /*2520*/  F2FP.BF16.F32.PACK_AB R57, R47, R62 ;  /* 0x0000003e2f39723e */ /* 0x000fca00000010ff */
[----:B------:R1:W-:Y:S01]  /*2530*/  STG.E.64 desc[UR6][R50.64+0x5a00], R56 ;  /* 0x005a003832007986 */ /* 0x0003e2000c101b06 */
[----:B------:R-:W-:Y:S05]  /*2540*/  @!P1 BRA `(.L_x_852) ;  /* 0xffffffe400989947 */ /* 0x000fea000383ffff */
[----:B------:R-:W-:Y:S05]  /*2550*/  EXIT ;  /* 0x000000000000794d */ /* 0x000fea0003800000 */
.L_x_853:
        /* <DEDUP_REMOVED lines=10> */
.L_x_1860:


//--------------------- .text._ZN13group_norm_v214gn_cuda_kernelI13__nv_bfloat16Li480ELi3ELi16ELi120ELi256ELb1ELi8ELi960ELi960ELi4ELb1ELi10ELb0ELb0ENS_16CompileConditionILi1000EEEEEvPT_PKS4_S7_S7_flPfS8_Pj --------------------------
	.section	.text._ZN13group_norm_v214gn_cuda_kernelI13__nv_bfloat16Li480ELi3ELi16ELi120ELi256ELb1ELi8ELi960ELi960ELi4ELb1ELi10ELb0ELb0ENS_16CompileConditionILi1000EEEEEvPT_PKS4_S7_S7_flPfS8_Pj,"ax",@progbits
	.align	128
        .global         _ZN13group_norm_v214gn_cuda_kernelI13__nv_bfloat16Li480ELi3ELi16ELi120ELi256ELb1ELi8ELi960ELi960ELi4ELb1ELi10ELb0ELb0ENS_16CompileConditionILi1000EEEEEvPT_PKS4_S7_S7_flPfS8_Pj
        .type           _ZN13group_norm_v214gn_cuda_kernelI13__nv_bfloat16Li480ELi3ELi16ELi120ELi256ELb1ELi8ELi960ELi960ELi4ELb1ELi10ELb0ELb0ENS_16CompileConditionILi1000EEEEEvPT_PKS4_S7_S7_flPfS8_Pj,@function
        .size           _ZN13group_norm_v214gn_cuda_kernelI13__nv_bfloat16Li480ELi3ELi16ELi120ELi256ELb1ELi8ELi960ELi960ELi4ELb1ELi10ELb0ELb0ENS_16CompileConditionILi1000EEEEEvPT_PKS4_S7_S7_flPfS8_Pj,(.L_x_1861 - _ZN13group_norm_v214gn_cuda_kernelI13__nv_bfloat16Li480ELi3ELi16ELi120ELi256ELb1ELi8ELi960ELi960ELi4ELb1ELi10ELb0ELb0ENS_16CompileConditionILi1000EEEEEvPT_PKS4_S7_S7_flPfS8_Pj)
        .other          _ZN13group_norm_v214gn_cuda_kernelI13__nv_bfloat16Li480ELi3ELi16ELi120ELi256ELb1ELi8ELi960ELi960ELi4ELb1ELi10ELb0ELb0ENS_16CompileConditionILi1000EEEEEvPT_PKS4_S7_S7_flPfS8_Pj,@"STO_CUDA_ENTRY STV_DEFAULT"
_ZN13group_norm_v214gn_cuda_kernelI13__nv_bfloat16Li480ELi3ELi16ELi120ELi256ELb1ELi8ELi960ELi960ELi4ELb1ELi10ELb0ELb0ENS_16CompileConditionILi1000EEEEEvPT_PKS4_S7_S7_flPfS8_Pj:
.text._ZN13group_norm_v214gn_cuda_kernelI13__nv_bfloat16Li480ELi3ELi16ELi120ELi256ELb1ELi8ELi960ELi960ELi4ELb1ELi10ELb0ELb0ENS_16CompileConditionILi1000EEEEEvPT_PKS4_S7_S7_flPfS8_Pj:
        /* <DEDUP_REMOVED lines=48> */
.L_x_862:
        /* <DEDUP_REMOVED lines=11> */
[----:B0-----:R-:W-:-:S04]  /*03b0*/  IADD3 R12, P1, PT, R0, UR10, RZ ;  /* 0x0000000a000c7c10 */ /* 0x001fc8000ff3e0ff */
[----:B------:R-:W-:-:S05]  /*03c0*/  IADD3.X R13, PT, PT, R2, UR11, RZ, P1, !PT ;  /* 0x0000000b020d7c10 */ /* 0x000fca0008ffe4ff */
[----:B-1----:R-:W2:Y:S04]  /*03d0*/  LDG.E.64.CONSTANT R16, desc[UR12][R12.64] ;  /* 0x0000000c0c107981 */ /* 0x002ea8000c1e9b00 */
[----:B------:R-:W3:Y:S04]  /*03e0*/  LDG.E.64.CONSTANT R14, desc[UR12][R12.64+0x1e00] ;  /* 0x001e000c0c0e7981 */ /* 0x000ee8000c1e9b00 */
[----:B------:R-:W4:Y:S04]  /*03f0*/  LDG.E.64.CONSTANT R22, desc[UR12][R12.64+0x3c00] ;  /* 0x003c000c0c167981 */ /* 0x000f28000c1e9b00 */
[----:B------:R3:W5:Y:S01]  /*0400*/  LDG.E.64.CONSTANT R24, desc[UR12][R12.64+0x5a00] ;  /* 0x005a000c0c187981 */ /* 0x000762000c1e9b00 */
[----:B------:R-:W-:Y:S01]  /*0410*/  ISETP.GT.U32.AND P1, PT, R18, 0xf, PT ;  /* 0x0000000f1200780c */ /* 0x000fe20003f24070 */
[----:B------:R-:W-:Y:S01]  /*0420*/  UIADD3 URZ, UP0, UPT, UR8, 0x5, URZ ;  /* 0x0000000508ff7890 */ /* 0x000fe2000ff1e0ff */
[----:B------:R-:W-:Y:S01]  /*0430*/  BSSY.RECONVERGENT B0, `(.L_x_854) ;  /* 0x000011d000007945 */ /* 0x000fe20003800200 */
[----:B------:R-:W-:-:S02]  /*0440*/  MOV R33, RZ ;  /* 0x000000ff00217202 */ /* 0x000fc40000000f00 */
[----:B------:R-:W-:Y:S01]  /*0450*/  UIADD3.X UR9, UPT, UPT, URZ, UR5, URZ, UP0, !UPT ;  /* 0x00000005ff097290 */ /* 0x000fe200087fe4ff */
        /* <DEDUP_REMOVED lines=26> */
[----:B----4-:R-:W-:-:S02]  /*0600*/  PRMT R21, R22, 0x7632, R21 ;  /* 0x0000763216157816 */ /* 0x010fc40000000015 */
        /* <DEDUP_REMOVED lines=24> */
[----:B------:R-:W-:Y:S01]  /*0790*/  SHF.L.U32 R14, R14, 0x10, RZ ;  /* 0x000000100e0e7819 */ /* 0x000fe200000006ff */
[----:B------:R-:W-:Y:S02]  /*07a0*/  HFMA2 R22, -RZ, RZ, 0, 0 ;  /* 0x00000000ff167431 */ /* 0x000fe400000001ff */
        /* <DEDUP_REMOVED lines=21> */
[C---:B------:R-:W-:Y:S02]  /*0900*/  LOP3.LUT R24, R22.reuse, 0x4, RZ, 0xfc, !PT ;  /* 0x0000000416187812 */ /* 0x040fe400078efcff */
        /* <DEDUP_REMOVED lines=8> */
[----:B------:R-:W-:Y:S01]  /*0990*/  IADD3 R30, PT, PT, R20, R27, RZ ;  /* 0x0000001b141e7210 */ /* 0x000fe20007ffe0ff */
[----:B------:R-:W0:Y:S01]  /*09a0*/  LDS.64 R28, [R28] ;  /* 0x000000001c1c7984 */ /* 0x000e220000000a00 */
[----:B------:R-:W-:Y:S01]  /*09b0*/  SHF.R.U32.HI R27, RZ, 0x2, R26 ;  /* 0x00000002ff1b7819 */ /* 0x000fe2000001161a */
[----:B------:R-:W-:Y:S01]  /*09c0*/  IMAD R25, R25, 0x18, R18 ;  /* 0x0000001819197824 */ /* 0x000fe200078e0212 */
[----:B------:R-:W-:-:S02]  /*09d0*/  SHF.R.U32.HI R33, RZ, 0x2, R32 ;  /* 0x00000002ff217819 */ /* 0x000fc40000011620 */
[----:B------:R-:W1:Y:S01]  /*09e0*/  LDS.64 R30, [R30] ;  /* 0x000000001e1e7984 */ /* 0x000e620000000a00 */
[--C-:B------:R-:W-:Y:S01]  /*09f0*/  IMAD R27, R27, 0x18, R18.reuse ;  /* 0x000000181b1b7824 */ /* 0x100fe200078e0212 */
[----:B------:R-:W-:Y:S01]  /*0a00*/  IADD3 R25, PT, PT, R20, R25, RZ ;  /* 0x0000001914197210 */ /* 0x000fe20007ffe0ff */
[----:B------:R-:W-:Y:S01]  /*0a10*/  IMAD R32, R33, 0x18, R18 ;  /* 0x0000001821207824 */ /* 0x000fe200078e0212 */
[----:B------:R-:W-:Y:S02]  /*0a20*/  IADD3 R34, PT, PT, R22, 0x24, RZ ;  /* 0x0000002416227810 */ /* 0x000fe40007ffe0ff */
[----:B------:R-:W-:Y:S02]  /*0a30*/  IADD3 R27, PT, PT, R20, R27, RZ ;  /* 0x0000001b141b7210 */ /* 0x000fe40007ffe0ff */
[----:B------:R-:W2:Y:S01]  /*0a40*/  LDS.64 R24, [R25] ;  /* 0x0000000019187984 */ /* 0x000ea20000000a00 */
[----:B------:R-:W-:-:S03]  /*0a50*/  SHF.R.U32.HI R34, RZ, 0x2, R34 ;  /* 0x00000002ff227819 */ /* 0x000fc60000011622 */
[----:B------:R-:W3:Y:S01]  /*0a60*/  LDS.64 R26, [R27] ;  /* 0x000000001b1a7984 */ /* 0x000ee20000000a00 */
[----:B0-----:R-:W-:Y:S01]  /*0a70*/  FADD.FTZ R33, RZ, R28 ;  /* 0x0000001cff217221 */ /* 0x001fe20000010000 */
[----:B------:R-:W-:Y:S01]  /*0a80*/  FADD.FTZ R28, RZ, R29 ;  /* 0x0000001dff1c7221 */ /* 0x000fe20000010000 */
[----:B------:R-:W-:Y:S02]  /*0a90*/  IADD3 R29, PT, PT, R20, R32, RZ ;  /* 0x00000020141d7210 */ /* 0x000fe40007ffe0ff */
[----:B-1----:R-:W-:Y:S01]  /*0aa0*/  FADD.FTZ R33, R33, R30 ;  /* 0x0000001e21217221 */ /* 0x002fe20000010000 */
[----:B------:R-:W-:Y:S01]  /*0ab0*/  FADD.FTZ R30, R28, R31 ;  /* 0x0000001f1c1e7221 */ /* 0x000fe20000010000 */
[----:B------:R-:W-:Y:S02]  /*0ac0*/  IADD3 R31, PT, PT, R22, 0x14, RZ ;  /* 0x00000014161f7810 */ /* 0x000fe40007ffe0ff */
[----:B------:R-:W0:Y:S02]  /*0ad0*/  LDS.64 R28, [R29] ;  /* 0x000000001d1c7984 */ /* 0x000e240000000a00 */
[----:B------:R-:W-:Y:S01]  /*0ae0*/  SHF.R.U32.HI R31, RZ, 0x2, R31 ;  /* 0x00000002ff1f7819 */ /* 0x000fe2000001161f */
[----:B--2---:R-:W-:-:S04]  /*0af0*/  FADD.FTZ R30, R30, R25 ;  /* 0x000000191e1e7221 */ /* 0x004fc80000010000 */
[----:B------:R-:W-:Y:S02]  /*0b00*/  IMAD R32, R31, 0x18, R18 ;  /* 0x000000181f207824 */ /* 0x000fe400078e0212 */
[----:B------:R-:W-:Y:S01]  /*0b10*/  FADD.FTZ R31, R33, R24 ;  /* 0x00000018211f7221 */ /* 0x000fe20000010000 */
[----:B---3--:R-:W-:Y:S02]  /*0b20*/  FADD.FTZ R30, R30, R27 ;  /* 0x0000001b1e1e7221 */ /* 0x008fe40000010000 */
[----:B------:R-:W-:Y:S01]  /*0b30*/  IADD3 R24, PT, PT, R20, R32, RZ ;  /* 0x0000002014187210 */ /* 0x000fe20007ffe0ff */
[----:B------:R-:W-:Y:S01]  /*0b40*/  FADD.FTZ R31, R31, R26 ;  /* 0x0000001a1f1f7221 */ /* 0x000fe20000010000 */
[C---:B------:R-:W-:Y:S02]  /*0b50*/  IADD3 R26, PT, PT, R22.reuse, 0x18, RZ ;  /* 0x00000018161a7810 */ /* 0x040fe40007ffe0ff */
[----:B------:R-:W-:Y:S02]  /*0b60*/  IADD3 R32, PT, PT, R22, 0x20, RZ ;  /* 0x0000002016207810 */ /* 0x000fe40007ffe0ff */
[----:B------:R-:W1:Y:S01]  /*0b70*/  LDS.64 R24, [R24] ;  /* 0x0000000018187984 */ /* 0x000e620000000a00 */
[----:B------:R-:W-:-:S02]  /*0b80*/  SHF.R.U32.HI R33, RZ, 0x2, R26 ;  /* 0x00000002ff217819 */ /* 0x000fc4000001161a */
[----:B------:R-:W-:Y:S02]  /*0b90*/  IADD3 R26, PT, PT, R22, 0x1c, RZ ;  /* 0x0000001c161a7810 */ /* 0x000fe40007ffe0ff */
[----:B------:R-:W-:Y:S01]  /*0ba0*/  SHF.R.U32.HI R32, RZ, 0x2, R32 ;  /* 0x00000002ff207819 */ /* 0x000fe20000011620 */
[----:B------:R-:W-:Y:S01]  /*0bb0*/  IMAD R33, R33, 0x18, R18 ;  /* 0x0000001821217824 */ /* 0x000fe200078e0212 */
[----:B------:R-:W-:-:S03]  /*0bc0*/  SHF.R.U32.HI R26, RZ, 0x2, R26 ;  /* 0x00000002ff1a7819 */ /* 0x000fc6000001161a */
[--C-:B------:R-:W-:Y:S01]  /*0bd0*/  IMAD R32, R32, 0x18, R18.reuse ;  /* 0x0000001820207824 */ /* 0x100fe200078e0212 */
[----:B------:R-:W-:Y:S01]  /*0be0*/  IADD3 R33, PT, PT, R20, R33, RZ ;  /* 0x0000002114217210 */ /* 0x000fe20007ffe0ff */
[----:B------:R-:W-:-:S03]  /*0bf0*/  IMAD R27, R26, 0x18, R18 ;  /* 0x000000181a1b7824 */ /* 0x000fc600078e0212 */
[C---:B------:R-:W-:Y:S02]  /*0c00*/  IADD3 R32, PT, PT, R20.reuse, R32, RZ ;  /* 0x0000002014207210 */ /* 0x040fe40007ffe0ff */
[----:B------:R-:W-:Y:S01]  /*0c10*/  IADD3 R27, PT, PT, R20, R27, RZ ;  /* 0x0000001b141b7210 */ /* 0x000fe20007ffe0ff */
[----:B0-----:R-:W-:Y:S01]  /*0c20*/  FADD.FTZ R31, R31, R28 ;  /* 0x0000001c1f1f7221 */ /* 0x001fe20000010000 */
[----:B------:R-:W-:-:S04]  /*0c30*/  FADD.FTZ R30, R30, R29 ;  /* 0x0000001d1e1e7221 */ /* 0x000fc80000010000 */
[----:B------:R-:W-:Y:S04]  /*0c40*/  LDS.64 R26, [R27] ;  /* 0x000000001b1a7984 */ /* 0x000fe80000000a00 */
[----:B------:R0:W2:Y:S02]  /*0c50*/  LDS.64 R28, [R33] ;  /* 0x00000000211c7984 */ /* 0x0000a40000000a00 */
[----:B0-----:R-:W-:Y:S02]  /*0c60*/  IMAD R33, R34, 0x18, R18 ;  /* 0x0000001822217824 */ /* 0x001fe400078e0212 */
[----:B-1----:R-:W-:Y:S01]  /*0c70*/  FADD.FTZ R31, R31, R24 ;  /* 0x000000181f1f7221 */ /* 0x002fe20000010000 */
[----:B------:R-:W-:Y:S02]  /*0c80*/  FADD.FTZ R30, R30, R25 ;  /* 0x000000191e1e7221 */ /* 0x000fe40000010000 */
[----:B------:R0:W1:Y:S02]  /*0c90*/  LDS.64 R24, [R32] ;  /* 0x0000000020187984 */ /* 0x0000640000000a00 */
[----:B0-----:R-:W-:Y:S01]  /*0ca0*/  IADD3 R32, PT, PT, R22, 0x30, RZ ;  /* 0x0000003016207810 */ /* 0x001fe20007ffe0ff */
[----:B--2---:R-:W-:Y:S01]  /*0cb0*/  FADD.FTZ R31, R31, R28 ;  /* 0x0000001c1f1f7221 */ /* 0x004fe20000010000 */
[----:B------:R-:W-:Y:S01]  /*0cc0*/  IADD3 R28, PT, PT, R20, R33, RZ ;  /* 0x00000021141c7210 */ /* 0x000fe20007ffe0ff */
[----:B------:R-:W-:-:S02]  /*0cd0*/  FADD.FTZ R30, R30, R29 ;  /* 0x0000001d1e1e7221 */ /* 0x000fc40000010000 */
[----:B------:R-:W-:Y:S01]  /*0ce0*/  FADD.FTZ R31, R31, R26 ;  /* 0x0000001a1f1f7221 */ /* 0x000fe20000010000 */
[----:B------:R-:W-:Y:S01]  /*0cf0*/  IADD3 R26, PT, PT, R22, 0x28, RZ ;  /* 0x00000028161a7810 */ /* 0x000fe20007ffe0ff */
[----:B------:R-:W-:Y:S01]  /*0d00*/  FADD.FTZ R30, R30, R27 ;  /* 0x0000001b1e1e7221 */ /* 0x000fe20000010000 */
[----:B------:R-:W0:Y:S02]  /*0d10*/  LDS.64 R28, [R28] ;  /* 0x000000001c1c7984 */ /* 0x000e240000000a00 */
[----:B------:R-:W-:Y:S02]  /*0d20*/  SHF.R.U32.HI R33, RZ, 0x2, R26 ;  /* 0x00000002ff217819 */ /* 0x000fe4000001161a */
[----:B------:R-:W-:-:S03]  /*0d30*/  IADD3 R26, PT, PT, R22, 0x2c, RZ ;  /* 0x0000002c161a7810 */ /* 0x000fc60007ffe0ff */
[----:B------:R-:W-:Y:S01]  /*0d40*/  IMAD R33, R33, 0x18, R18 ;  /* 0x0000001821217824 */ /* 0x000fe200078e0212 */
[----:B------:R-:W-:Y:S01]  /*0d50*/  SHF.R.U32.HI R26, RZ, 0x2, R26 ;  /* 0x00000002ff1a7819 */ /* 0x000fe2000001161a */
[----:B-1----:R-:W-:Y:S01]  /*0d60*/  FADD.FTZ R31, R31, R24 ;  /* 0x000000181f1f7221 */ /* 0x002fe20000010000 */
[----:B------:R-:W-:-:S03]  /*0d70*/  FADD.FTZ R30, R30, R25 ;  /* 0x000000191e1e7221 */ /* 0x000fc60000010000 */
[----:B------:R-:W-:Y:S01]  /*0d80*/  IMAD R27, R26, 0x18, R18 ;  /* 0x000000181a1b7824 */ /* 0x000fe200078e0212 */
[C---:B------:R-:W-:Y:S02]  /*0d90*/  IADD3 R26, PT, PT, R20.reuse, R33, RZ ;  /* 0x00000021141a7210 */ /* 0x040fe40007ffe0ff */
[----:B------:R-:W-:Y:S02]  /*0da0*/  SHF.R.U32.HI R33, RZ, 0x2, R32 ;  /* 0x00000002ff217819 */ /* 0x000fe40000011620 */
[----:B------:R-:W-:Y:S02]  /*0db0*/  IADD3 R24, PT, PT, R20, R27, RZ ;  /* 0x0000001b14187210 */ /* 0x000fe40007ffe0ff */
[----:B------:R-:W1:Y:S01]  /*0dc0*/  LDS.64 R26, [R26] ;  /* 0x000000001a1a7984 */ /* 0x000e620000000a00 */
[----:B------:R-:W-:Y:S01]  /*0dd0*/  IMAD R33, R33, 0x18, R18 ;  /* 0x0000001821217824 */ /* 0x000fe200078e0212 */
[----:B------:R-:W-:Y:S02]  /*0de0*/  IADD3 R32, PT, PT, R22, 0x34, RZ ;  /* 0x0000003416207810 */ /* 0x000fe40007ffe0ff */
[----:B------:R-:W2:Y:S02]  /*0df0*/  LDS.64 R24, [R24] ;  /* 0x0000000018187984 */ /* 0x000ea40000000a00 */
[----:B------:R-:W-:-:S02]  /*0e00*/  IADD3 R33, PT, PT, R20, R33, RZ ;  /* 0x0000002114217210 */ /* 0x000fc40007ffe0ff */
[----:B------:R-:W-:-:S05]  /*0e10*/  SHF.R.U32.HI R32, RZ, 0x2, R32 ;  /* 0x00000002ff207819 */ /* 0x000fca0000011620 */
[----:B------:R-:W-:Y:S02]  /*0e20*/  IMAD R32, R32, 0x18, R18 ;  /* 0x0000001820207824 */ /* 0x000fe400078e0212 */
[----:B0-----:R-:W-:Y:S01]  /*0e30*/  FADD.FTZ R31, R31, R28 ;  /* 0x0000001c1f1f7221 */ /* 0x001fe20000010000 */
[----:B------:R-:W-:Y:S02]  /*0e40*/  FADD.FTZ R30, R30, R29 ;  /* 0x0000001d1e1e7221 */ /* 0x000fe40000010000 */
[----:B------:R0:W3:Y:S01]  /*0e50*/  LDS.64 R28, [R33] ;  /* 0x00000000211c7984 */ /* 0x0000e20000000a00 */
[----:B-1----:R-:W-:Y:S01]  /*0e60*/  FADD.FTZ R31, R31, R26 ;  /* 0x0000001a1f1f7221 */ /* 0x002fe20000010000 */
[----:B------:R-:W-:Y:S01]  /*0e70*/  IADD3 R26, PT, PT, R20, R32, RZ ;  /* 0x00000020141a7210 */ /* 0x000fe20007ffe0ff */
[----:B------:R-:W-:Y:S01]  /*0e80*/  FADD.FTZ R30, R30, R27 ;  /* 0x0000001b1e1e7221 */ /* 0x000fe20000010000 */
[C---:B------:R-:W-:Y:S01]  /*0e90*/  IADD3 R32, PT, PT, R22.reuse, 0x3c, RZ ;  /* 0x0000003c16207810 */ /* 0x040fe20007ffe0ff */
[----:B--2---:R-:W-:Y:S01]  /*0ea0*/  FADD.FTZ R31, R31, R24 ;  /* 0x000000181f1f7221 */ /* 0x004fe20000010000 */
[----:B------:R-:W-:Y:S01]  /*0eb0*/  IADD3 R24, PT, PT, R22, 0x38, RZ ;  /* 0x0000003816187810 */ /* 0x000fe20007ffe0ff */
[----:B------:R-:W-:Y:S01]  /*0ec0*/  FADD.FTZ R30, R30, R25 ;  /* 0x000000191e1e7221 */ /* 0x000fe20000010000 */
[----:B------:R-:W-:Y:S01]  /*0ed0*/  SHF.R.U32.HI R32, RZ, 0x2, R32 ;  /* 0x00000002ff207819 */ /* 0x000fe20000011620 */
[----:B------:R-:W1:Y:S01]  /*0ee0*/  LDS.64 R26, [R26] ;  /* 0x000000001a1a7984 */ /* 0x000e620000000a00 */
[----:B------:R-:W-:-:S03]  /*0ef0*/  SHF.R.U32.HI R24, RZ, 0x2, R24 ;  /* 0x00000002ff187819 */ /* 0x000fc60000011618 */
[--C-:B------:R-:W-:Y:S02]  /*0f00*/  IMAD R25, R32, 0x18, R18.reuse ;  /* 0x0000001820197824 */ /* 0x100fe400078e0212 */
[----:B0-----:R-:W-:-:S03]  /*0f10*/  IMAD R33, R24, 0x18, R18 ;  /* 0x0000001818217824 */ /* 0x001fc600078e0212 */
[C---:B------:R-:W-:Y:S02]  /*0f20*/  IADD3 R25, PT, PT, R20.reuse, R25, RZ ;  /* 0x0000001914197210 */ /* 0x040fe40007ffe0ff */
[----:B------:R-:W-:Y:S01]  /*0f30*/  IADD3 R34, PT, PT, R20, R33, RZ ;  /* 0x0000002114227210 */ /* 0x000fe20007ffe0ff */
[----:B---3--:R-:W-:Y:S01]  /*0f40*/  FADD.FTZ R33, R31, R28 ;  /* 0x0000001c1f217221 */ /* 0x008fe20000010000 */
[----:B------:R-:W-:Y:S02]  /*0f50*/  FADD.FTZ R32, R30, R29 ;  /* 0x0000001d1e207221 */ /* 0x000fe40000010000 */
[----:B------:R-:W-:Y:S01]  /*0f60*/  LDS.64 R24, [R25] ;  /* 0x0000000019187984 */ /* 0x000fe20000000a00 */
[----:B------:R-:W-:-:S03]  /*0f70*/  IADD3 R28, PT, PT, R22, 0x40, RZ ;  /* 0x00000040161c7810 */ /* 0x000fc60007ffe0ff */
[----:B------:R-:W0:Y:S01]  /*0f80*/  LDS.64 R30, [R34] ;  /* 0x00000000221e7984 */ /* 0x000e220000000a00 */
[----:B------:R-:W-:-:S05]  /*0f90*/  SHF.R.U32.HI R29, RZ, 0x2, R28 ;  /* 0x00000002ff1d7819 */ /* 0x000fca000001161c */
[----:B------:R-:W-:-:S05]  /*0fa0*/  IMAD R29, R29, 0x18, R18 ;  /* 0x000000181d1d7824 */ /* 0x000fca00078e0212 */
[----:B------:R-:W-:-:S06]  /*0fb0*/  IADD3 R29, PT, PT, R20, R29, RZ ;  /* 0x0000001d141d7210 */ /* 0x000fcc0007ffe0ff */
[----:B------:R-:W2:Y:S01]  /*0fc0*/  LDS.64 R28, [R29] ;  /* 0x000000001d1c7984 */ /* 0x000ea20000000a00 */
[----:B-1----:R-:W-:Y:S01]  /*0fd0*/  FADD.FTZ R33, R33, R26 ;  /* 0x0000001a21217221 */ /* 0x002fe20000010000 */
[----:B------:R-:W-:Y:S01]  /*0fe0*/  FADD.FTZ R32, R32, R27 ;  /* 0x0000001b20207221 */ /* 0x000fe20000010000 */
[----:B------:R-:W-:-:S04]  /*0ff0*/  IADD3 R26, PT, PT, R22, 0x44, RZ ;  /* 0x00000044161a7810 */ /* 0x000fc80007ffe0ff */
[----:B------:R-:W-:-:S05]  /*1000*/  SHF.R.U32.HI R27, RZ, 0x2, R26 ;  /* 0x00000002ff1b7819 */ /* 0x000fca000001161a */
[----:B------:R-:W-:-:S05]  /*1010*/  IMAD R27, R27, 0x18, R18 ;  /* 0x000000181b1b7824 */ /* 0x000fca00078e0212 */
[----:B------:R-:W-:Y:S01]  /*1020*/  IADD3 R27, PT, PT, R20, R27, RZ ;  /* 0x0000001b141b7210 */ /* 0x000fe20007ffe0ff */
[----:B0-----:R-:W-:Y:S01]  /*1030*/  FADD.FTZ R33, R33, R30 ;  /* 0x0000001e21217221 */ /* 0x001fe20000010000 */
[----:B------:R-:W-:-:S04]  /*1040*/  FADD.FTZ R30, R32, R31 ;  /* 0x0000001f201e7221 */ /* 0x000fc80000010000 */
[----:B------:R-:W0:Y:S01]  /*1050*/  LDS.64 R26, [R27] ;  /* 0x000000001b1a7984 */ /* 0x000e220000000a00 */
[----:B------:R-:W-:Y:S01]  /*1060*/  FADD.FTZ R31, R33, R24 ;  /* 0x00000018211f7221 */ /* 0x000fe20000010000 */
[----:B------:R-:W-:Y:S01]  /*1070*/  IADD3 R24, PT, PT, R22, 0x48, RZ ;  /* 0x0000004816187810 */ /* 0x000fe20007ffe0ff */
[----:B------:R-:W-:-:S03]  /*1080*/  FADD.FTZ R30, R30, R25 ;  /* 0x000000191e1e7221 */ /* 0x000fc60000010000 */
[----:B------:R-:W-:Y:S02]  /*1090*/  SHF.R.U32.HI R33, RZ, 0x2, R24 ;  /* 0x00000002ff217819 */ /* 0x000fe40000011618 */
[----:B------:R-:W-:-:S03]  /*10a0*/  IADD3 R24, PT, PT, R22, 0x4c, RZ ;  /* 0x0000004c16187810 */ /* 0x000fc60007ffe0ff */
[----:B------:R-:W-:Y:S01]  /*10b0*/  IMAD R33, R33, 0x18, R18 ;  /* 0x0000001821217824 */ /* 0x000fe200078e0212 */
[----:B------:R-:W-:Y:S01]  /*10c0*/  SHF.R.U32.HI R24, RZ, 0x2, R24 ;  /* 0x00000002ff187819 */ /* 0x000fe20000011618 */
[----:B--2---:R-:W-:-:S03]  /*10d0*/  FADD.FTZ R32, R30, R29 ;  /* 0x0000001d1e207221 */ /* 0x004fc60000010000 */
[----:B------:R-:W-:Y:S01]  /*10e0*/  IADD3 R34, PT, PT, R20, R33, RZ ;  /* 0x0000002114227210 */ /* 0x000fe20007ffe0ff */
[----:B------:R-:W-:Y:S02]  /*10f0*/  IMAD R25, R24, 0x18, R18 ;  /* 0x0000001818197824 */ /* 0x000fe400078e0212 */
[----:B------:R-:W-:Y:S01]  /*1100*/  FADD.FTZ R33, R31, R28 ;  /* 0x0000001c1f217221 */ /* 0x000fe20000010000 */
[----:B------:R-:W-:Y:S01]  /*1110*/  IADD3 R28, PT, PT, R22, 0x50, RZ ;  /* 0x00000050161c7810 */ /* 0x000fe20007ffe0ff */
[----:B------:R-:W1:Y:S01]  /*1120*/  LDS.64 R30, [R34] ;  /* 0x00000000221e7984 */ /* 0x000e620000000a00 */
[----:B------:R-:W-:Y:S02]  /*1130*/  IADD3 R25, PT, PT, R20, R25, RZ ;  /* 0x0000001914197210 */ /* 0x000fe40007ffe0ff */
[----:B------:R-:W-:-:S04]  /*1140*/  SHF.R.U32.HI R29, RZ, 0x2, R28 ;  /* 0x00000002ff1d7819 */ /* 0x000fc8000001161c */
[----:B------:R-:W2:Y:S01]  /*1150*/  LDS.64 R24, [R25] ;  /* 0x0000000019187984 */ /* 0x000ea20000000a00 */
[----:B------:R-:W-:-:S05]  /*1160*/  IMAD R29, R29, 0x18, R18 ;  /* 0x000000181d1d7824 */ /* 0x000fca00078e0212 */
[----:B------:R-:W-:Y:S01]  /*1170*/  IADD3 R29, PT, PT, R20, R29, RZ ;  /* 0x0000001d141d7210 */ /* 0x000fe20007ffe0ff */
[----:B0-----:R-:W-:-:S05]  /*1180*/  FADD.FTZ R33, R33, R26 ;  /* 0x0000001a21217221 */ /* 0x001fca0000010000 */
[----:B------:R-:W0:Y:S01]  /*1190*/  LDS.64 R28, [R29] ;  /* 0x000000001d1c7984 */ /* 0x000e220000000a00 */
[----:B------:R-:W-:Y:S01]  /*11a0*/  FADD.FTZ R26, R32, R27 ;  /* 0x0000001b201a7221 */ /* 0x000fe20000010000 */
[----:B------:R-:W-:-:S04]  /*11b0*/  IADD3 R27, PT, PT, R22, 0x54, RZ ;  /* 0x00000054161b7810 */ /* 0x000fc80007ffe0ff */
[----:B------:R-:W-:Y:S01]  /*11c0*/  SHF.R.U32.HI R32, RZ, 0x2, R27 ;  /* 0x00000002ff207819 */ /* 0x000fe2000001161b */
[----:B-1----:R-:W-:Y:S01]  /*11d0*/  FADD.FTZ R27, R33, R30 ;  /* 0x0000001e211b7221 */ /* 0x002fe20000010000 */
[----:B------:R-:W-:Y:S01]  /*11e0*/  FADD.FTZ R26, R26, R31 ;  /* 0x0000001f1a1a7221 */ /* 0x000fe20000010000 */
[----:B------:R-:W-:Y:S02]  /*11f0*/  IADD3 R30, PT, PT, R22, 0x5c, RZ ;  /* 0x0000005c161e7810 */ /* 0x000fe40007ffe0ff */
[----:B------:R-:W-:Y:S02]  /*1200*/  IMAD R31, R32, 0x18, R18 ;  /* 0x00000018201f7824 */ /* 0x000fe400078e0212 */
[----:B--2---:R-:W-:Y:S01]  /*1210*/  FADD.FTZ R27, R27, R24 ;  /* 0x000000181b1b7221 */ /* 0x004fe20000010000 */
[----:B------:R-:W-:Y:S01]  /*1220*/  IADD3 R24, PT, PT, R22, 0x58, RZ ;  /* 0x0000005816187810 */ /* 0x000fe20007ffe0ff */
[----:B------:R-:W-:Y:S01]  /*1230*/  FADD.FTZ R32, R26, R25 ;  /* 0x000000191a207221 */ /* 0x000fe20000010000 */
[----:B------:R-:W-:-:S02]  /*1240*/  IADD3 R31, PT, PT, R20, R31, RZ ;  /* 0x0000001f141f7210 */ /* 0x000fc40007ffe0ff */
[----:B------:R-:W-:Y:S02]  /*1250*/  SHF.R.U32.HI R33, RZ, 0x2, R24 ;  /* 0x00000002ff217819 */ /* 0x000fe40000011618 */
[----:B------:R-:W-:Y:S02]  /*1260*/  SHF.R.U32.HI R24, RZ, 0x2, R30 ;  /* 0x00000002ff187819 */ /* 0x000fe4000001161e */
[----:B------:R-:W1:Y:S01]  /*1270*/  LDS.64 R30, [R31] ;  /* 0x000000001f1e7984 */ /* 0x000e620000000a00 */
[--C-:B------:R-:W-:Y:S02]  /*1280*/  IMAD R33, R33, 0x18, R18.reuse ;  /* 0x0000001821217824 */ /* 0x100fe400078e0212 */
[----:B------:R-:W-:Y:S02]  /*1290*/  IMAD R25, R24, 0x18, R18 ;  /* 0x0000001818197824 */ /* 0x000fe400078e0212 */
[----:B0-----:R-:W-:Y:S01]  /*12a0*/  FADD.FTZ R32, R32, R29 ;  /* 0x0000001d20207221 */ /* 0x001fe20000010000 */
[C---:B------:R-:W-:Y:S01]  /*12b0*/  IADD3 R24, PT, PT, R20.reuse, R33, RZ ;  /* 0x0000002114187210 */ /* 0x040fe20007ffe0ff */
[----:B------:R-:W-:Y:S01]  /*12c0*/  FADD.FTZ R33, R27, R28 ;  /* 0x0000001c1b217221 */ /* 0x000fe20000010000 */
[----:B------:R-:W-:-:S02]  /*12d0*/  IADD3 R26, PT, PT, R20, R25, RZ ;  /* 0x00000019141a7210 */ /* 0x000fc40007ffe0ff */
[----:B------:R-:W-:Y:S02]  /*12e0*/  IADD3 R28, PT, PT, R22, 0x60, RZ ;  /* 0x00000060161c7810 */ /* 0x000fe40007ffe0ff */
[----:B------:R-:W0:Y:S02]  /*12f0*/  LDS.64 R24, [R24] ;  /* 0x0000000018187984 */ /* 0x000e240000000a00 */
[----:B------:R-:W-:Y:S02]  /*1300*/  SHF.R.U32.HI R29, RZ, 0x2, R28 ;  /* 0x00000002ff1d7819 */ /* 0x000fe4000001161c */
[----:B------:R-:W2:Y:S03]  /*1310*/  LDS.64 R26, [R26] ;  /* 0x000000001a1a7984 */ /* 0x000ea60000000a00 */
[----:B------:R-:W-:-:S05]  /*1320*/  IMAD R29, R29, 0x18, R18 ;  /* 0x000000181d1d7824 */ /* 0x000fca00078e0212 */
[----:B------:R-:W-:-:S06]  /*1330*/  IADD3 R29, PT, PT, R20, R29, RZ ;  /* 0x0000001d141d7210 */ /* 0x000fcc0007ffe0ff */
[----:B------:R-:W3:Y:S01]  /*1340*/  LDS.64 R28, [R29] ;  /* 0x000000001d1c7984 */ /* 0x000ee20000000a00 */
[----:B-1----:R-:W-:Y:S01]  /*1350*/  FADD.FTZ R33, R33, R30 ;  /* 0x0000001e21217221 */ /* 0x002fe20000010000 */
[----:B------:R-:W-:Y:S01]  /*1360*/  FADD.FTZ R32, R32, R31 ;  /* 0x0000001f20207221 */ /* 0x000fe20000010000 */
[----:B------:R-:W-:-:S04]  /*1370*/  IADD3 R30, PT, PT, R22, 0x68, RZ ;  /* 0x00000068161e7810 */ /* 0x000fc80007ffe0ff */
[----:B------:R-:W-:Y:S01]  /*1380*/  SHF.R.U32.HI R30, RZ, 0x2, R30 ;  /* 0x00000002ff1e7819 */ /* 0x000fe2000001161e */
[----:B0-----:R-:W-:Y:S01]  /*1390*/  FADD.FTZ R31, R33, R24 ;  /* 0x00000018211f7221 */ /* 0x001fe20000010000 */
        /* <DEDUP_REMOVED lines=38> */
.L_x_855:
[----:B------:R-:W-:Y:S05]  /*1600*/  BSYNC.RECONVERGENT B0 ;  /* 0x0000000000007941 */ /* 0x000fea0003800200 */
.L_x_854:
        /* <DEDUP_REMOVED lines=21> */
.L_x_857:
[----:B------:R-:W-:Y:S05]  /*1760*/  BSYNC.RECONVERGENT B0 ;  /* 0x0000000000007941 */ /* 0x000fea0003800200 */
.L_x_856:
[----:B-1----:R-:W0:Y:S08]  /*1770*/  @!P1 LDC R25, c[0x0][0x374] ;  /* 0x0000dd00ff199b82 */ /* 0x002e300000000800 */
[----:B------:R-:W-:Y:S01]  /*1780*/  BAR.SYNC.DEFER_BLOCKING 0x0 ;  /* 0x0000000000007b1d */ /* 0x000fe20000010000 */
[C---:B------:R-:W-:Y:S02]  /*1790*/  ISETP.NE.AND P2, PT, R18.reuse, RZ, PT ;  /* 0x000000ff1200720c */ /* 0x040fe40003f45270 */
[----:B------:R-:W-:-:S05]  /*17a0*/  @!P1 SHF.L.U32 R22, R18, 0x1, RZ ;  /* 0x0000000112169819 */ /* 0x000fca00000006ff */
[----:B------:R-:W1:Y:S01]  /*17b0*/  @!P1 LDC.64 R28, c[0x0][0x3b8] ;  /* 0x0000ee00ff1c9b82 */ /* 0x000e620000000a00 */
[----:B0-----:R-:W-:Y:S01]  /*17c0*/  @!P1 IMAD R20, R25, UR4, R20 ;  /* 0x0000000419149c24 */ /* 0x001fe2000f8e0214 */
[----:B------:R-:W-:-:S04]  /*17d0*/  @!P1 LOP3.LUT R25, R22, 0x1fe, RZ, 0xc0, !PT ;  /* 0x000001fe16199812 */ /* 0x000fc800078ec0ff */
[----:B------:R-:W-:-:S05]  /*17e0*/  @!P1 LEA R25, R20, R25, 0x9 ;  /* 0x0000001914199211 */ /* 0x000fca00078e48ff */
[----:B-1----:R-:W-:Y:S01]  /*17f0*/  @!P1 IMAD.WIDE.U32 R28, R25, 0x4, R28 ;  /* 0x00000004191c9825 */ /* 0x002fe200078e001c */
[----:B------:R-:W-:Y:S06]  /*1800*/  @P2 BRA `(.L_x_858) ;  /* 0x0000000000442947 */ /* 0x000fec0003800000 */
[----:B------:R-:W0:Y:S01]  /*1810*/  S2R R31, SR_CTAID.Y ;  /* 0x00000000001f7919 */ /* 0x000e220000002600 */
[----:B------:R-:W1:Y:S01]  /*1820*/  S2UR UR7, SR_CTAID.X ;  /* 0x00000000000779c3 */ /* 0x000e620000002500 */
[----:B------:R-:W-:-:S07]  /*1830*/  MOV R27, 0x7fffffe1 ;  /* 0x7fffffe1001b7802 */ /* 0x000fce0000000f00 */
        /* <DEDUP_REMOVED lines=8> */
.L_x_859:
[----:B------:R-:W2:Y:S04]  /*18c0*/  LD.E.STRONG.GPU R20, desc[UR12][R24.64] ;  /* 0x0000000c18147980 */ /* 0x000ea8000c10f900 */
[----:B--2---:R-:W-:Y:S01]  /*18d0*/  CCTL.IVALL ;  /* 0x00000000ff00798f */ /* 0x004fe20002000000 */
[----:B------:R-:W-:Y:S05]  /*18e0*/  YIELD ;  /* 0x0000000000007946 */ /* 0x000fea0003800000 */
[----:B-----5:R-:W-:-:S04]  /*18f0*/  LOP3.LUT R20, R20, R27, RZ, 0x3c, !PT ;  /* 0x0000001b14147212 */ /* 0x020fc800078e3cff */
[----:B------:R-:W-:-:S13]  /*1900*/  ISETP.GT.AND P2, PT, R20, -0x1, PT ;  /* 0xffffffff1400780c */ /* 0x000fda0003f44270 */
[----:B------:R-:W-:Y:S05]  /*1910*/  @P2 BRA `(.L_x_859) ;  /* 0xfffffffc00e82947 */ /* 0x000fea000383ffff */
.L_x_858:
[----:B------:R-:W-:Y:S05]  /*1920*/  WARPSYNC.ALL ;  /* 0x0000000000007948 */ /* 0x000fea0003800000 */
[----:B------:R-:W-:Y:S08]  /*1930*/  BAR.SYNC.DEFER_BLOCKING 0x0 ;  /* 0x0000000000007b1d */ /* 0x000ff00000010000 */
[----:B0-----:R-:W0:Y:S08]  /*1940*/  LDC.64 R24, c[0x0][0x390] ;  /* 0x0000e400ff187b82 */ /* 0x001e300000000a00 */
[----:B------:R-:W1:Y:S01]  /*1950*/  LDC.64 R26, c[0x0][0x398] ;  /* 0x0000e600ff1a7b82 */ /* 0x000e620000000a00 */
[----:B------:R-:W2:Y:S01]  /*1960*/  @!P1 LDG.E.64 R28, desc[UR12][R28.64] ;  /* 0x0000000c1c1c9981 */ /* 0x000ea2000c1e1b00 */
[----:B0-----:R-:W-:-:S06]  /*1970*/  IMAD.WIDE.U32 R24, R8, 0x2, R24 ;  /* 0x0000000208187825 */ /* 0x001fcc00078e0018 */
[----:B------:R-:W5:Y:S01]  /*1980*/  LDG.E.64.CONSTANT R24, desc[UR12][R24.64] ;  /* 0x0000000c18187981 */ /* 0x000f62000c1e9b00 */
[----:B-1----:R-:W-:-:S06]  /*1990*/  IMAD.WIDE.U32 R26, R8, 0x2, R26 ;  /* 0x00000002081a7825 */ /* 0x002fcc00078e001a */
[----:B------:R-:W5:Y:S01]  /*19a0*/  LDG.E.64.CONSTANT R26, desc[UR12][R26.64] ;  /* 0x0000000c1a1a7981 */ /* 0x000f62000c1e9b00 */
[----:B------:R-:W-:Y:S01]  /*19b0*/  HFMA2 R22, -RZ, RZ, 0, 0 ;  /* 0x00000000ff167431 */ /* 0x000fe200000001ff */
[----:B------:R-:W-:Y:S01]  /*19c0*/  MOV R20, RZ ;  /* 0x000000ff00147202 */ /* 0x000fe20000000f00 */
[----:B------:R-:W-:Y:S01]  /*19d0*/  BSSY.RECONVERGENT B0, `(.L_x_860) ;  /* 0x0000037000007945 */ /* 0x000fe20003800200 */
[----:B--2---:R-:W-:Y:S01]  /*19e0*/  @!P1 FADD.FTZ R22, RZ, R28 ;  /* 0x0000001cff169221 */ /* 0x004fe20000010000 */
[----:B------:R-:W-:-:S04]  /*19f0*/  @!P1 FADD.FTZ R20, RZ, R29 ;  /* 0x0000001dff149221 */ /* 0x000fc80000010000 */
[----:B------:R-:W0:Y:S04]  /*1a00*/  SHFL.BFLY PT, R31, R22, 0x10, 0x1f ;  /* 0x0e001f00161f7f89 */ /* 0x000e2800000e0000 */
        /* <DEDUP_REMOVED lines=22> */
[----:B------:R-:W-:Y:S01]  /*1b70*/  @!P1 IADD3 R33, PT, PT, R29, 0x1680, RZ ;  /* 0x000016801d219810 */ /* 0x000fe20007ffe0ff */
[----:B--2---:R-:W-:Y:S02]  /*1b80*/  FADD.FTZ R34, R31, R34 ;  /* 0x000000221f227221 */ /* 0x004fe40000010000 */
[----:B------:R-:W-:Y:S01]  /*1b90*/  @!P1 FMUL.FTZ R29, R28, R28 ;  /* 0x0000001c1c1d9220 */ /* 0x000fe20000410000 */
[----:B-1----:R-:W-:-:S03]  /*1ba0*/  @!P1 LEA R33, R20, R33, 0x18 ;  /* 0x0000002114219211 */ /* 0x002fc600078ec0ff */
[----:B------:R-:W-:Y:S01]  /*1bb0*/  @!P1 FFMA.FTZ R29, R34, 3.2552085031056776643e-05, -R29 ;  /* 0x38088889221d9823 */ /* 0x000fe2000001081d */
        /* <DEDUP_REMOVED lines=24> */
.L_x_861:
[----:B------:R-:W-:Y:S05]  /*1d40*/  BSYNC.RECONVERGENT B0 ;  /* 0x0000000000007941 */ /* 0x000fea0003800200 */
.L_x_860:
[----:B01----:R-:W0:Y:S01]  /*1d50*/  LDS.64 R28, [R4] ;  /* 0x00000000041c7984 */ /* 0x003e220000000a00 */
[----:B------:R-:W0:Y:S01]  /*1d60*/  LDCU UR5, c[0x0][0x3a0] ;  /* 0x00007400ff0577ac */ /* 0x000e220008000800 */
[C---:B-----5:R-:W-:Y:S01]  /*1d70*/  PRMT R22, R24.reuse, 0x7632, R22 ;  /* 0x0000763218167816 */ /* 0x060fe20000000016 */
[----:B------:R-:W1:Y:S01]  /*1d80*/  LDCU.64 UR10, c[0x0][0x380] ;  /* 0x00007000ff0a77ac */ /* 0x000e620008000a00 */
[----:B------:R-:W-:Y:S02]  /*1d90*/  UIADD3 UR8, UPT, UPT, UR8, 0x5, URZ ;  /* 0x0000000508087890 */ /* 0x000fe4000fffe0ff */
[----:B------:R-:W-:Y:S01]  /*1da0*/  ULOP3.LUT UR4, UR4, 0x1, URZ, 0x3c, !UPT ;  /* 0x0000000104047892 */ /* 0x000fe2000f8e3cff */
[----:B0-----:R-:W-:Y:S01]  /*1db0*/  FADD.FTZ R20, R29, UR5 ;  /* 0x000000051d147e21 */ /* 0x001fe20008010000 */
[--C-:B------:R-:W-:Y:S01]  /*1dc0*/  FADD.FTZ R11, R11, -R28.reuse ;  /* 0x8000001c0b0b7221 */ /* 0x100fe20000010000 */
[----:B------:R-:W-:Y:S01]  /*1dd0*/  SHF.L.U32 R29, R24, 0x10, RZ ;  /* 0x00000010181d7819 */ /* 0x000fe200000006ff */
[--C-:B------:R-:W-:Y:S01]  /*1de0*/  FADD.FTZ R3, R3, -R28.reuse ;  /* 0x8000001c03037221 */ /* 0x100fe20000010000 */
[--C-:B------:R-:W-:Y:S01]  /*1df0*/  FADD.FTZ R19, R19, -R28.reuse ;  /* 0x8000001c13137221 */ /* 0x100fe20000010000 */
[----:B------:R-:W-:Y:S01]  /*1e00*/  FADD.FTZ R31, R12, -R28 ;  /* 0x8000001c0c1f7221 */ /* 0x000fe20000010000 */
[----:B------:R-:W0:Y:S01]  /*1e10*/  MUFU.RSQ R20, R20 ;  /* 0x0000001400147308 */ /* 0x000e220000001400 */
[C---:B------:R-:W-:Y:S01]  /*1e20*/  PRMT R24, R26.reuse, 0x7632, R24 ;  /* 0x000076321a187816 */ /* 0x040fe20000000018 */
        /* <DEDUP_REMOVED lines=10> */
[----:B------:R-:W-:Y:S01]  /*1ed0*/  UMOV UR5, UR9 ;  /* 0x0000000900057c82 */ /* 0x000fe20008000000 */
[C---:B0-----:R-:W-:Y:S01]  /*1ee0*/  FMUL.FTZ R11, R20.reuse, R11 ;  /* 0x0000000b140b7220 */ /* 0x041fe20000410000 */
[C---:B------:R-:W-:Y:S01]  /*1ef0*/  FMUL.FTZ R3, R20.reuse, R3 ;  /* 0x0000000314037220 */ /* 0x040fe20000410000 */
[C---:B------:R-:W-:Y:S01]  /*1f00*/  FMUL.FTZ R19, R20.reuse, R19 ;  /* 0x0000001314137220 */ /* 0x040fe20000410000 */
[----:B------:R-:W-:Y:S01]  /*1f10*/  FMUL.FTZ R31, R20, R31 ;  /* 0x0000001f141f7220 */ /* 0x000fe20000410000 */
[--C-:B------:R-:W-:Y:S01]  /*1f20*/  FFMA.FTZ R12, R29, R11, R26.reuse ;  /* 0x0000000b1d0c7223 */ /* 0x100fe2000001001a */
[--C-:B------:R-:W-:Y:S01]  /*1f30*/  FFMA.FTZ R3, R3, R29, R26.reuse ;  /* 0x0000001d03037223 */ /* 0x100fe2000001001a */
[C-C-:B------:R-:W-:Y:S01]  /*1f40*/  FFMA.FTZ R19, R29.reuse, R19, R26.reuse ;  /* 0x000000131d137223 */ /* 0x140fe2000001001a */
[----:B------:R-:W-:Y:S01]  /*1f50*/  FFMA.FTZ R11, R29, R31, R26 ;  /* 0x0000001f1d0b7223 */ /* 0x000fe2000001001a */
[----:B------:R-:W-:Y:S01]  /*1f60*/  SHF.L.U32 R26, R22, 0x10, RZ ;  /* 0x00000010161a7819 */ /* 0x000fe200000006ff */
[----:B------:R-:W-:Y:S01]  /*1f70*/  FMUL.FTZ R22, R20, R5 ;  /* 0x0000000514167220 */ /* 0x000fe20000410000 */
[----:B------:R-:W-:Y:S01]  /*1f80*/  SHF.L.U32 R29, R24, 0x10, RZ ;  /* 0x00000010181d7819 */ /* 0x000fe200000006ff */
[C---:B------:R-:W-:Y:S01]  /*1f90*/  FMUL.FTZ R13, R20.reuse, R13 ;  /* 0x0000000d140d7220 */ /* 0x040fe20000410000 */
[C---:B------:R-:W-:Y:S01]  /*1fa0*/  FMUL.FTZ R24, R20.reuse, R21 ;  /* 0x0000001514187220 */ /* 0x040fe20000410000 */
[----:B------:R-:W-:Y:S01]  /*1fb0*/  FMUL.FTZ R30, R20, R37 ;  /* 0x00000025141e7220 */ /* 0x000fe20000410000 */
[----:B------:R-:W-:Y:S01]  /*1fc0*/  FADD.FTZ R31, R16, -R28 ;  /* 0x8000001c101f7221 */ /* 0x000fe20000010000 */
[--C-:B------:R-:W-:Y:S01]  /*1fd0*/  FFMA.FTZ R5, R22, R26, R29.reuse ;  /* 0x0000001a16057223 */ /* 0x100fe2000001001d */
[C-C-:B------:R-:W-:Y:S01]  /*1fe0*/  FFMA.FTZ R22, R26.reuse, R13, R29.reuse ;  /* 0x0000000d1a167223 */ /* 0x140fe2000001001d */
[C-C-:B------:R-:W-:Y:S01]  /*1ff0*/  FFMA.FTZ R21, R26.reuse, R24, R29.reuse ;  /* 0x000000181a157223 */ /* 0x140fe2000001001d */
[--C-:B------:R-:W-:Y:S01]  /*2000*/  FFMA.FTZ R13, R26, R30, R29.reuse ;  /* 0x0000001e1a0d7223 */ /* 0x100fe2000001001d */
[----:B------:R-:W-:Y:S01]  /*2010*/  PRMT R29, R25, 0x7632, R29 ;  /* 0x00007632191d7816 */ /* 0x000fe2000000001d */
[----:B------:R-:W-:Y:S01]  /*2020*/  FMUL.FTZ R26, R11, -1.4426950216293334961 ;  /* 0xbfb8aa3b0b1a7820 */ /* 0x000fe20000410000 */
[C---:B------:R-:W-:Y:S01]  /*2030*/  PRMT R24, R27.reuse, 0x7632, R24 ;  /* 0x000076321b187816 */ /* 0x040fe20000000018 */
[C---:B------:R-:W-:Y:S01]  /*2040*/  FMUL.FTZ R31, R20.reuse, R31 ;  /* 0x0000001f141f7220 */ /* 0x040fe20000410000 */
[----:B------:R-:W-:Y:S01]  /*2050*/  SHF.L.U32 R27, R27, 0x10, RZ ;  /* 0x000000101b1b7819 */ /* 0x000fe200000006ff */
[----:B------:R0:W2:Y:S01]  /*2060*/  MUFU.EX2 R16, R26 ;  /* 0x0000001a00107308 */ /* 0x0000a20000000800 */
[----:B------:R-:W-:Y:S01]  /*2070*/  SHF.L.U32 R30, R25, 0x10, RZ ;  /* 0x00000010191e7819 */ /* 0x000fe200000006ff */
[----:B------:R-:W-:Y:S01]  /*2080*/  FMUL.FTZ R34, R20, R23 ;  /* 0x0000001714227220 */ /* 0x000fe20000410000 */
[----:B------:R-:W-:Y:S01]  /*2090*/  SHF.L.U32 R25, R29, 0x10, RZ ;  /* 0x000000101d197819 */ /* 0x000fe200000006ff */
[----:B------:R-:W-:Y:S01]  /*20a0*/  FADD.FTZ R29, R7, -R28 ;  /* 0x8000001c071d7221 */ /* 0x000fe20000010000 */
[----:B------:R-:W-:Y:S01]  /*20b0*/  SHF.L.U32 R24, R24, 0x10, RZ ;  /* 0x0000001018187819 */ /* 0x000fe200000006ff */
[--C-:B------:R-:W-:Y:S01]  /*20c0*/  FFMA.FTZ R14, R30, R31, R27.reuse ;  /* 0x0000001f1e0e7223 */ /* 0x100fe2000001001b */
[C---:B------:R-:W-:Y:S01]  /*20d0*/  FMUL.FTZ R31, R20.reuse, R15 ;  /* 0x0000000f141f7220 */ /* 0x040fe20000410000 */
[C---:B------:R-:W-:Y:S01]  /*20e0*/  FMUL.FTZ R32, R20.reuse, R29 ;  /* 0x0000001d14207220 */ /* 0x040fe20000410000 */
[----:B0-----:R-:W-:Y:S01]  /*20f0*/  FMUL.FTZ R26, R20, R33 ;  /* 0x00000021141a7220 */ /* 0x001fe20000410000 */
[----:B------:R-:W-:Y:S01]  /*2100*/  FMUL.FTZ R7, R13, -1.4426950216293334961 ;  /* 0xbfb8aa3b0d077820 */ /* 0x000fe20000410000 */
[--C-:B------:R-:W-:Y:S01]  /*2110*/  FFMA.FTZ R31, R30, R31, R27.reuse ;  /* 0x0000001f1e1f7223 */ /* 0x100fe2000001001b */
[--C-:B------:R-:W-:Y:S01]  /*2120*/  FFMA.FTZ R29, R32, R30, R27.reuse ;  /* 0x0000001e201d7223 */ /* 0x100fe2000001001b */
[----:B------:R-:W-:Y:S01]  /*2130*/  FFMA.FTZ R26, R25, R26, R24 ;  /* 0x0000001a191a7223 */ /* 0x000fe20000010018 */
[----:B------:R-:W-:Y:S01]  /*2140*/  FFMA.FTZ R30, R30, R34, R27 ;  /* 0x000000221e1e7223 */ /* 0x000fe2000001001b */
[----:B------:R-:W-:Y:S01]  /*2150*/  FMUL.FTZ R23, R3, -1.4426950216293334961 ;  /* 0xbfb8aa3b03177820 */ /* 0x000fe20000410000 */
[----:B------:R-:W-:Y:S01]  /*2160*/  FMUL.FTZ R36, R14, -1.4426950216293334961 ;  /* 0xbfb8aa3b0e247820 */ /* 0x000fe20000410000 */
[----:B------:R-:W-:Y:S01]  /*2170*/  FMUL.FTZ R27, R26, -1.4426950216293334961 ;  /* 0xbfb8aa3b1a1b7820 */ /* 0x000fe20000410000 */
[----:B------:R-:W0:Y:S01]  /*2180*/  MUFU.EX2 R7, R7 ;  /* 0x0000000700077308 */ /* 0x000e220000000800 */
[----:B------:R-:W-:Y:S01]  /*2190*/  FADD.FTZ R33, R9, -R28 ;  /* 0x8000001c09217221 */ /* 0x000fe20000010000 */
[C---:B------:R-:W-:Y:S01]  /*21a0*/  FMUL.FTZ R32, R20.reuse, R17 ;  /* 0x0000001114207220 */ /* 0x040fe20000410000 */
[C---:B------:R-:W-:Y:S01]  /*21b0*/  FMUL.FTZ R35, R20.reuse, R35 ;  /* 0x0000002314237220 */ /* 0x040fe20000410000 */
[----:B------:R-:W-:Y:S01]  /*21c0*/  FMUL.FTZ R9, R5, -1.4426950216293334961 ;  /* 0xbfb8aa3b05097820 */ /* 0x000fe20000410000 */
[----:B------:R-:W-:Y:S01]  /*21d0*/  FMUL.FTZ R33, R20, R33 ;  /* 0x0000002114217220 */ /* 0x000fe20000410000 */
[--C-:B------:R-:W-:Y:S01]  /*21e0*/  FFMA.FTZ R20, R25, R32, R24.reuse ;  /* 0x0000002019147223 */ /* 0x100fe20000010018 */
[----:B------:R-:W-:Y:S01]  /*21f0*/  FMUL.FTZ R32, R31, -1.4426950216293334961 ;  /* 0xbfb8aa3b1f207820 */ /* 0x000fe20000410000 */
[----:B------:R-:W3:Y:S01]  /*2200*/  MUFU.EX2 R27, R27 ;  /* 0x0000001b001b7308 */ /* 0x000ee20000000800 */
[--C-:B------:R-:W-:Y:S01]  /*2210*/  FFMA.FTZ R28, R33, R25, R24.reuse ;  /* 0x00000019211c7223 */ /* 0x100fe20000010018 */
[----:B------:R-:W-:Y:S01]  /*2220*/  FFMA.FTZ R25, R25, R35, R24 ;  /* 0x0000002319197223 */ /* 0x000fe20000010018 */
[----:B--2---:R-:W-:Y:S01]  /*2230*/  FADD.FTZ R35, R16, 1 ;  /* 0x3f80000010237421 */ /* 0x004fe20000010000 */
[----:B------:R-:W-:Y:S01]  /*2240*/  FMUL.FTZ R16, R22, -1.4426950216293334961 ;  /* 0xbfb8aa3b16107820 */ /* 0x000fe20000410000 */
[----:B------:R-:W-:Y:S01]  /*2250*/  FMUL.FTZ R17, R29, -1.4426950216293334961 ;  /* 0xbfb8aa3b1d117820 */ /* 0x000fe20000410000 */
[----:B------:R-:W-:Y:S01]  /*2260*/  FMUL.FTZ R24, R28, -1.4426950216293334961 ;  /* 0xbfb8aa3b1c187820 */ /* 0x000fe20000410000 */
[----:B------:R-:W-:Y:S01]  /*2270*/  FMUL.FTZ R33, R12, -1.4426950216293334961 ;  /* 0xbfb8aa3b0c217820 */ /* 0x000fe20000410000 */
[----:B------:R-:W2:Y:S01]  /*2280*/  MUFU.EX2 R15, R36 ;  /* 0x00000024000f7308 */ /* 0x000ea20000000800 */
[----:B0-----:R-:W-:-:S07]  /*2290*/  FADD.FTZ R37, R7, 1 ;  /* 0x3f80000007257421 */ /* 0x001fce0000010000 */
[----:B------:R-:W0:Y:S01]  /*22a0*/  MUFU.EX2 R23, R23 ;  /* 0x0000001700177308 */ /* 0x000e220000000800 */
[----:B---3--:R-:W-:-:S07]  /*22b0*/  FADD.FTZ R27, R27, 1 ;  /* 0x3f8000001b1b7421 */ /* 0x008fce0000010000 */
[----:B------:R2:W3:Y:S08]  /*22c0*/  MUFU.RCP R34, R35 ;  /* 0x0000002300227308 */ /* 0x0004f00000001000 */
[----:B------:R-:W4:Y:S01]  /*22d0*/  MUFU.RCP R7, R37 ;  /* 0x0000002500077308 */ /* 0x000f220000001000 */
[----:B--2---:R-:W-:Y:S01]  /*22e0*/  FADD.FTZ R35, R15, 1 ;  /* 0x3f8000000f237421 */ /* 0x004fe20000010000 */
[----:B0-----:R-:W-:Y:S01]  /*22f0*/  FADD.FTZ R36, R23, 1 ;  /* 0x3f80000017247421 */ /* 0x001fe20000010000 */
[----:B------:R-:W-:-:S05]  /*2300*/  FMUL.FTZ R23, R30, -1.4426950216293334961 ;  /* 0xbfb8aa3b1e177820 */ /* 0x000fca0000410000 */
[----:B------:R-:W0:Y:S01]  /*2310*/  MUFU.RCP R15, R35 ;  /* 0x00000023000f7308 */ /* 0x000e220000001000 */
[----:B---3--:R-:W-:Y:S01]  /*2320*/  FMUL.FTZ R34, R11, R34 ;  /* 0x000000220b227220 */ /* 0x008fe20000410000 */
[----:B------:R-:W-:-:S06]  /*2330*/  FMUL.FTZ R11, R20, -1.4426950216293334961 ;  /* 0xbfb8aa3b140b7820 */ /* 0x000fcc0000410000 */
[----:B------:R-:W2:Y:S01]  /*2340*/  MUFU.RCP R27, R27 ;  /* 0x0000001b001b7308 */ /* 0x000ea20000001000 */
[----:B----4-:R-:W-:Y:S01]  /*2350*/  FMUL.FTZ R13, R13, R7 ;  /* 0x000000070d0d7220 */ /* 0x010fe20000410000 */
[----:B------:R-:W-:-:S06]  /*2360*/  FMUL.FTZ R7, R19, -1.4426950216293334961 ;  /* 0xbfb8aa3b13077820 */ /* 0x000fcc0000410000 */
[----:B------:R-:W3:Y:S01]  /*2370*/  MUFU.RCP R36, R36 ;  /* 0x0000002400247308 */ /* 0x000ee20000001000 */
[----:B0-----:R-:W-:Y:S01]  /*2380*/  FMUL.FTZ R15, R14, R15 ;  /* 0x0000000f0e0f7220 */ /* 0x001fe20000410000 */
[----:B------:R-:W-:-:S06]  /*2390*/  FMUL.FTZ R14, R21, -1.4426950216293334961 ;  /* 0xbfb8aa3b150e7820 */ /* 0x000fcc0000410000 */
[----:B------:R-:W0:Y:S01]  /*23a0*/  MUFU.EX2 R16, R16 ;  /* 0x0000001000107308 */ /* 0x000e220000000800 */
[----:B--2---:R-:W-:-:S05]  /*23b0*/  FMUL.FTZ R26, R26, R27 ;  /* 0x0000001b1a1a7220 */ /* 0x004fca0000410000 */
[----:B------:R-:W-:Y:S02]  /*23c0*/  F2FP.BF16.F32.PACK_AB R15, R26, R15 ;  /* 0x0000000f1a0f723e */ /* 0x000fe400000010ff */
[----:B------:R-:W2:Y:S01]  /*23d0*/  MUFU.EX2 R32, R32 ;  /* 0x0000002000207308 */ /* 0x000ea20000000800 */
[----:B---3--:R-:W-:Y:S01]  /*23e0*/  FMUL.FTZ R27, R3, R36 ;  /* 0x00000024031b7220 */ /* 0x008fe20000410000 */
[----:B------:R-:W-:-:S06]  /*23f0*/  FMUL.FTZ R3, R25, -1.4426950216293334961 ;  /* 0xbfb8aa3b19037820 */ /* 0x000fcc0000410000 */
[----:B------:R-:W3:Y:S01]  /*2400*/  MUFU.EX2 R9, R9 ;  /* 0x0000000900097308 */ /* 0x000ee20000000800 */
[----:B0-----:R-:W-:-:S07]  /*2410*/  FADD.FTZ R35, R16, 1 ;  /* 0x3f80000010237421 */ /* 0x001fce0000010000 */
[----:B------:R-:W0:Y:S01]  /*2420*/  MUFU.EX2 R17, R17 ;  /* 0x0000001100117308 */ /* 0x000e220000000800 */
[----:B--2---:R-:W-:-:S07]  /*2430*/  FADD.FTZ R16, R32, 1 ;  /* 0x3f80000020107421 */ /* 0x004fce0000010000 */
[----:B------:R-:W2:Y:S01]  /*2440*/  MUFU.EX2 R24, R24 ;  /* 0x0000001800187308 */ /* 0x000ea20000000800 */
[----:B---3--:R-:W-:-:S07]  /*2450*/  FADD.FTZ R36, R9, 1 ;  /* 0x3f80000009247421 */ /* 0x008fce0000010000 */
        /* <DEDUP_REMOVED lines=12> */
[----:B------:R-:W3:Y:S01]  /*2520*/  MUFU.RCP R16, R16 ;  /* 0x0000001000107308 */ /* 0x000ee20000001000 */
[----:B0-----:R-:W-:-:S07]  /*2530*/  FADD.FTZ R7, R23, 1 ;  /* 0x3f80000017077421 */ /* 0x001fce0000010000 */
[----:B------:R-:W0:Y:S01]  /*2540*/  MUFU.RCP R17, R17 ;  /* 0x0000001100117308 */ /* 0x000e220000001000 */
[----:B--2---:R-:W-:-:S07]  /*2550*/  FADD.FTZ R3, R3, 1 ;  /* 0x3f80000003037421 */ /* 0x004fce0000010000 */
[----:B------:R-:W2:Y:S01]  /*2560*/  MUFU.RCP R36, R36 ;  /* 0x0000002400247308 */ /* 0x000ea20000001000 */
[----:B---3--:R-:W-:Y:S01]  /*2570*/  FMUL.FTZ R31, R31, R16 ;  /* 0x000000101f1f7220 */ /* 0x008fe20000410000 */
[----:B-1----:R-:W-:-:S06]  /*2580*/  IADD3 R16, P1, PT, R0, UR10, RZ ;  /* 0x0000000a00107c10 */ /* 0x002fcc000ff3e0ff */
[----:B------:R-:W1:Y:S01]  /*2590*/  MUFU.RCP R9, R9 ;  /* 0x0000000900097308 */ /* 0x000e620000001000 */
[----:B0-----:R-:W-:Y:S01]  /*25a0*/  FMUL.FTZ R28, R28, R17 ;  /* 0x000000111c1c7220 */ /* 0x001fe20000410000 */
[----:B------:R-:W-:Y:S01]  /*25b0*/  IADD3.X R17, PT, PT, R2, UR11, RZ, P1, !PT ;  /* 0x0000000b02117c10 */ /* 0x000fe20008ffe4ff */
[----:B------:R-:W0:Y:S05]  /*25c0*/  LDCU.64 UR10, c[0x0][0x3a8] ;  /* 0x00007500ff0a77ac */ /* 0x000e2a0008000a00 */
[----:B------:R-:W3:Y:S01]  /*25d0*/  MUFU.RCP R33, R33 ;  /* 0x0000002100217308 */ /* 0x000ee20000001000 */
[----:B--2---:R-:W-:-:S05]  /*25e0*/  FMUL.FTZ R36, R5, R36 ;  /* 0x0000002405247220 */ /* 0x004fca0000410000 */
[----:B------:R-:W-:Y:S02]  /*25f0*/  F2FP.BF16.F32.PACK_AB R36, R36, R27 ;  /* 0x0000001b2424723e */ /* 0x000fe400000010ff */
[----:B------:R-:W2:Y:S01]  /*2600*/  MUFU.RCP R35, R35 ;  /* 0x0000002300237308 */ /* 0x000ea20000001000 */
[----:B-1----:R-:W-:Y:S01]  /*2610*/  FMUL.FTZ R9, R29, R9 ;  /* 0x000000091d097220 */ /* 0x002fe20000410000 */
[----:B0-----:R-:W-:-:S04]  /*2620*/  UISETP.GE.U32.AND UP0, UPT, UR8, UR10, UPT ;  /* 0x0000000a0800728c */ /* 0x001fc8000bf06070 */
[----:B------:R-:W-:Y:S02]  /*2630*/  F2FP.BF16.F32.PACK_AB R37, R28, R9 ;  /* 0x000000091c25723e */ /* 0x000fe400000010ff */
[----:B------:R-:W0:Y:S01]  /*2640*/  MUFU.RCP R11, R11 ;  /* 0x0000000b000b7308 */ /* 0x000e220000001000 */
[----:B---3--:R-:W-:Y:S01]  /*2650*/  FMUL.FTZ R33, R12, R33 ;  /* 0x000000210c217220 */ /* 0x008fe20000410000 */
[----:B------:R-:W-:Y:S01]  /*2660*/  UISETP.GE.AND.EX UP0, UPT, UR9, UR11, UPT, UP0 ;  /* 0x0000000b0900728c */ /* 0x000fe2000bf06300 */
[----:B------:R1:W-:Y:S05]  /*2670*/  STG.E.64 desc[UR12][R16.64], R36 ;  /* 0x0000002410007986 */ /* 0x0003ea000c101b0c */
[----:B------:R-:W3:Y:S01]  /*2680*/  MUFU.RCP R24, R24 ;  /* 0x0000001800187308 */ /* 0x000ee20000001000 */
[----:B--2---:R-:W-:-:S05]  /*2690*/  FMUL.FTZ R22, R22, R35 ;  /* 0x0000002316167220 */ /* 0x004fca0000410000 */
[----:B------:R-:W-:Y:S02]  /*26a0*/  F2FP.BF16.F32.PACK_AB R22, R22, R33 ;  /* 0x000000211616723e */ /* 0x000fe400000010ff */
[----:B------:R-:W2:Y:S01]  /*26b0*/  MUFU.RCP R14, R14 ;  /* 0x0000000e000e7308 */ /* 0x000ea20000001000 */
[----:B0-----:R-:W-:-:S05]  /*26c0*/  FMUL.FTZ R20, R20, R11 ;  /* 0x0000000b14147220 */ /* 0x001fca0000410000 */
[----:B------:R-:W-:Y:S02]  /*26d0*/  F2FP.BF16.F32.PACK_AB R23, R20, R31 ;  /* 0x0000001f1417723e */ /* 0x000fe400000010ff */
[----:B------:R-:W0:Y:S01]  /*26e0*/  MUFU.RCP R7, R7 ;  /* 0x0000000700077308 */ /* 0x000e220000001000 */
[----:B---3--:R-:W-:Y:S02]  /*26f0*/  FMUL.FTZ R24, R19, R24 ;  /* 0x0000001813187220 */ /* 0x008fe40000410000 */
[----:B------:R1:W-:Y:S05]  /*2700*/  STG.E.64 desc[UR12][R16.64+0x1e00], R22 ;  /* 0x001e001610007986 */ /* 0x0003ea000c101b0c */
[----:B------:R-:W3:Y:S01]  /*2710*/  MUFU.RCP R32, R3 ;  /* 0x0000000300207308 */ /* 0x000ee20000001000 */
[----:B--2---:R-:W-:Y:S01]  /*2720*/  FMUL.FTZ R21, R21, R14 ;  /* 0x0000000e15157220 */ /* 0x004fe20000410000 */
[----:B------:R-:W-:-:S04]  /*2730*/  F2FP.BF16.F32.PACK_AB R14, R13, R34 ;  /* 0x000000220d0e723e */ /* 0x000fc800000010ff */
[----:B------:R-:W-:Y:S01]  /*2740*/  F2FP.BF16.F32.PACK_AB R24, R21, R24 ;  /* 0x000000181518723e */ /* 0x000fe200000010ff */
[----:B------:R1:W-:Y:S01]  /*2750*/  STG.E.64 desc[UR12][R16.64+0x5a00], R14 ;  /* 0x005a000e10007986 */ /* 0x0003e2000c101b0c */
[----:B0-----:R-:W-:Y:S01]  /*2760*/  FMUL.FTZ R7, R30, R7 ;  /* 0x000000071e077220 */ /* 0x001fe20000410000 */
[----:B---3--:R-:W-:-:S05]  /*2770*/  FMUL.FTZ R32, R25, R32 ;  /* 0x0000002019207220 */ /* 0x008fca0000410000 */
[----:B------:R-:W-:-:S05]  /*2780*/  F2FP.BF16.F32.PACK_AB R25, R32, R7 ;  /* 0x000000072019723e */ /* 0x000fca00000010ff */
[----:B------:R1:W-:Y:S01]  /*2790*/  STG.E.64 desc[UR12][R16.64+0x3c00], R24 ;  /* 0x003c001810007986 */ /* 0x0003e2000c101b0c */
[----:B------:R-:W-:Y:S05]  /*27a0*/  BRA.U !UP0, `(.L_x_862) ;  /* 0xffffffd908d47547 */ /* 0x000fea000b83ffff */
[----:B------:R-:W-:Y:S05]  /*27b0*/  EXIT ;  /* 0x000000000000794d */ /* 0x000fea0003800000 */
.L_x_863:
        /* <DEDUP_REMOVED lines=12> */
.L_x_1861:


//--------------------- .text._ZN13group_norm_v214gn_cuda_kernelI13__nv_bfloat16Li480ELi1ELi16ELi120ELi256ELb1ELi16ELi960ELi960ELi4ELb1ELi9ELb0ELb0ENS_16CompileConditionILi1000EEEEEvPT_PKS4_S7_S7_flPfS8_Pj --------------------------
	.section	.text._ZN13group_norm_v214gn_cuda_kernelI13__nv_bfloat16Li480ELi1ELi16ELi120ELi256ELb1ELi16ELi960ELi960ELi4ELb1ELi9ELb0ELb0ENS_16CompileConditionILi1000EEEEEvPT_PKS4_S7_S7_flPfS8_Pj,"ax",@progbits
	.align	128
        .global         _ZN13group_norm_v214gn_cuda_kernelI13__nv_bfloat16Li480ELi1ELi16ELi120ELi256ELb1ELi16ELi960ELi960ELi4ELb1ELi9ELb0ELb0ENS_16CompileConditionILi1000EEEEEvPT_PKS4_S7_S7_flPfS8_Pj
        .type           _ZN13group_norm_v214gn_cuda_kernelI13__nv_bfloat16Li480ELi1ELi16ELi120ELi256ELb1ELi16ELi960ELi960ELi4ELb1ELi9ELb0ELb0ENS_16CompileConditionILi1000EEEEEvPT_PKS4_S7_S7_flPfS8_Pj,@function
        .size           _ZN13group_norm_v214gn_cuda_kernelI13__nv_bfloat16Li480ELi1ELi16ELi120ELi256ELb1ELi16ELi960ELi960ELi4ELb1ELi9ELb0ELb0ENS_16CompileConditionILi1000EEEEEvPT_PKS4_S7_S7_flPfS8_Pj,(.L_x_1862 - _ZN13group_norm_v214gn_cuda_kernelI13__nv_bfloat16Li480ELi1ELi16ELi120ELi256ELb1ELi16ELi960ELi960ELi4ELb1ELi9ELb0ELb0ENS_16CompileConditionILi1000EEEEEvPT_PKS4_S7_S7_flPfS8_Pj)
        .other          _ZN13group_norm_v214gn_cuda_kernelI13__nv_bfloat16Li480ELi1ELi16ELi120ELi256ELb1ELi16ELi960ELi960ELi4ELb1ELi9ELb0ELb0ENS_16CompileConditionILi1000EEEEEvPT_PKS4_S7_S7_flPfS8_Pj,@"STO_CUDA_ENTRY STV_DEFAULT"
_ZN13group_norm_v214gn_cuda_kernelI13__nv_bfloat16Li480ELi1ELi16ELi120ELi256ELb1ELi16ELi960ELi960ELi4ELb1ELi9ELb0ELb0ENS_16CompileConditionILi1000EEEEEvPT_PKS4_S7_S7_flPfS8_Pj:
.text._ZN13group_norm_v214gn_cuda_kernelI13__nv_bfloat16Li480ELi1ELi16ELi120ELi256ELb1ELi16ELi960ELi960ELi4ELb1ELi9ELb0ELb0ENS_16CompileConditionILi1000EEEEEvPT_PKS4_S7_S7_flPfS8_Pj:
        /* <DEDUP_REMOVED lines=48> */
[----:B------:R-:W-:-:S02]  /*0300*/  SHF.L.U32 R3, R5, 0x1, RZ ;  /* 0x0000000105037819 */ /* 0x000fc400000006ff */
[----:B------:R-:W-:Y:S01]  /*0310*/  IADD3 R36, PT, PT, R37, R36, RZ ;  /* 0x0000002425247210 */ /* 0x000fe20007ffe0ff */
[----:B------:R-:W-:Y:S01]  /*0320*/  IMAD R4, R35, 0x18, R4 ;  /* 0x0000001823047824 */ /* 0x000fe200078e0204 */
[----:B------:R-:W-:Y:S02]  /*0330*/  LOP3.LUT R3, R3, 0x1e, RZ, 0xc0, !PT ;  /* 0x0000001e03037812 */ /* 0x000fe400078ec0ff */
[----:B------:R-:W-:Y:S02]  /*0340*/  LOP3.LUT R44, R44, 0xfe, RZ, 0xc0, !PT ;  /* 0x000000fe2c2c7812 */ /* 0x000fe400078ec0ff */
[----:B------:R-:W-:Y:S02]  /*0350*/  LEA R37, R37, R4, 0x3 ;  /* 0x0000000425257211 */ /* 0x000fe400078e18ff */
[C---:B------:R-:W-:Y:S02]  /*0360*/  LEA R46, R34.reuse, R3, 0x4 ;  /* 0x00000003222e7211 */ /* 0x040fe400078e20ff */
[----:B----4-:R-:W-:-:S07]  /*0370*/  LEA R39, R34, UR4, 0x3 ;  /* 0x0000000422277c11 */ /* 0x010fce000f8e18ff */
.L_x_872:
[C---:B--2---:R-:W-:Y:S01]  /*0380*/  LOP3.LUT R14, R41.reuse, 0x1, RZ, 0xc0, !PT ;  /* 0x00000001290e7812 */ /* 0x044fe200078ec0ff */
[----:B------:R-:W0:Y:S01]  /*0390*/  LDCU.64 UR6, c[0x0][0x388] ;  /* 0x00007100ff0677ac */ /* 0x000e220008000a00 */
[--C-:B------:R-:W-:Y:S01]  /*03a0*/  SHF.R.U64 R111, R41, 0x1, R40.reuse ;  /* 0x00000001296f7819 */ /* 0x100fe20000001228 */
[----:B------:R-:W-:Y:S01]  /*03b0*/  IMAD R7, R36, 0x780, RZ ;  /* 0x0000078024077824 */ /* 0x000fe200078e02ff */
[----:B------:R-:W-:Y:S01]  /*03c0*/  MOV R9, RZ ;  /* 0x000000ff00097202 */ /* 0x000fe20000000f00 */
[----:B------:R-:W-:Y:S01]  /*03d0*/  IMAD R14, R14, 0x3c0, RZ ;  /* 0x000003c00e0e7824 */ /* 0x000fe200078e02ff */
[----:B------:R-:W-:-:S04]  /*03e0*/  SHF.R.U32.HI R52, RZ, 0x1, R40 ;  /* 0x00000001ff347819 */ /* 0x000fc80000011628 */
[----:B------:R-:W-:Y:S01]  /*03f0*/  LEA R8, R35, R14, 0x2 ;  /* 0x0000000e23087211 */ /* 0x000fe200078e10ff */
[----:B------:R-:W-:-:S04]  /*0400*/  IMAD R3, R52, 0x78000, RZ ;  /* 0x0007800034037824 */ /* 0x000fc800078e02ff */
[----:B------:R-:W-:-:S03]  /*0410*/  IMAD.WIDE.U32 R4, R111, 0x78000, R8 ;  /* 0x000780006f047825 */ /* 0x000fc600078e0008 */
[----:B------:R-:W-:Y:S02]  /*0420*/  IADD3 R50, P1, PT, R7, R4, RZ ;  /* 0x0000000407327210 */ /* 0x000fe40007f3e0ff */
[----:B------:R-:W1:Y:S02]  /*0430*/  LDC.64 R6, c[0x0][0x390] ;  /* 0x0000e400ff067b82 */ /* 0x000e640000000a00 */
[----:B------:R-:W-:Y:S02]  /*0440*/  IADD3.X R5, PT, PT, R5, R3, RZ, P1, !PT ;  /* 0x0000000305057210 */ /* 0x000fe40000ffe4ff */
[C---:B------:R-:W-:Y:S02]  /*0450*/  SHF.L.U32 R48, R50.reuse, 0x1, RZ ;  /* 0x0000000132307819 */ /* 0x040fe400000006ff */
[----:B------:R-:W-:Y:S02]  /*0460*/  SHF.L.U64.HI R50, R50, 0x1, R5 ;  /* 0x0000000132327819 */ /* 0x000fe40000010205 */
[----:B0-----:R-:W-:Y:S01]  /*0470*/  IADD3 R16, P1, PT, R48, UR6, RZ ;  /* 0x0000000630107c10 */ /* 0x001fe2000ff3e0ff */
[----:B------:R-:W0:Y:S03]  /*0480*/  LDC.64 R4, c[0x0][0x398] ;  /* 0x0000e600ff047b82 */ /* 0x000e260000000a00 */
        /* <DEDUP_REMOVED lines=8> */
[----:B------:R2:W4:Y:S01]  /*0510*/  LDG.E.64.CONSTANT R88, desc[UR10][R16.64+0xd200] ;  /* 0x00d2000a10587981 */ /* 0x000522000c1e9b00 */
[----:B-1----:R-:W-:-:S04]  /*0520*/  IMAD.WIDE.U32 R6, R8, 0x2, R6 ;  /* 0x0000000208067825 */ /* 0x002fc800078e0006 */
[----:B0-----:R-:W-:Y:S02]  /*0530*/  IMAD.WIDE.U32 R4, R8, 0x2, R4 ;  /* 0x0000000208047825 */ /* 0x001fe400078e0004 */
[----:B------:R-:W5:Y:S04]  /*0540*/  LDG.E.64.CONSTANT R6, desc[UR10][R6.64] ;  /* 0x0000000a06067981 */ /* 0x000f68000c1e9b00 */
[----:B------:R-:W5:Y:S01]  /*0550*/  LDG.E.64.CONSTANT R4, desc[UR10][R4.64] ;  /* 0x0000000a04047981 */ /* 0x000f62000c1e9b00 */
[C---:B------:R-:W-:Y:S01]  /*0560*/  ISETP.GT.U32.AND P2, PT, R34.reuse, 0xf, PT ;  /* 0x0000000f2200780c */ /* 0x040fe20003f44070 */
[----:B------:R-:W-:Y:S01]  /*0570*/  BSSY.RECONVERGENT B0, `(.L_x_864) ;  /* 0x000014e000007945 */ /* 0x000fe20003800200 */
[----:B------:R-:W-:Y:S02]  /*0580*/  SHF.L.U32 R113, R41, 0x3, RZ ;  /* 0x0000000329717819 */ /* 0x000fe400000006ff */
[----:B------:R-:W-:-:S02]  /*0590*/  LOP3.LUT P1, RZ, R34, 0x3f1, RZ, 0xc0, !PT ;  /* 0x000003f122ff7812 */ /* 0x000fc4000782c0ff */
[----:B------:R-:W-:Y:S02]  /*05a0*/  LOP3.LUT R113, R113, 0x8, RZ, 0xc0, !PT ;  /* 0x0000000871717812 */ /* 0x000fe400078ec0ff */
        /* <DEDUP_REMOVED lines=115> */
[----:B------:R-:W-:Y:S05]  /*0ce0*/  @P2 BRA `(.L_x_865) ;  /* 0x0000000c00582947 */ /* 0x000fea0003800000 */
[----:B------:R-:W1:Y:S01]  /*0cf0*/  S2R R15, SR_CgaCtaId ;  /* 0x00000000000f7919 */ /* 0x000e620000008800 */
[----:B------:R-:W-:Y:S02]  /*0d00*/  IADD3 R13, PT, PT, R42, R113, RZ ;  /* 0x000000712a0d7210 */ /* 0x000fe40007ffe0ff */
[----:B------:R-:W-:-:S03]  /*0d10*/  MOV R54, 0x400 ;  /* 0x0000040000367802 */ /* 0x000fc60000000f00 */
[----:B------:R-:W-:-:S05]  /*0d20*/  IMAD R32, R13, 0x78, -R14 ;  /* 0x000000780d207824 */ /* 0x000fca00078e0a0e */
[----:B------:R-:W-:Y:S02]  /*0d30*/  SHF.R.U32.HI R13, RZ, 0x2, R32 ;  /* 0x00000002ff0d7819 */ /* 0x000fe40000011620 */
[C---:B------:R-:W-:Y:S02]  /*0d40*/  IADD3 R12, PT, PT, R32.reuse, 0x4, RZ ;  /* 0x00000004200c7810 */ /* 0x040fe40007ffe0ff */
[C---:B------:R-:W-:Y:S02]  /*0d50*/  IADD3 R14, PT, PT, R32.reuse, 0x8, RZ ;  /* 0x00000008200e7810 */ /* 0x040fe40007ffe0ff */
[C---:B------:R-:W-:Y:S02]  /*0d60*/  IADD3 R16, PT, PT, R32.reuse, 0xc, RZ ;  /* 0x0000000c20107810 */ /* 0x040fe40007ffe0ff */
[C---:B------:R-:W-:Y:S02]  /*0d70*/  IADD3 R17, PT, PT, R32.reuse, 0x10, RZ ;  /* 0x0000001020117810 */ /* 0x040fe40007ffe0ff */
[----:B------:R-:W-:-:S02]  /*0d80*/  IADD3 R21, PT, PT, R32, 0x14, RZ ;  /* 0x0000001420157810 */ /* 0x000fc40007ffe0ff */
[----:B0-----:R-:W-:Y:S02]  /*0d90*/  SHF.R.U32.HI R19, RZ, 0x2, R17 ;  /* 0x00000002ff137819 */ /* 0x001fe40000011611 */
[C---:B------:R-:W-:Y:S02]  /*0da0*/  IADD3 R23, PT, PT, R32.reuse, 0x18, RZ ;  /* 0x0000001820177810 */ /* 0x040fe40007ffe0ff */
[----:B------:R-:W-:Y:S02]  /*0db0*/  SHF.R.U32.HI R21, RZ, 0x2, R21 ;  /* 0x00000002ff157819 */ /* 0x000fe40000011615 */
[----:B------:R-:W-:Y:S02]  /*0dc0*/  IADD3 R25, PT, PT, R32, 0x1c, RZ ;  /* 0x0000001c20197810 */ /* 0x000fe40007ffe0ff */
[----:B------:R-:W-:Y:S02]  /*0dd0*/  SHF.R.U32.HI R23, RZ, 0x2, R23 ;  /* 0x00000002ff177819 */ /* 0x000fe40000011617 */
[----:B-1----:R-:W-:-:S02]  /*0de0*/  LEA R54, R15, R54, 0x18 ;  /* 0x000000360f367211 */ /* 0x002fc400078ec0ff */
[----:B------:R-:W-:Y:S02]  /*0df0*/  SHF.R.U32.HI R15, RZ, 0x2, R12 ;  /* 0x00000002ff0f7819 */ /* 0x000fe4000001160c */
[----:B------:R-:W-:Y:S01]  /*0e00*/  IADD3 R27, PT, PT, R32, 0x20, RZ ;  /* 0x00000020201b7810 */ /* 0x000fe20007ffe0ff */
[----:B------:R-:W-:Y:S01]  /*0e10*/  IMAD R12, R13, 0x18, R54 ;  /* 0x000000180d0c7824 */ /* 0x000fe200078e0236 */
[----:B------:R-:W-:Y:S01]  /*0e20*/  SHF.R.U32.HI R13, RZ, 0x2, R14 ;  /* 0x00000002ff0d7819 */ /* 0x000fe2000001160e */
[----:B------:R-:W-:Y:S01]  /*0e30*/  IMAD R14, R15, 0x18, R54 ;  /* 0x000000180f0e7824 */ /* 0x000fe200078e0236 */
[----:B------:R-:W-:Y:S01]  /*0e40*/  SHF.R.U32.HI R15, RZ, 0x2, R16 ;  /* 0x00000002ff0f7819 */ /* 0x000fe20000011610 */
[--C-:B------:R-:W-:Y:S01]  /*0e50*/  IMAD R22, R19, 0x18, R54.reuse ;  /* 0x0000001813167824 */ /* 0x100fe200078e0236 */
[----:B------:R-:W-:Y:S01]  /*0e60*/  LEA R12, R43, R12, 0x3 ;  /* 0x0000000c2b0c7211 */ /* 0x000fe200078e18ff */
[--C-:B------:R-:W-:Y:S01]  /*0e70*/  IMAD R16, R13, 0x18, R54.reuse ;  /* 0x000000180d107824 */ /* 0x100fe200078e0236 */
[----:B------:R-:W-:Y:S01]  /*0e80*/  LEA R14, R43, R14, 0x3 ;  /* 0x0000000e2b0e7211 */ /* 0x000fe200078e18ff */
[--C-:B------:R-:W-:Y:S01]  /*0e90*/  IMAD R20, R15, 0x18, R54.reuse ;  /* 0x000000180f147824 */ /* 0x100fe200078e0236 */
[----:B------:R-:W-:Y:S01]  /*0ea0*/  LEA R22, R43, R22, 0x3 ;  /* 0x000000162b167211 */ /* 0x000fe200078e18ff */
[--C-:B------:R-:W-:Y:S01]  /*0eb0*/  IMAD R24, R21, 0x18, R54.reuse ;  /* 0x0000001815187824 */ /* 0x100fe200078e0236 */
[----:B------:R-:W0:Y:S01]  /*0ec0*/  LDS.64 R12, [R12] ;  /* 0x000000000c0c7984 */ /* 0x000e220000000a00 */
[----:B------:R-:W-:Y:S01]  /*0ed0*/  LEA R18, R43, R16, 0x3 ;  /* 0x000000102b127211 */ /* 0x000fe200078e18ff */
[----:B------:R-:W-:Y:S01]  /*0ee0*/  IMAD R26, R23, 0x18, R54 ;  /* 0x00000018171a7824 */ /* 0x000fe200078e0236 */
[----:B------:R-:W-:Y:S01]  /*0ef0*/  LEA R20, R43, R20, 0x3 ;  /* 0x000000142b147211 */ /* 0x000fe200078e18ff */
[----:B------:R1:W2:Y:S01]  /*0f00*/  LDS.64 R16, [R14] ;  /* 0x000000000e107984 */ /* 0x0002a20000000a00 */
[----:B------:R-:W-:-:S02]  /*0f10*/  SHF.R.U32.HI R25, RZ, 0x2, R25 ;  /* 0x00000002ff197819 */ /* 0x000fc40000011619 */
[----:B------:R-:W-:Y:S01]  /*0f20*/  LEA R24, R43, R24, 0x3 ;  /* 0x000000182b187211 */ /* 0x000fe200078e18ff */
[----:B------:R-:W3:Y:S01]  /*0f30*/  LDS.64 R18, [R18] ;  /* 0x0000000012127984 */ /* 0x000ee20000000a00 */
[C---:B------:R-:W-:Y:S02]  /*0f40*/  IADD3 R28, PT, PT, R32.reuse, 0x24, RZ ;  /* 0x00000024201c7810 */ /* 0x040fe40007ffe0ff */
[----:B------:R-:W-:Y:S01]  /*0f50*/  SHF.R.U32.HI R27, RZ, 0x2, R27 ;  /* 0x00000002ff1b7819 */ /* 0x000fe2000001161b */
[----:B------:R-:W4:Y:S01]  /*0f60*/  LDS.64 R20, [R20] ;  /* 0x0000000014147984 */ /* 0x000f220000000a00 */
[----:B-1----:R-:W-:Y:S01]  /*0f70*/  IMAD R14, R25, 0x18, R54 ;  /* 0x00000018190e7824 */ /* 0x002fe200078e0236 */
[----:B------:R-:W-:Y:S02]  /*0f80*/  LEA R26, R43, R26, 0x3 ;  /* 0x0000001a2b1a7211 */ /* 0x000fe400078e18ff */
[----:B------:R-:W1:Y:S01]  /*0f90*/  LDS.64 R22, [R22] ;  /* 0x0000000016167984 */ /* 0x000e620000000a00 */
[----:B------:R-:W-:Y:S01]  /*0fa0*/  SHF.R.U32.HI R15, RZ, 0x2, R28 ;  /* 0x00000002ff0f7819 */ /* 0x000fe2000001161c */
[--C-:B------:R-:W-:Y:S01]  /*0fb0*/  IMAD R30, R27, 0x18, R54.reuse ;  /* 0x000000181b1e7824 */ /* 0x100fe200078e0236 */
[----:B------:R-:W-:Y:S01]  /*0fc0*/  LEA R28, R43, R14, 0x3 ;  /* 0x0000000e2b1c7211 */ /* 0x000fe200078e18ff */
[----:B------:R-:W1:Y:S01]  /*0fd0*/  LDS.64 R24, [R24] ;  /* 0x0000000018187984 */ /* 0x000e620000000a00 */
[C---:B------:R-:W-:Y:S01]  /*0fe0*/  IADD3 R66, PT, PT, R32.reuse, 0x60, RZ ;  /* 0x0000006020427810 */ /* 0x040fe20007ffe0ff */
[----:B------:R-:W-:Y:S01]  /*0ff0*/  IMAD R14, R15, 0x18, R54 ;  /* 0x000000180f0e7824 */ /* 0x000fe200078e0236 */
[----:B------:R-:W-:Y:S01]  /*1000*/  LEA R30, R43, R30, 0x3 ;  /* 0x0000001e2b1e7211 */ /* 0x000fe200078e18ff */
[----:B------:R-:W1:Y:S01]  /*1010*/  LDS.64 R26, [R26] ;  /* 0x000000001a1a7984 */ /* 0x000e620000000a00 */
[----:B------:R-:W-:-:S02]  /*1020*/  IADD3 R117, PT, PT, R32, 0x64, RZ ;  /* 0x0000006420757810 */ /* 0x000fc40007ffe0ff */
[----:B------:R-:W-:Y:S01]  /*1030*/  LEA R14, R43, R14, 0x3 ;  /* 0x0000000e2b0e7211 */ /* 0x000fe200078e18ff */
[----:B------:R-:W1:Y:S01]  /*1040*/  LDS.64 R28, [R28] ;  /* 0x000000001c1c7984 */ /* 0x000e620000000a00 */
[C---:B------:R-:W-:Y:S02]  /*1050*/  IADD3 R68, PT, PT, R32.reuse, 0x68, RZ ;  /* 0x0000006820447810 */ /* 0x040fe40007ffe0ff */
[C---:B------:R-:W-:Y:S01]  /*1060*/  IADD3 R119, PT, PT, R32.reuse, 0x6c, RZ ;  /* 0x0000006c20777810 */ /* 0x040fe20007ffe0ff */
[----:B------:R-:W1:Y:S01]  /*1070*/  LDS.64 R30, [R30] ;  /* 0x000000001e1e7984 */ /* 0x000e620000000a00 */
[----:B------:R-:W-:Y:S02]  /*1080*/  IADD3 R70, PT, PT, R32, 0x70, RZ ;  /* 0x0000007020467810 */ /* 0x000fe40007ffe0ff */
[----:B------:R-:W-:Y:S01]  /*1090*/  SHF.R.U32.HI R117, RZ, 0x2, R117 ;  /* 0x00000002ff757819 */ /* 0x000fe20000011675 */
[----:B------:R-:W1:Y:S01]  /*10a0*/  LDS.64 R14, [R14] ;  /* 0x000000000e0e7984 */ /* 0x000e620000000a00 */
[----:B------:R-:W-:-:S02]  /*10b0*/  SHF.R.U32.HI R78, RZ, 0x2, R70 ;  /* 0x00000002ff4e7819 */ /* 0x000fc40000011646 */
[----:B------:R-:W-:Y:S01]  /*10c0*/  SHF.R.U32.HI R119, RZ, 0x2, R119 ;  /* 0x00000002ff777819 */ /* 0x000fe20000011677 */
[----:B0-----:R-:W-:Y:S01]  /*10d0*/  FADD.FTZ R33, RZ, R12 ;  /* 0x0000000cff217221 */ /* 0x001fe20000010000 */
[----:B------:R-:W-:Y:S01]  /*10e0*/  FADD.FTZ R12, RZ, R13 ;  /* 0x0000000dff0c7221 */ /* 0x000fe20000010000 */
[----:B------:R-:W-:Y:S02]  /*10f0*/  IMAD R76, R117, 0x18, R54 ;  /* 0x00000018754c7824 */ /* 0x000fe400078e0236 */
[----:B--2---:R-:W-:Y:S01]  /*1100*/  FADD.FTZ R33, R33, R16 ;  /* 0x0000001021217221 */ /* 0x004fe20000010000 */
[----:B------:R-:W-:Y:S01]  /*1110*/  FADD.FTZ R12, R12, R17 ;  /* 0x000000110c0c7221 */ /* 0x000fe20000010000 */
[----:B------:R-:W-:Y:S02]  /*1120*/  IADD3 R16, PT, PT, R32, 0x30, RZ ;  /* 0x0000003020107810 */ /* 0x000fe40007ffe0ff */
[----:B---3--:R-:W-:Y:S01]  /*1130*/  FADD.FTZ R33, R33, R18 ;  /* 0x0000001221217221 */ /* 0x008fe20000010000 */
[----:B------:R-:W-:Y:S01]  /*1140*/  FADD.FTZ R12, R12, R19 ;  /* 0x000000130c0c7221 */ /* 0x000fe20000010000 */
[----:B------:R-:W-:-:S02]  /*1150*/  IADD3 R17, PT, PT, R32, 0x34, RZ ;  /* 0x0000003420117810 */ /* 0x000fc40007ffe0ff */
[----:B----4-:R-:W-:Y:S01]  /*1160*/  FADD.FTZ R33, R33, R20 ;  /* 0x0000001421217221 */ /* 0x010fe20000010000 */
[----:B------:R-:W-:Y:S01]  /*1170*/  FADD.FTZ R12, R12, R21 ;  /* 0x000000150c0c7221 */ /* 0x000fe20000010000 */
[----:B------:R-:W-:Y:S02]  /*1180*/  SHF.R.U32.HI R21, RZ, 0x2, R16 ;  /* 0x00000002ff157819 */ /* 0x000fe40000011610 */
[----:B-1----:R-:W-:Y:S01]  /*1190*/  FADD.FTZ R33, R33, R22 ;  /* 0x0000001621217221 */ /* 0x002fe20000010000 */
[----:B------:R-:W-:Y:S01]  /*11a0*/  FADD.FTZ R12, R12, R23 ;  /* 0x000000170c0c7221 */ /* 0x000fe20000010000 */
[----:B------:R-:W-:Y:S01]  /*11b0*/  IADD3 R20, PT, PT, R32, 0x3c, RZ ;  /* 0x0000003c20147810 */ /* 0x000fe20007ffe0ff */
[----:B------:R-:W-:Y:S02]  /*11c0*/  IMAD R16, R21, 0x18, R54 ;  /* 0x0000001815107824 */ /* 0x000fe400078e0236 */
[----:B------:R-:W-:Y:S01]  /*11d0*/  FADD.FTZ R33, R33, R24 ;  /* 0x0000001821217221 */ /* 0x000fe20000010000 */
[----:B------:R-:W-:Y:S01]  /*11e0*/  FADD.FTZ R12, R12, R25 ;  /* 0x000000190c0c7221 */ /* 0x000fe20000010000 */
[----:B------:R-:W-:-:S02]  /*11f0*/  IADD3 R18, PT, PT, R32, 0x38, RZ ;  /* 0x0000003820127810 */ /* 0x000fc40007ffe0ff */
[----:B------:R-:W-:Y:S01]  /*1200*/  FADD.FTZ R33, R33, R26 ;  /* 0x0000001a21217221 */ /* 0x000fe20000010000 */
[----:B------:R-:W-:Y:S01]  /*1210*/  FADD.FTZ R12, R12, R27 ;  /* 0x0000001b0c0c7221 */ /* 0x000fe20000010000 */
[----:B------:R-:W-:Y:S02]  /*1220*/  SHF.R.U32.HI R23, RZ, 0x2, R17 ;  /* 0x00000002ff177819 */ /* 0x000fe40000011611 */
[----:B------:R-:W-:Y:S01]  /*1230*/  FADD.FTZ R33, R33, R28 ;  /* 0x0000001c21217221 */ /* 0x000fe20000010000 */
[----:B------:R-:W-:Y:S01]  /*1240*/  FADD.FTZ R12, R12, R29 ;  /* 0x0000001d0c0c7221 */ /* 0x000fe20000010000 */
[----:B------:R-:W-:Y:S02]  /*1250*/  IADD3 R24, PT, PT, R32, 0x44, RZ ;  /* 0x0000004420187810 */ /* 0x000fe40007ffe0ff */
[----:B------:R-:W-:Y:S01]  /*1260*/  FADD.FTZ R33, R33, R30 ;  /* 0x0000001e21217221 */ /* 0x000fe20000010000 */
[----:B------:R-:W-:Y:S01]  /*1270*/  FADD.FTZ R56, R12, R31 ;  /* 0x0000001f0c387221 */ /* 0x000fe20000010000 */
[----:B------:R-:W-:-:S02]  /*1280*/  IADD3 R12, PT, PT, R32, 0x28, RZ ;  /* 0x00000028200c7810 */ /* 0x000fc40007ffe0ff */
[----:B------:R-:W-:Y:S01]  /*1290*/  FADD.FTZ R115, R33, R14 ;  /* 0x0000000e21737221 */ /* 0x000fe20000010000 */
[----:B------:R-:W-:Y:S01]  /*12a0*/  IADD3 R14, PT, PT, R32, 0x2c, RZ ;  /* 0x0000002c200e7810 */ /* 0x000fe20007ffe0ff */
[----:B------:R-:W-:Y:S01]  /*12b0*/  FADD.FTZ R56, R56, R15 ;  /* 0x0000000f38387221 */ /* 0x000fe20000010000 */
[----:B------:R-:W-:Y:S02]  /*12c0*/  SHF.R.U32.HI R13, RZ, 0x2, R12 ;  /* 0x00000002ff0d7819 */ /* 0x000fe4000001160c */
[----:B------:R-:W-:Y:S02]  /*12d0*/  SHF.R.U32.HI R19, RZ, 0x2, R14 ;  /* 0x00000002ff137819 */ /* 0x000fe4000001160e */
[C---:B------:R-:W-:Y:S01]  /*12e0*/  IADD3 R25, PT, PT, R32.reuse, 0x48, RZ ;  /* 0x0000004820197810 */ /* 0x040fe20007ffe0ff */
[----:B------:R-:W-:Y:S01]  /*12f0*/  IMAD R12, R13, 0x18, R54 ;  /* 0x000000180d0c7824 */ /* 0x000fe200078e0236 */
[----:B------:R-:W-:Y:S01]  /*1300*/  SHF.R.U32.HI R31, RZ, 0x2, R20 ;  /* 0x00000002ff1f7819 */ /* 0x000fe20000011614 */
[----:B------:R-:W-:Y:S01]  /*1310*/  IMAD R14, R19, 0x18, R54 ;  /* 0x00000018130e7824 */ /* 0x000fe200078e0236 */
[----:B------:R-:W-:-:S02]  /*1320*/  IADD3 R22, PT, PT, R32, 0x40, RZ ;  /* 0x0000004020167810 */ /* 0x000fc40007ffe0ff */
[C---:B------:R-:W-:Y:S02]  /*1330*/  LEA R12, R43.reuse, R12, 0x3 ;  /* 0x0000000c2b0c7211 */ /* 0x040fe400078e18ff */
[----:B------:R-:W-:Y:S02]  /*1340*/  LEA R14, R43, R14, 0x3 ;  /* 0x0000000e2b0e7211 */ /* 0x000fe400078e18ff */
[----:B------:R-:W-:Y:S01]  /*1350*/  SHF.R.U32.HI R27, RZ, 0x2, R18 ;  /* 0x00000002ff1b7819 */ /* 0x000fe20000011612 */
[----:B------:R0:W1:Y:S01]  /*1360*/  LDS.64 R20, [R12] ;  /* 0x000000000c147984 */ /* 0x0000620000000a00 */
[C---:B------:R-:W-:Y:S01]  /*1370*/  IADD3 R28, PT, PT, R32.reuse, 0x50, RZ ;  /* 0x00000050201c7810 */ /* 0x040fe20007ffe0ff */
[----:B------:R-:W-:Y:S01]  /*1380*/  IMAD R18, R23, 0x18, R54 ;  /* 0x0000001817127824 */ /* 0x000fe200078e0236 */
[----:B------:R-:W-:Y:S02]  /*1390*/  IADD3 R29, PT, PT, R32, 0x54, RZ ;  /* 0x00000054201d7810 */ /* 0x000fe40007ffe0ff */
[----:B------:R-:W-:-:S02]  /*13a0*/  SHF.R.U32.HI R123, RZ, 0x2, R24 ;  /* 0x00000002ff7b7819 */ /* 0x000fc40000011618 */
[----:B------:R-:W-:Y:S02]  /*13b0*/  SHF.R.U32.HI R125, RZ, 0x2, R25 ;  /* 0x00000002ff7d7819 */ /* 0x000fe40000011619 */
[----:B------:R-:W-:Y:S01]  /*13c0*/  LEA R16, R43, R16, 0x3 ;  /* 0x000000102b107211 */ /* 0x000fe200078e18ff */
[----:B------:R2:W3:Y:S01]  /*13d0*/  LDS.64 R24, [R14] ;  /* 0x000000000e187984 */ /* 0x0004e20000000a00 */
[C---:B------:R-:W-:Y:S02]  /*13e0*/  IADD3 R26, PT, PT, R32.reuse, 0x4c, RZ ;  /* 0x0000004c201a7810 */ /* 0x040fe40007ffe0ff */
[----:B------:R-:W-:Y:S01]  /*13f0*/  SHF.R.U32.HI R121, RZ, 0x2, R22 ;  /* 0x00000002ff797819 */ /* 0x000fe20000011616 */
[--C-:B------:R-:W-:Y:S01]  /*1400*/  IMAD R22, R27, 0x18, R54.reuse ;  /* 0x000000181b167824 */ /* 0x100fe200078e0236 */
[C---:B------:R-:W-:Y:S02]  /*1410*/  IADD3 R30, PT, PT, R32.reuse, 0x58, RZ ;  /* 0x00000058201e7810 */ /* 0x040fe40007ffe0ff */
[C---:B------:R-:W-:Y:S01]  /*1420*/  IADD3 R33, PT, PT, R32.reuse, 0x5c, RZ ;  /* 0x0000005c20217810 */ /* 0x040fe20007ffe0ff */
[--C-:B0-----:R-:W-:Y:S01]  /*1430*/  IMAD R12, R121, 0x18, R54.reuse ;  /* 0x00000018790c7824 */ /* 0x101fe200078e0236 */
[----:B------:R-:W-:Y:S01]  /*1440*/  IADD3 R32, PT, PT, R32, 0x74, RZ ;  /* 0x0000007420207810 */ /* 0x000fe20007ffe0ff */
[----:B--2---:R-:W-:Y:S01]  /*1450*/  IMAD R14, R125, 0x18, R54 ;  /* 0x000000187d0e7824 */ /* 0x004fe200078e0236 */
[----:B------:R-:W-:-:S02]  /*1460*/  SHF.R.U32.HI R60, RZ, 0x2, R28 ;  /* 0x00000002ff3c7819 */ /* 0x000fc4000001161c */
[----:B------:R-:W-:Y:S02]  /*1470*/  SHF.R.U32.HI R62, RZ, 0x2, R29 ;  /* 0x00000002ff3e7819 */ /* 0x000fe4000001161d */
[----:B------:R-:W-:Y:S01]  /*1480*/  LEA R18, R43, R18, 0x3 ;  /* 0x000000122b127211 */ /* 0x000fe200078e18ff */
[----:B------:R0:W2:Y:S01]  /*1490*/  LDS.64 R28, [R16] ;  /* 0x00000000101c7984 */ /* 0x0000a20000000a00 */
[----:B------:R-:W-:Y:S01]  /*14a0*/  SHF.R.U32.HI R58, RZ, 0x2, R26 ;  /* 0x00000002ff3a7819 */ /* 0x000fe2000001161a */
[----:B------:R-:W-:Y:S01]  /*14b0*/  IMAD R26, R31, 0x18, R54 ;  /* 0x000000181f1a7824 */ /* 0x000fe200078e0236 */
[----:B------:R-:W-:Y:S02]  /*14c0*/  SHF.R.U32.HI R64, RZ, 0x2, R30 ;  /* 0x00000002ff407819 */ /* 0x000fe4000001161e */
[----:B------:R-:W-:Y:S01]  /*14d0*/  LEA R30, R43, R22, 0x3 ;  /* 0x000000162b1e7211 */ /* 0x000fe200078e18ff */
[--C-:B------:R-:W-:Y:S01]  /*14e0*/  IMAD R22, R123, 0x18, R54.reuse ;  /* 0x000000187b167824 */ /* 0x100fe200078e0236 */
[----:B------:R-:W-:Y:S01]  /*14f0*/  SHF.R.U32.HI R72, RZ, 0x2, R33 ;  /* 0x00000002ff487819 */ /* 0x000fe20000011621 */
[----:B------:R-:W-:Y:S01]  /*1500*/  IMAD R58, R58, 0x18, R54 ;  /* 0x000000183a3a7824 */ /* 0x000fe200078e0236 */
[----:B------:R-:W-:Y:S01]  /*1510*/  SHF.R.U32.HI R80, RZ, 0x2, R32 ;  /* 0x00000002ff507819 */ /* 0x000fe20000011620 */
[--C-:B------:R-:W-:Y:S01]  /*1520*/  IMAD R70, R64, 0x18, R54.reuse ;  /* 0x0000001840467824 */ /* 0x100fe200078e0236 */
[----:B------:R4:W2:Y:S01]  /*1530*/  LDS.64 R32, [R18] ;  /* 0x0000000012207984 */ /* 0x0008a20000000a00 */
[C---:B------:R-:W-:Y:S01]  /*1540*/  LEA R26, R43.reuse, R26, 0x3 ;  /* 0x0000001a2b1a7211 */ /* 0x040fe200078e18ff */
[----:B------:R-:W-:Y:S01]  /*1550*/  IMAD R72, R72, 0x18, R54 ;  /* 0x0000001848487824 */ /* 0x000fe200078e0236 */
[C---:B------:R-:W-:Y:S01]  /*1560*/  LEA R12, R43.reuse, R12, 0x3 ;  /* 0x0000000c2b0c7211 */ /* 0x040fe200078e18ff */
[----:B------:R-:W2:Y:S01]  /*1570*/  LDS.64 R30, [R30] ;  /* 0x000000001e1e7984 */ /* 0x000ea20000000a00 */
[----:B------:R-:W-:Y:S01]  /*1580*/  SHF.R.U32.HI R17, RZ, 0x2, R66 ;  /* 0x00000002ff117819 */ /* 0x000fe20000011642 */
[--C-:B------:R-:W-:Y:S01]  /*1590*/  IMAD R66, R60, 0x18, R54.reuse ;  /* 0x000000183c427824 */ /* 0x100fe200078e0236 */
[C---:B0-----:R-:W-:Y:S01]  /*15a0*/  LEA R16, R43.reuse, R14, 0x3 ;  /* 0x0000000e2b107211 */ /* 0x041fe200078e18ff */
[----:B------:R-:W0:Y:S01]  /*15b0*/  LDS.64 R26, [R26] ;  /* 0x000000001a1a7984 */ /* 0x000e220000000a00 */
[----:B----4-:R-:W-:Y:S01]  /*15c0*/  LEA R18, R43, R22, 0x3 ;  /* 0x000000162b127211 */ /* 0x010fe200078e18ff */
[----:B------:R-:W-:Y:S01]  /*15d0*/  IMAD R74, R17, 0x18, R54 ;  /* 0x00000018114a7824 */ /* 0x000fe200078e0236 */
[----:B------:R-:W-:Y:S01]  /*15e0*/  SHF.R.U32.HI R13, RZ, 0x2, R68 ;  /* 0x00000002ff0d7819 */ /* 0x000fe20000011644 */
[----:B------:R-:W4:Y:S01]  /*15f0*/  LDS.64 R22, [R12] ;  /* 0x000000000c167984 */ /* 0x000f220000000a00 */
[C---:B------:R-:W-:Y:S01]  /*1600*/  LEA R64, R43.reuse, R58, 0x3 ;  /* 0x0000003a2b407211 */ /* 0x040fe200078e18ff */
[--C-:B------:R-:W-:Y:S01]  /*1610*/  IMAD R68, R62, 0x18, R54.reuse ;  /* 0x000000183e447824 */ /* 0x100fe200078e0236 */
[----:B------:R-:W-:Y:S01]  /*1620*/  LEA R14, R43, R66, 0x3 ;  /* 0x000000422b0e7211 */ /* 0x000fe200078e18ff */
[----:B------:R-:W4:Y:S01]  /*1630*/  LDS.64 R18, [R18] ;  /* 0x0000000012127984 */ /* 0x000f220000000a00 */
[----:B------:R-:W-:-:S02]  /*1640*/  IMAD R62, R13, 0x18, R54 ;  /* 0x000000180d3e7824 */ /* 0x000fc400078e0236 */
[----:B-1----:R-:W-:Y:S01]  /*1650*/  FADD.FTZ R115, R115, R20 ;  /* 0x0000001473737221 */ /* 0x002fe20000010000 */
[----:B------:R-:W-:Y:S01]  /*1660*/  LEA R20, R43, R68, 0x3 ;  /* 0x000000442b147211 */ /* 0x000fe200078e18ff */
[----:B------:R-:W1:Y:S01]  /*1670*/  LDS.64 R16, [R16] ;  /* 0x0000000010107984 */ /* 0x000e620000000a00 */
[----:B------:R-:W-:Y:S01]  /*1680*/  FADD.FTZ R56, R56, R21 ;  /* 0x0000001538387221 */ /* 0x000fe20000010000 */
[----:B---3--:R-:W-:Y:S01]  /*1690*/  FADD.FTZ R115, R115, R24 ;  /* 0x0000001873737221 */ /* 0x008fe20000010000 */
[----:B------:R-:W-:Y:S01]  /*16a0*/  LEA R24, R43, R70, 0x3 ;  /* 0x000000462b187211 */ /* 0x000fe200078e18ff */
[----:B------:R-:W3:Y:S01]  /*16b0*/  LDS.64 R12, [R64] ;  /* 0x00000000400c7984 */ /* 0x000ee20000000a00 */
[----:B------:R-:W-:Y:S01]  /*16c0*/  FADD.FTZ R56, R56, R25 ;  /* 0x0000001938387221 */ /* 0x000fe20000010000 */
[----:B------:R-:W-:Y:S02]  /*16d0*/  IMAD R60, R119, 0x18, R54 ;  /* 0x00000018773c7824 */ /* 0x000fe400078e0236 */
[----:B------:R-:W3:Y:S01]  /*16e0*/  LDS.64 R14, [R14] ;  /* 0x000000000e0e7984 */ /* 0x000ee20000000a00 */
[----:B--2---:R-:W-:Y:S01]  /*16f0*/  FADD.FTZ R115, R115, R28 ;  /* 0x0000001c73737221 */ /* 0x004fe20000010000 */
[----:B------:R-:W-:Y:S01]  /*1700*/  LEA R28, R43, R72, 0x3 ;  /* 0x000000482b1c7211 */ /* 0x000fe200078e18ff */
[----:B------:R-:W-:Y:S01]  /*1710*/  FADD.FTZ R56, R56, R29 ;  /* 0x0000001d38387221 */ /* 0x000fe20000010000 */
[----:B------:R-:W2:Y:S01]  /*1720*/  LDS.64 R20, [R20] ;  /* 0x0000000014147984 */ /* 0x000ea20000000a00 */
[----:B------:R-:W-:-:S02]  /*1730*/  IMAD R58, R78, 0x18, R54 ;  /* 0x000000184e3a7824 */ /* 0x000fc400078e0236 */
[----:B------:R-:W-:Y:S01]  /*1740*/  IMAD R54, R80, 0x18, R54 ;  /* 0x0000001850367824 */ /* 0x000fe200078e0236 */
[----:B------:R-:W2:Y:S01]  /*1750*/  LDS.64 R24, [R24] ;  /* 0x0000000018187984 */ /* 0x000ea20000000a00 */
[----:B------:R-:W-:Y:S01]  /*1760*/  FADD.FTZ R115, R115, R32 ;  /* 0x0000002073737221 */ /* 0x000fe20000010000 */
[----:B------:R-:W-:Y:S02]  /*1770*/  LEA R32, R43, R74, 0x3 ;  /* 0x0000004a2b207211 */ /* 0x000fe400078e18ff */
[----:B------:R-:W2:Y:S01]  /*1780*/  LDS.64 R28, [R28] ;  /* 0x000000001c1c7984 */ /* 0x000ea20000000a00 */
[----:B------:R-:W-:Y:S01]  /*1790*/  FADD.FTZ R56, R56, R33 ;  /* 0x0000002138387221 */ /* 0x000fe20000010000 */
[----:B------:R-:W-:Y:S01]  /*17a0*/  FADD.FTZ R115, R115, R30 ;  /* 0x0000001e73737221 */ /* 0x000fe20000010000 */
[----:B------:R-:W-:Y:S01]  /*17b0*/  LEA R30, R43, R76, 0x3 ;  /* 0x0000004c2b1e7211 */ /* 0x000fe200078e18ff */
[----:B------:R-:W2:Y:S01]  /*17c0*/  LDS.64 R32, [R32] ;  /* 0x0000000020207984 */ /* 0x000ea20000000a00 */
[----:B------:R-:W-:Y:S01]  /*17d0*/  FADD.FTZ R56, R56, R31 ;  /* 0x0000001f38387221 */ /* 0x000fe20000010000 */
[----:B0-----:R-:W-:Y:S01]  /*17e0*/  FADD.FTZ R115, R115, R26 ;  /* 0x0000001a73737221 */ /* 0x001fe20000010000 */
[----:B------:R-:W-:-:S02]  /*17f0*/  LEA R26, R43, R62, 0x3 ;  /* 0x0000003e2b1a7211 */ /* 0x000fc400078e18ff */
[----:B------:R-:W0:Y:S01]  /*1800*/  LDS.64 R30, [R30] ;  /* 0x000000001e1e7984 */ /* 0x000e220000000a00 */
[----:B------:R-:W-:Y:S01]  /*1810*/  FADD.FTZ R56, R56, R27 ;  /* 0x0000001b38387221 */ /* 0x000fe20000010000 */
[----:B----4-:R-:W-:Y:S01]  /*1820*/  FADD.FTZ R115, R115, R22 ;  /* 0x0000001673737221 */ /* 0x010fe20000010000 */
[----:B------:R-:W-:Y:S01]  /*1830*/  LEA R22, R43, R60, 0x3 ;  /* 0x0000003c2b167211 */ /* 0x000fe200078e18ff */
[----:B------:R-:W4:Y:S01]  /*1840*/  LDS.64 R26, [R26] ;  /* 0x000000001a1a7984 */ /* 0x000f220000000a00 */
[----:B------:R-:W-:Y:S01]  /*1850*/  FADD.FTZ R56, R56, R23 ;  /* 0x0000001738387221 */ /* 0x000fe20000010000 */
[----:B------:R-:W-:Y:S01]  /*1860*/  FADD.FTZ R115, R115, R18 ;  /* 0x0000001273737221 */ /* 0x000fe20000010000 */
[----:B------:R-:W-:Y:S02]  /*1870*/  LEA R18, R43, R58, 0x3 ;  /* 0x0000003a2b127211 */ /* 0x000fe400078e18ff */
[----:B------:R-:W4:Y:S01]  /*1880*/  LDS.64 R22, [R22] ;  /* 0x0000000016167984 */ /* 0x000f220000000a00 */
[----:B------:R-:W-:Y:S01]  /*1890*/  FADD.FTZ R56, R56, R19 ;  /* 0x0000001338387221 */ /* 0x000fe20000010000 */
[----:B-1----:R-:W-:Y:S01]  /*18a0*/  FADD.FTZ R115, R115, R16 ;  /* 0x0000001073737221 */ /* 0x002fe20000010000 */
[----:B------:R-:W-:Y:S01]  /*18b0*/  LEA R16, R43, R54, 0x3 ;  /* 0x000000362b107211 */ /* 0x000fe200078e18ff */
[----:B------:R-:W1:Y:S01]  /*18c0*/  LDS.64 R18, [R18] ;  /* 0x0000000012127984 */ /* 0x000e620000000a00 */
[----:B------:R-:W-:Y:S01]  /*18d0*/  FADD.FTZ R56, R56, R17 ;  /* 0x0000001138387221 */ /* 0x000fe20000010000 */
[----:B---3--:R-:W-:-:S03]  /*18e0*/  FADD.FTZ R115, R115, R12 ;  /* 0x0000000c73737221 */ /* 0x008fc60000010000 */
[----:B------:R-:W3:Y:S01]  /*18f0*/  LDS.64 R16, [R16] ;  /* 0x0000000010107984 */ /* 0x000ee20000000a00 */
[----:B------:R-:W-:Y:S01]  /*1900*/  FADD.FTZ R56, R56, R13 ;  /* 0x0000000d38387221 */ /* 0x000fe20000010000 */
[----:B------:R-:W-:-:S03]  /*1910*/  FADD.FTZ R115, R115, R14 ;  /* 0x0000000e73737221 */ /* 0x000fc60000010000 */
[----:B------:R-:W-:Y:S01]  /*1920*/  FADD.FTZ R56, R56, R15 ;  /* 0x0000000f38387221 */ /* 0x000fe20000010000 */
[----:B--2---:R-:W-:-:S03]  /*1930*/  FADD.FTZ R115, R115, R20 ;  /* 0x0000001473737221 */ /* 0x004fc60000010000 */
        /* <DEDUP_REMOVED lines=9> */
[----:B----4-:R-:W-:-:S03]  /*19d0*/  FADD.FTZ R115, R115, R26 ;  /* 0x0000001a73737221 */ /* 0x010fc60000010000 */
[----:B------:R-:W-:Y:S01]  /*19e0*/  FADD.FTZ R56, R56, R27 ;  /* 0x0000001b38387221 */ /* 0x000fe20000010000 */
[----:B------:R-:W-:-:S03]  /*19f0*/  FADD.FTZ R115, R115, R22 ;  /* 0x0000001673737221 */ /* 0x000fc60000010000 */
[----:B------:R-:W-:Y:S01]  /*1a00*/  FADD.FTZ R56, R56, R23 ;  /* 0x0000001738387221 */ /* 0x000fe20000010000 */
[----:B-1----:R-:W-:-:S03]  /*1a10*/  FADD.FTZ R115, R115, R18 ;  /* 0x0000001273737221 */ /* 0x002fc60000010000 */
[----:B------:R-:W-:Y:S01]  /*1a20*/  FADD.FTZ R56, R56, R19 ;  /* 0x0000001338387221 */ /* 0x000fe20000010000 */
[----:B---3--:R-:W-:-:S03]  /*1a30*/  FADD.FTZ R16, R115, R16 ;  /* 0x0000001073107221 */ /* 0x008fc60000010000 */
[----:B------:R-:W-:-:S07]  /*1a40*/  FADD.FTZ R17, R56, R17 ;  /* 0x0000001138117221 */ /* 0x000fce0000010000 */
.L_x_865:
[----:B------:R-:W-:Y:S05]  /*1a50*/  BSYNC.RECONVERGENT B0 ;  /* 0x0000000000007941 */ /* 0x000fea0003800200 */
.L_x_864:
[----:B------:R-:W1:Y:S01]  /*1a60*/  @!P1 LDC.64 R12, c[0x0][0x3b8] ;  /* 0x0000ee00ff0c9b82 */ /* 0x000e620000000a00 */
[----:B------:R-:W2:Y:S01]  /*1a70*/  SHFL.BFLY PT, R15, R16, 0x1, 0x1f ;  /* 0x0c201f00100f7f89 */ /* 0x000ea200000e0000 */
[----:B0-----:R-:W-:Y:S01]  /*1a80*/  @!P1 IMAD R19, R38, R47, UR9 ;  /* 0x0000000926139e24 */ /* 0x001fe2000f8e022f */
[C---:B------:R-:W-:Y:S02]  /*1a90*/  ISETP.NE.AND P3, PT, R34.reuse, RZ, PT ;  /* 0x000000ff2200720c */ /* 0x040fe40003f65270 */
[----:B------:R-:W0:Y:S01]  /*1aa0*/  SHFL.BFLY PT, R14, R17, 0x1, 0x1f ;  /* 0x0c201f00110e7f89 */ /* 0x000e2200000e0000 */
[----:B------:R-:W-:Y:S02]  /*1ab0*/  ISETP.GT.U32.AND P2, PT, R34, 0x7f, PT ;  /* 0x0000007f2200780c */ /* 0x000fe40003f44070 */
[----:B------:R-:W-:-:S05]  /*1ac0*/  @!P1 LEA R19, R19, R46, 0x8 ;  /* 0x0000002e13139211 */ /* 0x000fca00078e40ff */
[----:B-1----:R-:W-:-:S04]  /*1ad0*/  @!P1 IMAD.WIDE.U32 R12, R19, 0x4, R12 ;  /* 0x00000004130c9825 */ /* 0x002fc800078e000c */
[----:B--2---:R-:W-:Y:S01]  /*1ae0*/  FADD.FTZ R18, R15, R16 ;  /* 0x000000100f127221 */ /* 0x004fe20000010000 */
[----:B0-----:R-:W-:Y:S01]  /*1af0*/  FADD.FTZ R19, R14, R17 ;  /* 0x000000110e137221 */ /* 0x001fe20000010000 */
[----:B------:R-:W-:-:S04]  /*1b00*/  CS2R R14, SRZ ;  /* 0x00000000000e7805 */ /* 0x000fc8000001ff00 */
[----:B------:R0:W-:Y:S01]  /*1b10*/  @!P1 STG.E.64 desc[UR10][R12.64], R18 ;  /* 0x000000120c009986 */ /* 0x0001e2000c101b0a */
[----:B------:R-:W-:Y:S06]  /*1b20*/  BAR.SYNC.DEFER_BLOCKING 0x0 ;  /* 0x0000000000007b1d */ /* 0x000fec0000010000 */
[----:B------:R-:W-:Y:S05]  /*1b30*/  @P3 BRA `(.L_x_866) ;  /* 0x0000000000283947 */ /* 0x000fea0003800000 */
[----:B------:R-:W-:Y:S06]  /*1b40*/  MEMBAR.ALL.GPU ;  /* 0x0000000000007992 */ /* 0x000fec000000a000 */
[----:B------:R-:W-:-:S00]  /*1b50*/  ERRBAR ;  /* 0x00000000000079ab */ /* 0x000fc00000000000 */
[----:B------:R-:W-:Y:S06]  /*1b60*/  CGAERRBAR ;  /* 0x00000000000075ab */ /* 0x000fec0000000000 */
[----:B0-----:R0:W5:Y:S02]  /*1b70*/  ATOM.E.ADD.STRONG.GPU PT, R12, desc[UR10][R10.64], R45 ;  /* 0x8000002d0a0c798a */ /* 0x00116400081ef10a */
.L_x_867:
[----:B------:R-:W2:Y:S04]  /*1b80*/  LD.E.STRONG.GPU R13, desc[UR10][R10.64] ;  /* 0x0000000a0a0d7980 */ /* 0x000ea8000c10f900 */
[----:B--2---:R-:W-:Y:S01]  /*1b90*/  CCTL.IVALL ;  /* 0x00000000ff00798f */ /* 0x004fe20002000000 */
[----:B------:R-:W-:Y:S05]  /*1ba0*/  YIELD ;  /* 0x0000000000007946 */ /* 0x000fea0003800000 */
[----:B-----5:R-:W-:-:S04]  /*1bb0*/  LOP3.LUT R13, R13, R12, RZ, 0x3c, !PT ;  /* 0x0000000c0d0d7212 */ /* 0x020fc800078e3cff */
[----:B------:R-:W-:-:S13]  /*1bc0*/  ISETP.GT.AND P1, PT, R13, -0x1, PT ;  /* 0xffffffff0d00780c */ /* 0x000fda0003f24270 */
[----:B------:R-:W-:Y:S05]  /*1bd0*/  @P1 BRA `(.L_x_867) ;  /* 0xfffffffc00e81947 */ /* 0x000fea000383ffff */
.L_x_866:
        /* <DEDUP_REMOVED lines=11> */
.L_x_869:
[----:B------:R-:W-:Y:S05]  /*1c90*/  BSYNC.RECONVERGENT B0 ;  /* 0x0000000000007941 */ /* 0x000fea0003800200 */
.L_x_868:
[----:B0-----:R-:W0:Y:S01]  /*1ca0*/  SHFL.BFLY PT, R12, R15, 0x8, 0x1f ;  /* 0x0d001f000f0c7f89 */ /* 0x001e2200000e0000 */
[----:B------:R-:W-:Y:S01]  /*1cb0*/  LOP3.LUT P1, RZ, R34, 0x38f, RZ, 0xc0, !PT ;  /* 0x0000038f22ff7812 */ /* 0x000fe2000782c0ff */
[----:B------:R-:W-:Y:S01]  /*1cc0*/  BSSY.RECONVERGENT B0, `(.L_x_870) ;  /* 0x0000026000007945 */ /* 0x000fe20003800200 */
[----:B-----5:R-:W-:Y:S01]  /*1cd0*/  PRMT R30, R6, 0x7632, R30 ;  /* 0x00007632061e7816 */ /* 0x020fe2000000001e */
[----:B------:R-:W1:Y:S01]  /*1ce0*/  SHFL.BFLY PT, R13, R14, 0x8, 0x1f ;  /* 0x0d001f000e0d7f89 */ /* 0x000e6200000e0000 */
[----:B------:R-:W-:Y:S02]  /*1cf0*/  PRMT R74, R7, 0x7632, R74 ;  /* 0x00007632074a7816 */ /* 0x000fe4000000004a */
[----:B------:R-:W-:Y:S01]  /*1d00*/  PRMT R33, R4, 0x7632, R33 ;  /* 0x0000763204217816 */ /* 0x000fe20000000021 */
        /* <DEDUP_REMOVED lines=11> */
[----:B------:R-:W-:-:S03]  /*1dc0*/  PRMT R16, R5, 0x7632, R16 ;  /* 0x0000763205107816 */ /* 0x000fc60000000010 */
[----:B------:R-:W1:Y:S01]  /*1dd0*/  SHFL.BFLY PT, R14, R19, 0x1, 0x1f ;  /* 0x0c201f00130e7f89 */ /* 0x000e6200000e0000 */
[----:B0-----:R-:W-:-:S04]  /*1de0*/  FADD.FTZ R12, R18, R15 ;  /* 0x0000000f120c7221 */ /* 0x001fc80000010000 */
[----:B------:R-:W-:Y:S01]  /*1df0*/  @!P1 FMUL.FTZ R12, R12, 3.2552085031056776643e-05 ;  /* 0x380888890c0c9820 */ /* 0x000fe20000410000 */
[----:B-1----:R-:W-:-:S03]  /*1e00*/  FADD.FTZ R14, R19, R14 ;  /* 0x0000000e130e7221 */ /* 0x002fc60000010000 */
[----:B------:R-:W-:-:S04]  /*1e10*/  @!P1 FMUL.FTZ R13, R12, R12 ;  /* 0x0000000c0c0d9220 */ /* 0x000fc80000410000 */
[----:B------:R-:W-:-:S05]  /*1e20*/  @!P1 FFMA.FTZ R13, R14, 3.2552085031056776643e-05, -R13 ;  /* 0x380888890e0d9823 */ /* 0x000fca000001080d */
        /* <DEDUP_REMOVED lines=15> */
.L_x_871:
[----:B------:R-:W-:Y:S05]  /*1f20*/  BSYNC.RECONVERGENT B0 ;  /* 0x0000000000007941 */ /* 0x000fea0003800200 */
.L_x_870:
        /* <DEDUP_REMOVED lines=10> */
[----:B------:R-:W-:Y:S02]  /*1fd0*/  SHF.L.U32 R74, R74, 0x10, RZ ;  /* 0x000000104a4a7819 */ /* 0x000fe400000006ff */
[----:B------:R-:W-:Y:S01]  /*1fe0*/  LOP3.LUT R47, R47, 0x1, RZ, 0x3c, !PT ;  /* 0x000000012f2f7812 */ /* 0x000fe200078e3cff */
[----:B--2---:R-:W-:Y:S01]  /*1ff0*/  ULEA UR5, UR6, UR5, 0x18 ;  /* 0x0000000506057291 */ /* 0x004fe2000f8ec0ff */
[----:B------:R-:W2:Y:S05]  /*2000*/  LDCU.64 UR6, c[0x0][0x380] ;  /* 0x00007000ff0677ac */ /* 0x000eaa0008000a00 */
[----:B------:R-:W-:-:S05]  /*2010*/  LEA R8, R8, UR5, 0x3 ;  /* 0x0000000508087c11 */ /* 0x000fca000f8e18ff */
[----:B------:R-:W3:Y:S01]  /*2020*/  LDCU UR5, c[0x0][0x3a0] ;  /* 0x00007400ff0577ac */ /* 0x000ee20008000800 */
[----:B------:R-:W3:Y:S01]  /*2030*/  LDS.64 R8, [R8] ;  /* 0x0000000008087984 */ /* 0x000ee20000000a00 */
[----:B--2---:R-:W-:Y:S01]  /*2040*/  IADD3 R48, P1, PT, R48, UR6, RZ ;  /* 0x0000000630307c10 */ /* 0x004fe2000ff3e0ff */
[----:B---3--:R-:W-:Y:S01]  /*2050*/  FADD.FTZ R9, R9, UR5 ;  /* 0x0000000509097e21 */ /* 0x008fe20008010000 */
[--C-:B01----:R-:W-:Y:S01]  /*2060*/  FADD.FTZ R12, R3, -R8.reuse ;  /* 0x80000008030c7221 */ /* 0x103fe20000010000 */
[--C-:B------:R-:W-:Y:S01]  /*2070*/  FADD.FTZ R6, R107, -R8.reuse ;  /* 0x800000086b067221 */ /* 0x100fe20000010000 */
[----:B------:R-:W-:Y:S01]  /*2080*/  SHF.L.U32 R107, R5, 0x10, RZ ;  /* 0x00000010056b7819 */ /* 0x000fe200000006ff */
[--C-:B------:R-:W-:Y:S01]  /*2090*/  FADD.FTZ R4, R109, -R8.reuse ;  /* 0x800000086d047221 */ /* 0x100fe20000010000 */
[----:B------:R-:W-:Y:S01]  /*20a0*/  SHF.L.U32 R109, R16, 0x10, RZ ;  /* 0x00000010106d7819 */ /* 0x000fe200000006ff */
        /* <DEDUP_REMOVED lines=15> */
[C---:B0-----:R-:W-:Y:S01]  /*21a0*/  FMUL.FTZ R12, R9.reuse, R12 ;  /* 0x0000000c090c7220 */ /* 0x041fe20000410000 */
[C---:B------:R-:W-:Y:S01]  /*21b0*/  FMUL.FTZ R6, R9.reuse, R6 ;  /* 0x0000000609067220 */ /* 0x040fe20000410000 */
[C---:B------:R-:W-:Y:S01]  /*21c0*/  FMUL.FTZ R4, R9.reuse, R4 ;  /* 0x0000000409047220 */ /* 0x040fe20000410000 */
[----:B------:R-:W-:Y:S01]  /*21d0*/  FMUL.FTZ R17, R9, R18 ;  /* 0x0000001209117220 */ /* 0x000fe20000410000 */
[----:B------:R-:W-:Y:S01]  /*21e0*/  FFMA.FTZ R3, R12, R26, R29 ;  /* 0x0000001a0c037223 */ /* 0x000fe2000001001d */
[--C-:B------:R-:W-:Y:S01]  /*21f0*/  FADD.FTZ R12, R59, -R8.reuse ;  /* 0x800000083b0c7221 */ /* 0x100fe20000010000 */
[----:B------:R-:W-:Y:S01]  /*2200*/  FFMA.FTZ R5, R6, R72, R107 ;  /* 0x0000004806057223 */ /* 0x000fe2000001006b */
[----:B------:R-:W-:Y:S01]  /*2210*/  FFMA.FTZ R4, R4, R30, R33 ;  /* 0x0000001e04047223 */ /* 0x000fe20000010021 */
[--C-:B------:R-:W-:Y:S01]  /*2220*/  FADD.FTZ R18, R73, -R8.reuse ;  /* 0x8000000849127221 */ /* 0x100fe20000010000 */
[----:B------:R-:W-:Y:S01]  /*2230*/  FMUL.FTZ R6, R9, R12 ;  /* 0x0000000c09067220 */ /* 0x000fe20000410000 */
[--C-:B------:R-:W-:Y:S01]  /*2240*/  FADD.FTZ R12, R53, -R8.reuse ;  /* 0x80000008350c7221 */ /* 0x100fe20000010000 */
[C---:B------:R-:W-:Y:S01]  /*2250*/  FMUL.FTZ R15, R9.reuse, R16 ;  /* 0x00000010090f7220 */ /* 0x040fe20000410000 */
[C---:B------:R-:W-:Y:S01]  /*2260*/  FMUL.FTZ R19, R9.reuse, R20 ;  /* 0x0000001409137220 */ /* 0x040fe20000410000 */
[----:B------:R-:W-:Y:S01]  /*2270*/  FFMA.FTZ R6, R6, R74, R109 ;  /* 0x0000004a06067223 */ /* 0x000fe2000001006d */
[C---:B------:R-:W-:Y:S01]  /*2280*/  FMUL.FTZ R7, R9.reuse, R12 ;  /* 0x0000000c09077220 */ /* 0x040fe20000410000 */
[C---:B------:R-:W-:Y:S01]  /*2290*/  FMUL.FTZ R23, R9.reuse, R24 ;  /* 0x0000001809177220 */ /* 0x040fe20000410000 */
[C---:B------:R-:W-:Y:S01]  /*22a0*/  FMUL.FTZ R31, R9.reuse, R32 ;  /* 0x00000020091f7220 */ /* 0x040fe20000410000 */
[----:B------:R-:W-:Y:S01]  /*22b0*/  FMUL.FTZ R73, R9, R78 ;  /* 0x0000004e09497220 */ /* 0x000fe20000410000 */
[----:B------:R-:W-:Y:S01]  /*22c0*/  FFMA.FTZ R7, R26, R7, R29 ;  /* 0x000000071a077223 */ /* 0x000fe2000001001d */
[----:B------:R-:W-:Y:S01]  /*22d0*/  FMUL.FTZ R25, R3, -1.4426950216293334961 ;  /* 0xbfb8aa3b03197820 */ /* 0x000fe20000410000 */
[--C-:B------:R-:W-:Y:S01]  /*22e0*/  FADD.FTZ R12, R55, -R8.reuse ;  /* 0x80000008370c7221 */ /* 0x100fe20000010000 */
[--C-:B------:R-:W-:Y:S01]  /*22f0*/  FADD.FTZ R16, R57, -R8.reuse ;  /* 0x8000000839107221 */ /* 0x100fe20000010000 */
[--C-:B------:R-:W-:Y:S01]  /*2300*/  FADD.FTZ R20, R71, -R8.reuse ;  /* 0x8000000847147221 */ /* 0x100fe20000010000 */
[--C-:B------:R-:W-:Y:S01]  /*2310*/  FADD.FTZ R24, R75, -R8.reuse ;  /* 0x800000084b187221 */ /* 0x100fe20000010000 */
[--C-:B------:R-:W-:Y:S01]  /*2320*/  FADD.FTZ R32, R77, -R8.reuse ;  /* 0x800000084d207221 */ /* 0x100fe20000010000 */
[--C-:B------:R-:W-:Y:S01]  /*2330*/  FADD.FTZ R78, R99, -R8.reuse ;  /* 0x80000008634e7221 */ /* 0x100fe20000010000 */
[----:B------:R-:W-:Y:S01]  /*2340*/  FMUL.FTZ R52, R4, -1.4426950216293334961 ;  /* 0xbfb8aa3b04347820 */ /* 0x000fe20000410000 */
[----:B------:R-:W-:Y:S01]  /*2350*/  FMUL.FTZ R68, R6, -1.4426950216293334961 ;  /* 0xbfb8aa3b06447820 */ /* 0x000fe20000410000 */
[----:B------:R-:W-:Y:S01]  /*2360*/  FMUL.FTZ R76, R5, -1.4426950216293334961 ;  /* 0xbfb8aa3b054c7820 */ /* 0x000fe20000410000 */
[----:B------:R-:W-:Y:S01]  /*2370*/  FMUL.FTZ R53, R7, -1.4426950216293334961 ;  /* 0xbfb8aa3b07357820 */ /* 0x000fe20000410000 */
[C---:B------:R-:W-:Y:S01]  /*2380*/  FMUL.FTZ R12, R9.reuse, R12 ;  /* 0x0000000c090c7220 */ /* 0x040fe20000410000 */
[C---:B------:R-:W-:Y:S01]  /*2390*/  FMUL.FTZ R13, R9.reuse, R14 ;  /* 0x0000000e090d7220 */ /* 0x040fe20000410000 */
[C---:B------:R-:W-:Y:S01]  /*23a0*/  FMUL.FTZ R16, R9.reuse, R16 ;  /* 0x0000001009107220 */ /* 0x040fe20000410000 */
[C---:B------:R-:W-:Y:S01]  /*23b0*/  FMUL.FTZ R20, R9.reuse, R20 ;  /* 0x0000001409147220 */ /* 0x040fe20000410000 */
[C---:B------:R-:W-:Y:S01]  /*23c0*/  FMUL.FTZ R24, R9.reuse, R24 ;  /* 0x0000001809187220 */ /* 0x040fe20000410000 */
[C---:B------:R-:W-:Y:S01]  /*23d0*/  FMUL.FTZ R32, R9.reuse, R32 ;  /* 0x0000002009207220 */ /* 0x040fe20000410000 */
[----:B------:R-:W-:Y:S01]  /*23e0*/  FMUL.FTZ R75, R9, R78 ;  /* 0x0000004e094b7220 */ /* 0x000fe20000410000 */
[--C-:B------:R-:W-:Y:S01]  /*23f0*/  FADD.FTZ R14, R61, -R8.reuse ;  /* 0x800000083d0e7221 */ /* 0x100fe20000010000 */
[C---:B------:R-:W-:Y:S01]  /*2400*/  FMUL.FTZ R88, R9.reuse, R88 ;  /* 0x0000005809587220 */ /* 0x040fe20000410000 */
[----:B------:R-:W-:Y:S01]  /*2410*/  MUFU.EX2 R25, R25 ;  /* 0x0000001900197308 */ /* 0x000fe20000000800 */
[C---:B------:R-:W-:Y:S01]  /*2420*/  FMUL.FTZ R21, R9.reuse, R22 ;  /* 0x0000001609157220 */ /* 0x040fe20000410000 */
[C---:B------:R-:W-:Y:S01]  /*2430*/  FMUL.FTZ R27, R9.reuse, R28 ;  /* 0x0000001c091b7220 */ /* 0x040fe20000410000 */
[----:B------:R-:W-:Y:S01]  /*2440*/  FMUL.FTZ R67, R9, R70 ;  /* 0x0000004609437220 */ /* 0x000fe20000410000 */
[--C-:B------:R-:W-:Y:S01]  /*2450*/  FADD.FTZ R78, R97, -R8.reuse ;  /* 0x80000008614e7221 */ /* 0x100fe20000010000 */
[C-C-:B------:R-:W-:Y:S01]  /*2460*/  FFMA.FTZ R12, R30.reuse, R12, R33.reuse ;  /* 0x0000000c1e0c7223 */ /* 0x140fe20000010021 */
[C-C-:B------:R-:W-:Y:S01]  /*2470*/  FFMA.FTZ R16, R30.reuse, R16, R33.reuse ;  /* 0x000000101e107223 */ /* 0x140fe20000010021 */
[C-C-:B------:R-:W-:Y:S01]  /*2480*/  FFMA.FTZ R20, R30.reuse, R20, R33.reuse ;  /* 0x000000141e147223 */ /* 0x140fe20000010021 */
[----:B------:R-:W-:Y:S01]  /*2490*/  MUFU.EX2 R52, R52 ;  /* 0x0000003400347308 */ /* 0x000fe20000000800 */
[--C-:B------:R-:W-:Y:S01]  /*24a0*/  FADD.FTZ R22, R51, -R8.reuse ;  /* 0x8000000833167221 */ /* 0x100fe20000010000 */
[C-C-:B------:R-:W-:Y:S01]  /*24b0*/  FFMA.FTZ R24, R30.reuse, R24, R33.reuse ;  /* 0x000000181e187223 */ /* 0x140fe20000010021 */
[--C-:B------:R-:W-:Y:S01]  /*24c0*/  FADD.FTZ R28, R87, -R8.reuse ;  /* 0x80000008571c7221 */ /* 0x100fe20000010000 */
[C-C-:B------:R-:W-:Y:S01]  /*24d0*/  FFMA.FTZ R32, R30.reuse, R32, R33.reuse ;  /* 0x000000201e207223 */ /* 0x140fe20000010021 */
[--C-:B------:R-:W-:Y:S01]  /*24e0*/  FADD.FTZ R70, R103, -R8.reuse ;  /* 0x8000000867467221 */ /* 0x100fe20000010000 */
[C-C-:B------:R-:W-:Y:S01]  /*24f0*/  FFMA.FTZ R75, R30.reuse, R75, R33.reuse ;  /* 0x0000004b1e4b7223 */ /* 0x140fe20000010021 */
[C---:B------:R-:W-:Y:S01]  /*2500*/  FMUL.FTZ R14, R9.reuse, R14 ;  /* 0x0000000e090e7220 */ /* 0x040fe20000410000 */
[----:B------:R-:W0:Y:S01]  /*2510*/  MUFU.EX2 R68, R68 ;  /* 0x0000004400447308 */ /* 0x000e220000000800 */
[----:B------:R-:W-:Y:S01]  /*2520*/  FFMA.FTZ R30, R30, R88, R33 ;  /* 0x000000581e1e7223 */ /* 0x000fe20000010021 */
[----:B------:R-:W-:Y:S01]  /*2530*/  FMUL.FTZ R86, R9, R86 ;  /* 0x0000005609567220 */ /* 0x000fe20000410000 */
[----:B------:R-:W-:Y:S01]  /*2540*/  FADD.FTZ R88, R69, -R8 ;  /* 0x8000000845587221 */ /* 0x000fe20000010000 */
[C---:B------:R-:W-:Y:S01]  /*2550*/  FMUL.FTZ R18, R9.reuse, R18 ;  /* 0x0000001209127220 */ /* 0x040fe20000410000 */
[C---:B------:R-:W-:Y:S01]  /*2560*/  FMUL.FTZ R78, R9.reuse, R78 ;  /* 0x0000004e094e7220 */ /* 0x040fe20000410000 */
[C---:B------:R-:W-:Y:S01]  /*2570*/  FMUL.FTZ R22, R9.reuse, R22 ;  /* 0x0000001609167220 */ /* 0x040fe20000410000 */
[C---:B------:R-:W-:Y:S01]  /*2580*/  FMUL.FTZ R28, R9.reuse, R28 ;  /* 0x0000001c091c7220 */ /* 0x040fe20000410000 */
[----:B------:R-:W-:Y:S01]  /*2590*/  MUFU.EX2 R76, R76 ;  /* 0x0000004c004c7308 */ /* 0x000fe20000000800 */
[C---:B------:R-:W-:Y:S01]  /*25a0*/  FMUL.FTZ R70, R9.reuse, R70 ;  /* 0x0000004609467220 */ /* 0x040fe20000410000 */
[C---:B------:R-:W-:Y:S01]  /*25b0*/  FMUL.FTZ R90, R9.reuse, R90 ;  /* 0x0000005a095a7220 */ /* 0x040fe20000410000 */
[----:B------:R-:W-:Y:S01]  /*25c0*/  FFMA.FTZ R14, R74, R14, R109 ;  /* 0x0000000e4a0e7223 */ /* 0x000fe2000001006d */
[C-C-:B------:R-:W-:Y:S01]  /*25d0*/  FFMA.FTZ R15, R26.reuse, R15, R29.reuse ;  /* 0x0000000f1a0f7223 */ /* 0x140fe2000001001d */
[C-C-:B------:R-:W-:Y:S01]  /*25e0*/  FFMA.FTZ R19, R26.reuse, R19, R29.reuse ;  /* 0x000000131a137223 */ /* 0x140fe2000001001d */
[C-C-:B------:R-:W-:Y:S01]  /*25f0*/  FFMA.FTZ R23, R26.reuse, R23, R29.reuse ;  /* 0x000000171a177223 */ /* 0x140fe2000001001d */
[C-C-:B------:R-:W-:Y:S01]  /*2600*/  FFMA.FTZ R31, R26.reuse, R31, R29.reuse ;  /* 0x0000001f1a1f7223 */ /* 0x140fe2000001001d */
[----:B------:R-:W1:Y:S01]  /*2610*/  MUFU.EX2 R53, R53 ;  /* 0x0000003500357308 */ /* 0x000e620000000800 */
[C-C-:B------:R-:W-:Y:S01]  /*2620*/  FFMA.FTZ R73, R26.reuse, R73, R29.reuse ;  /* 0x000000491a497223 */ /* 0x140fe2000001001d */
[C---:B------:R-:W-:Y:S01]  /*2630*/  FMUL.FTZ R79, R9.reuse, R84 ;  /* 0x00000054094f7220 */ /* 0x040fe20000410000 */
[----:B------:R-:W-:Y:S01]  /*2640*/  FFMA.FTZ R26, R26, R86, R29 ;  /* 0x000000561a1a7223 */ /* 0x000fe2000001001d */
[----:B------:R-:W-:Y:S01]  /*2650*/  FMUL.FTZ R88, R9, R88 ;  /* 0x0000005809587220 */ /* 0x000fe20000410000 */
[C-C-:B------:R-:W-:Y:S01]  /*2660*/  FFMA.FTZ R13, R72.reuse, R13, R107.reuse ;  /* 0x0000000d480d7223 */ /* 0x140fe2000001006b */
[----:B------:R-:W-:Y:S01]  /*2670*/  FFMA.FTZ R17, R72, R17, R107 ;  /* 0x0000001148117223 */ /* 0x000fe2000001006b */
[----:B------:R-:W-:Y:S01]  /*2680*/  FFMA.FTZ R18, R74, R18, R109 ;  /* 0x000000124a127223 */ /* 0x000fe2000001006d */
[C-C-:B------:R-:W-:Y:S01]  /*2690*/  FFMA.FTZ R21, R72.reuse, R21, R107.reuse ;  /* 0x0000001548157223 */ /* 0x140fe2000001006b */
[C-C-:B------:R-:W-:Y:S01]  /*26a0*/  FFMA.FTZ R27, R72.reuse, R27, R107.reuse ;  /* 0x0000001b481b7223 */ /* 0x140fe2000001006b */
[C-C-:B------:R-:W-:Y:S01]  /*26b0*/  FFMA.FTZ R67, R72.reuse, R67, R107.reuse ;  /* 0x0000004348437223 */ /* 0x140fe2000001006b */
[----:B------:R-:W-:Y:S01]  /*26c0*/  FFMA.FTZ R78, R72, R78, R107 ;  /* 0x0000004e484e7223 */ /* 0x000fe2000001006b */
[----:B------:R-:W-:Y:S01]  /*26d0*/  FMUL.FTZ R63, R12, -1.4426950216293334961 ;  /* 0xbfb8aa3b0c3f7820 */ /* 0x000fe20000410000 */
[C-C-:B------:R-:W-:Y:S01]  /*26e0*/  FFMA.FTZ R22, R74.reuse, R22, R109.reuse ;  /* 0x000000164a167223 */ /* 0x140fe2000001006d */
[C-C-:B------:R-:W-:Y:S01]  /*26f0*/  FFMA.FTZ R28, R74.reuse, R28, R109.reuse ;  /* 0x0000001c4a1c7223 */ /* 0x140fe2000001006d */
[----:B------:R-:W-:Y:S01]  /*2700*/  FFMA.FTZ R70, R74, R70, R109 ;  /* 0x000000464a467223 */ /* 0x000fe2000001006d */
[----:B------:R-:W-:Y:S01]  /*2710*/  FFMA.FTZ R72, R72, R90, R107 ;  /* 0x0000005a48487223 */ /* 0x000fe2000001006b */
[----:B------:R-:W-:Y:S01]  /*2720*/  FMUL.FTZ R54, R14, -1.4426950216293334961 ;  /* 0xbfb8aa3b0e367820 */ /* 0x000fe20000410000 */
[--C-:B------:R-:W-:Y:S01]  /*2730*/  FFMA.FTZ R79, R74, R79, R109.reuse ;  /* 0x0000004f4a4f7223 */ /* 0x100fe2000001006d */
[----:B------:R-:W-:Y:S01]  /*2740*/  FMUL.FTZ R65, R15, -1.4426950216293334961 ;  /* 0xbfb8aa3b0f417820 */ /* 0x000fe20000410000 */
[----:B------:R-:W-:Y:S01]  /*2750*/  FMUL.FTZ R86, R26, -1.4426950216293334961 ;  /* 0xbfb8aa3b1a567820 */ /* 0x000fe20000410000 */
[----:B------:R-:W-:Y:S01]  /*2760*/  FFMA.FTZ R74, R74, R88, R109 ;  /* 0x000000584a4a7223 */ /* 0x000fe2000001006d */
[----:B------:R-:W-:Y:S01]  /*2770*/  FMUL.FTZ R66, R13, -1.4426950216293334961 ;  /* 0xbfb8aa3b0d427820 */ /* 0x000fe20000410000 */
        /* <DEDUP_REMOVED lines=16> */
[----:B------:R-:W2:Y:S01]  /*2880*/  MUFU.EX2 R63, R63 ;  /* 0x0000003f003f7308 */ /* 0x000ea20000000800 */
[----:B------:R-:W-:Y:S01]  /*2890*/  FMUL.FTZ R71, R31, -1.4426950216293334961 ;  /* 0xbfb8aa3b1f477820 */ /* 0x000fe20000410000 */
[----:B------:R-:W-:Y:S01]  /*28a0*/  FMUL.FTZ R83, R75, -1.4426950216293334961 ;  /* 0xbfb8aa3b4b537820 */ /* 0x000fe20000410000 */
[----:B------:R-:W-:Y:S01]  /*28b0*/  FMUL.FTZ R84, R78, -1.4426950216293334961 ;  /* 0xbfb8aa3b4e547820 */ /* 0x000fe20000410000 */
[----:B------:R-:W-:Y:S01]  /*28c0*/  FMUL.FTZ R85, R79, -1.4426950216293334961 ;  /* 0xbfb8aa3b4f557820 */ /* 0x000fe20000410000 */
[----:B------:R-:W-:Y:S01]  /*28d0*/  FMUL.FTZ R9, R74, -1.4426950216293334961 ;  /* 0xbfb8aa3b4a097820 */ /* 0x000fe20000410000 */
[----:B------:R-:W-:Y:S01]  /*28e0*/  FMUL.FTZ R87, R30, -1.4426950216293334961 ;  /* 0xbfb8aa3b1e577820 */ /* 0x000fe20000410000 */
[----:B0-----:R-:W-:Y:S01]  /*28f0*/  FADD.FTZ R69, R68, 1 ;  /* 0x3f80000044457421 */ /* 0x001fe20000010000 */
[----:B------:R0:W3:Y:S01]  /*2900*/  MUFU.EX2 R33, R86 ;  /* 0x0000005600217308 */ /* 0x0000e20000000800 */
[----:B-1----:R-:W-:-:S07]  /*2910*/  FADD.FTZ R68, R53, 1 ;  /* 0x3f80000035447421 */ /* 0x002fce0000010000 */
[----:B------:R-:W1:Y:S01]  /*2920*/  MUFU.EX2 R54, R54 ;  /* 0x0000003600367308 */ /* 0x000e620000000800 */
[----:B0-----:R-:W-:Y:S01]  /*2930*/  FADD.FTZ R86, R25, 1 ;  /* 0x3f80000019567421 */ /* 0x001fe20000010000 */
[----:B------:R-:W-:Y:S01]  /*2940*/  FADD.FTZ R25, R52, 1 ;  /* 0x3f80000034197421 */ /* 0x000fe20000010000 */
[----:B------:R-:W-:Y:S01]  /*2950*/  FADD.FTZ R52, R76, 1 ;  /* 0x3f8000004c347421 */ /* 0x000fe20000010000 */
[----:B--2---:R-:W-:-:S04]  /*2960*/  FADD.FTZ R53, R63, 1 ;  /* 0x3f8000003f357421 */ /* 0x004fc80000010000 */
[----:B------:R-:W0:Y:S01]  /*2970*/  MUFU.EX2 R65, R65 ;  /* 0x0000004100417308 */ /* 0x000e220000000800 */
[----:B---3--:R-:W-:-:S07]  /*2980*/  FADD.FTZ R33, R33, 1 ;  /* 0x3f80000021217421 */ /* 0x008fce0000010000 */
[----:B------:R-:W2:Y:S01]  /*2990*/  MUFU.EX2 R66, R66 ;  /* 0x0000004200427308 */ /* 0x000ea20000000800 */
[----:B-1----:R-:W-:-:S07]  /*29a0*/  FADD.FTZ R63, R54, 1 ;  /* 0x3f800000363f7421 */ /* 0x002fce0000010000 */
[----:B------:R-:W1:Y:S01]  /*29b0*/  MUFU.EX2 R62, R62 ;  /* 0x0000003e003e7308 */ /* 0x000e620000000800 */
[----:B0-----:R-:W-:-:S07]  /*29c0*/  FADD.FTZ R54, R65, 1 ;  /* 0x3f80000041367421 */ /* 0x001fce0000010000 */
[----:B------:R-:W-:Y:S01]  /*29d0*/  MUFU.EX2 R56, R56 ;  /* 0x0000003800387308 */ /* 0x000fe20000000800 */
[----:B--2---:R-:W-:-:S07]  /*29e0*/  FADD.FTZ R66, R66, 1 ;  /* 0x3f80000042427421 */ /* 0x004fce0000010000 */
[----:B------:R-:W0:Y:S01]  /*29f0*/  MUFU.EX2 R61, R61 ;  /* 0x0000003d003d7308 */ /* 0x000e220000000800 */
[----:B-1----:R-:W-:-:S07]  /*2a00*/  FADD.FTZ R65, R62, 1 ;  /* 0x3f8000003e417421 */ /* 0x002fce0000010000 */
[----:B------:R-:W1:Y:S08]  /*2a10*/  MUFU.EX2 R60, R60 ;  /* 0x0000003c003c7308 */ /* 0x000e700000000800 */
[----:B------:R-:W2:Y:S01]  /*2a20*/  MUFU.EX2 R64, R64 ;  /* 0x0000004000407308 */ /* 0x000ea20000000800 */
[----:B0-----:R-:W-:-:S07]  /*2a30*/  FADD.FTZ R61, R61, 1 ;  /* 0x3f8000003d3d7421 */ /* 0x001fce0000010000 */
[----:B------:R-:W-:Y:S01]  /*2a40*/  MUFU.EX2 R59, R59 ;  /* 0x0000003b003b7308 */ /* 0x000fe20000000800 */
[----:B-1----:R-:W-:-:S07]  /*2a50*/  FADD.FTZ R60, R60, 1 ;  /* 0x3f8000003c3c7421 */ /* 0x002fce0000010000 */
[----:B------:R-:W0:Y:S01]  /*2a60*/  MUFU.EX2 R57, R57 ;  /* 0x0000003900397308 */ /* 0x000e220000000800 */
[----:B--2---:R-:W-:-:S07]  /*2a70*/  FADD.FTZ R62, R64, 1 ;  /* 0x3f800000403e7421 */ /* 0x004fce0000010000 */
        /* <DEDUP_REMOVED lines=25> */
[----:B------:R2:W3:Y:S01]  /*2c10*/  MUFU.EX2 R8, R87 ;  /* 0x0000005700087308 */ /* 0x0004e20000000800 */
[----:B0-----:R-:W-:-:S07]  /*2c20*/  FADD.FTZ R84, R84, 1 ;  /* 0x3f80000054547421 */ /* 0x001fce0000010000 */
[----:B------:R-:W0:Y:S01]  /*2c30*/  MUFU.EX2 R9, R9 ;  /* 0x0000000900097308 */ /* 0x000e220000000800 */
[----:B--2---:R-:W-:Y:S01]  /*2c40*/  FADD.FTZ R87, R56, 1 ;  /* 0x3f80000038577421 */ /* 0x004fe20000010000 */
[----:B------:R-:W-:Y:S01]  /*2c50*/  FADD.FTZ R56, R59, 1 ;  /* 0x3f8000003b387421 */ /* 0x000fe20000010000 */
[----:B-1----:R-:W-:-:S05]  /*2c60*/  FADD.FTZ R85, R85, 1 ;  /* 0x3f80000055557421 */ /* 0x002fca0000010000 */
[----:B------:R-:W1:Y:S01]  /*2c70*/  MUFU.RCP R52, R52 ;  /* 0x0000003400347308 */ /* 0x000e620000001000 */
[----:B---3--:R-:W-:-:S07]  /*2c80*/  FADD.FTZ R8, R8, 1 ;  /* 0x3f80000008087421 */ /* 0x008fce0000010000 */
[----:B------:R-:W2:Y:S01]  /*2c90*/  MUFU.RCP R68, R68 ;  /* 0x0000004400447308 */ /* 0x000ea20000001000 */
[----:B0-----:R-:W-:-:S07]  /*2ca0*/  FADD.FTZ R9, R9, 1 ;  /* 0x3f80000009097421 */ /* 0x001fce0000010000 */
[----:B------:R-:W0:Y:S01]  /*2cb0*/  MUFU.RCP R69, R69 ;  /* 0x0000004500457308 */ /* 0x000e220000001000 */
[----:B-1----:R-:W-:-:S07]  /*2cc0*/  FMUL.FTZ R52, R5, R52 ;  /* 0x0000003405347220 */ /* 0x002fce0000410000 */
[----:B------:R-:W1:Y:S01]  /*2cd0*/  MUFU.RCP R86, R86 ;  /* 0x0000005600567308 */ /* 0x000e620000001000 */
[----:B--2---:R-:W-:-:S07]  /*2ce0*/  FMUL.FTZ R68, R7, R68 ;  /* 0x0000004407447220 */ /* 0x004fce0000410000 */
[----:B------:R-:W2:Y:S01]  /*2cf0*/  MUFU.RCP R25, R25 ;  /* 0x0000001900197308 */ /* 0x000ea20000001000 */
[----:B0-----:R-:W-:-:S07]  /*2d00*/  FMUL.FTZ R69, R6, R69 ;  /* 0x0000004506457220 */ /* 0x001fce0000410000 */
        /* <DEDUP_REMOVED lines=11> */
[----:B0-----:R-:W-:-:S05]  /*2dc0*/  FMUL.FTZ R53, R12, R53 ;  /* 0x000000350c357220 */ /* 0x001fca0000410000 */
[----:B------:R-:W-:Y:S02]  /*2dd0*/  F2FP.BF16.F32.PACK_AB R68, R53, R68 ;  /* 0x000000443544723e */ /* 0x000fe400000010ff */
[----:B------:R-:W0:Y:S01]  /*2de0*/  MUFU.RCP R60, R60 ;  /* 0x0000003c003c7308 */ /* 0x000e220000001000 */
[----:B-1----:R-:W-:-:S07]  /*2df0*/  FMUL.FTZ R54, R15, R54 ;  /* 0x000000360f367220 */ /* 0x002fce0000410000 */
[----:B------:R-:W1:Y:S01]  /*2e00*/  MUFU.RCP R65, R65 ;  /* 0x0000004100417308 */ /* 0x000e620000001000 */
[----:B--2---:R-:W-:-:S05]  /*2e10*/  FMUL.FTZ R61, R16, R61 ;  /* 0x0000003d103d7220 */ /* 0x004fca0000410000 */
[----:B------:R-:W-:Y:S02]  /*2e20*/  F2FP.BF16.F32.PACK_AB R12, R61, R54 ;  /* 0x000000363d0c723e */ /* 0x000fe400000010ff */
[----:B------:R-:W2:Y:S01]  /*2e30*/  MUFU.RCP R62, R62 ;  /* 0x0000003e003e7308 */ /* 0x000ea20000001000 */
[----:B0-----:R-:W-:-:S07]  /*2e40*/  FMUL.FTZ R60, R17, R60 ;  /* 0x0000003c113c7220 */ /* 0x001fce0000410000 */
[----:B------:R-:W0:Y:S01]  /*2e50*/  MUFU.RCP R87, R87 ;  /* 0x0000005700577308 */ /* 0x000e220000001000 */
[----:B-1----:R-:W-:-:S05]  /*2e60*/  FMUL.FTZ R65, R18, R65 ;  /* 0x0000004112417220 */ /* 0x002fca0000410000 */
[----:B------:R-:W-:Y:S02]  /*2e70*/  F2FP.BF16.F32.PACK_AB R13, R65, R60 ;  /* 0x0000003c410d723e */ /* 0x000fe400000010ff */
        /* <DEDUP_REMOVED lines=8> */
[----:B--2---:R-:W-:-:S07]  /*2f00*/  FMUL.FTZ R57, R22, R57 ;  /* 0x0000003916397220 */ /* 0x004fce0000410000 */
[----:B------:R-:W2:Y:S01]  /*2f10*/  MUFU.RCP R49, R49 ;  /* 0x0000003100317308 */ /* 0x000ea20000001000 */
[----:B0-----:R-:W-:-:S07]  /*2f20*/  FMUL.FTZ R58, R23, R58 ;  /* 0x0000003a173a7220 */ /* 0x001fce0000410000 */
[----:B------:R-:W0:Y:S01]  /*2f30*/  MUFU.RCP R76, R71 ;  /* 0x00000047004c7308 */ /* 0x000e220000001000 */
[----:B-1----:R-:W-:-:S05]  /*2f40*/  FMUL.FTZ R55, R24, R55 ;  /* 0x0000003718377220 */ /* 0x002fca0000410000 */
[----:B------:R-:W-:Y:S02]  /*2f50*/  F2FP.BF16.F32.PACK_AB R58, R55, R58 ;  /* 0x0000003a373a723e */ /* 0x000fe400000010ff */
[----:B------:R-:W1:Y:S01]  /*2f60*/  MUFU.RCP R77, R77 ;  /* 0x0000004d004d7308 */ /* 0x000e620000001000 */
[----:B--2---:R-:W-:Y:S01]  /*2f70*/  FMUL.FTZ R3, R28, R49 ;  /* 0x000000311c037220 */ /* 0x004fe20000410000 */
[----:B------:R-:W-:Y:S02]  /*2f80*/  IADD3.X R49, PT, PT, R50, UR7, RZ, P1, !PT ;  /* 0x0000000732317c10 */ /* 0x000fe40008ffe4ff */
[----:B------:R-:W-:Y:S02]  /*2f90*/  ISETP.GE.U32.AND P1, PT, R41, R0, PT ;  /* 0x000000002900720c */ /* 0x000fe40003f26070 */
[----:B------:R-:W-:Y:S01]  /*2fa0*/  F2FP.BF16.F32.PACK_AB R59, R3, R64 ;  /* 0x00000040033b723e */ /* 0x000fe200000010ff */
[----:B------:R2:W-:Y:S01]  /*2fb0*/  STG.E.64 desc[UR10][R48.64+0x3c00], R12 ;  /* 0x003c000c30007986 */ /* 0x0005e2000c101b0a */
[----:B------:R-:W3:Y:S01]  /*2fc0*/  MUFU.RCP R80, R80 ;  /* 0x0000005000507308 */ /* 0x000ee20000001000 */
[----:B0-----:R-:W-:Y:S01]  /*2fd0*/  FMUL.FTZ R31, R31, R76 ;  /* 0x0000004c1f1f7220 */ /* 0x001fe20000410000 */
[----:B------:R-:W-:Y:S01]  /*2fe0*/  ISETP.GE.AND.EX P1, PT, R40, R2, PT, P1 ;  /* 0x000000022800720c */ /* 0x000fe20003f26310 */
[----:B------:R2:W-:Y:S05]  /*2ff0*/  STG.E.64 desc[UR10][R48.64+0x7800], R58 ;  /* 0x0078003a30007986 */ /* 0x0005ea000c101b0a */
[----:B------:R-:W0:Y:S01]  /*3000*/  MUFU.RCP R81, R81 ;  /* 0x0000005100517308 */ /* 0x000e220000001000 */
[----:B-1----:R-:W-:-:S05]  /*3010*/  FMUL.FTZ R32, R32, R77 ;  /* 0x0000004d20207220 */ /* 0x002fca0000410000 */
[----:B------:R-:W-:Y:S02]  /*3020*/  F2FP.BF16.F32.PACK_AB R32, R32, R31 ;  /* 0x0000001f2020723e */ /* 0x000fe400000010ff */
[----:B------:R-:W1:Y:S01]  /*3030*/  MUFU.RCP R82, R82 ;  /* 0x0000005200527308 */ /* 0x000e620000001000 */
[----:B---3--:R-:W-:-:S07]  /*3040*/  FMUL.FTZ R67, R67, R80 ;  /* 0x0000005043437220 */ /* 0x008fce0000410000 */
[----:B------:R-:W3:Y:S01]  /*3050*/  MUFU.RCP R88, R83 ;  /* 0x0000005300587308 */ /* 0x000ee20000001000 */
[----:B0-----:R-:W-:-:S07]  /*3060*/  FMUL.FTZ R70, R70, R81 ;  /* 0x0000005146467220 */ /* 0x001fce0000410000 */
[----:B------:R-:W0:Y:S01]  /*3070*/  MUFU.RCP R51, R84 ;  /* 0x0000005400337308 */ /* 0x000e220000001000 */
[----:B-1----:R-:W-:-:S07]  /*3080*/  FMUL.FTZ R73, R73, R82 ;  /* 0x0000005249497220 */ /* 0x002fce0000410000 */
[----:B------:R-:W1:Y:S01]  /*3090*/  MUFU.RCP R90, R85 ;  /* 0x00000055005a7308 */ /* 0x000e620000001000 */
[----:B---3--:R-:W-:-:S05]  /*30a0*/  FMUL.FTZ R4, R75, R88 ;  /* 0x000000584b047220 */ /* 0x008fca0000410000 */
[----:B------:R-:W-:Y:S02]  /*30b0*/  F2FP.BF16.F32.PACK_AB R14, R4, R73 ;  /* 0x00000049040e723e */ /* 0x000fe400000010ff */
[----:B------:R-:W3:Y:S01]  /*30c0*/  MUFU.RCP R33, R33 ;  /* 0x0000002100217308 */ /* 0x000ee20000001000 */
[----:B0-----:R-:W-:-:S07]  /*30d0*/  FMUL.FTZ R78, R78, R51 ;  /* 0x000000334e4e7220 */ /* 0x001fce0000410000 */
[----:B------:R0:W4:Y:S01]  /*30e0*/  MUFU.RCP R5, R8 ;  /* 0x0000000800057308 */ /* 0x0001220000001000 */
[----:B-1----:R-:W-:-:S05]  /*30f0*/  FMUL.FTZ R79, R79, R90 ;  /* 0x0000005a4f4f7220 */ /* 0x002fca0000410000 */
[----:B------:R-:W-:Y:S02]  /*3100*/  F2FP.BF16.F32.PACK_AB R15, R79, R78 ;  /* 0x0000004e4f0f723e */ /* 0x000fe400000010ff */
[----:B------:R-:W1:Y:S01]  /*3110*/  MUFU.RCP R29, R29 ;  /* 0x0000001d001d7308 */ /* 0x000e620000001000 */
[----:B---3--:R-:W-:Y:S01]  /*3120*/  FMUL.FTZ R26, R26, R33 ;  /* 0x000000211a1a7220 */ /* 0x008fe20000410000 */
[----:B0-----:R-:W-:Y:S01]  /*3130*/  F2FP.BF16.F32.PACK_AB R8, R25, R86 ;  /* 0x000000561908723e */ /* 0x001fe200000010ff */
[----:B------:R2:W-:Y:S01]  /*3140*/  STG.E.64 desc[UR10][R48.64+0xb400], R14 ;  /* 0x00b4000e30007986 */ /* 0x0005e2000c101b0a */
[----:B------:R-:W-:-:S04]  /*3150*/  F2FP.BF16.F32.PACK_AB R33, R70, R67 ;  /* 0x000000434621723e */ /* 0x000fc800000010ff */
[----:B------:R0:W3:Y:S01]  /*3160*/  MUFU.RCP R7, R9 ;  /* 0x0000000900077308 */ /* 0x0000e20000001000 */
[----:B----4-:R-:W-:Y:S01]  /*3170*/  FMUL.FTZ R5, R30, R5 ;  /* 0x000000051e057220 */ /* 0x010fe20000410000 */
[----:B------:R2:W-:Y:S04]  /*3180*/  STG.E.64 desc[UR10][R48.64+0x9600], R32 ;  /* 0x0096002030007986 */ /* 0x0005e8000c101b0a */
[----:B------:R-:W-:Y:S01]  /*3190*/  F2FP.BF16.F32.PACK_AB R6, R5, R26 ;  /* 0x0000001a0506723e */ /* 0x000fe200000010ff */
[----:B-1----:R-:W-:Y:S01]  /*31a0*/  FMUL.FTZ R72, R72, R29 ;  /* 0x0000001d48487220 */ /* 0x002fe20000410000 */
[----:B0-----:R-:W-:Y:S02]  /*31b0*/  F2FP.BF16.F32.PACK_AB R9, R69, R52 ;  /* 0x000000344509723e */ /* 0x001fe400000010ff */
[----:B------:R-:W-:-:S02]  /*31c0*/  F2FP.BF16.F32.PACK_AB R69, R63, R66 ;  /* 0x000000423f45723e */ /* 0x000fc400000010ff */
[----:B------:R-:W-:Y:S01]  /*31d0*/  F2FP.BF16.F32.PACK_AB R63, R57, R56 ;  /* 0x00000038393f723e */ /* 0x000fe200000010ff */
[----:B------:R2:W-:Y:S01]  /*31e0*/  STG.E.64 desc[UR10][R48.64], R8 ;  /* 0x0000000830007986 */ /* 0x0005e2000c101b0a */
[----:B---3--:R-:W-:-:S03]  /*31f0*/  FMUL.FTZ R7, R74, R7 ;  /* 0x000000074a077220 */ /* 0x008fc60000410000 */
[----:B------:R2:W-:Y:S02]  /*3200*/  STG.E.64 desc[UR10][R48.64+0x1e00], R68 ;  /* 0x001e004430007986 */ /* 0x0005e4000c101b0a */
[----:B------:R-:W-:Y:S02]  /*3210*/  F2FP.BF16.F32.PACK_AB R7, R7, R72 ;  /* 0x000000480707723e */ /* 0x000fe400000010ff */
[----:B------:R2:W-:Y:S04]  /*3220*/  STG.E.64 desc[UR10][R48.64+0x5a00], R62 ;  /* 0x005a003e30007986 */ /* 0x0005e8000c101b0a */
[----:B------:R2:W-:Y:S01]  /*3230*/  STG.E.64 desc[UR10][R48.64+0xd200], R6 ;  /* 0x00d2000630007986 */ /* 0x0005e2000c101b0a */
[----:B------:R-:W-:Y:S05]  /*3240*/  @!P1 BRA `(.L_x_872) ;  /* 0xffffffd0004c9947 */ /* 0x000fea000383ffff */
[----:B------:R-:W-:Y:S05]  /*3250*/  EXIT ;  /* 0x000000000000794d */ /* 0x000fea0003800000 */
.L_x_873:
        /* <DEDUP_REMOVED lines=10> */
.L_x_1862:


//--------------------- .text._ZN13group_norm_v214gn_cuda_kernelI13__nv_bfloat16Li480ELi3ELi16ELi120ELi256ELb1ELi16ELi960ELi960ELi4ELb1ELi21ELb0ELb0ENS_16CompileConditionILi1000EEEEEvPT_PKS4_S7_S7_flPfS8_Pj --------------------------
	.section	.text._ZN13group_norm_v214gn_cuda_kernelI13__nv_bfloat16Li480ELi3ELi16ELi120ELi256ELb1ELi16ELi960ELi960ELi4ELb1ELi21ELb0ELb0ENS_16CompileConditionILi1000EEEEEvPT_PKS4_S7_S7_flPfS8_Pj,"ax",@progbits
	.align	128
        .global         _ZN13group_norm_v214gn_cuda_kernelI13__nv_bfloat16Li480ELi3ELi16ELi120ELi256ELb1ELi16ELi960ELi960ELi4ELb1ELi21ELb0ELb0ENS_16CompileConditionILi1000EEEEEvPT_PKS4_S7_S7_flPfS8_Pj
        .type           _ZN13group_norm_v214gn_cuda_kernelI13__nv_bfloat16Li480ELi3ELi16ELi120ELi256ELb1ELi16ELi960ELi960ELi4ELb1ELi21ELb0ELb0ENS_16CompileConditionILi1000EEEEEvPT_PKS4_S7_S7_flPfS8_Pj,@function
        .size           _ZN13group_norm_v214gn_cuda_kernelI13__nv_bfloat16Li480ELi3ELi16ELi120ELi256ELb1ELi16ELi960ELi960ELi4ELb1ELi21ELb0ELb0ENS_16CompileConditionILi1000EEEEEvPT_PKS4_S7_S7_flPfS8_Pj,(.L_x_1863 - _ZN13group_norm_v214gn_cuda_kernelI13__nv_bfloat16Li480ELi3ELi16ELi120ELi256ELb1ELi16ELi960ELi960ELi4ELb1ELi21ELb0ELb0ENS_16CompileConditionILi1000EEEEEvPT_PKS4_S7_S7_flPfS8_Pj)
        .other          _ZN13group_norm_v214gn_cuda_kernelI13__nv_bfloat16Li480ELi3ELi16ELi120ELi256ELb1ELi16ELi960ELi960ELi4ELb1ELi21ELb0ELb0ENS_16CompileConditionILi1000EEEEEvPT_PKS4_S7_S7_flPfS8_Pj,@"STO_CUDA_ENTRY STV_DEFAULT"
_ZN13group_norm_v214gn_cuda_kernelI13__nv_bfloat16Li480ELi3ELi16ELi120ELi256ELb1ELi16ELi960ELi960ELi4ELb1ELi21ELb0ELb0ENS_16CompileConditionILi1000EEEEEvPT_PKS4_S7_S7_flPfS8_Pj:
.text._ZN13group_norm_v214gn_cuda_kernelI13__nv_bfloat16Li480ELi3ELi16ELi120ELi256ELb1ELi16ELi960ELi960ELi4ELb1ELi21ELb0ELb0ENS_16CompileConditionILi1000EEEEEvPT_PKS4_S7_S7_flPfS8_Pj:
        /* <DEDUP_REMOVED lines=40> */
.L_x_882:
        /* <DEDUP_REMOVED lines=39> */
[----:B------:R-:W-:Y:S01]  /*04f0*/  FADD.FTZ R18, R19, R28 ;  /* 0x0000001c13127221 */ /* 0x000fe20000010000 */
[----:B0-----:R-:W-:Y:S01]  /*0500*/  FFMA.FTZ R20, R28, R28, R23 ;  /* 0x0000001c1c147223 */ /* 0x001fe20000010017 */
        /* <DEDUP_REMOVED lines=8> */
[----:B------:R-:W-:Y:S01]  /*0590*/  STL [R1], R24 ;  /* 0x0000001801007387 */ /* 0x000fe20000100800 */
[----:B------:R-:W-:Y:S01]  /*05a0*/  SHF.L.U32 R21, R13, 0x10, RZ ;  /* 0x000000100d157819 */ /* 0x000fe200000006ff */
[----:B------:R-:W-:Y:S01]  /*05b0*/  FADD.FTZ R18, R18, R37 ;  /* 0x0000002512127221 */ /* 0x000fe20000010000 */
[----:B------:R-:W-:Y:S01]  /*05c0*/  FFMA.FTZ R20, R37, R37, R20 ;  /* 0x0000002525147223 */ /* 0x000fe20000010014 */
[----:B------:R-:W-:-:S02]  /*05d0*/  SHF.L.U32 R19, R12, 0x10, RZ ;  /* 0x000000100c137819 */ /* 0x000fc400000006ff */
[----:B------:R-:W-:Y:S01]  /*05e0*/  FADD.FTZ R18, R18, R21 ;  /* 0x0000001512127221 */ /* 0x000fe20000010000 */
[----:B------:R-:W-:Y:S01]  /*05f0*/  FFMA.FTZ R20, R21, R21, R20 ;  /* 0x0000001515147223 */ /* 0x000fe20000010014 */
[----:B------:R0:W-:Y:S01]  /*0600*/  STL [R1+0x8], R21 ;  /* 0x0000081501007387 */ /* 0x0001e20000100800 */
[----:B----4-:R-:W-:Y:S01]  /*0610*/  PRMT R31, R6, 0x7632, R31 ;  /* 0x00007632061f7816 */ /* 0x010fe2000000001f */
[----:B------:R-:W-:Y:S01]  /*0620*/  FADD.FTZ R13, R18, R19 ;  /* 0x00000013120d7221 */ /* 0x000fe20000010000 */
[----:B------:R-:W-:Y:S01]  /*0630*/  SHF.L.U32 R36, R6, 0x10, RZ ;  /* 0x0000001006247819 */ /* 0x000fe200000006ff */
[----:B------:R1:W-:Y:S01]  /*0640*/  STL [R1+0x4], R19 ;  /* 0x0000041301007387 */ /* 0x0003e20000100800 */
[----:B------:R-:W-:Y:S02]  /*0650*/  SHF.L.U32 R31, R31, 0x10, RZ ;  /* 0x000000101f1f7819 */ /* 0x000fe400000006ff */
[----:B------:R-:W-:Y:S01]  /*0660*/  PRMT R6, R7, 0x7632, R6 ;  /* 0x0000763207067816 */ /* 0x000fe20000000006 */
[----:B------:R-:W-:Y:S01]  /*0670*/  FADD.FTZ R12, R13, R36 ;  /* 0x000000240d0c7221 */ /* 0x000fe20000010000 */
[----:B------:R-:W-:-:S02]  /*0680*/  SHF.L.U32 R30, R7, 0x10, RZ ;  /* 0x00000010071e7819 */ /* 0x000fc400000006ff */
[----:B0-----:R-:W-:Y:S01]  /*0690*/  SHF.L.U32 R21, R6, 0x10, RZ ;  /* 0x0000001006157819 */ /* 0x001fe200000006ff */
[----:B------:R-:W-:Y:S01]  /*06a0*/  FADD.FTZ R7, R12, R31 ;  /* 0x0000001f0c077221 */ /* 0x000fe20000010000 */
[C---:B-----5:R-:W-:Y:S01]  /*06b0*/  PRMT R25, R2.reuse, 0x7632, R25 ;  /* 0x0000763202197816 */ /* 0x060fe20000000019 */
[----:B-1----:R-:W-:Y:S01]  /*06c0*/  FFMA.FTZ R19, R19, R19, R20 ;  /* 0x0000001313137223 */ /* 0x002fe20000010014 */
[----:B------:R-:W-:Y:S01]  /*06d0*/  SHF.L.U32 R26, R2, 0x10, RZ ;  /* 0x00000010021a7819 */ /* 0x000fe200000006ff */
[----:B------:R-:W-:Y:S01]  /*06e0*/  FADD.FTZ R7, R7, R30 ;  /* 0x0000001e07077221 */ /* 0x000fe20000010000 */
[----:B------:R-:W-:Y:S01]  /*06f0*/  SHF.L.U32 R25, R25, 0x10, RZ ;  /* 0x0000001019197819 */ /* 0x000fe200000006ff */
[----:B------:R-:W-:Y:S01]  /*0700*/  FFMA.FTZ R18, R36, R36, R19 ;  /* 0x0000002424127223 */ /* 0x000fe20000010013 */
[----:B------:R-:W-:Y:S01]  /*0710*/  PRMT R6, R3, 0x7632, R6 ;  /* 0x0000763203067816 */ /* 0x000fe20000000006 */
[----:B------:R-:W-:Y:S01]  /*0720*/  FADD.FTZ R7, R7, R21 ;  /* 0x0000001507077221 */ /* 0x000fe20000010000 */
[----:B------:R-:W-:Y:S01]  /*0730*/  SHF.L.U32 R2, R3, 0x10, RZ ;  /* 0x0000001003027819 */ /* 0x000fe200000006ff */
[----:B------:R-:W-:Y:S01]  /*0740*/  FFMA.FTZ R13, R31, R31, R18 ;  /* 0x0000001f1f0d7223 */ /* 0x000fe20000010012 */
[----:B------:R-:W-:Y:S01]  /*0750*/  SHF.L.U32 R19, R6, 0x10, RZ ;  /* 0x0000001006137819 */ /* 0x000fe200000006ff */
[----:B------:R-:W-:Y:S01]  /*0760*/  FADD.FTZ R12, R7, R26 ;  /* 0x0000001a070c7221 */ /* 0x000fe20000010000 */
[----:B------:R-:W-:Y:S01]  /*0770*/  PRMT R6, R4, 0x7632, R6 ;  /* 0x0000763204067816 */ /* 0x000fe20000000006 */
[----:B------:R-:W-:Y:S01]  /*0780*/  FFMA.FTZ R13, R30, R30, R13 ;  /* 0x0000001e1e0d7223 */ /* 0x000fe2000001000d */
[----:B------:R-:W-:Y:S01]  /*0790*/  STL [R1+0xc], R21 ;  /* 0x00000c1501007387 */ /* 0x000fe20000100800 */
[----:B------:R-:W-:-:S02]  /*07a0*/  FADD.FTZ R3, R12, R25 ;  /* 0x000000190c037221 */ /* 0x000fc40000010000 */
[----:B------:R-:W-:Y:S01]  /*07b0*/  FFMA.FTZ R13, R21, R21, R13 ;  /* 0x00000015150d7223 */ /* 0x000fe2000001000d */
[----:B------:R0:W-:Y:S01]  /*07c0*/  STL [R1+0x2c], R19 ;  /* 0x00002c1301007387 */ /* 0x0001e20000100800 */
[----:B------:R-:W-:Y:S01]  /*07d0*/  FADD.FTZ R12, R3, R2 ;  /* 0x00000002030c7221 */ /* 0x000fe20000010000 */
[----:B------:R-:W-:Y:S01]  /*07e0*/  SHF.L.U32 R3, R4, 0x10, RZ ;  /* 0x0000001004037819 */ /* 0x000fe200000006ff */
[----:B------:R-:W-:Y:S01]  /*07f0*/  FFMA.FTZ R18, R26, R26, R13 ;  /* 0x0000001a1a127223 */ /* 0x000fe2000001000d */
[----:B------:R-:W-:Y:S01]  /*0800*/  SHF.L.U32 R4, R6, 0x10, RZ ;  /* 0x0000001006047819 */ /* 0x000fe200000006ff */
[----:B------:R-:W-:Y:S02]  /*0810*/  FADD.FTZ R12, R12, R19 ;  /* 0x000000130c0c7221 */ /* 0x000fe40000010000 */
[----:B------:R-:W-:-:S04]  /*0820*/  FFMA.FTZ R7, R25, R25, R18 ;  /* 0x0000001919077223 */ /* 0x000fc80000010012 */
[----:B------:R-:W-:-:S04]  /*0830*/  FFMA.FTZ R7, R2, R2, R7 ;  /* 0x0000000202077223 */ /* 0x000fc80000010007 */
[----:B------:R-:W-:Y:S01]  /*0840*/  FFMA.FTZ R18, R19, R19, R7 ;  /* 0x0000001313127223 */ /* 0x000fe20000010007 */
[----:B0-----:R-:W-:Y:S01]  /*0850*/  FADD.FTZ R19, R12, R3 ;  /* 0x000000030c137221 */ /* 0x001fe20000010000 */
[----:B------:R-:W-:Y:S02]  /*0860*/  PRMT R7, R5, 0x7632, R7 ;  /* 0x0000763205077816 */ /* 0x000fe40000000007 */
[----:B------:R-:W-:Y:S01]  /*0870*/  FFMA.FTZ R13, R3, R3, R18 ;  /* 0x00000003030d7223 */ /* 0x000fe20000010012 */
[----:B------:R-:W-:Y:S01]  /*0880*/  SHF.L.U32 R5, R5, 0x10, RZ ;  /* 0x0000001005057819 */ /* 0x000fe200000006ff */
[----:B------:R-:W-:Y:S01]  /*0890*/  FADD.FTZ R18, R19, R4 ;  /* 0x0000000413127221 */ /* 0x000fe20000010000 */
[----:B------:R-:W-:Y:S01]  /*08a0*/  SHF.L.U32 R20, R7, 0x10, RZ ;  /* 0x0000001007147819 */ /* 0x000fe200000006ff */
[----:B------:R-:W-:Y:S01]  /*08b0*/  FFMA.FTZ R6, R4, R4, R13 ;  /* 0x0000000404067223 */ /* 0x000fe2000001000d */
[----:B------:R-:W-:Y:S01]  /*08c0*/  PRMT R7, R8, 0x7632, R7 ;  /* 0x0000763208077816 */ /* 0x000fe20000000007 */
[----:B------:R-:W-:-:S02]  /*08d0*/  FADD.FTZ R18, R18, R5 ;  /* 0x0000000512127221 */ /* 0x000fc40000010000 */
[----:B------:R-:W-:Y:S01]  /*08e0*/  FFMA.FTZ R19, R5, R5, R6 ;  /* 0x0000000505137223 */ /* 0x000fe20000010006 */
[----:B------:R0:W-:Y:S01]  /*08f0*/  STL [R1+0x28], R20 ;  /* 0x0000281401007387 */ /* 0x0001e20000100800 */
[----:B------:R-:W-:Y:S01]  /*0900*/  FADD.FTZ R18, R18, R20 ;  /* 0x0000001412127221 */ /* 0x000fe20000010000 */
[----:B------:R-:W-:Y:S01]  /*0910*/  SHF.L.U32 R6, R8, 0x10, RZ ;  /* 0x0000001008067819 */ /* 0x000fe200000006ff */
[----:B------:R-:W-:Y:S02]  /*0920*/  FFMA.FTZ R19, R20, R20, R19 ;  /* 0x0000001414137223 */ /* 0x000fe40000010013 */
[----:B0-----:R-:W2:Y:S01]  /*0930*/  LDL R20, [R1+0x38] ;  /* 0x0000380001147983 */ /* 0x001ea20000100800 */
[----:B------:R-:W-:Y:S01]  /*0940*/  SHF.L.U32 R7, R7, 0x10, RZ ;  /* 0x0000001007077819 */ /* 0x000fe200000006ff */
[----:B------:R-:W-:Y:S01]  /*0950*/  FADD.FTZ R18, R18, R6 ;  /* 0x0000000612127221 */ /* 0x000fe20000010000 */
[----:B------:R-:W-:Y:S01]  /*0960*/  FFMA.FTZ R19, R6, R6, R19 ;  /* 0x0000000606137223 */ /* 0x000fe20000010013 */
[C---:B------:R-:W-:Y:S01]  /*0970*/  PRMT R12, R9.reuse, 0x7632, R12 ;  /* 0x00007632090c7816 */ /* 0x040fe2000000000c */
[----:B------:R-:W-:Y:S01]  /*0980*/  UIADD3 UR7, UP0, UPT, UR8, 0x15, URZ ;  /* 0x0000001508077890 */ /* 0x000fe2000ff1e0ff */
[----:B------:R-:W-:Y:S01]  /*0990*/  SHF.L.U32 R8, R9, 0x10, RZ ;  /* 0x0000001009087819 */ /* 0x000fe200000006ff */
[----:B------:R-:W-:Y:S01]  /*09a0*/  FADD.FTZ R18, R18, R7 ;  /* 0x0000000712127221 */ /* 0x000fe20000010000 */
[----:B------:R-:W-:Y:S01]  /*09b0*/  FFMA.FTZ R19, R7, R7, R19 ;  /* 0x0000000707137223 */ /* 0x000fe20000010013 */
[----:B------:R-:W-:Y:S01]  /*09c0*/  SHF.L.U32 R21, R12, 0x10, RZ ;  /* 0x000000100c157819 */ /* 0x000fe200000006ff */
[----:B------:R-:W-:Y:S01]  /*09d0*/  USHF.L.U32 UR6, UR8, 0x3, URZ ;  /* 0x0000000308067899 */ /* 0x000fe200080006ff */
[----:B------:R-:W-:Y:S01]  /*09e0*/  FADD.FTZ R18, R18, R8 ;  /* 0x0000000812127221 */ /* 0x000fe20000010000 */
[----:B------:R-:W-:Y:S01]  /*09f0*/  FFMA.FTZ R19, R8, R8, R19 ;  /* 0x0000000808137223 */ /* 0x000fe20000010013 */
[C---:B------:R-:W-:Y:S01]  /*0a00*/  PRMT R12, R10.reuse, 0x7632, R12 ;  /* 0x000076320a0c7816 */ /* 0x040fe2000000000c */
[----:B------:R0:W-:Y:S01]  /*0a10*/  STL [R1+0x24], R21 ;  /* 0x0000241501007387 */ /* 0x0001e20000100800 */
[----:B------:R-:W-:Y:S01]  /*0a20*/  SHF.L.U32 R9, R10, 0x10, RZ ;  /* 0x000000100a097819 */ /* 0x000fe200000006ff */
[----:B------:R-:W-:Y:S01]  /*0a30*/  FADD.FTZ R18, R18, R21 ;  /* 0x0000001512127221 */ /* 0x000fe20000010000 */
[----:B------:R-:W-:Y:S01]  /*0a40*/  FFMA.FTZ R19, R21, R21, R19 ;  /* 0x0000001515137223 */ /* 0x000fe20000010013 */
[----:B------:R-:W-:Y:S01]  /*0a50*/  SHF.L.U32 R10, R12, 0x10, RZ ;  /* 0x000000100c0a7819 */ /* 0x000fe200000006ff */
[----:B------:R-:W-:Y:S01]  /*0a60*/  UIADD3.X UR5, UPT, UPT, URZ, UR5, URZ, UP0, !UPT ;  /* 0x00000005ff057290 */ /* 0x000fe200087fe4ff */
[----:B------:R-:W-:Y:S01]  /*0a70*/  FADD.FTZ R18, R18, R9 ;  /* 0x0000000912127221 */ /* 0x000fe20000010000 */
[----:B------:R-:W-:Y:S01]  /*0a80*/  FFMA.FTZ R19, R9, R9, R19 ;  /* 0x0000000909137223 */ /* 0x000fe20000010013 */
[C---:B------:R-:W-:Y:S01]  /*0a90*/  PRMT R12, R11.reuse, 0x7632, R12 ;  /* 0x000076320b0c7816 */ /* 0x040fe2000000000c */
[----:B------:R-:W-:Y:S01]  /*0aa0*/  ULOP3.LUT UR10, UR6, 0x8, URZ, 0xc0, !UPT ;  /* 0x00000008060a7892 */ /* 0x000fe2000f8ec0ff */
[----:B------:R-:W-:Y:S01]  /*0ab0*/  SHF.L.U32 R11, R11, 0x10, RZ ;  /* 0x000000100b0b7819 */ /* 0x000fe200000006ff */
[----:B------:R-:W-:Y:S01]  /*0ac0*/  FADD.FTZ R18, R18, R10 ;  /* 0x0000000a12127221 */ /* 0x000fe20000010000 */
[----:B------:R-:W-:Y:S01]  /*0ad0*/  FFMA.FTZ R19, R10, R10, R19 ;  /* 0x0000000a0a137223 */ /* 0x000fe20000010013 */
[----:B0-----:R-:W-:Y:S01]  /*0ae0*/  SHF.L.U32 R21, R12, 0x10, RZ ;  /* 0x000000100c157819 */ /* 0x001fe200000006ff */
[----:B------:R-:W-:Y:S01]  /*0af0*/  UMOV UR8, UR7 ;  /* 0x0000000700087c82 */ /* 0x000fe20008000000 */
[----:B------:R-:W-:Y:S01]  /*0b00*/  FADD.FTZ R18, R18, R11 ;  /* 0x0000000b12127221 */ /* 0x000fe20000010000 */
[----:B------:R-:W-:Y:S01]  /*0b10*/  FFMA.FTZ R19, R11, R11, R19 ;  /* 0x0000000b0b137223 */ /* 0x000fe20000010013 */
[C---:B------:R-:W-:Y:S01]  /*0b20*/  PRMT R13, R16.reuse, 0x7632, R13 ;  /* 0x00007632100d7816 */ /* 0x040fe2000000000d */
[----:B------:R0:W-:Y:S01]  /*0b30*/  STL [R1+0x18], R21 ;  /* 0x0000181501007387 */ /* 0x0001e20000100800 */
[----:B------:R-:W-:Y:S01]  /*0b40*/  SHF.L.U32 R12, R16, 0x10, RZ ;  /* 0x00000010100c7819 */ /* 0x000fe200000006ff */
[----:B------:R-:W-:Y:S01]  /*0b50*/  FADD.FTZ R16, R18, R21 ;  /* 0x0000001512107221 */ /* 0x000fe20000010000 */
[----:B------:R-:W-:Y:S01]  /*0b60*/  FFMA.FTZ R19, R21, R21, R19 ;  /* 0x0000001515137223 */ /* 0x000fe20000010013 */
[----:B------:R-:W-:Y:S01]  /*0b70*/  PRMT R18, R17, 0x7632, R18 ;  /* 0x0000763211127816 */ /* 0x000fe20000000012 */
[----:B------:R-:W-:Y:S01]  /*0b80*/  BSSY.RECONVERGENT B0, `(.L_x_874) ;  /* 0x00000ed000007945 */ /* 0x000fe20003800200 */
[----:B------:R-:W-:Y:S01]  /*0b90*/  SHF.L.U32 R13, R13, 0x10, RZ ;  /* 0x000000100d0d7819 */ /* 0x000fe200000006ff */
[----:B------:R-:W-:Y:S01]  /*0ba0*/  FADD.FTZ R16, R16, R12 ;  /* 0x0000000c10107221 */ /* 0x000fe20000010000 */
[----:B------:R-:W-:Y:S01]  /*0bb0*/  SHF.L.U32 R22, R18, 0x10, RZ ;  /* 0x0000001012167819 */ /* 0x000fe200000006ff */
[----:B------:R-:W-:Y:S01]  /*0bc0*/  FFMA.FTZ R19, R12, R12, R19 ;  /* 0x0000000c0c137223 */ /* 0x000fe20000010013 */
[----:B0-----:R-:W0:Y:S01]  /*0bd0*/  S2R R21, SR_TID.X ;  /* 0x0000000000157919 */ /* 0x001e220000002100 */
[----:B------:R-:W-:Y:S01]  /*0be0*/  SHF.L.U32 R24, R17, 0x10, RZ ;  /* 0x0000001011187819 */ /* 0x000fe200000006ff */
[----:B------:R-:W-:Y:S01]  /*0bf0*/  FADD.FTZ R16, R16, R13 ;  /* 0x0000000d10107221 */ /* 0x000fe20000010000 */
[----:B------:R-:W-:Y:S01]  /*0c00*/  FFMA.FTZ R19, R13, R13, R19 ;  /* 0x0000000d0d137223 */ /* 0x000fe20000010013 */
[----:B------:R-:W-:Y:S02]  /*0c10*/  STL [R1+0x14], R22 ;  /* 0x0000141601007387 */ /* 0x000fe40000100800 */
[----:B------:R-:W-:Y:S01]  /*0c20*/  FADD.FTZ R16, R16, R24 ;  /* 0x0000001810107221 */ /* 0x000fe20000010000 */
[----:B------:R-:W-:-:S03]  /*0c30*/  FFMA.FTZ R17, R24, R24, R19 ;  /* 0x0000001818117223 */ /* 0x000fc60000010013 */
[----:B------:R-:W-:Y:S01]  /*0c40*/  FADD.FTZ R16, R16, R22 ;  /* 0x0000001610107221 */ /* 0x000fe20000010000 */
[----:B------:R-:W-:Y:S01]  /*0c50*/  FFMA.FTZ R17, R22, R22, R17 ;  /* 0x0000001616117223 */ /* 0x000fe20000010011 */
[----:B0-----:R-:W-:-:S04]  /*0c60*/  ISETP.GT.U32.AND P1, PT, R21, 0xf, PT ;  /* 0x0000000f1500780c */ /* 0x001fc80003f24070 */
[----:B--2---:R0:W-:Y:S02]  /*0c70*/  STS.64 [R20], R16 ;  /* 0x0000001014007388 */ /* 0x0041e40000000a00 */
[----:B0-----:R-:W-:Y:S01]  /*0c80*/  CS2R R16, SRZ ;  /* 0x0000000000107805 */ /* 0x001fe2000001ff00 */
[----:B------:R-:W-:Y:S06]  /*0c90*/  BAR.SYNC.DEFER_BLOCKING 0x0 ;  /* 0x0000000000007b1d */ /* 0x000fec0000010000 */
[----:B------:R-:W-:Y:S05]  /*0ca0*/  @P1 BRA `(.L_x_875) ;  /* 0x0000000c00681947 */ /* 0x000fea0003800000 */
[----:B------:R-:W0:Y:S01]  /*0cb0*/  S2R R19, SR_TID.X ;  /* 0x0000000000137919 */ /* 0x000e220000002100 */
[----:B------:R-:W-:Y:S01]  /*0cc0*/  MOV R16, 0x78 ;  /* 0x0000007800107802 */ /* 0x000fe20000000f00 */
[----:B------:R-:W1:Y:S01]  /*0cd0*/  S2R R18, SR_CgaCtaId ;  /* 0x0000000000127919 */ /* 0x000e620000008800 */
[C---:B0-----:R-:W-:Y:S02]  /*0ce0*/  LEA.HI R17, R19.reuse, UR10, RZ, 0x1f ;  /* 0x0000000a13117c11 */ /* 0x041fe4000f8ff8ff */
[----:B------:R-:W-:-:S03]  /*0cf0*/  SHF.L.U32 R22, R19, 0x3, RZ ;  /* 0x0000000313167819 */ /* 0x000fc600000006ff */
[----:B------:R-:W-:Y:S01]  /*0d00*/  IMAD R17, R17, R16, -UR9 ;  /* 0x8000000911117e24 */ /* 0x000fe2000f8e0210 */
[----:B------:R-:W-:Y:S02]  /*0d10*/  MOV R16, 0x400 ;  /* 0x0000040000107802 */ /* 0x000fe40000000f00 */
[----:B------:R-:W-:Y:S02]  /*0d20*/  LOP3.LUT R22, R22, 0x8, RZ, 0xc0, !PT ;  /* 0x0000000816167812 */ /* 0x000fe400078ec0ff */
[----:B-1----:R-:W-:Y:S02]  /*0d30*/  LEA R16, R18, R16, 0x18 ;  /* 0x0000001012107211 */ /* 0x002fe400078ec0ff */
        /* <DEDUP_REMOVED lines=209> */
.L_x_875:
[----:B------:R-:W-:Y:S05]  /*1a50*/  BSYNC.RECONVERGENT B0 ;  /* 0x0000000000007941 */ /* 0x000fea0003800200 */
.L_x_874:
        /* <DEDUP_REMOVED lines=20> */
.L_x_877:
[----:B------:R-:W-:Y:S05]  /*1ba0*/  BSYNC.RECONVERGENT B0 ;  /* 0x0000000000007941 */ /* 0x000fea0003800200 */
.L_x_876:
        /* <DEDUP_REMOVED lines=22> */
.L_x_879:
[----:B------:R-:W2:Y:S04]  /*1d10*/  LD.E.STRONG.GPU R19, desc[UR12][R16.64] ;  /* 0x0000000c10137980 */ /* 0x000ea8000c10f900 */
[----:B--2---:R-:W-:Y:S01]  /*1d20*/  CCTL.IVALL ;  /* 0x00000000ff00798f */ /* 0x004fe20002000000 */
[----:B------:R-:W-:Y:S05]  /*1d30*/  YIELD ;  /* 0x0000000000007946 */ /* 0x000fea0003800000 */
[----:B-----5:R-:W-:-:S04]  /*1d40*/  LOP3.LUT R19, R19, R18, RZ, 0x3c, !PT ;  /* 0x0000001213137212 */ /* 0x020fc800078e3cff */
[----:B------:R-:W-:-:S13]  /*1d50*/  ISETP.GT.AND P2, PT, R19, -0x1, PT ;  /* 0xffffffff1300780c */ /* 0x000fda0003f44270 */
[----:B------:R-:W-:Y:S05]  /*1d60*/  @P2 BRA `(.L_x_879) ;  /* 0xfffffffc00e82947 */ /* 0x000fea000383ffff */
.L_x_878:
        /* <DEDUP_REMOVED lines=34> */
[----:B------:R-:W-:Y:S01]  /*1f90*/  @!P1 FMUL.FTZ R20, R20, 3.2552085031056776643e-05 ;  /* 0x3808888914149820 */ /* 0x000fe20000410000 */
[----:B--2---:R-:W-:-:S03]  /*1fa0*/  FADD.FTZ R32, R21, R32 ;  /* 0x0000002015207221 */ /* 0x004fc60000010000 */
[----:B------:R-:W-:Y:S01]  /*1fb0*/  @!P1 FMUL.FTZ R21, R20, R20 ;  /* 0x0000001414159220 */ /* 0x000fe20000410000 */
[----:B------:R-:W-:-:S03]  /*1fc0*/  @!P1 IADD3 R22, PT, PT, R22, 0x1680, RZ ;  /* 0x0000168016169810 */ /* 0x000fc60007ffe0ff */
[----:B------:R-:W-:Y:S01]  /*1fd0*/  @!P1 FFMA.FTZ R21, R32, 3.2552085031056776643e-05, -R21 ;  /* 0x3808888920159823 */ /* 0x000fe20000010815 */
        /* <DEDUP_REMOVED lines=27> */
.L_x_881:
[----:B------:R-:W-:Y:S05]  /*2190*/  BSYNC.RECONVERGENT B0 ;  /* 0x0000000000007941 */ /* 0x000fea0003800200 */
.L_x_880:
[----:B------:R-:W2:Y:S01]  /*21a0*/  S2UR UR7, SR_CgaCtaId ;  /* 0x00000000000779c3 */ /* 0x000ea20000008800 */
[----:B------:R-:W-:Y:S01]  /*21b0*/  UMOV UR6, 0x400 ;  /* 0x0000040000067882 */ /* 0x000fe20000000000 */
[----:B------:R-:W-:Y:S01]  /*21c0*/  IMAD.HI.U32 R14, R14, -0x77777777, RZ ;  /* 0x888888890e0e7827 */ /* 0x000fe200078e00ff */
[----:B------:R-:W-:Y:S01]  /*21d0*/  UIADD3 UR6, UPT, UPT, UR6, 0x1680, URZ ;  /* 0x0000168006067890 */ /* 0x000fe2000fffe0ff */
[----:B-1----:R-:W3:Y:S01]  /*21e0*/  LDL.LU R23, [R1] ;  /* 0x0000000001177983 */ /* 0x002ee20000300800 */
[----:B0-----:R-:W-:Y:S02]  /*21f0*/  SHF.L.U32 R20, R18, 0x10, RZ ;  /* 0x0000001012147819 */ /* 0x001fe400000006ff */
[----:B------:R-:W-:Y:S02]  /*2200*/  LEA.HI R14, R14, -UR10, RZ, 0x1a ;  /* 0x8000000a0e0e7c11 */ /* 0x000fe4000f8fd0ff */
        /* <DEDUP_REMOVED lines=8> */
[----:B------:R-:W-:Y:S01]  /*2290*/  SHF.L.U32 R0, R16, 0x10, RZ ;  /* 0x0000001010007819 */ /* 0x000fe200000006ff */
[--C-:B------:R-:W-:Y:S01]  /*22a0*/  FADD.FTZ R29, R29, -R14.reuse ;  /* 0x8000000e1d1d7221 */ /* 0x100fe20000010000 */
[--C-:B------:R-:W-:Y:S01]  /*22b0*/  FADD.FTZ R28, R28, -R14.reuse ;  /* 0x8000000e1c1c7221 */ /* 0x100fe20000010000 */
[----:B------:R-:W-:Y:S01]  /*22c0*/  SHF.L.U32 R22, R19, 0x10, RZ ;  /* 0x0000001013167819 */ /* 0x000fe200000006ff */
[----:B------:R-:W0:Y:S01]  /*22d0*/  MUFU.RSQ R15, R15 ;  /* 0x0000000f000f7308 */ /* 0x000e220000001400 */
[----:B------:R-:W-:Y:S01]  /*22e0*/  FADD.FTZ R27, R27, -R14 ;  /* 0x8000000e1b1b7221 */ /* 0x000fe20000010000 */
[----:B------:R-:W-:Y:S01]  /*22f0*/  SHF.L.U32 R32, R32, 0x10, RZ ;  /* 0x0000001020207819 */ /* 0x000fe200000006ff */
[----:B------:R-:W1:Y:S01]  /*2300*/  LDCU.64 UR6, c[0x0][0x380] ;  /* 0x00007000ff0677ac */ /* 0x000e620008000a00 */
[C---:B0-----:R-:W-:Y:S01]  /*2310*/  FMUL.FTZ R18, R15.reuse, R21 ;  /* 0x000000150f127220 */ /* 0x041fe20000410000 */
[----:B------:R-:W-:-:S02]  /*2320*/  FMUL.FTZ R21, R15, R29 ;  /* 0x0000001d0f157220 */ /* 0x000fc40000410000 */
[----:B------:R-:W2:Y:S01]  /*2330*/  LDL.LU R29, [R1+0x1c] ;  /* 0x00001c00011d7983 */ /* 0x000ea20000300800 */
[----:B------:R-:W-:-:S04]  /*2340*/  FFMA.FTZ R18, R18, R0, R20 ;  /* 0x0000000012127223 */ /* 0x000fc80000010014 */
[----:B------:R-:W-:-:S06]  /*2350*/  FMUL.FTZ R16, R18, -1.4426950216293334961 ;  /* 0xbfb8aa3b12107820 */ /* 0x000fcc0000410000 */
[----:B------:R-:W0:Y:S02]  /*2360*/  MUFU.EX2 R16, R16 ;  /* 0x0000001000107308 */ /* 0x000e240000000800 */
[----:B0-----:R-:W-:-:S06]  /*2370*/  FADD.FTZ R16, R16, 1 ;  /* 0x3f80000010107421 */ /* 0x001fcc0000010000 */
[----:B------:R-:W0:Y:S01]  /*2380*/  MUFU.RCP R16, R16 ;  /* 0x0000001000107308 */ /* 0x000e220000001000 */
[----:B------:R-:W-:Y:S01]  /*2390*/  FFMA.FTZ R21, R21, R34, R35 ;  /* 0x0000002215157223 */ /* 0x000fe20000010023 */
[----:B0-----:R-:W-:-:S03]  /*23a0*/  FMUL.FTZ R16, R18, R16 ;  /* 0x0000001012107220 */ /* 0x001fc60000410000 */
[----:B------:R-:W-:-:S06]  /*23b0*/  FMUL.FTZ R18, R21, -1.4426950216293334961 ;  /* 0xbfb8aa3b15127820 */ /* 0x000fcc0000410000 */
[----:B------:R-:W0:Y:S02]  /*23c0*/  MUFU.EX2 R18, R18 ;  /* 0x0000001200127308 */ /* 0x000e240000000800 */
[----:B0-----:R-:W-:-:S06]  /*23d0*/  FADD.FTZ R18, R18, 1 ;  /* 0x3f80000012127421 */ /* 0x001fcc0000010000 */
[----:B------:R-:W0:Y:S02]  /*23e0*/  MUFU.RCP R18, R18 ;  /* 0x0000001200127308 */ /* 0x000e240000001000 */
[----:B0-----:R-:W-:Y:S01]  /*23f0*/  FMUL.FTZ R18, R21, R18 ;  /* 0x0000001215127220 */ /* 0x001fe20000410000 */
[----:B------:R-:W-:Y:S01]  /*2400*/  SHF.L.U32 R21, R17, 0x10, RZ ;  /* 0x0000001011157819 */ /* 0x000fe200000006ff */
[----:B------:R-:W-:Y:S02]  /*2410*/  FMUL.FTZ R17, R15, R28 ;  /* 0x0000001c0f117220 */ /* 0x000fe40000410000 */
[----:B------:R-:W1:Y:S02]  /*2420*/  LDL.LU R28, [R1+0x10] ;  /* 0x00001000011c7983 */ /* 0x000e640000300800 */
[----:B------:R-:W-:Y:S01]  /*2430*/  FFMA.FTZ R17, R17, R21, R22 ;  /* 0x0000001511117223 */ /* 0x000fe20000010016 */
[----:B------:R-:W-:-:S03]  /*2440*/  F2FP.BF16.F32.PACK_AB R16, R18, R16 ;  /* 0x000000101210723e */ /* 0x000fc600000010ff */
[----:B------:R-:W-:-:S06]  /*2450*/  FMUL.FTZ R18, R17, -1.4426950216293334961 ;  /* 0xbfb8aa3b11127820 */ /* 0x000fcc0000410000 */
[----:B------:R-:W0:Y:S01]  /*2460*/  MUFU.EX2 R18, R18 ;  /* 0x0000001200127308 */ /* 0x000e220000000800 */
[----:B------:R-:W-:Y:S01]  /*2470*/  SHF.L.U32 R33, R33, 0x10, RZ ;  /* 0x0000001021217819 */ /* 0x000fe200000006ff */
[----:B0-----:R-:W-:-:S06]  /*2480*/  FADD.FTZ R18, R18, 1 ;  /* 0x3f80000012127421 */ /* 0x001fcc0000010000 */
[----:B------:R-:W0:Y:S01]  /*2490*/  MUFU.RCP R18, R18 ;  /* 0x0000001200127308 */ /* 0x000e220000001000 */
[----:B------:R-:W-:-:S04]  /*24a0*/  FMUL.FTZ R19, R15, R27 ;  /* 0x0000001b0f137220 */ /* 0x000fc80000410000 */
[----:B------:R-:W-:Y:S01]  /*24b0*/  FFMA.FTZ R19, R19, R32, R33 ;  /* 0x0000002013137223 */ /* 0x000fe20000010021 */
[----:B0-----:R-:W-:-:S03]  /*24c0*/  FMUL.FTZ R17, R17, R18 ;  /* 0x0000001211117220 */ /* 0x001fc60000410000 */
[----:B------:R-:W-:-:S06]  /*24d0*/  FMUL.FTZ R18, R19, -1.4426950216293334961 ;  /* 0xbfb8aa3b13127820 */ /* 0x000fcc0000410000 */
[----:B------:R-:W0:Y:S02]  /*24e0*/  MUFU.EX2 R18, R18 ;  /* 0x0000001200127308 */ /* 0x000e240000000800 */
[----:B0-----:R-:W-:-:S06]  /*24f0*/  FADD.FTZ R18, R18, 1 ;  /* 0x3f80000012127421 */ /* 0x001fcc0000010000 */
[----:B------:R-:W0:Y:S02]  /*2500*/  MUFU.RCP R18, R18 ;  /* 0x0000001200127308 */ /* 0x000e240000001000 */
[----:B0-----:R-:W-:-:S05]  /*2510*/  FMUL.FTZ R19, R19, R18 ;  /* 0x0000001213137220 */ /* 0x001fca0000410000 */
[----:B------:R-:W-:Y:S02]  /*2520*/  F2FP.BF16.F32.PACK_AB R17, R19, R17 ;  /* 0x000000111311723e */ /* 0x000fe400000010ff */
[----:B-1----:R-:W-:-:S04]  /*2530*/  IADD3 R18, P1, PT, R28, UR6, RZ ;  /* 0x000000061c127c10 */ /* 0x002fc8000ff3e0ff */
[----:B--2---:R-:W-:Y:S01]  /*2540*/  IADD3.X R19, PT, PT, R29, UR7, RZ, P1, !PT ;  /* 0x000000071d137c10 */ /* 0x004fe20008ffe4ff */
[----:B------:R-:W-:Y:S01]  /*2550*/  STL [R1+0x40], R18 ;  /* 0x0000401201007387 */ /* 0x000fe20000100800 */
[--C-:B------:R-:W-:Y:S01]  /*2560*/  FADD.FTZ R3, R3, -R14.reuse ;  /* 0x8000000e03037221 */ /* 0x100fe20000010000 */
[--C-:B------:R-:W-:Y:S01]  /*2570*/  FADD.FTZ R36, R36, -R14.reuse ;  /* 0x8000000e24247221 */ /* 0x100fe20000010000 */
[--C-:B------:R-:W-:Y:S01]  /*2580*/  FADD.FTZ R26, R26, -R14.reuse ;  /* 0x8000000e1a1a7221 */ /* 0x100fe20000010000 */
[----:B------:R-:W-:Y:S01]  /*2590*/  STL [R1+0x3c], R19 ;  /* 0x00003c1301007387 */ /* 0x000fe20000100800 */
[--C-:B------:R-:W-:Y:S01]  /*25a0*/  FADD.FTZ R27, R12, -R14.reuse ;  /* 0x8000000e0c1b7221 */ /* 0x100fe20000010000 */
[--C-:B------:R-:W-:Y:S01]  /*25b0*/  FADD.FTZ R37, R37, -R14.reuse ;  /* 0x8000000e25257221 */ /* 0x100fe20000010000 */
[--C-:B------:R-:W-:Y:S01]  /*25c0*/  FADD.FTZ R4, R4, -R14.reuse ;  /* 0x8000000e04047221 */ /* 0x100fe20000010000 */
[----:B------:R-:W2:Y:S01]  /*25d0*/  LDL.LU R29, [R1+0x8] ;  /* 0x00000800011d7983 */ /* 0x000ea20000300800 */
[--C-:B------:R-:W-:Y:S01]  /*25e0*/  FADD.FTZ R7, R7, -R14.reuse ;  /* 0x8000000e07077221 */ /* 0x100fe20000010000 */
[--C-:B------:R-:W-:Y:S01]  /*25f0*/  FADD.FTZ R13, R13, -R14.reuse ;  /* 0x8000000e0d0d7221 */ /* 0x100fe20000010000 */
        /* <DEDUP_REMOVED lines=10> */
[----:B------:R-:W0:Y:S01]  /*26a0*/  LDCU.64 UR6, c[0x0][0x3a8] ;  /* 0x00007500ff0677ac */ /* 0x000e220008000a00 */
[--C-:B---3--:R-:W-:Y:S01]  /*26b0*/  FADD.FTZ R16, R23, -R14.reuse ;  /* 0x8000000e17107221 */ /* 0x108fe20000010000 */
[----:B------:R-:W-:-:S03]  /*26c0*/  FADD.FTZ R17, R6, -R14 ;  /* 0x8000000e06117221 */ /* 0x000fc60000010000 */
[C---:B------:R-:W-:Y:S01]  /*26d0*/  FMUL.FTZ R16, R15.reuse, R16 ;  /* 0x000000100f107220 */ /* 0x040fe20000410000 */
[----:B------:R-:W-:-:S03]  /*26e0*/  FMUL.FTZ R6, R15, R3 ;  /* 0x000000030f067220 */ /* 0x000fc60000410000 */
[----:B------:R-:W-:Y:S01]  /*26f0*/  FFMA.FTZ R16, R0, R16, R20 ;  /* 0x0000001000107223 */ /* 0x000fe20000010014 */
[----:B------:R-:W-:-:S03]  /*2700*/  FMUL.FTZ R3, R15, R17 ;  /* 0x000000110f037220 */ /* 0x000fc60000410000 */
[----:B------:R-:W-:-:S06]  /*2710*/  FMUL.FTZ R17, R16, -1.4426950216293334961 ;  /* 0xbfb8aa3b10117820 */ /* 0x000fcc0000410000 */
[----:B------:R-:W1:Y:S01]  /*2720*/  MUFU.EX2 R17, R17 ;  /* 0x0000001100117308 */ /* 0x000e620000000800 */
[----:B------:R-:W-:Y:S01]  /*2730*/  FADD.FTZ R23, R9, -R14 ;  /* 0x8000000e09177221 */ /* 0x000fe20000010000 */
[C---:B------:R-:W-:Y:S01]  /*2740*/  FMUL.FTZ R12, R15.reuse, R36 ;  /* 0x000000240f0c7220 */ /* 0x040fe20000410000 */
[C---:B------:R-:W-:Y:S01]  /*2750*/  FMUL.FTZ R9, R15.reuse, R26 ;  /* 0x0000001a0f097220 */ /* 0x040fe20000410000 */
[C---:B------:R-:W-:Y:S01]  /*2760*/  FMUL.FTZ R26, R15.reuse, R27 ;  /* 0x0000001b0f1a7220 */ /* 0x040fe20000410000 */
[C---:B------:R-:W-:Y:S01]  /*2770*/  FMUL.FTZ R23, R15.reuse, R23 ;  /* 0x000000170f177220 */ /* 0x040fe20000410000 */
[C-C-:B------:R-:W-:Y:S01]  /*2780*/  FFMA.FTZ R12, R0.reuse, R12, R20.reuse ;  /* 0x0000000c000c7223 */ /* 0x140fe20000010014 */
[C-C-:B------:R-:W-:Y:S01]  /*2790*/  FFMA.FTZ R9, R0.reuse, R9, R20.reuse ;  /* 0x0000000900097223 */ /* 0x140fe20000010014 */
[C-C-:B------:R-:W-:Y:S01]  /*27a0*/  FFMA.FTZ R6, R0.reuse, R6, R20.reuse ;  /* 0x0000000600067223 */ /* 0x140fe20000010014 */
[C-C-:B------:R-:W-:Y:S01]  /*27b0*/  FFMA.FTZ R3, R0.reuse, R3, R20.reuse ;  /* 0x0000000300037223 */ /* 0x140fe20000010014 */
[C-C-:B------:R-:W-:Y:S01]  /*27c0*/  FFMA.FTZ R18, R0.reuse, R23, R20.reuse ;  /* 0x0000001700127223 */ /* 0x140fe20000010014 */
[----:B------:R-:W-:Y:S01]  /*27d0*/  FFMA.FTZ R0, R0, R26, R20 ;  /* 0x0000001a00007223 */ /* 0x000fe20000010014 */
[C---:B------:R-:W-:Y:S01]  /*27e0*/  FMUL.FTZ R37, R15.reuse, R37 ;  /* 0x000000250f257220 */ /* 0x040fe20000410000 */
[C---:B------:R-:W-:Y:S01]  /*27f0*/  FMUL.FTZ R20, R15.reuse, R4 ;  /* 0x000000040f147220 */ /* 0x040fe20000410000 */
[----:B------:R-:W-:Y:S01]  /*2800*/  FMUL.FTZ R23, R15, R7 ;  /* 0x000000070f177220 */ /* 0x000fe20000410000 */
[----:B-1----:R-:W-:Y:S01]  /*2810*/  FADD.FTZ R17, R17, 1 ;  /* 0x3f80000011117421 */ /* 0x002fe20000010000 */
[----:B------:R-:W-:Y:S01]  /*2820*/  FMUL.FTZ R13, R15, R13 ;  /* 0x0000000d0f0d7220 */ /* 0x000fe20000410000 */
[----:B------:R-:W-:-:S02]  /*2830*/  FFMA.FTZ R7, R34, R20, R35 ;  /* 0x0000001422077223 */ /* 0x000fc40000010023 */
[----:B------:R1:W3:Y:S01]  /*2840*/  MUFU.RCP R27, R17 ;  /* 0x00000011001b7308 */ /* 0x0002e20000001000 */
[C-C-:B------:R-:W-:Y:S01]  /*2850*/  FFMA.FTZ R20, R34.reuse, R23, R35.reuse ;  /* 0x0000001722147223 */ /* 0x140fe20000010023 */
[C-C-:B------:R-:W-:Y:S01]  /*2860*/  FFMA.FTZ R23, R34.reuse, R13, R35.reuse ;  /* 0x0000000d22177223 */ /* 0x140fe20000010023 */
[----:B-1----:R-:W-:-:S04]  /*2870*/  FFMA.FTZ R17, R34, R37, R35 ;  /* 0x0000002522117223 */ /* 0x002fc80000010023 */
[----:B------:R-:W-:-:S06]  /*2880*/  FMUL.FTZ R13, R17, -1.4426950216293334961 ;  /* 0xbfb8aa3b110d7820 */ /* 0x000fcc0000410000 */
[----:B------:R-:W1:Y:S01]  /*2890*/  MUFU.EX2 R13, R13 ;  /* 0x0000000d000d7308 */ /* 0x000e620000000800 */
[----:B------:R-:W-:Y:S04]  /*28a0*/  STL [R1+0x1c], R20 ;  /* 0x00001c1401007387 */ /* 0x000fe80000100800 */
[----:B------:R3:W-:Y:S02]  /*28b0*/  STL [R1+0x20], R23 ;  /* 0x0000201701007387 */ /* 0x0007e40000100800 */
[----:B---3--:R-:W-:Y:S01]  /*28c0*/  FMUL.FTZ R23, R16, R27 ;  /* 0x0000001b10177220 */ /* 0x008fe20000410000 */
[----:B-1----:R-:W-:-:S04]  /*28d0*/  FADD.FTZ R13, R13, 1 ;  /* 0x3f8000000d0d7421 */ /* 0x002fc80000010000 */
[----:B------:R1:W-:Y:S01]  /*28e0*/  STL [R1+0x8], R23 ;  /* 0x0000081701007387 */ /* 0x0003e20000100800 */
[C---:B------:R-:W-:Y:S01]  /*28f0*/  FMUL.FTZ R31, R15.reuse, R31 ;  /* 0x0000001f0f1f7220 */ /* 0x040fe20000410000 */
[C---:B------:R-:W-:Y:S01]  /*2900*/  FMUL.FTZ R25, R15.reuse, R25 ;  /* 0x000000190f197220 */ /* 0x040fe20000410000 */
[C---:B------:R-:W-:Y:S01]  /*2910*/  FMUL.FTZ R26, R15.reuse, R10 ;  /* 0x0000000a0f1a7220 */ /* 0x040fe20000410000 */
[--C-:B-1----:R-:W-:Y:S02]  /*2920*/  FADD.FTZ R23, R24, -R14.reuse ;  /* 0x8000000e18177221 */ /* 0x102fe40000010000 */
[----:B------:R-:W1:Y:S01]  /*2930*/  MUFU.RCP R24, R13 ;  /* 0x0000000d00187308 */ /* 0x000e620000001000 */
[C-C-:B------:R-:W-:Y:S01]  /*2940*/  FFMA.FTZ R10, R34.reuse, R31, R35.reuse ;  /* 0x0000001f220a7223 */ /* 0x140fe20000010023 */
[C-C-:B------:R-:W-:Y:S01]  /*2950*/  FFMA.FTZ R4, R34.reuse, R25, R35.reuse ;  /* 0x0000001922047223 */ /* 0x140fe20000010023 */
[----:B------:R-:W-:Y:S01]  /*2960*/  FFMA.FTZ R19, R34, R26, R35 ;  /* 0x0000001a22137223 */ /* 0x000fe20000010023 */
[----:B------:R-:W-:Y:S01]  /*2970*/  FMUL.FTZ R2, R15, R2 ;  /* 0x000000020f027220 */ /* 0x000fe20000410000 */
[----:B-1----:R-:W-:Y:S01]  /*2980*/  FMUL.FTZ R17, R17, R24 ;  /* 0x0000001811117220 */ /* 0x002fe20000410000 */
[----:B----4-:R-:W-:-:S02]  /*2990*/  FADD.FTZ R16, R28, -R14 ;  /* 0x8000000e1c107221 */ /* 0x010fc40000010000 */
[----:B------:R-:W3:Y:S02]  /*29a0*/  LDL.LU R28, [R1+0xc] ;  /* 0x00000c00011c7983 */ /* 0x000ee40000300800 */
[C---:B------:R-:W-:Y:S01]  /*29b0*/  FMUL.FTZ R35, R15.reuse, R16 ;  /* 0x000000100f237220 */ /* 0x040fe20000410000 */
[----:B------:R-:W-:Y:S01]  /*29c0*/  FMUL.FTZ R16, R15, R5 ;  /* 0x000000050f107220 */ /* 0x000fe20000410000 */
[----:B------:R-:W4:Y:S02]  /*29d0*/  LDL.LU R31, [R1+0x2c] ;  /* 0x00002c00011f7983 */ /* 0x000f240000300800 */
[----:B------:R-:W-:Y:S01]  /*29e0*/  FFMA.FTZ R35, R32, R35, R33 ;  /* 0x0000002320237223 */ /* 0x000fe20000010021 */
[--C-:B------:R-:W-:Y:S01]  /*29f0*/  FFMA.FTZ R5, R21, R2, R22.reuse ;  /* 0x0000000215057223 */ /* 0x100fe20000010016 */
[----:B------:R-:W5:Y:S02]  /*2a00*/  LDL.LU R27, [R1+0x28] ;  /* 0x00002800011b7983 */ /* 0x000f640000300800 */
[----:B------:R-:W-:Y:S01]  /*2a10*/  FMUL.FTZ R25, R35, -1.4426950216293334961 ;  /* 0xbfb8aa3b23197820 */ /* 0x000fe20000410000 */
[----:B------:R-:W-:Y:S01]  /*2a20*/  FFMA.FTZ R2, R21, R16, R22 ;  /* 0x0000001015027223 */ /* 0x000fe20000010016 */
[----:B------:R-:W4:Y:S02]  /*2a30*/  LDL.LU R26, [R1+0x24] ;  /* 0x00002400011a7983 */ /* 0x000f240000300800 */
[----:B------:R1:W-:Y:S02]  /*2a40*/  MUFU.EX2 R16, R25 ;  /* 0x0000001900107308 */ /* 0x0003e40000000800 */
[----:B------:R0:W-:Y:S04]  /*2a50*/  STL [R1+0x44], R17 ;  /* 0x0000441101007387 */ /* 0x0001e80000100800 */
[----:B-1----:R-:W4:Y:S04]  /*2a60*/  LDL.LU R25, [R1+0x18] ;  /* 0x0000180001197983 */ /* 0x002f280000300800 */
[----:B0-----:R-:W3:Y:S01]  /*2a70*/  LDL.LU R17, [R1+0x14] ;  /* 0x0000140001117983 */ /* 0x001ee20000300800 */
[----:B--2---:R-:W-:Y:S01]  /*2a80*/  FADD.FTZ R20, R29, -R14 ;  /* 0x8000000e1d147221 */ /* 0x004fe20000010000 */
        /* <DEDUP_REMOVED lines=9> */
[----:B------:R-:W-:Y:S01]  /*2b20*/  FFMA.FTZ R21, R21, R23, R22 ;  /* 0x0000001715157223 */ /* 0x000fe20000010016 */
[----:B------:R-:W-:-:S06]  /*2b30*/  FMUL.FTZ R23, R12, -1.4426950216293334961 ;  /* 0xbfb8aa3b0c177820 */ /* 0x000fcc0000410000 */
[----:B------:R-:W0:Y:S02]  /*2b40*/  MUFU.EX2 R23, R23 ;  /* 0x0000001700177308 */ /* 0x000e240000000800 */
[----:B0-----:R-:W-:Y:S01]  /*2b50*/  FADD.FTZ R24, R23, 1 ;  /* 0x3f80000017187421 */ /* 0x001fe20000010000 */
[----:B------:R-:W-:Y:S01]  /*2b60*/  FMUL.FTZ R29, R10, -1.4426950216293334961 ;  /* 0xbfb8aa3b0a1d7820 */ /* 0x000fe20000410000 */
[----:B------:R-:W-:-:S05]  /*2b70*/  FMUL.FTZ R20, R37, -1.4426950216293334961 ;  /* 0xbfb8aa3b25147820 */ /* 0x000fca0000410000 */
[----:B------:R-:W0:Y:S08]  /*2b80*/  MUFU.EX2 R29, R29 ;  /* 0x0000001d001d7308 */ /* 0x000e300000000800 */
[----:B------:R-:W1:Y:S01]  /*2b90*/  MUFU.EX2 R20, R20 ;  /* 0x0000001400147308 */ /* 0x000e620000000800 */
[--C-:B-----5:R-:W-:Y:S01]  /*2ba0*/  FADD.FTZ R23, R27, -R14.reuse ;  /* 0x8000000e1b177221 */ /* 0x120fe20000010000 */
[----:B---3--:R-:W-:-:S02]  /*2bb0*/  FADD.FTZ R27, R17, -R14 ;  /* 0x8000000e111b7221 */ /* 0x008fc40000010000 */
[----:B------:R-:W2:Y:S01]  /*2bc0*/  LDL.LU R17, [R1+0x1c] ;  /* 0x00001c0001117983 */ /* 0x000ea20000300800 */
[----:B0-----:R-:W-:Y:S01]  /*2bd0*/  FADD.FTZ R29, R29, 1 ;  /* 0x3f8000001d1d7421 */ /* 0x001fe20000010000 */
[----:B------:R-:W-:Y:S01]  /*2be0*/  FADD.FTZ R16, R16, 1 ;  /* 0x3f80000010107421 */ /* 0x000fe20000010000 */
[----:B-1----:R-:W-:-:S04]  /*2bf0*/  FADD.FTZ R20, R20, 1 ;  /* 0x3f80000014147421 */ /* 0x002fc80000010000 */
[----:B------:R-:W0:Y:S08]  /*2c00*/  MUFU.RCP R29, R29 ;  /* 0x0000001d001d7308 */ /* 0x000e300000001000 */
[----:B------:R1:W3:Y:S08]  /*2c10*/  MUFU.RCP R22, R20 ;  /* 0x0000001400167308 */ /* 0x0002f00000001000 */
[----:B------:R-:W5:Y:S01]  /*2c20*/  MUFU.RCP R16, R16 ;  /* 0x0000001000107308 */ /* 0x000f620000001000 */
[----:B-1----:R-:W-:-:S04]  /*2c30*/  FADD.FTZ R20, R28, -R14 ;  /* 0x8000000e1c147221 */ /* 0x002fc80000010000 */
[----:B------:R-:W-:Y:S01]  /*2c40*/  FMUL.FTZ R20, R15, R20 ;  /* 0x000000140f147220 */ /* 0x000fe20000410000 */
[----:B0-----:R-:W-:Y:S01]  /*2c50*/  FMUL.FTZ R10, R10, R29 ;  /* 0x0000001d0a0a7220 */ /* 0x001fe20000410000 */
[----:B------:R-:W-:Y:S01]  /*2c60*/  FMUL.FTZ R28, R13, -1.4426950216293334961 ;  /* 0xbfb8aa3b0d1c7820 */ /* 0x000fe20000410000 */
[----:B------:R-:W-:Y:S01]  /*2c70*/  FMUL.FTZ R29, R7, -1.4426950216293334961 ;  /* 0xbfb8aa3b071d7820 */ /* 0x000fe20000410000 */
[----:B------:R-:W-:Y:S01]  /*2c80*/  FFMA.FTZ R20, R32, R20, R33 ;  /* 0x0000001420147223 */ /* 0x000fe20000010021 */
[----:B---3--:R-:W-:Y:S01]  /*2c90*/  FMUL.FTZ R37, R37, R22 ;  /* 0x0000001625257220 */ /* 0x008fe20000410000 */
[----:B------:R-:W-:Y:S01]  /*2ca0*/  FMUL.FTZ R22, R9, -1.4426950216293334961 ;  /* 0xbfb8aa3b09167820 */ /* 0x000fe20000410000 */
[----:B------:R-:W0:Y:S01]  /*2cb0*/  MUFU.RCP R24, R24 ;  /* 0x0000001800187308 */ /* 0x000e220000001000 */
[----:B------:R-:W-:Y:S01]  /*2cc0*/  FMUL.FTZ R30, R20, -1.4426950216293334961 ;  /* 0xbfb8aa3b141e7820 */ /* 0x000fe20000410000 */
[----:B-----5:R-:W-:Y:S01]  /*2cd0*/  FMUL.FTZ R35, R35, R16 ;  /* 0x0000001023237220 */ /* 0x020fe20000410000 */
[----:B------:R-:W-:-:S05]  /*2ce0*/  FMUL.FTZ R16, R4, -1.4426950216293334961 ;  /* 0xbfb8aa3b04107820 */ /* 0x000fca0000410000 */
[----:B------:R-:W1:Y:S01]  /*2cf0*/  MUFU.EX2 R28, R28 ;  /* 0x0000001c001c7308 */ /* 0x000e620000000800 */
[--C-:B----4-:R-:W-:Y:S01]  /*2d00*/  FADD.FTZ R31, R31, -R14.reuse ;  /* 0x8000000e1f1f7221 */ /* 0x110fe20000010000 */
[--C-:B------:R-:W-:Y:S01]  /*2d10*/  FADD.FTZ R26, R26, -R14.reuse ;  /* 0x8000000e1a1a7221 */ /* 0x100fe20000010000 */
[----:B------:R-:W-:-:S05]  /*2d20*/  FADD.FTZ R25, R25, -R14 ;  /* 0x8000000e19197221 */ /* 0x000fca0000010000 */
[----:B------:R-:W3:Y:S01]  /*2d30*/  MUFU.EX2 R29, R29 ;  /* 0x0000001d001d7308 */ /* 0x000ee20000000800 */
[----:B------:R-:W-:-:S07]  /*2d40*/  FMUL.FTZ R31, R15, R31 ;  /* 0x0000001f0f1f7220 */ /* 0x000fce0000410000 */
[----:B------:R-:W4:Y:S08]  /*2d50*/  MUFU.EX2 R22, R22 ;  /* 0x0000001600167308 */ /* 0x000f300000000800 */
[----:B------:R-:W5:Y:S01]  /*2d60*/  MUFU.EX2 R16, R16 ;  /* 0x0000001000107308 */ /* 0x000f620000000800 */
[C---:B------:R-:W-:Y:S01]  /*2d70*/  FMUL.FTZ R23, R15.reuse, R23 ;  /* 0x000000170f177220 */ /* 0x040fe20000410000 */
[----:B------:R-:W-:-:S06]  /*2d80*/  FMUL.FTZ R26, R15, R26 ;  /* 0x0000001a0f1a7220 */ /* 0x000fcc0000410000 */
[----:B------:R-:W5:Y:S01]  /*2d90*/  MUFU.EX2 R30, R30 ;  /* 0x0000001e001e7308 */ /* 0x000f620000000800 */
[C---:B------:R-:W-:Y:S01]  /*2da0*/  FMUL.FTZ R25, R15.reuse, R25 ;  /* 0x000000190f197220 */ /* 0x040fe20000410000 */
[----:B------:R-:W-:Y:S01]  /*2db0*/  FMUL.FTZ R27, R15, R27 ;  /* 0x0000001b0f1b7220 */ /* 0x000fe20000410000 */
[--C-:B------:R-:W-:Y:S01]  /*2dc0*/  FFMA.FTZ R15, R32, R31, R33.reuse ;  /* 0x0000001f200f7223 */ /* 0x100fe20000010021 */
[----:B------:R-:W-:Y:S01]  /*2dd0*/  FMUL.FTZ R14, R5, -1.4426950216293334961 ;  /* 0xbfb8aa3b050e7820 */ /* 0x000fe20000410000 */
[----:B0-----:R-:W-:Y:S01]  /*2de0*/  FMUL.FTZ R24, R12, R24 ;  /* 0x000000180c187220 */ /* 0x001fe20000410000 */
[--C-:B------:R-:W-:Y:S01]  /*2df0*/  FFMA.FTZ R31, R32, R27, R33.reuse ;  /* 0x0000001b201f7223 */ /* 0x100fe20000010021 */
[----:B------:R-:W-:Y:S01]  /*2e00*/  FMUL.FTZ R12, R15, -1.4426950216293334961 ;  /* 0xbfb8aa3b0f0c7820 */ /* 0x000fe20000410000 */
[----:B-1----:R-:W-:Y:S01]  /*2e10*/  FADD.FTZ R28, R28, 1 ;  /* 0x3f8000001c1c7421 */ /* 0x002fe20000010000 */
[----:B---3--:R-:W-:Y:S01]  /*2e20*/  FADD.FTZ R29, R29, 1 ;  /* 0x3f8000001d1d7421 */ /* 0x008fe20000010000 */
[----:B------:R-:W0:Y:S01]  /*2e30*/  MUFU.EX2 R14, R14 ;  /* 0x0000000e000e7308 */ /* 0x000e220000000800 */
[----:B----4-:R-:W-:Y:S01]  /*2e40*/  FADD.FTZ R22, R22, 1 ;  /* 0x3f80000016167421 */ /* 0x010fe20000010000 */
[----:B-----5:R-:W-:Y:S01]  /*2e50*/  FADD.FTZ R16, R16, 1 ;  /* 0x3f80000010107421 */ /* 0x020fe20000010000 */
[----:B------:R1:W-:Y:S01]  /*2e60*/  STL [R1], R31 ;  /* 0x0000001f01007387 */ /* 0x0003e20000100800 */
[C-C-:B------:R-:W-:Y:S01]  /*2e70*/  FFMA.FTZ R23, R32.reuse, R23, R33.reuse ;  /* 0x0000001720177223 */ /* 0x140fe20000010021 */
[C-C-:B------:R-:W-:Y:S01]  /*2e80*/  FFMA.FTZ R26, R32.reuse, R26, R33.reuse ;  /* 0x0000001a201a7223 */ /* 0x140fe20000010021 */
[----:B------:R-:W-:Y:S01]  /*2e90*/  FFMA.FTZ R25, R32, R25, R33 ;  /* 0x0000001920197223 */ /* 0x000fe20000010021 */
[----:B------:R-:W-:Y:S01]  /*2ea0*/  FADD.FTZ R30, R30, 1 ;  /* 0x3f8000001e1e7421 */ /* 0x000fe20000010000 */
[----:B------:R-:W3:Y:S08]  /*2eb0*/  MUFU.EX2 R12, R12 ;  /* 0x0000000c000c7308 */ /* 0x000ef00000000800 */
[----:B-1----:R-:W-:Y:S08]  /*2ec0*/  MUFU.RCP R31, R28 ;  /* 0x0000001c001f7308 */ /* 0x002ff00000001000 */
[----:B------:R-:W1:Y:S08]  /*2ed0*/  MUFU.RCP R33, R22 ;  /* 0x0000001600217308 */ /* 0x000e700000001000 */
[----:B------:R-:W-:Y:S08]  /*2ee0*/  MUFU.RCP R36, R16 ;  /* 0x0000001000247308 */ /* 0x000ff00000001000 */
[----:B------:R-:W4:Y:S08]  /*2ef0*/  MUFU.RCP R29, R29 ;  /* 0x0000001d001d7308 */ /* 0x000f300000001000 */
[----:B------:R5:W4:Y:S01]  /*2f00*/  MUFU.RCP R32, R30 ;  /* 0x0000001e00207308 */ /* 0x000b220000001000 */
[----:B0-----:R-:W-:Y:S01]  /*2f10*/  FADD.FTZ R14, R14, 1 ;  /* 0x3f8000000e0e7421 */ /* 0x001fe20000010000 */
[----:B---3--:R-:W-:Y:S01]  /*2f20*/  FADD.FTZ R12, R12, 1 ;  /* 0x3f8000000c0c7421 */ /* 0x008fe20000010000 */
[----:B-1----:R-:W-:Y:S01]  /*2f30*/  FMUL.FTZ R33, R9, R33 ;  /* 0x0000002109217220 */ /* 0x002fe20000410000 */
[----:B------:R-:W-:-:S04]  /*2f40*/  FMUL.FTZ R9, R26, -1.4426950216293334961 ;  /* 0xbfb8aa3b1a097820 */ /* 0x000fc80000410000 */
[----:B------:R0:W-:Y:S01]  /*2f50*/  MUFU.RCP R16, R14 ;  /* 0x0000000e00107308 */ /* 0x0001e20000001000 */
[----:B-----5:R-:W-:Y:S01]  /*2f60*/  FMUL.FTZ R30, R13, R31 ;  /* 0x0000001f0d1e7220 */ /* 0x020fe20000410000 */
[----:B----4-:R-:W-:Y:S01]  /*2f70*/  FMUL.FTZ R29, R7, R29 ;  /* 0x0000001d071d7220 */ /* 0x010fe20000410000 */
[----:B0-----:R-:W-:Y:S01]  /*2f80*/  FMUL.FTZ R14, R4, R36 ;  /* 0x00000024040e7220 */ /* 0x001fe20000410000 */
[----:B------:R-:W-:Y:S01]  /*2f90*/  FMUL.FTZ R32, R20, R32 ;  /* 0x0000002014207220 */ /* 0x000fe20000410000 */
[----:B------:R-:W3:Y:S03]  /*2fa0*/  LDL.LU R36, [R1] ;  /* 0x0000000001247983 */ /* 0x000ee60000300800 */
[----:B------:R0:W-:Y:S01]  /*2fb0*/  MUFU.RCP R34, R12 ;  /* 0x0000000c00227308 */ /* 0x0001e20000001000 */
[----:B------:R-:W-:Y:S01]  /*2fc0*/  FMUL.FTZ R20, R8, -1.4426950216293334961 ;  /* 0xbfb8aa3b08147820 */ /* 0x000fe20000410000 */
[----:B------:R-:W4:Y:S01]  /*2fd0*/  LDL R7, [R1+0x20] ;  /* 0x0000200001077983 */ /* 0x000f220000100800 */
[----:B------:R-:W-:Y:S01]  /*2fe0*/  FMUL.FTZ R4, R19, -1.4426950216293334961 ;  /* 0xbfb8aa3b13047820 */ /* 0x000fe20000410000 */
[----:B0-----:R-:W-:-:S04]  /*2ff0*/  FMUL.FTZ R12, R18, -1.4426950216293334961 ;  /* 0xbfb8aa3b120c7820 */ /* 0x001fc80000410000 */
[----:B------:R-:W0:Y:S08]  /*3000*/  MUFU.EX2 R9, R9 ;  /* 0x0000000900097308 */ /* 0x000e300000000800 */
[----:B------:R-:W1:Y:S08]  /*3010*/  MUFU.EX2 R20, R20 ;  /* 0x0000001400147308 */ /* 0x000e700000000800 */
[----:B------:R-:W5:Y:S08]  /*3020*/  MUFU.EX2 R12, R12 ;  /* 0x0000000c000c7308 */ /* 0x000f700000000800 */
[----:B------:R-:W5:Y:S01]  /*3030*/  MUFU.EX2 R4, R4 ;  /* 0x0000000400047308 */ /* 0x000f620000000800 */
[----:B0-----:R-:W-:Y:S01]  /*3040*/  FADD.FTZ R9, R9, 1 ;  /* 0x3f80000009097421 */ /* 0x001fe20000010000 */
[----:B-1----:R-:W-:Y:S01]  /*3050*/  FADD.FTZ R20, R20, 1 ;  /* 0x3f80000014147421 */ /* 0x002fe20000010000 */
[----:B-----5:R-:W-:-:S05]  /*3060*/  FADD.FTZ R12, R12, 1 ;  /* 0x3f8000000c0c7421 */ /* 0x020fca0000010000 */
[----:B------:R-:W0:Y:S01]  /*3070*/  MUFU.RCP R9, R9 ;  /* 0x0000000900097308 */ /* 0x000e220000001000 */
[----:B------:R-:W-:-:S07]  /*3080*/  FADD.FTZ R4, R4, 1 ;  /* 0x3f80000004047421 */ /* 0x000fce0000010000 */
[----:B------:R-:W1:Y:S08]  /*3090*/  MUFU.RCP R20, R20 ;  /* 0x0000001400147308 */ /* 0x000e700000001000 */
[----:B------:R-:W5:Y:S08]  /*30a0*/  MUFU.RCP R12, R12 ;  /* 0x0000000c000c7308 */ /* 0x000f700000001000 */
[----:B------:R-:W5:Y:S01]  /*30b0*/  MUFU.RCP R4, R4 ;  /* 0x0000000400047308 */ /* 0x000f620000001000 */
[----:B0-----:R-:W-:Y:S01]  /*30c0*/  FMUL.FTZ R9, R26, R9 ;  /* 0x000000091a097220 */ /* 0x001fe20000410000 */
[----:B-1----:R-:W-:Y:S01]  /*30d0*/  FMUL.FTZ R20, R8, R20 ;  /* 0x0000001408147220 */ /* 0x002fe20000410000 */
[----:B-----5:R-:W-:Y:S01]  /*30e0*/  FMUL.FTZ R12, R18, R12 ;  /* 0x0000000c120c7220 */ /* 0x020fe20000410000 */
[----:B------:R-:W-:Y:S01]  /*30f0*/  FMUL.FTZ R8, R19, R4 ;  /* 0x0000000413087220 */ /* 0x000fe20000410000 */
[----:B--2---:R-:W-:-:S06]  /*3100*/  FMUL.FTZ R31, R17, -1.4426950216293334961 ;  /* 0xbfb8aa3b111f7820 */ /* 0x004fcc0000410000 */
[----:B------:R-:W0:Y:S02]  /*3110*/  MUFU.EX2 R31, R31 ;  /* 0x0000001f001f7308 */ /* 0x000e240000000800 */
[----:B0-----:R-:W-:-:S06]  /*3120*/  FADD.FTZ R31, R31, 1 ;  /* 0x3f8000001f1f7421 */ /* 0x001fcc0000010000 */
[----:B------:R-:W0:Y:S02]  /*3130*/  MUFU.RCP R31, R31 ;  /* 0x0000001f001f7308 */ /* 0x000e240000001000 */
[----:B0-----:R-:W-:Y:S02]  /*3140*/  FMUL.FTZ R31, R17, R31 ;  /* 0x0000001f111f7220 */ /* 0x001fe40000410000 */
[----:B------:R-:W2:Y:S04]  /*3150*/  LDL.LU R17, [R1+0x44] ;  /* 0x0000440001117983 */ /* 0x000ea80000300800 */
[----:B------:R-:W5:Y:S04]  /*3160*/  LDL.LU R26, [R1+0x20] ;  /* 0x00002000011a7983 */ /* 0x000f680000300800 */
[----:B------:R-:W2:Y:S04]  /*3170*/  LDL.LU R18, [R1+0x40] ;  /* 0x0000400001127983 */ /* 0x000ea80000300800 */
[----:B------:R-:W2:Y:S04]  /*3180*/  LDL.LU R19, [R1+0x3c] ;  /* 0x00003c0001137983 */ /* 0x000ea80000300800 */
[----:B------:R-:W2:Y:S01]  /*3190*/  LDL.LU R4, [R1+0x8] ;  /* 0x0000080001047983 */ /* 0x000ea20000300800 */
[----:B------:R-:W-:Y:S01]  /*31a0*/  FMUL.FTZ R27, R6, -1.4426950216293334961 ;  /* 0xbfb8aa3b061b7820 */ /* 0x000fe20000410000 */
[----:B------:R-:W-:Y:S01]  /*31b0*/  FMUL.FTZ R28, R2, -1.4426950216293334961 ;  /* 0xbfb8aa3b021c7820 */ /* 0x000fe20000410000 */
[----:B------:R-:W-:-:S04]  /*31c0*/  FMUL.FTZ R13, R23, -1.4426950216293334961 ;  /* 0xbfb8aa3b170d7820 */ /* 0x000fc80000410000 */
[----:B------:R-:W0:Y:S08]  /*31d0*/  MUFU.EX2 R27, R27 ;  /* 0x0000001b001b7308 */ /* 0x000e300000000800 */
[----:B------:R-:W1:Y:S08]  /*31e0*/  MUFU.EX2 R28, R28 ;  /* 0x0000001c001c7308 */ /* 0x000e700000000800 */
[----:B------:R-:W1:Y:S01]  /*31f0*/  MUFU.EX2 R13, R13 ;  /* 0x0000000d000d7308 */ /* 0x000e620000000800 */
[----:B0-----:R-:W-:Y:S01]  /*3200*/  FADD.FTZ R27, R27, 1 ;  /* 0x3f8000001b1b7421 */ /* 0x001fe20000010000 */
[----:B------:R-:W-:Y:S01]  /*3210*/  FMUL.FTZ R22, R3, -1.4426950216293334961 ;  /* 0xbfb8aa3b03167820 */ /* 0x000fe20000410000 */
[----:B-1----:R-:W-:-:S05]  /*3220*/  FADD.FTZ R28, R28, 1 ;  /* 0x3f8000001c1c7421 */ /* 0x002fca0000010000 */
[----:B------:R-:W0:Y:S01]  /*3230*/  MUFU.RCP R27, R27 ;  /* 0x0000001b001b7308 */ /* 0x000e220000001000 */
[----:B------:R-:W-:-:S07]  /*3240*/  FADD.FTZ R13, R13, 1 ;  /* 0x3f8000000d0d7421 */ /* 0x000fce0000010000 */
[----:B------:R-:W1:Y:S08]  /*3250*/  MUFU.RCP R28, R28 ;  /* 0x0000001c001c7308 */ /* 0x000e700000001000 */
[----:B------:R-:W1:Y:S08]  /*3260*/  MUFU.RCP R13, R13 ;  /* 0x0000000d000d7308 */ /* 0x000e700000001000 */
[----:B------:R-:W3:Y:S01]  /*3270*/  MUFU.EX2 R22, R22 ;  /* 0x0000001600167308 */ /* 0x000ee20000000800 */
[----:B0-----:R-:W-:Y:S01]  /*3280*/  FMUL.FTZ R27, R6, R27 ;  /* 0x0000001b061b7220 */ /* 0x001fe20000410000 */
[----:B------:R-:W-:Y:S01]  /*3290*/  FMUL.FTZ R16, R5, R16 ;  /* 0x0000001005107220 */ /* 0x000fe20000410000 */
[----:B------:R-:W-:Y:S01]  /*32a0*/  FMUL.FTZ R34, R15, R34 ;  /* 0x000000220f227220 */ /* 0x000fe20000410000 */
[----:B------:R-:W-:Y:S01]  /*32b0*/  FMUL.FTZ R6, R0, -1.4426950216293334961 ;  /* 0xbfb8aa3b00067820 */ /* 0x000fe20000410000 */
[----:B-1----:R-:W-:Y:S01]  /*32c0*/  FMUL.FTZ R28, R2, R28 ;  /* 0x0000001c021c7220 */ /* 0x002fe20000410000 */
[----:B------:R-:W-:Y:S01]  /*32d0*/  FMUL.FTZ R5, R11, -1.4426950216293334961 ;  /* 0xbfb8aa3b0b057820 */ /* 0x000fe20000410000 */
[----:B------:R-:W-:Y:S01]  /*32e0*/  FMUL.FTZ R15, R25, -1.4426950216293334961 ;  /* 0xbfb8aa3b190f7820 */ /* 0x000fe20000410000 */
[----:B------:R-:W-:Y:S01]  /*32f0*/  FMUL.FTZ R2, R21, -1.4426950216293334961 ;  /* 0xbfb8aa3b15027820 */ /* 0x000fe20000410000 */
[----:B------:R-:W-:Y:S01]  /*3300*/  FMUL.FTZ R23, R23, R13 ;  /* 0x0000000d17177220 */ /* 0x000fe20000410000 */
[----:B------:R-:W0:Y:S01]  /*3310*/  MUFU.EX2 R6, R6 ;  /* 0x0000000600067308 */ /* 0x000e220000000800 */
[----:B---3--:R-:W-:-:S07]  /*3320*/  FADD.FTZ R22, R22, 1 ;  /* 0x3f80000016167421 */ /* 0x008fce0000010000 */
[----:B------:R-:W-:Y:S08]  /*3330*/  MUFU.EX2 R5, R5 ;  /* 0x0000000500057308 */ /* 0x000ff00000000800 */
[----:B------:R-:W-:Y:S01]  /*3340*/  MUFU.EX2 R15, R15 ;  /* 0x0000000f000f7308 */ /* 0x000fe20000000800 */
[----:B------:R-:W-:Y:S01]  /*3350*/  FMUL.FTZ R13, R36, -1.4426950216293334961 ;  /* 0xbfb8aa3b240d7820 */ /* 0x000fe20000410000 */
[----:B----4-:R-:W-:-:S06]  /*3360*/  FMUL.FTZ R7, R7, -1.4426950216293334961 ;  /* 0xbfb8aa3b07077820 */ /* 0x010fcc0000410000 */
[----:B------:R-:W-:Y:S08]  /*3370*/  MUFU.EX2 R2, R2 ;  /* 0x0000000200027308 */ /* 0x000ff00000000800 */
[----:B------:R-:W1:Y:S08]  /*3380*/  MUFU.EX2 R7, R7 ;  /* 0x0000000700077308 */ /* 0x000e700000000800 */
[----:B------:R-:W3:Y:S08]  /*3390*/  MUFU.EX2 R13, R13 ;  /* 0x0000000d000d7308 */ /* 0x000ef00000000800 */
[----:B------:R-:W4:Y:S01]  /*33a0*/  MUFU.RCP R22, R22 ;  /* 0x0000001600167308 */ /* 0x000f220000001000 */
[----:B0-----:R-:W-:Y:S01]  /*33b0*/  FADD.FTZ R6, R6, 1 ;  /* 0x3f80000006067421 */ /* 0x001fe20000010000 */
[----:B-1----:R-:W-:Y:S01]  /*33c0*/  FADD.FTZ R7, R7, 1 ;  /* 0x3f80000007077421 */ /* 0x002fe20000010000 */
[----:B------:R-:W-:Y:S01]  /*33d0*/  FADD.FTZ R5, R5, 1 ;  /* 0x3f80000005057421 */ /* 0x000fe20000010000 */
[----:B------:R-:W-:Y:S01]  /*33e0*/  FADD.FTZ R15, R15, 1 ;  /* 0x3f8000000f0f7421 */ /* 0x000fe20000010000 */
[----:B------:R-:W-:Y:S01]  /*33f0*/  FADD.FTZ R2, R2, 1 ;  /* 0x3f80000002027421 */ /* 0x000fe20000010000 */
[----:B---3--:R-:W-:-:S02]  /*3400*/  FADD.FTZ R13, R13, 1 ;  /* 0x3f8000000d0d7421 */ /* 0x008fc40000010000 */
[----:B------:R-:W0:Y:S01]  /*3410*/  MUFU.RCP R6, R6 ;  /* 0x0000000600067308 */ /* 0x000e220000001000 */
[----:B----4-:R-:W-:-:S07]  /*3420*/  FMUL.FTZ R22, R3, R22 ;  /* 0x0000001603167220 */ /* 0x010fce0000410000 */
[----:B------:R-:W-:Y:S08]  /*3430*/  MUFU.RCP R7, R7 ;  /* 0x0000000700077308 */ /* 0x000ff00000001000 */
[----:B------:R-:W-:Y:S08]  /*3440*/  MUFU.RCP R5, R5 ;  /* 0x0000000500057308 */ /* 0x000ff00000001000 */
[----:B------:R-:W1:Y:S08]  /*3450*/  MUFU.RCP R15, R15 ;  /* 0x0000000f000f7308 */ /* 0x000e700000001000 */
[----:B------:R-:W3:Y:S08]  /*3460*/  MUFU.RCP R2, R2 ;  /* 0x0000000200027308 */ /* 0x000ef00000001000 */
[----:B------:R4:W3:Y:S01]  /*3470*/  MUFU.RCP R3, R13 ;  /* 0x0000000d00037308 */ /* 0x0008e20000001000 */
[----:B0-----:R-:W-:Y:S01]  /*3480*/  FMUL.FTZ R6, R0, R6 ;  /* 0x0000000600067220 */ /* 0x001fe20000410000 */
[----:B-1----:R-:W-:Y:S01]  /*3490*/  FMUL.FTZ R15, R25, R15 ;  /* 0x0000000f190f7220 */ /* 0x002fe20000410000 */
[----:B------:R-:W-:Y:S01]  /*34a0*/  F2FP.BF16.F32.PACK_AB R10, R10, R24 ;  /* 0x000000180a0a723e */ /* 0x000fe200000010ff */
[----:B----4-:R-:W-:Y:S01]  /*34b0*/  FMUL.FTZ R13, R11, R5 ;  /* 0x000000050b0d7220 */ /* 0x010fe20000410000 */
[----:B---3--:R-:W-:Y:S01]  /*34c0*/  FMUL.FTZ R21, R21, R2 ;  /* 0x0000000215157220 */ /* 0x008fe20000410000 */
[----:B------:R-:W-:Y:S01]  /*34d0*/  F2FP.BF16.F32.PACK_AB R5, R35, R37 ;  /* 0x000000252305723e */ /* 0x000fe200000010ff */
[----:B------:R-:W-:Y:S01]  /*34e0*/  FMUL.FTZ R0, R36, R3 ;  /* 0x0000000324007220 */ /* 0x000fe20000410000 */
[----:B------:R-:W-:-:S02]  /*34f0*/  F2FP.BF16.F32.PACK_AB R3, R34, R16 ;  /* 0x000000102203723e */ /* 0x000fc400000010ff */
[----:B------:R-:W-:Y:S02]  /*3500*/  F2FP.BF16.F32.PACK_AB R11, R32, R30 ;  /* 0x0000001e200b723e */ /* 0x000fe400000010ff */
[----:B------:R-:W-:Y:S02]  /*3510*/  F2FP.BF16.F32.PACK_AB R2, R14, R33 ;  /* 0x000000210e02723e */ /* 0x000fe400000010ff */
[----:B------:R-:W-:Y:S02]  /*3520*/  F2FP.BF16.F32.PACK_AB R16, R29, R27 ;  /* 0x0000001b1d10723e */ /* 0x000fe400000010ff */
[----:B------:R-:W-:Y:S02]  /*3530*/  F2FP.BF16.F32.PACK_AB R22, R31, R22 ;  /* 0x000000161f16723e */ /* 0x000fe400000010ff */
[----:B------:R-:W-:Y:S02]  /*3540*/  F2FP.BF16.F32.PACK_AB R12, R8, R12 ;  /* 0x0000000c080c723e */ /* 0x000fe400000010ff */
[----:B------:R-:W-:Y:S01]  /*3550*/  F2FP.BF16.F32.PACK_AB R13, R15, R13 ;  /* 0x0000000d0f0d723e */ /* 0x000fe200000010ff */
[----:B------:R-:W-:-:S02]  /*3560*/  USHF.L.U32 UR9, UR6, 0x1, URZ ;  /* 0x0000000106097899 */ /* 0x000fc400080006ff */
[----:B------:R-:W-:Y:S02]  /*3570*/  USHF.L.U64.HI UR7, UR6, 0x1, UR7 ;  /* 0x0000000106077899 */ /* 0x000fe40008010207 */
[----:B------:R-:W-:-:S04]  /*3580*/  UISETP.GE.U32.AND UP0, UPT, UR8, UR9, UPT ;  /* 0x000000090800728c */ /* 0x000fc8000bf06070 */
[----:B------:R-:W-:Y:S02]  /*3590*/  UISETP.GE.AND.EX UP0, UPT, UR5, UR7, UPT, UP0 ;  /* 0x000000070500728c */ /* 0x000fe4000bf06300 */
[----:B------:R-:W-:Y:S01]  /*35a0*/  ULOP3.LUT UR4, UR4, 0x1, URZ, 0x3c, !UPT ;  /* 0x0000000104047892 */ /* 0x000fe2000f8e3cff */
[----:B-----5:R-:W-:-:S05]  /*35b0*/  FMUL.FTZ R7, R26, R7 ;  /* 0x000000071a077220 */ /* 0x020fca0000410000 */
[----:B------:R-:W-:Y:S02]  /*35c0*/  F2FP.BF16.F32.PACK_AB R6, R7, R6 ;  /* 0x000000060706723e */ /* 0x000fe400000010ff */
[----:B------:R-:W-:Y:S02]  /*35d0*/  F2FP.BF16.F32.PACK_AB R7, R0, R21 ;  /* 0x000000150007723e */ /* 0x000fe400000010ff */
[----:B--2---:R-:W-:Y:S02]  /*35e0*/  F2FP.BF16.F32.PACK_AB R4, R17, R4 ;  /* 0x000000041104723e */ /* 0x004fe400000010ff */
        /* <DEDUP_REMOVED lines=11> */
.L_x_883:
        /* <DEDUP_REMOVED lines=14> */
.L_x_1863:


//--------------------- .text._ZN13group_norm_v214gn_cuda_kernelI13__nv_bfloat16Li480ELi1ELi16ELi120ELi256ELb1ELi32ELi960ELi960ELi4ELb1ELi18ELb0ELb0ENS_16CompileConditionILi1000EEEEEvPT_PKS4_S7_S7_flPfS8_Pj --------------------------
	.section	.text._ZN13group_norm_v214gn_cuda_kernelI13__nv_bfloat16Li480ELi1ELi16ELi120ELi256ELb1ELi32ELi960ELi960ELi4ELb1ELi18ELb0ELb0ENS_16CompileConditionILi1000EEEEEvPT_PKS4_S7_S7_flPfS8_Pj,"ax",@progbits
	.align	128
        .global         _ZN13group_norm_v214gn_cuda_kernelI13__nv_bfloat16Li480ELi1ELi16ELi120ELi256ELb1ELi32ELi960ELi960ELi4ELb1ELi18ELb0ELb0ENS_16CompileConditionILi1000EEEEEvPT_PKS4_S7_S7_flPfS8_Pj
        .type           _ZN13group_norm_v214gn_cuda_kernelI13__nv_bfloat16Li480ELi1ELi16ELi120ELi256ELb1ELi32ELi960ELi960ELi4ELb1ELi18ELb0ELb0ENS_16CompileConditionILi1000EEEEEvPT_PKS4_S7_S7_flPfS8_Pj,@function
        .size           _ZN13group_norm_v214gn_cuda_kernelI13__nv_bfloat16Li480ELi1ELi16ELi120ELi256ELb1ELi32ELi960ELi960ELi4ELb1ELi18ELb0ELb0ENS_16CompileConditionILi1000EEEEEvPT_PKS4_S7_S7_flPfS8_Pj,(.L_x_1864 - _ZN13group_norm_v214gn_cuda_kernelI13__nv_bfloat16Li480ELi1ELi16ELi120ELi256ELb1ELi32ELi960ELi960ELi4ELb1ELi18ELb0ELb0ENS_16CompileConditionILi1000EEEEEvPT_PKS4_S7_S7_flPfS8_Pj)
        .other          _ZN13group_norm_v214gn_cuda_kernelI13__nv_bfloat16Li480ELi1ELi16ELi120ELi256ELb1ELi32ELi960ELi960ELi4ELb1ELi18ELb0ELb0ENS_16CompileConditionILi1000EEEEEvPT_PKS4_S7_S7_flPfS8_Pj,@"STO_CUDA_ENTRY STV_DEFAULT"
_ZN13group_norm_v214gn_cuda_kernelI13__nv_bfloat16Li480ELi1ELi16ELi120ELi256ELb1ELi32ELi960ELi960ELi4ELb1ELi18ELb0ELb0ENS_16CompileConditionILi1000EEEEEvPT_PKS4_S7_S7_flPfS8_Pj:
.text._ZN13group_norm_v214gn_cuda_kernelI13__nv_bfloat16Li480ELi1ELi16ELi120ELi256ELb1ELi32ELi960ELi960ELi4ELb1ELi18ELb0ELb0ENS_16CompileConditionILi1000EEEEEvPT_PKS4_S7_S7_flPfS8_Pj:
        /* <DEDUP_REMOVED lines=9> */
[----:B------:R-:W-:Y:S01]  /*0090*/  USHF.L.U32 UR6, UR14, 0x3, URZ ;  /* 0x000000030e067899 */ /* 0x000fe200080006ff */
[----:B------:R-:W1:Y:S01]  /*00a0*/  S2UR UR10, SR_CgaCtaId ;  /* 0x00000000000a79c3 */ /* 0x000e620000008800 */
[----:B------:R-:W-:Y:S01]  /*00b0*/  ULOP3.LUT UR5, UR14, 0x1, URZ, 0xc0, !UPT ;  /* 0x000000010e057892 */ /* 0x000fe2000f8ec0ff */
[----:B------:R-:W2:Y:S01]  /*00c0*/  S2R R0, SR_CTAID.X ;  /* 0x0000000000007919 */ /* 0x000ea20000002500 */
[----:B------:R-:W-:Y:S02]  /*00d0*/  ULOP3.LUT UR8, UR6, 0x8, URZ, 0xc0, !UPT ;  /* 0x0000000806087892 */ /* 0x000fe4000f8ec0ff */
[----:B------:R-:W-:Y:S01]  /*00e0*/  UIMAD UR5, UR5, 0x3c0, URZ ;  /* 0x000003c0050578a4 */ /* 0x000fe2000f8e02ff */
[----:B------:R-:W-:Y:S02]  /*00f0*/  UMOV UR9, 0x400 ;  /* 0x0000040000097882 */ /* 0x000fe40000000000 */
[----:B------:R-:W3:Y:S01]  /*0100*/  LDC.64 R12, c[0x0][0x3b0] ;  /* 0x0000ec00ff0c7b82 */ /* 0x000ee20000000a00 */
[----:B------:R-:W4:Y:S02]  /*0110*/  LDCU.64 UR12, c[0x0][0x358] ;  /* 0x00006b00ff0c77ac */ /* 0x000f240008000a00 */
[----:B------:R-:W-:Y:S01]  /*0120*/  MOV R3, UR5 ;  /* 0x0000000500037c02 */ /* 0x000fe20008000f00 */
[----:B------:R-:W5:Y:S04]  /*0130*/  LDCU.64 UR6, c[0x0][0x3c0] ;  /* 0x00007800ff0677ac */ /* 0x000f680008000a00 */
[----:B------:R-:W4:Y:S01]  /*0140*/  LDC.64 R86, c[0x0][0x390] ;  /* 0x0000e400ff567b82 */ /* 0x000f220000000a00 */
[----:B------:R-:W2:Y:S01]  /*0150*/  LDCU UR15, c[0x0][0x374] ;  /* 0x00006e80ff0f77ac */ /* 0x000ea20008000800 */
[----:B-1----:R-:W-:-:S06]  /*0160*/  ULEA UR11, UR10, UR9, 0x18 ;  /* 0x000000090a0b7291 */ /* 0x002fcc000f8ec0ff */
[----:B------:R-:W1:Y:S01]  /*0170*/  LDC.64 R84, c[0x0][0x398] ;  /* 0x0000e600ff547b82 */ /* 0x000e620000000a00 */
[----:B------:R-:W-:Y:S01]  /*0180*/  UIADD3 UR9, UPT, UPT, UR9, 0x1680, URZ ;  /* 0x0000168009097890 */ /* 0x000fe2000fffe0ff */
[----:B0-----:R-:W-:-:S03]  /*0190*/  LOP3.LUT R4, R124, 0xffff, RZ, 0xc0, !PT ;  /* 0x0000ffff7c047812 */ /* 0x001fc600078ec0ff */
[----:B------:R-:W-:Y:S01]  /*01a0*/  ULEA UR9, UR10, UR9, 0x18 ;  /* 0x000000090a097291 */ /* 0x000fe2000f8ec0ff */
[C---:B------:R-:W-:Y:S01]  /*01b0*/  LEA.HI R2, R124.reuse, UR8, RZ, 0x1f ;  /* 0x000000087c027c11 */ /* 0x040fe2000f8ff8ff */
[----:B-----5:R-:W-:Y:S01]  /*01c0*/  UIMAD.WIDE.U32 UR6, UR14, 0x4, UR6 ;  /* 0x000000040e0678a5 */ /* 0x020fe2000f8e0006 */
[----:B------:R-:W-:Y:S01]  /*01d0*/  SHF.L.U32 R89, R124, 0x3, RZ ;  /* 0x000000037c597819 */ /* 0x000fe200000006ff */
[----:B------:R-:W-:Y:S01]  /*01e0*/  IMAD R4, R4, 0x8889, RZ ;  /* 0x0000888904047824 */ /* 0x000fe200078e02ff */
[----:B--2---:R-:W-:Y:S01]  /*01f0*/  LOP3.LUT P0, RZ, R0, 0x7, RZ, 0xc0, !PT ;  /* 0x0000000700ff7812 */ /* 0x004fe2000780c0ff */
[----:B------:R-:W-:Y:S01]  /*0200*/  IMAD R3, R2, 0x78, -R3 ;  /* 0x0000007802037824 */ /* 0x000fe200078e0a03 */
[----:B------:R-:W-:Y:S01]  /*0210*/  SHF.L.U32 R2, R0, 0x1, RZ ;  /* 0x0000000100027819 */ /* 0x000fe200000006ff */
[----:B------:R-:W-:Y:S01]  /*0220*/  UMOV UR10, UR4 ;  /* 0x00000004000a7c82 */ /* 0x000fe20008000000 */
[----:B------:R-:W-:Y:S01]  /*0230*/  SHF.R.U32.HI R123, RZ, 0x17, R4 ;  /* 0x00000017ff7b7819 */ /* 0x000fe20000011604 */
[----:B------:R-:W-:Y:S01]  /*0240*/  UMOV UR4, URZ ;  /* 0x000000ff00047c82 */ /* 0x000fe20008000000 */
[----:B------:R-:W-:-:S02]  /*0250*/  SHF.R.U32.HI R5, RZ, 0x2, R3 ;  /* 0x00000002ff057819 */ /* 0x000fc40000011603 */
[C---:B------:R-:W-:Y:S02]  /*0260*/  LOP3.LUT R4, R3.reuse, 0x4, RZ, 0xfc, !PT ;  /* 0x0000000403047812 */ /* 0x040fe400078efcff */
        /* <DEDUP_REMOVED lines=26> */
[----:B------:R-:W-:Y:S02]  /*0410*/  IADD3 R60, PT, PT, R3, 0x70, RZ ;  /* 0x00000070033c7810 */ /* 0x000fe40007ffe0ff */
[----:B------:R-:W-:Y:S02]  /*0420*/  PRMT R62, R123, 0x9910, RZ ;  /* 0x000099107b3e7816 */ /* 0x000fe400000000ff */
[----:B------:R-:W-:-:S02]  /*0430*/  IADD3 R3, PT, PT, R3, 0x74, RZ ;  /* 0x0000007403037810 */ /* 0x000fc40007ffe0ff */
[----:B------:R-:W-:Y:S02]  /*0440*/  LOP3.LUT R2, R2, 0xe, RZ, 0xc0, !PT ;  /* 0x0000000e02027812 */ /* 0x000fe400078ec0ff */
[----:B------:R-:W-:Y:S01]  /*0450*/  SHF.R.U32.HI R63, RZ, 0x2, R3 ;  /* 0x00000002ff3f7819 */ /* 0x000fe20000011603 */
[----:B------:R-:W-:Y:S01]  /*0460*/  IMAD R3, R62, 0xf0, RZ ;  /* 0x000000f03e037824 */ /* 0x000fe200078e02ff */
[----:B------:R-:W-:Y:S02]  /*0470*/  IADD3 R122, PT, PT, R89, R2, RZ ;  /* 0x00000002597a7210 */ /* 0x000fe40007ffe0ff */
[----:B------:R-:W-:Y:S02]  /*0480*/  MOV R2, UR11 ;  /* 0x0000000b00027c02 */ /* 0x000fe40008000f00 */
[----:B------:R-:W-:Y:S02]  /*0490*/  IADD3 R3, PT, PT, RZ, -R3, RZ ;  /* 0x80000003ff037210 */ /* 0x000fe40007ffe0ff */
[----:B------:R-:W-:Y:S01]  /*04a0*/  SHF.R.U32.HI R7, RZ, 0x2, R6 ;  /* 0x00000002ff077819 */ /* 0x000fe20000011606 */
[----:B------:R-:W-:Y:S01]  /*04b0*/  IMAD R118, R5, 0x18, R2 ;  /* 0x0000001805767824 */ /* 0x000fe200078e0202 */
[----:B------:R-:W-:-:S02]  /*04c0*/  PRMT R3, R3, 0x7710, RZ ;  /* 0x0000771003037816 */ /* 0x000fc400000000ff */
[----:B------:R-:W-:Y:S01]  /*04d0*/  SHF.R.U32.HI R5, RZ, 0x2, R4 ;  /* 0x00000002ff057819 */ /* 0x000fe20000011604 */
[----:B------:R-:W-:Y:S01]  /*04e0*/  IMAD R116, R7, 0x18, R2 ;  /* 0x0000001807747824 */ /* 0x000fe200078e0202 */
[----:B------:R-:W-:Y:S02]  /*04f0*/  IADD3 R3, PT, PT, R3, R124, RZ ;  /* 0x0000007c03037210 */ /* 0x000fe40007ffe0ff */
[----:B------:R-:W-:Y:S01]  /*0500*/  SHF.R.U32.HI R9, RZ, 0x2, R8 ;  /* 0x00000002ff097819 */ /* 0x000fe20000011608 */
[----:B------:R-:W-:Y:S01]  /*0510*/  IMAD R4, R5, 0x18, R2 ;  /* 0x0000001805047824 */ /* 0x000fe200078e0202 */
[----:B------:R-:W-:Y:S02]  /*0520*/  LOP3.LUT R3, R3, 0xffff, RZ, 0xc0, !PT ;  /* 0x0000ffff03037812 */ /* 0x000fe400078ec0ff */
        /* <DEDUP_REMOVED lines=49> */
[----:B------:R-:W-:Y:S01]  /*0840*/  LEA R88, R3, UR5, 0x2 ;  /* 0x0000000503587c11 */ /* 0x000fe2000f8e10ff */
[--C-:B------:R-:W-:Y:S01]  /*0850*/  IMAD R32, R59, 0x18, R2.reuse ;  /* 0x000000183b207824 */ /* 0x100fe200078e0202 */
[----:B------:R-:W-:Y:S01]  /*0860*/  SHF.L.U32 R0, R0, 0x5, RZ ;  /* 0x0000000500007819 */ /* 0x000fe200000006ff */
[--C-:B------:R-:W-:Y:S01]  /*0870*/  IMAD R90, R61, 0x18, R2.reuse ;  /* 0x000000183d5a7824 */ /* 0x100fe200078e0202 */
[----:B---3--:R-:W-:Y:S01]  /*0880*/  ISETP.EQ.U32.AND P1, PT, R12, RZ, PT ;  /* 0x000000ff0c00720c */ /* 0x008fe20003f22070 */
[--C-:B------:R-:W-:Y:S01]  /*0890*/  IMAD R34, R63, 0x18, R2.reuse ;  /* 0x000000183f227824 */ /* 0x100fe200078e0202 */
[----:B------:R-:W-:Y:S01]  /*08a0*/  LOP3.LUT R89, R89, 0x8, RZ, 0xc0, !PT ;  /* 0x0000000859597812 */ /* 0x000fe200078ec0ff */
[----:B------:R-:W-:Y:S01]  /*08b0*/  IMAD R2, R3, 0x18, R2 ;  /* 0x0000001803027824 */ /* 0x000fe200078e0202 */
[C---:B------:R-:W-:Y:S01]  /*08c0*/  LOP3.LUT R3, R88.reuse, 0xffff, RZ, 0xc0, !PT ;  /* 0x0000ffff58037812 */ /* 0x040fe200078ec0ff */
[----:B----4-:R-:W-:Y:S01]  /*08d0*/  IMAD.WIDE.U32 R86, R88, 0x2, R86 ;  /* 0x0000000258567825 */ /* 0x010fe200078e0056 */
[----:B------:R-:W-:Y:S01]  /*08e0*/  LOP3.LUT R0, R0, 0xe0, RZ, 0xc0, !PT ;  /* 0x000000e000007812 */ /* 0x000fe200078ec0ff */
[----:B------:R-:W-:Y:S01]  /*08f0*/  UMOV UR5, URZ ;  /* 0x000000ff00057c82 */ /* 0x000fe20008000000 */
[----:B------:R-:W-:Y:S01]  /*0900*/  ISETP.EQ.OR.EX P0, PT, R13, RZ, P0, P1 ;  /* 0x000000ff0d00720c */ /* 0x000fe20000702710 */
[----:B------:R-:W-:Y:S01]  /*0910*/  IMAD R3, R3, 0x889, RZ ;  /* 0x0000088903037824 */ /* 0x000fe200078e02ff */
[----:B------:R-:W-:Y:S01]  /*0920*/  IADD3 R118, PT, PT, R118, R89, RZ ;  /* 0x0000005976767210 */ /* 0x000fe20007ffe0ff */
[----:B-1----:R-:W-:Y:S01]  /*0930*/  IMAD.WIDE.U32 R84, R88, 0x2, R84 ;  /* 0x0000000258547825 */ /* 0x002fe200078e0054 */
[----:B------:R-:W-:-:S02]  /*0940*/  IADD3 R117, PT, PT, R89, R4, RZ ;  /* 0x0000000459757210 */ /* 0x000fc40007ffe0ff */
[----:B------:R-:W-:Y:S02]  /*0950*/  LEA.HI R120, R3, -UR8, RZ, 0xe ;  /* 0x8000000803787c11 */ /* 0x000fe4000f8f70ff */
        /* <DEDUP_REMOVED lines=27> */
[----:B------:R-:W-:Y:S02]  /*0b10*/  IADD3 R83, PT, PT, R123, R0, RZ ;  /* 0x000000007b537210 */ /* 0x000fe40007ffe0ff */
[----:B------:R-:W-:-:S02]  /*0b20*/  IADD3 R89, PT, PT, R89, R34, RZ ;  /* 0x0000002259597210 */ /* 0x000fc40007ffe0ff */
[----:B------:R-:W-:Y:S02]  /*0b30*/  LEA R123, R123, R2, 0x3 ;  /* 0x000000027b7b7211 */ /* 0x000fe400078e18ff */
[C---:B------:R-:W-:Y:S02]  /*0b40*/  ISETP.GT.U32.OR P0, PT, R124.reuse, 0x7, P0 ;  /* 0x000000077c00780c */ /* 0x040fe40000704470 */
[----:B------:R-:W-:Y:S02]  /*0b50*/  IADD3 R125, PT, PT, R124, UR9, RZ ;  /* 0x000000097c7d7c10 */ /* 0x000fe4000fffe0ff */
[----:B------:R-:W-:-:S09]  /*0b60*/  LEA R120, R120, UR9, 0x3 ;  /* 0x0000000978787c11 */ /* 0x000fd2000f8e18ff */
.L_x_892:
[----:B---3--:R-:W-:Y:S01]  /*0b70*/  HFMA2 R3, -RZ, RZ, 0, 0 ;  /* 0x00000000ff037431 */ /* 0x008fe200000001ff */
        /* <DEDUP_REMOVED lines=250> */
[----:B------:R-:W-:Y:S01]  /*1b20*/  ISETP.GT.U32.AND P2, PT, R124, 0xf, PT ;  /* 0x0000000f7c00780c */ /* 0x000fe20003f44070 */
[----:B------:R-:W-:Y:S01]  /*1b30*/  FADD.FTZ R61, R60, R73 ;  /* 0x000000493c3d7221 */ /* 0x000fe20000010000 */
[----:B------:R-:W-:-:S03]  /*1b40*/  FFMA.FTZ R63, R73, R73, R62 ;  /* 0x00000049493f7223 */ /* 0x000fc6000001003e */
[----:B------:R-:W-:Y:S01]  /*1b50*/  FADD.FTZ R60, R61, R74 ;  /* 0x0000004a3d3c7221 */ /* 0x000fe20000010000 */
[----:B------:R-:W-:Y:S01]  /*1b60*/  FFMA.FTZ R61, R74, R74, R63 ;  /* 0x0000004a4a3d7223 */ /* 0x000fe2000001003f */
[----:B------:R-:W-:Y:S01]  /*1b70*/  UIADD3 URZ, UP0, UPT, UR10, 0x9, URZ ;  /* 0x000000090aff7890 */ /* 0x000fe2000ff1e0ff */
[----:B------:R-:W-:Y:S03]  /*1b80*/  BSSY.RECONVERGENT B0, `(.L_x_884) ;  /* 0x0000061000007945 */ /* 0x000fe60003800200 */
[----:B------:R0:W-:Y:S01]  /*1b90*/  STS.64 [R123], R60 ;  /* 0x0000003c7b007388 */ /* 0x0001e20000000a00 */
[----:B------:R-:W-:Y:S01]  /*1ba0*/  UIADD3.X UR8, UPT, UPT, URZ, UR5, URZ, UP0, !UPT ;  /* 0x00000005ff087290 */ /* 0x000fe200087fe4ff */
[----:B------:R-:W-:Y:S01]  /*1bb0*/  BAR.SYNC.DEFER_BLOCKING 0x0 ;  /* 0x0000000000007b1d */ /* 0x000fe20000010000 */
[----:B------:R-:W-:Y:S02]  /*1bc0*/  LOP3.LUT P1, RZ, R124, 0x3f1, RZ, 0xc0, !PT ;  /* 0x000003f17cff7812 */ /* 0x000fe4000782c0ff */
[----:B------:R-:W-:-:S03]  /*1bd0*/  CS2R R68, SRZ ;  /* 0x0000000000447805 */ /* 0x000fc6000001ff00 */
[----:B------:R-:W-:Y:S08]  /*1be0*/  @P2 BRA `(.L_x_885) ;  /* 0x0000000400682947 */ /* 0x000ff00003800000 */
[----:B0-----:R-:W0:Y:S04]  /*1bf0*/  LDS.64 R60, [R118] ;  /* 0x00000000763c7984 */ /* 0x001e280000000a00 */
[----:B------:R-:W1:Y:S04]  /*1c00*/  LDS.64 R62, [R117] ;  /* 0x00000000753e7984 */ /* 0x000e680000000a00 */
[----:B------:R-:W-:Y:S04]  /*1c10*/  LDS.64 R66, [R115] ;  /* 0x0000000073427984 */ /* 0x000fe80000000a00 */
[----:B------:R-:W-:Y:S04]  /*1c20*/  LDS.64 R68, [R114] ;  /* 0x0000000072447984 */ /* 0x000fe80000000a00 */
[----:B------:R-:W-:Y:S01]  /*1c30*/  LDS.64 R70, [R113] ;  /* 0x0000000071467984 */ /* 0x000fe20000000a00 */
[----:B0-----:R-:W-:Y:S01]  /*1c40*/  FADD.FTZ R65, RZ, R60 ;  /* 0x0000003cff417221 */ /* 0x001fe20000010000 */
[----:B------:R-:W-:-:S03]  /*1c50*/  FADD.FTZ R60, RZ, R61 ;  /* 0x0000003dff3c7221 */ /* 0x000fc60000010000 */
[----:B-1----:R-:W-:Y:S01]  /*1c60*/  FADD.FTZ R119, R65, R62 ;  /* 0x0000003e41777221 */ /* 0x002fe20000010000 */
[----:B------:R-:W-:Y:S01]  /*1c70*/  FADD.FTZ R60, R60, R63 ;  /* 0x0000003f3c3c7221 */ /* 0x000fe20000010000 */
[----:B------:R-:W0:Y:S04]  /*1c80*/  LDS.64 R64, [R116] ;  /* 0x0000000074407984 */ /* 0x000e280000000a00 */
[----:B------:R-:W1:Y:S01]  /*1c90*/  LDS.64 R62, [R112] ;  /* 0x00000000703e7984 */ /* 0x000e620000000a00 */
[----:B0-----:R-:W-:Y:S01]  /*1ca0*/  FADD.FTZ R119, R119, R64 ;  /* 0x0000004077777221 */ /* 0x001fe20000010000 */
[----:B------:R-:W-:Y:S02]  /*1cb0*/  FADD.FTZ R60, R60, R65 ;  /* 0x000000413c3c7221 */ /* 0x000fe40000010000 */
[----:B------:R-:W0:Y:S01]  /*1cc0*/  LDS.64 R64, [R111] ;  /* 0x000000006f407984 */ /* 0x000e220000000a00 */
[----:B------:R-:W-:Y:S01]  /*1cd0*/  FADD.FTZ R119, R119, R66 ;  /* 0x0000004277777221 */ /* 0x000fe20000010000 */
[----:B------:R-:W-:-:S02]  /*1ce0*/  FADD.FTZ R60, R60, R67 ;  /* 0x000000433c3c7221 */ /* 0x000fc40000010000 */
[----:B------:R-:W2:Y:S01]  /*1cf0*/  LDS.64 R66, [R110] ;  /* 0x000000006e427984 */ /* 0x000ea20000000a00 */
[----:B------:R-:W-:Y:S01]  /*1d00*/  FADD.FTZ R119, R119, R68 ;  /* 0x0000004477777221 */ /* 0x000fe20000010000 */
[----:B------:R-:W-:Y:S02]  /*1d10*/  FADD.FTZ R68, R60, R69 ;  /* 0x000000453c447221 */ /* 0x000fe40000010000 */
[----:B------:R-:W3:Y:S01]  /*1d20*/  LDS.64 R60, [R109] ;  /* 0x000000006d3c7984 */ /* 0x000ee20000000a00 */
[----:B------:R-:W-:Y:S01]  /*1d30*/  FADD.FTZ R119, R119, R70 ;  /* 0x0000004677777221 */ /* 0x000fe20000010000 */
[----:B------:R-:W-:-:S03]  /*1d40*/  FADD.FTZ R68, R68, R71 ;  /* 0x0000004744447221 */ /* 0x000fc60000010000 */
[----:B-1----:R-:W-:Y:S01]  /*1d50*/  FADD.FTZ R119, R119, R62 ;  /* 0x0000003e77777221 */ /* 0x002fe20000010000 */
[----:B------:R-:W-:Y:S02]  /*1d60*/  FADD.FTZ R68, R68, R63 ;  /* 0x0000003f44447221 */ /* 0x000fe40000010000 */
[----:B------:R-:W-:Y:S01]  /*1d70*/  LDS.64 R62, [R105] ;  /* 0x00000000693e7984 */ /* 0x000fe20000000a00 */
[----:B0-----:R-:W-:Y:S01]  /*1d80*/  FADD.FTZ R119, R119, R64 ;  /* 0x0000004077777221 */ /* 0x001fe20000010000 */
[----:B------:R-:W-:Y:S02]  /*1d90*/  FADD.FTZ R68, R68, R65 ;  /* 0x0000004144447221 */ /* 0x000fe40000010000 */
[----:B------:R-:W0:Y:S01]  /*1da0*/  LDS.64 R64, [R108] ;  /* 0x000000006c407984 */ /* 0x000e220000000a00 */
[----:B--2---:R-:W-:Y:S01]  /*1db0*/  FADD.FTZ R119, R119, R66 ;  /* 0x0000004277777221 */ /* 0x004fe20000010000 */
[----:B------:R-:W-:Y:S02]  /*1dc0*/  FADD.FTZ R70, R68, R67 ;  /* 0x0000004344467221 */ /* 0x000fe40000010000 */
[----:B------:R-:W1:Y:S01]  /*1dd0*/  LDS.64 R66, [R107] ;  /* 0x000000006b427984 */ /* 0x000e620000000a00 */
[----:B---3--:R-:W-:Y:S01]  /*1de0*/  FADD.FTZ R119, R119, R60 ;  /* 0x0000003c77777221 */ /* 0x008fe20000010000 */
[----:B------:R-:W-:-:S02]  /*1df0*/  FADD.FTZ R70, R70, R61 ;  /* 0x0000003d46467221 */ /* 0x000fc40000010000 */
[----:B------:R-:W2:Y:S04]  /*1e00*/  LDS.64 R68, [R106] ;  /* 0x000000006a447984 */ /* 0x000ea80000000a00 */
[----:B------:R-:W-:Y:S01]  /*1e10*/  LDS.64 R60, [R101] ;  /* 0x00000000653c7984 */ /* 0x000fe20000000a00 */
[----:B0-----:R-:W-:Y:S01]  /*1e20*/  FADD.FTZ R119, R119, R64 ;  /* 0x0000004077777221 */ /* 0x001fe20000010000 */
[----:B------:R-:W-:Y:S02]  /*1e30*/  FADD.FTZ R70, R70, R65 ;  /* 0x0000004146467221 */ /* 0x000fe40000010000 */
[----:B------:R-:W0:Y:S01]  /*1e40*/  LDS.64 R64, [R104] ;  /* 0x0000000068407984 */ /* 0x000e220000000a00 */
[----:B-1----:R-:W-:Y:S01]  /*1e50*/  FADD.FTZ R119, R119, R66 ;  /* 0x0000004277777221 */ /* 0x002fe20000010000 */
[----:B------:R-:W-:-:S02]  /*1e60*/  FADD.FTZ R70, R70, R67 ;  /* 0x0000004346467221 */ /* 0x000fc40000010000 */
[----:B------:R-:W1:Y:S01]  /*1e70*/  LDS.64 R66, [R103] ;  /* 0x0000000067427984 */ /* 0x000e620000000a00 */
[----:B--2---:R-:W-:Y:S01]  /*1e80*/  FADD.FTZ R119, R119, R68 ;  /* 0x0000004477777221 */ /* 0x004fe20000010000 */
[----:B------:R-:W-:Y:S02]  /*1e90*/  FADD.FTZ R70, R70, R69 ;  /* 0x0000004546467221 */ /* 0x000fe40000010000 */
[----:B------:R-:W2:Y:S01]  /*1ea0*/  LDS.64 R68, [R102] ;  /* 0x0000000066447984 */ /* 0x000ea20000000a00 */
[----:B------:R-:W-:Y:S01]  /*1eb0*/  FADD.FTZ R119, R119, R62 ;  /* 0x0000003e77777221 */ /* 0x000fe20000010000 */
[----:B------:R-:W-:Y:S02]  /*1ec0*/  FADD.FTZ R70, R70, R63 ;  /* 0x0000003f46467221 */ /* 0x000fe40000010000 */
        /* <DEDUP_REMOVED lines=10> */
[----:B------:R-:W-:Y:S01]  /*1f70*/  FADD.FTZ R119, R119, R60 ;  /* 0x0000003c77777221 */ /* 0x000fe20000010000 */
[----:B------:R-:W-:-:S02]  /*1f80*/  FADD.FTZ R70, R70, R61 ;  /* 0x0000003d46467221 */ /* 0x000fc40000010000 */
[----:B------:R-:W-:Y:S01]  /*1f90*/  LDS.64 R60, [R93] ;  /* 0x000000005d3c7984 */ /* 0x000fe20000000a00 */
[----:B0-----:R-:W-:Y:S01]  /*1fa0*/  FADD.FTZ R119, R119, R64 ;  /* 0x0000004077777221 */ /* 0x001fe20000010000 */
[----:B------:R-:W-:Y:S02]  /*1fb0*/  FADD.FTZ R70, R70, R65 ;  /* 0x0000004146467221 */ /* 0x000fe40000010000 */
[----:B------:R-:W0:Y:S01]  /*1fc0*/  LDS.64 R64, [R96] ;  /* 0x0000000060407984 */ /* 0x000e220000000a00 */
[----:B-1----:R-:W-:Y:S01]  /*1fd0*/  FADD.FTZ R119, R119, R66 ;  /* 0x0000004277777221 */ /* 0x002fe20000010000 */
[----:B------:R-:W-:Y:S02]  /*1fe0*/  FADD.FTZ R70, R70, R67 ;  /* 0x0000004346467221 */ /* 0x000fe40000010000 */
[----:B------:R-:W1:Y:S01]  /*1ff0*/  LDS.64 R66, [R95] ;  /* 0x000000005f427984 */ /* 0x000e620000000a00 */
[----:B--2---:R-:W-:Y:S01]  /*2000*/  FADD.FTZ R119, R119, R68 ;  /* 0x0000004477777221 */ /* 0x004fe20000010000 */
[----:B------:R-:W-:-:S02]  /*2010*/  FADD.FTZ R70, R70, R69 ;  /* 0x0000004546467221 */ /* 0x000fc40000010000 */
[----:B------:R-:W2:Y:S01]  /*2020*/  LDS.64 R68, [R94] ;  /* 0x000000005e447984 */ /* 0x000ea20000000a00 */
[----:B------:R-:W-:Y:S01]  /*2030*/  FADD.FTZ R119, R119, R62 ;  /* 0x0000003e77777221 */ /* 0x000fe20000010000 */
[----:B------:R-:W-:Y:S02]  /*2040*/  FADD.FTZ R70, R70, R63 ;  /* 0x0000003f46467221 */ /* 0x000fe40000010000 */
[----:B------:R-:W3:Y:S01]  /*2050*/  LDS.64 R62, [R92] ;  /* 0x000000005c3e7984 */ /* 0x000ee20000000a00 */
        /* <DEDUP_REMOVED lines=10> */
[----:B------:R-:W-:-:S03]  /*2100*/  FADD.FTZ R70, R70, R61 ;  /* 0x0000003d46467221 */ /* 0x000fc60000010000 */
[----:B---3--:R-:W-:Y:S01]  /*2110*/  FADD.FTZ R119, R119, R62 ;  /* 0x0000003e77777221 */ /* 0x008fe20000010000 */
[----:B------:R-:W-:-:S03]  /*2120*/  FADD.FTZ R70, R70, R63 ;  /* 0x0000003f46467221 */ /* 0x000fc60000010000 */
[----:B0-----:R-:W-:Y:S01]  /*2130*/  FADD.FTZ R119, R119, R64 ;  /* 0x0000004077777221 */ /* 0x001fe20000010000 */
[----:B------:R-:W-:-:S03]  /*2140*/  FADD.FTZ R70, R70, R65 ;  /* 0x0000004146467221 */ /* 0x000fc60000010000 */
[----:B-1----:R-:W-:Y:S01]  /*2150*/  FADD.FTZ R119, R119, R66 ;  /* 0x0000004277777221 */ /* 0x002fe20000010000 */
[----:B------:R-:W-:-:S03]  /*2160*/  FADD.FTZ R70, R70, R67 ;  /* 0x0000004346467221 */ /* 0x000fc60000010000 */
[----:B--2---:R-:W-:Y:S01]  /*2170*/  FADD.FTZ R68, R119, R68 ;  /* 0x0000004477447221 */ /* 0x004fe20000010000 */
[----:B------:R-:W-:-:S07]  /*2180*/  FADD.FTZ R69, R70, R69 ;  /* 0x0000004546457221 */ /* 0x000fce0000010000 */
.L_x_885:
[----:B------:R-:W-:Y:S05]  /*2190*/  BSYNC.RECONVERGENT B0 ;  /* 0x0000000000007941 */ /* 0x000fea0003800200 */
.L_x_884:
[----:B------:R-:W1:Y:S01]  /*21a0*/  SHFL.BFLY PT, R63, R68, 0x1, 0x1f ;  /* 0x0c201f00443f7f89 */ /* 0x000e6200000e0000 */
[----:B0-----:R-:W0:Y:S01]  /*21b0*/  @!P1 LDC.64 R60, c[0x0][0x3b8] ;  /* 0x0000ee00ff3c9b82 */ /* 0x001e220000000a00 */
[----:B------:R-:W-:Y:S01]  /*21c0*/  VOTEU.ALL UP0, P1 ;  /* 0x0000000000ff7886 */ /* 0x000fe20000800000 */
[C---:B------:R-:W-:Y:S01]  /*21d0*/  ISETP.NE.AND P3, PT, R124.reuse, RZ, PT ;  /* 0x000000ff7c00720c */ /* 0x040fe20003f65270 */
[----:B------:R-:W2:Y:S01]  /*21e0*/  SHFL.BFLY PT, R64, R69, 0x1, 0x1f ;  /* 0x0c201f0045407f89 */ /* 0x000ea200000e0000 */
[----:B------:R-:W-:Y:S02]  /*21f0*/  ISETP.GT.U32.AND P2, PT, R124, 0x3f, PT ;  /* 0x0000003f7c00780c */ /* 0x000fe40003f44070 */
[----:B------:R-:W-:-:S06]  /*2200*/  @!UP0 UIMAD UR11, UR15, UR4, UR14 ;  /* 0x000000040f0b82a4 */ /* 0x000fcc000f8e020e */
[----:B------:R-:W-:-:S04]  /*2210*/  MOV R65, UR11 ;  /* 0x0000000b00417c02 */ /* 0x000fc80008000f00 */
[----:B------:R-:W-:Y:S01]  /*2220*/  @!P1 LEA R65, R65, R122, 0x7 ;  /* 0x0000007a41419211 */ /* 0x000fe200078e38ff */
[----:B-1----:R-:W-:-:S04]  /*2230*/  FADD.FTZ R62, R63, R68 ;  /* 0x000000443f3e7221 */ /* 0x002fc80000010000 */
[----:B0-----:R-:W-:-:S04]  /*2240*/  @!P1 IMAD.WIDE.U32 R60, R65, 0x4, R60 ;  /* 0x00000004413c9825 */ /* 0x001fc800078e003c */
[----:B--2---:R-:W-:Y:S01]  /*2250*/  FADD.FTZ R63, R64, R69 ;  /* 0x00000045403f7221 */ /* 0x004fe20000010000 */
[----:B------:R-:W-:-:S04]  /*2260*/  CS2R R64, SRZ ;  /* 0x0000000000407805 */ /* 0x000fc8000001ff00 */
[----:B------:R0:W-:Y:S01]  /*2270*/  @!P1 STG.E.64 desc[UR12][R60.64], R62 ;  /* 0x0000003e3c009986 */ /* 0x0001e2000c101b0c */
[----:B------:R-:W-:Y:S06]  /*2280*/  BAR.SYNC.DEFER_BLOCKING 0x0 ;  /* 0x0000000000007b1d */ /* 0x000fec0000010000 */
[----:B------:R-:W-:Y:S05]  /*2290*/  @P3 BRA `(.L_x_886) ;  /* 0x0000000000483947 */ /* 0x000fea0003800000 */
[----:B------:R-:W1:Y:S01]  /*22a0*/  S2UR UR11, SR_CTAID.X ;  /* 0x00000000000b79c3 */ /* 0x000e620000002500 */
[----:B0-----:R-:W-:Y:S02]  /*22b0*/  MOV R63, 0x7ffffff9 ;  /* 0x7ffffff9003f7802 */ /* 0x001fe40000000f00 */
[----:B------:R-:W-:Y:S02]  /*22c0*/  MOV R60, UR6 ;  /* 0x00000006003c7c02 */ /* 0x000fe40008000f00 */
[----:B------:R-:W-:Y:S02]  /*22d0*/  MOV R61, UR7 ;  /* 0x00000007003d7c02 */ /* 0x000fe40008000f00 */
[----:B-1----:R-:W-:-:S04]  /*22e0*/  ISETP.NE.AND P1, PT, RZ, UR11, PT ;  /* 0x0000000bff007c0c */ /* 0x002fc8000bf25270 */
[----:B------:R-:W-:Y:S01]  /*22f0*/  SEL R63, R63, 0x1, !P1 ;  /* 0x000000013f3f7807 */ /* 0x000fe20004800000 */
[----:B------:R-:W-:Y:S06]  /*2300*/  MEMBAR.ALL.GPU ;  /* 0x0000000000007992 */ /* 0x000fec000000a000 */
[----:B------:R-:W-:-:S00]  /*2310*/  ERRBAR ;  /* 0x00000000000079ab */ /* 0x000fc00000000000 */
[----:B------:R-:W-:Y:S06]  /*2320*/  CGAERRBAR ;  /* 0x00000000000075ab */ /* 0x000fec0000000000 */
[----:B------:R0:W5:Y:S02]  /*2330*/  ATOM.E.ADD.STRONG.GPU PT, R63, desc[UR12][R60.64], R63 ;  /* 0x8000003f3c3f798a */ /* 0x00016400081ef10c */
.L_x_887:
        /* <DEDUP_REMOVED lines=8> */
.L_x_886:
[----:B------:R-:W-:Y:S05]  /*23c0*/  WARPSYNC.ALL ;  /* 0x0000000000007948 */ /* 0x000fea0003800000 */
[----:B------:R-:W-:Y:S06]  /*23d0*/  BAR.SYNC.DEFER_BLOCKING 0x0 ;  /* 0x0000000000007b1d */ /* 0x000fec0000010000 */
[----:B------:R-:W-:Y:S04]  /*23e0*/  BSSY.RECONVERGENT B0, `(.L_x_888) ;  /* 0x000000c000007945 */ /* 0x000fe80003800200 */
[----:B------:R-:W-:Y:S05]  /*23f0*/  @P2 BRA `(.L_x_889) ;  /* 0x0000000000282947 */ /* 0x000fea0003800000 */
[----:B0-----:R-:W0:Y:S01]  /*2400*/  LDC.64 R60, c[0x0][0x3b8] ;  /* 0x0000ee00ff3c7b82 */ /* 0x001e220000000a00 */
[----:B------:R-:W-:Y:S01]  /*2410*/  UIMAD UR11, UR15, UR4, UR14 ;  /* 0x000000040f0b72a4 */ /* 0x000fe2000f8e020e */
[----:B------:R-:W-:-:S04]  /*2420*/  SHF.L.U32 R62, R124, 0x1, RZ ;  /* 0x000000017c3e7819 */ /* 0x000fc800000006ff */
[----:B------:R-:W-:Y:S02]  /*2430*/  LOP3.LUT R62, R62, 0x7e, RZ, 0xc0, !PT ;  /* 0x0000007e3e3e7812 */ /* 0x000fe400078ec0ff */
[----:B------:R-:W-:-:S04]  /*2440*/  MOV R63, UR11 ;  /* 0x0000000b003f7c02 */ /* 0x000fc80008000f00 */
[----:B------:R-:W-:-:S05]  /*2450*/  LEA R63, R63, R62, 0x7 ;  /* 0x0000003e3f3f7211 */ /* 0x000fca00078e38ff */
[----:B0-----:R-:W-:-:S06]  /*2460*/  IMAD.WIDE.U32 R60, R63, 0x4, R60 ;  /* 0x000000043f3c7825 */ /* 0x001fcc00078e003c */
[----:B------:R-:W2:Y:S02]  /*2470*/  LDG.E.64 R60, desc[UR12][R60.64] ;  /* 0x0000000c3c3c7981 */ /* 0x000ea4000c1e1b00 */
[----:B--2---:R-:W-:Y:S01]  /*2480*/  FADD.FTZ R65, RZ, R60 ;  /* 0x0000003cff417221 */ /* 0x004fe20000010000 */
[----:B------:R-:W-:-:S07]  /*2490*/  FADD.FTZ R64, RZ, R61 ;  /* 0x0000003dff407221 */ /* 0x000fce0000010000 */
.L_x_889:
[----:B------:R-:W-:Y:S05]  /*24a0*/  BSYNC.RECONVERGENT B0 ;  /* 0x0000000000007941 */ /* 0x000fea0003800200 */
.L_x_888:
[----:B0-----:R-:W0:Y:S01]  /*24b0*/  SHFL.BFLY PT, R60, R65, 0x4, 0x1f ;  /* 0x0c801f00413c7f89 */ /* 0x001e2200000e0000 */
[----:B------:R-:W-:Y:S01]  /*24c0*/  LOP3.LUT P1, RZ, R124, 0x3c7, RZ, 0xc0, !PT ;  /* 0x000003c77cff7812 */ /* 0x000fe2000782c0ff */
[----:B------:R-:W-:Y:S02]  /*24d0*/  BSSY.RECONVERGENT B0, `(.L_x_890) ;  /* 0x0000024000007945 */ /* 0x000fe40003800200 */
[----:B------:R-:W1:Y:S01]  /*24e0*/  SHFL.BFLY PT, R63, R64, 0x4, 0x1f ;  /* 0x0c801f00403f7f89 */ /* 0x000e6200000e0000 */
[--C-:B0-----:R-:W-:Y:S01]  /*24f0*/  FADD.FTZ R61, R60, R65.reuse ;  /* 0x000000413c3d7221 */ /* 0x101fe20000010000 */
[----:B-----5:R-:W-:Y:S01]  /*2500*/  PRMT R65, R57, 0x7632, R65 ;  /* 0x0000763239417816 */ /* 0x020fe20000000041 */
[----:B-1----:R-:W-:-:S03]  /*2510*/  FADD.FTZ R63, R63, R64 ;  /* 0x000000403f3f7221 */ /* 0x002fc60000010000 */
[----:B------:R-:W0:Y:S04]  /*2520*/  SHFL.BFLY PT, R60, R61, 0x2, 0x1f ;  /* 0x0c401f003d3c7f89 */ /* 0x000e2800000e0000 */
[----:B------:R-:W1:Y:S01]  /*2530*/  SHFL.BFLY PT, R66, R63, 0x2, 0x1f ;  /* 0x0c401f003f427f89 */ /* 0x000e6200000e0000 */
[----:B0-----:R-:W-:Y:S01]  /*2540*/  FADD.FTZ R62, R61, R60 ;  /* 0x0000003c3d3e7221 */ /* 0x001fe20000010000 */
[----:B-1----:R-:W-:-:S04]  /*2550*/  FADD.FTZ R66, R63, R66 ;  /* 0x000000423f427221 */ /* 0x002fc80000010000 */
[----:B------:R-:W0:Y:S04]  /*2560*/  SHFL.BFLY PT, R67, R62, 0x1, 0x1f ;  /* 0x0c201f003e437f89 */ /* 0x000e2800000e0000 */
[----:B------:R-:W1:Y:S01]  /*2570*/  SHFL.BFLY PT, R69, R66, 0x1, 0x1f ;  /* 0x0c201f0042457f89 */ /* 0x000e6200000e0000 */
[----:B0-----:R-:W-:-:S04]  /*2580*/  FADD.FTZ R60, R62, R67 ;  /* 0x000000433e3c7221 */ /* 0x001fc80000010000 */
[----:B------:R-:W-:Y:S01]  /*2590*/  @!P1 FMUL.FTZ R60, R60, 3.2552085031056776643e-05 ;  /* 0x380888893c3c9820 */ /* 0x000fe20000410000 */
[----:B-1----:R-:W-:-:S03]  /*25a0*/  FADD.FTZ R64, R66, R69 ;  /* 0x0000004542407221 */ /* 0x002fc60000010000 */
[----:B------:R-:W-:-:S04]  /*25b0*/  @!P1 FMUL.FTZ R61, R60, R60 ;  /* 0x0000003c3c3d9220 */ /* 0x000fc80000410000 */
[----:B------:R-:W-:Y:S01]  /*25c0*/  @!P1 FFMA.FTZ R61, R64, 3.2552085031056776643e-05, -R61 ;  /* 0x38088889403d9823 */ /* 0x000fe2000001083d */
[----:B------:R-:W-:-:S04]  /*25d0*/  PRMT R64, R56, 0x7632, R64 ;  /* 0x0000763238407816 */ /* 0x000fc80000000040 */
[----:B------:R-:W-:-:S05]  /*25e0*/  @!P1 FMNMX.FTZ R61, RZ, R61, !PT ;  /* 0x0000003dff3d9209 */ /* 0x000fca0007810000 */
[----:B------:R0:W-:Y:S01]  /*25f0*/  @!P1 STS.64 [R124+UR9], R60 ;  /* 0x0000003c7c009988 */ /* 0x0001e20008000a09 */
[----:B------:R-:W-:Y:S06]  /*2600*/  BAR.SYNC.DEFER_BLOCKING 0x0 ;  /* 0x0000000000007b1d */ /* 0x000fec0000010000 */
[----:B------:R-:W-:Y:S05]  /*2610*/  @P0 BRA `(.L_x_891) ;  /* 0x00000000003c0947 */ /* 0x000fea0003800000 */
[----:B0-----:R-:W-:Y:S01]  /*2620*/  IMAD R60, R124, 0x7, R125 ;  /* 0x000000077c3c7824 */ /* 0x001fe200078e027d */
[----:B------:R-:W-:Y:S01]  /*2630*/  USHF.L.U32 UR11, UR14, 0x3, URZ ;  /* 0x000000030e0b7899 */ /* 0x000fe200080006ff */
[----:B------:R-:W-:Y:S01]  /*2640*/  MOV R63, UR10 ;  /* 0x0000000a003f7c02 */ /* 0x000fe20008000f00 */
[----:B------:R-:W0:Y:S01]  /*2650*/  LDCU.64 UR16, c[0x0][0x3b0] ;  /* 0x00007600ff1077ac */ /* 0x000e220008000a00 */
[----:B------:R-:W-:Y:S02]  /*2660*/  MOV R66, UR10 ;  /* 0x0000000a00427c02 */ /* 0x000fe40008000f00 */
[----:B------:R-:W1:Y:S01]  /*2670*/  LDS.64 R60, [R60] ;  /* 0x000000003c3c7984 */ /* 0x000e620000000a00 */
[----:B------:R-:W-:Y:S01]  /*2680*/  ULOP3.LUT UR11, UR11, 0x8, URZ, 0xc0, !UPT ;  /* 0x000000080b0b7892 */ /* 0x000fe2000f8ec0ff */
[----:B------:R-:W-:-:S05]  /*2690*/  MOV R67, UR5 ;  /* 0x0000000500437c02 */ /* 0x000fca0008000f00 */
[----:B------:R-:W-:-:S04]  /*26a0*/  IADD3 R62, PT, PT, R124, UR11, RZ ;  /* 0x0000000b7c3e7c10 */ /* 0x000fc8000fffe0ff */
[----:B------:R-:W-:-:S04]  /*26b0*/  SHF.L.U32 R62, R62, 0x1, RZ ;  /* 0x000000013e3e7819 */ /* 0x000fc800000006ff */
[----:B------:R-:W-:-:S04]  /*26c0*/  LEA R63, P1, R63, R62, 0x5 ;  /* 0x0000003e3f3f7211 */ /* 0x000fc800078228ff */
[----:B------:R-:W-:Y:S02]  /*26d0*/  LEA.HI.X R66, R66, RZ, R67, 0x5, P1 ;  /* 0x000000ff42427211 */ /* 0x000fe400008f2c43 */
[----:B0-----:R-:W-:-:S04]  /*26e0*/  LEA R62, P1, R63, UR16, 0x2 ;  /* 0x000000103f3e7c11 */ /* 0x001fc8000f8210ff */
[----:B------:R-:W-:-:S05]  /*26f0*/  LEA.HI.X R63, R63, UR17, R66, 0x2, P1 ;  /* 0x000000113f3f7c11 */ /* 0x000fca00088f1442 */
[----:B-1----:R1:W-:Y:S04]  /*2700*/  STG.E.64 desc[UR12][R62.64], R60 ;  /* 0x0000003c3e007986 */ /* 0x0023e8000c101b0c */
.L_x_891:
[----:B------:R-:W-:Y:S05]  /*2710*/  BSYNC.RECONVERGENT B0 ;  /* 0x0000000000007941 */ /* 0x000fea0003800200 */
.L_x_890:
[----:B01----:R-:W0:Y:S01]  /*2720*/  LDS.64 R60, [R120] ;  /* 0x00000000783c7984 */ /* 0x003e220000000a00 */
[----:B------:R-:W0:Y:S01]  /*2730*/  LDCU UR5, c[0x0][0x3a0] ;  /* 0x00007400ff0577ac */ /* 0x000e220008000800 */
[----:B------:R-:W-:Y:S01]  /*2740*/  SHF.L.U32 R64, R64, 0x10, RZ ;  /* 0x0000001040407819 */ /* 0x000fe200000006ff */
[----:B------:R-:W1:Y:S01]  /*2750*/  LDCU.64 UR16, c[0x0][0x380] ;  /* 0x00007000ff1077ac */ /* 0x000e620008000a00 */
[----:B------:R-:W-:Y:S02]  /*2760*/  UIADD3 UR10, UPT, UPT, UR10, 0x9, URZ ;  /* 0x000000090a0a7890 */ /* 0x000fe4000fffe0ff */
[----:B------:R-:W-:Y:S01]  /*2770*/  ULOP3.LUT UR4, UR4, 0x1, URZ, 0x3c, !UPT ;  /* 0x0000000104047892 */ /* 0x000fe2000f8e3cff */
[----:B0-----:R-:W-:Y:S01]  /*2780*/  FADD.FTZ R63, R61, UR5 ;  /* 0x000000053d3f7e21 */ /* 0x001fe20008010000 */
[----:B------:R-:W-:Y:S01]  /*2790*/  SHF.L.U32 R61, R56, 0x10, RZ ;  /* 0x00000010383d7819 */ /* 0x000fe200000006ff */
[--C-:B------:R-:W-:Y:S01]  /*27a0*/  FADD.FTZ R62, R15, -R60.reuse ;  /* 0x8000003c0f3e7221 */ /* 0x100fe20000010000 */
[--C-:B------:R-:W-:Y:S01]  /*27b0*/  FADD.FTZ R0, R0, -R60.reuse ;  /* 0x8000003c00007221 */ /* 0x100fe20000010000 */
[----:B------:R0:W2:Y:S01]  /*27c0*/  MUFU.RSQ R56, R63 ;  /* 0x0000003f00387308 */ /* 0x0000a20000001400 */
        /* <DEDUP_REMOVED lines=13> */
[--C-:B0-----:R-:W-:Y:S01]  /*28a0*/  FADD.FTZ R63, R55, -R60.reuse ;  /* 0x8000003c373f7221 */ /* 0x101fe20000010000 */
[--C-:B------:R-:W-:Y:S01]  /*28b0*/  FADD.FTZ R24, R24, -R60.reuse ;  /* 0x8000003c18187221 */ /* 0x100fe20000010000 */
[--C-:B------:R-:W-:Y:S01]  /*28c0*/  FADD.FTZ R20, R20, -R60.reuse ;  /* 0x8000003c14147221 */ /* 0x100fe20000010000 */
[C---:B--2---:R-:W-:Y:S01]  /*28d0*/  FMUL.FTZ R35, R56.reuse, R62 ;  /* 0x0000003e38237220 */ /* 0x044fe20000410000 */
[C---:B------:R-:W-:Y:S01]  /*28e0*/  FMUL.FTZ R55, R56.reuse, R0 ;  /* 0x0000000038377220 */ /* 0x040fe20000410000 */
[C---:B------:R-:W-:Y:S01]  /*28f0*/  FMUL.FTZ R47, R56.reuse, R3 ;  /* 0x00000003382f7220 */ /* 0x040fe20000410000 */
[C---:B------:R-:W-:Y:S01]  /*2900*/  FMUL.FTZ R43, R56.reuse, R7 ;  /* 0x00000007382b7220 */ /* 0x040fe20000410000 */
[C---:B------:R-:W-:Y:S01]  /*2910*/  FMUL.FTZ R39, R56.reuse, R11 ;  /* 0x0000000b38277220 */ /* 0x040fe20000410000 */
[----:B------:R-:W-:Y:S01]  /*2920*/  FMUL.FTZ R27, R56, R23 ;  /* 0x00000017381b7220 */ /* 0x000fe20000410000 */
        /* <DEDUP_REMOVED lines=27> */
[----:B------:R-:W-:Y:S01]  /*2ae0*/  FADD.FTZ R63, R29, -R60 ;  /* 0x8000003c1d3f7221 */ /* 0x000fe20000010000 */
[----:B------:R-:W-:Y:S01]  /*2af0*/  PRMT R62, R58, 0x7632, R62 ;  /* 0x000076323a3e7816 */ /* 0x000fe2000000003e */
        /* <DEDUP_REMOVED lines=14> */
[----:B------:R-:W-:Y:S01]  /*2be0*/  FMUL.FTZ R68, R56, R24 ;  /* 0x0000001838447220 */ /* 0x000fe20000410000 */
        /* <DEDUP_REMOVED lines=38> */
[----:B------:R-:W-:Y:S01]  /*2e50*/  FMUL.FTZ R32, R56, R32 ;  /* 0x0000002038207220 */ /* 0x000fe20000410000 */
[--C-:B------:R-:W-:Y:S01]  /*2e60*/  FFMA.FTZ R28, R46, R68, R64.reuse ;  /* 0x000000442e1c7223 */ /* 0x100fe20000010040 */
        /* <DEDUP_REMOVED lines=8> */
[----:B------:R-:W-:Y:S01]  /*2ef0*/  PRMT R68, R59, 0x7632, R68 ;  /* 0x000076323b447816 */ /* 0x000fe20000000044 */
[C---:B------:R-:W-:Y:S01]  /*2f00*/  FMUL.FTZ R72, R56.reuse, R72 ;  /* 0x0000004838487220 */ /* 0x040fe20000410000 */
[----:B------:R-:W-:Y:S01]  /*2f10*/  SHF.L.U32 R67, R57, 0x10, RZ ;  /* 0x0000001039437819 */ /* 0x000fe200000006ff */
[----:B------:R-:W-:Y:S01]  /*2f20*/  FMUL.FTZ R9, R56, R9 ;  /* 0x0000000938097220 */ /* 0x000fe20000410000 */
[----:B------:R-:W-:Y:S01]  /*2f30*/  SHF.L.U32 R59, R59, 0x10, RZ ;  /* 0x000000103b3b7819 */ /* 0x000fe200000006ff */
[C-C-:B------:R-:W-:Y:S01]  /*2f40*/  FFMA.FTZ R12, R46.reuse, R2, R64.reuse ;  /* 0x000000022e0c7223 */ /* 0x140fe20000010040 */
[C-C-:B------:R-:W-:Y:S01]  /*2f50*/  FFMA.FTZ R16, R46.reuse, R45, R64.reuse ;  /* 0x0000002d2e107223 */ /* 0x140fe20000010040 */
[--C-:B------:R-:W-:Y:S01]  /*2f60*/  FFMA.FTZ R38, R46, R32, R64.reuse ;  /* 0x000000202e267223 */ /* 0x100fe20000010040 */
        /* <DEDUP_REMOVED lines=12> */
[----:B------:R-:W-:Y:S01]  /*3030*/  FMUL.FTZ R9, R61, -1.4426950216293334961 ;  /* 0xbfb8aa3b3d097820 */ /* 0x000fe20000410000 */
[C---:B------:R-:W-:Y:S01]  /*3040*/  FMUL.FTZ R5, R56.reuse, R5 ;  /* 0x0000000538057220 */ /* 0x040fe20000410000 */
[C---:B------:R-:W-:Y:S01]  /*3050*/  FMUL.FTZ R4, R56.reuse, R63 ;  /* 0x0000003f38047220 */ /* 0x040fe20000410000 */
[C---:B------:R-:W-:Y:S01]  /*3060*/  FMUL.FTZ R33, R56.reuse, R33 ;  /* 0x0000002138217220 */ /* 0x040fe20000410000 */
[C---:B------:R-:W-:Y:S01]  /*3070*/  FMUL.FTZ R79, R56.reuse, R79 ;  /* 0x0000004f384f7220 */ /* 0x040fe20000410000 */
[C---:B------:R-:W-:Y:S01]  /*3080*/  FMUL.FTZ R57, R56.reuse, R75 ;  /* 0x0000004b38397220 */ /* 0x040fe20000410000 */
[----:B------:R-:W0:Y:S01]  /*3090*/  MUFU.EX2 R9, R9 ;  /* 0x0000000900097308 */ /* 0x000e220000000800 */
        /* <DEDUP_REMOVED lines=25> */
[----:B------:R-:W-:Y:S01]  /*3230*/  SHF.L.U32 R67, R65, 0x10, RZ ;  /* 0x0000001041437819 */ /* 0x000fe200000006ff */
[----:B------:R-:W-:Y:S01]  /*3240*/  FMUL.FTZ R74, R56, R74 ;  /* 0x0000004a384a7220 */ /* 0x000fe20000410000 */
[----:B------:R-:W-:Y:S01]  /*3250*/  SHF.L.U32 R59, R68, 0x10, RZ ;  /* 0x00000010443b7819 */ /* 0x000fe200000006ff */
[----:B------:R-:W-:Y:S01]  /*3260*/  FMUL.FTZ R68, R64, -1.4426950216293334961 ;  /* 0xbfb8aa3b40447820 */ /* 0x000fe20000410000 */
[C---:B------:R-:W-:Y:S01]  /*3270*/  FMUL.FTZ R77, R56.reuse, R10 ;  /* 0x0000000a384d7220 */ /* 0x040fe20000410000 */
[C---:B------:R-:W-:Y:S01]  /*3280*/  FMUL.FTZ R69, R56.reuse, R6 ;  /* 0x0000000638457220 */ /* 0x040fe20000410000 */
[----:B------:R-:W-:Y:S01]  /*3290*/  FMUL.FTZ R10, R5, -1.4426950216293334961 ;  /* 0xbfb8aa3b050a7820 */ /* 0x000fe20000410000 */
[--C-:B------:R-:W-:Y:S01]  /*32a0*/  FFMA.FTZ R65, R59, R74, R67.reuse ;  /* 0x0000004a3b417223 */ /* 0x100fe20000010043 */
[----:B------:R2:W3:Y:S01]  /*32b0*/  MUFU.EX2 R6, R68 ;  /* 0x0000004400067308 */ /* 0x0004e20000000800 */
[C---:B------:R-:W-:Y:S01]  /*32c0*/  FMUL.FTZ R66, R56.reuse, R34 ;  /* 0x0000002238427220 */ /* 0x040fe20000410000 */
[C---:B------:R-:W-:Y:S01]  /*32d0*/  FMUL.FTZ R8, R56.reuse, R8 ;  /* 0x0000000838087220 */ /* 0x040fe20000410000 */
[----:B------:R-:W-:Y:S01]  /*32e0*/  FMUL.FTZ R34, R65, -1.4426950216293334961 ;  /* 0xbfb8aa3b41227820 */ /* 0x000fe20000410000 */
[----:B------:R-:W-:Y:S01]  /*32f0*/  FMUL.FTZ R75, R55, -1.4426950216293334961 ;  /* 0xbfb8aa3b374b7820 */ /* 0x000fe20000410000 */
[C---:B------:R-:W-:Y:S01]  /*3300*/  FMUL.FTZ R70, R56.reuse, R36 ;  /* 0x0000002438467220 */ /* 0x040fe20000410000 */
[----:B0-----:R-:W-:Y:S01]  /*3310*/  FADD.FTZ R9, R9, 1 ;  /* 0x3f80000009097421 */ /* 0x001fe20000010000 */
[C---:B------:R-:W-:Y:S01]  /*3320*/  FMUL.FTZ R78, R56.reuse, R78 ;  /* 0x0000004e384e7220 */ /* 0x040fe20000410000 */
[C---:B------:R-:W-:Y:S01]  /*3330*/  FMUL.FTZ R58, R56.reuse, R58 ;  /* 0x0000003a383a7220 */ /* 0x040fe20000410000 */
[C---:B------:R-:W-:Y:S01]  /*3340*/  FMUL.FTZ R14, R56.reuse, R14 ;  /* 0x0000000e380e7220 */ /* 0x040fe20000410000 */
[C---:B------:R-:W-:Y:S01]  /*3350*/  FMUL.FTZ R18, R56.reuse, R18 ;  /* 0x0000001238127220 */ /* 0x040fe20000410000 */
[C---:B------:R-:W-:Y:S01]  /*3360*/  FMUL.FTZ R22, R56.reuse, R22 ;  /* 0x0000001638167220 */ /* 0x040fe20000410000 */
[C---:B------:R-:W-:Y:S01]  /*3370*/  FMUL.FTZ R26, R56.reuse, R26 ;  /* 0x0000001a381a7220 */ /* 0x040fe20000410000 */
[C---:B--2---:R-:W-:Y:S01]  /*3380*/  FMUL.FTZ R68, R56.reuse, R37 ;  /* 0x0000002538447220 */ /* 0x044fe20000410000 */
[C---:B------:R-:W-:Y:S01]  /*3390*/  FMUL.FTZ R40, R56.reuse, R40 ;  /* 0x0000002838287220 */ /* 0x040fe20000410000 */
[C---:B------:R-:W-:Y:S01]  /*33a0*/  FMUL.FTZ R36, R56.reuse, R50 ;  /* 0x0000003238247220 */ /* 0x040fe20000410000 */
[----:B------:R-:W-:Y:S01]  /*33b0*/  FMUL.FTZ R71, R56, R44 ;  /* 0x0000002c38477220 */ /* 0x000fe20000410000 */
[----:B------:R-:W-:Y:S01]  /*33c0*/  MUFU.EX2 R10, R10 ;  /* 0x0000000a000a7308 */ /* 0x000fe20000000800 */
[----:B---3--:R-:W-:Y:S01]  /*33d0*/  FADD.FTZ R6, R6, 1 ;  /* 0x3f80000006067421 */ /* 0x008fe20000010000 */
[--C-:B------:R-:W-:Y:S01]  /*33e0*/  FFMA.FTZ R37, R78, R59, R67.reuse ;  /* 0x0000003b4e257223 */ /* 0x100fe20000010043 */
[----:B------:R-:W-:Y:S01]  /*33f0*/  FMUL.FTZ R73, R60, -1.4426950216293334961 ;  /* 0xbfb8aa3b3c497820 */ /* 0x000fe20000410000 */
[C-C-:B------:R-:W-:Y:S01]  /*3400*/  FFMA.FTZ R44, R59.reuse, R66, R67.reuse ;  /* 0x000000423b2c7223 */ /* 0x140fe20000010043 */
[--C-:B------:R-:W-:Y:S01]  /*3410*/  FFMA.FTZ R58, R59, R58, R67.reuse ;  /* 0x0000003a3b3a7223 */ /* 0x100fe20000010043 */
[----:B------:R-:W-:Y:S01]  /*3420*/  FMUL.FTZ R79, R37, -1.4426950216293334961 ;  /* 0xbfb8aa3b254f7820 */ /* 0x000fe20000410000 */
[C-C-:B------:R-:W-:Y:S01]  /*3430*/  FFMA.FTZ R66, R59.reuse, R40, R67.reuse ;  /* 0x000000283b427223 */ /* 0x140fe20000010043 */
[----:B------:R0:W2:Y:S01]  /*3440*/  MUFU.EX2 R56, R34 ;  /* 0x0000002200387308 */ /* 0x0000a20000000800 */
[C-C-:B------:R-:W-:Y:S01]  /*3450*/  FFMA.FTZ R69, R59.reuse, R69, R67.reuse ;  /* 0x000000453b457223 */ /* 0x140fe20000010043 */
[C-C-:B------:R-:W-:Y:S01]  /*3460*/  FFMA.FTZ R77, R59.reuse, R77, R67.reuse ;  /* 0x0000004d3b4d7223 */ /* 0x140fe20000010043 */
[C-C-:B------:R-:W-:Y:S01]  /*3470*/  FFMA.FTZ R14, R59.reuse, R14, R67.reuse ;  /* 0x0000000e3b0e7223 */ /* 0x140fe20000010043 */
[C-C-:B------:R-:W-:Y:S01]  /*3480*/  FFMA.FTZ R18, R59.reuse, R18, R67.reuse ;  /* 0x000000123b127223 */ /* 0x140fe20000010043 */
[C-C-:B------:R-:W-:Y:S01]  /*3490*/  FFMA.FTZ R22, R59.reuse, R22, R67.reuse ;  /* 0x000000163b167223 */ /* 0x140fe20000010043 */
[C-C-:B------:R-:W-:Y:S01]  /*34a0*/  FFMA.FTZ R26, R59.reuse, R26, R67.reuse ;  /* 0x0000001a3b1a7223 */ /* 0x140fe20000010043 */
[C-C-:B------:R-:W-:Y:S01]  /*34b0*/  FFMA.FTZ R70, R59.reuse, R70, R67.reuse ;  /* 0x000000463b467223 */ /* 0x140fe20000010043 */
[----:B------:R-:W-:Y:S01]  /*34c0*/  MUFU.EX2 R75, R75 ;  /* 0x0000004b004b7308 */ /* 0x000fe20000000800 */
[C-C-:B0-----:R-:W-:Y:S01]  /*34d0*/  FFMA.FTZ R34, R59.reuse, R8, R67.reuse ;  /* 0x000000083b227223 */ /* 0x141fe20000010043 */
[C-C-:B------:R-:W-:Y:S01]  /*34e0*/  FFMA.FTZ R50, R59.reuse, R68, R67.reuse ;  /* 0x000000443b327223 */ /* 0x140fe20000010043 */
[C-C-:B------:R-:W-:Y:S01]  /*34f0*/  FFMA.FTZ R36, R59.reuse, R36, R67.reuse ;  /* 0x000000243b247223 */ /* 0x140fe20000010043 */
[----:B------:R-:W-:Y:S01]  /*3500*/  FFMA.FTZ R40, R59, R71, R67 ;  /* 0x000000473b287223 */ /* 0x000fe20000010043 */
[----:B------:R-:W-:Y:S01]  /*3510*/  FMUL.FTZ R67, R57, -1.4426950216293334961 ;  /* 0xbfb8aa3b39437820 */ /* 0x000fe20000410000 */
[----:B------:R-:W-:Y:S01]  /*3520*/  FMUL.FTZ R68, R58, -1.4426950216293334961 ;  /* 0xbfb8aa3b3a447820 */ /* 0x000fe20000410000 */
[----:B------:R-:W-:Y:S01]  /*3530*/  FMUL.FTZ R59, R62, -1.4426950216293334961 ;  /* 0xbfb8aa3b3e3b7820 */ /* 0x000fe20000410000 */
[----:B------:R-:W0:Y:S01]  /*3540*/  MUFU.RCP R8, R9 ;  /* 0x0000000900087308 */ /* 0x000e220000001000 */
[----:B--2---:R-:W-:Y:S01]  /*3550*/  FADD.FTZ R56, R56, 1 ;  /* 0x3f80000038387421 */ /* 0x004fe20000010000 */
[----:B------:R-:W-:Y:S01]  /*3560*/  FMUL.FTZ R74, R47, -1.4426950216293334961 ;  /* 0xbfb8aa3b2f4a7820 */ /* 0x000fe20000410000 */
[----:B------:R-:W-:Y:S01]  /*3570*/  FMUL.FTZ R78, R41, -1.4426950216293334961 ;  /* 0xbfb8aa3b294e7820 */ /* 0x000fe20000410000 */
[----:B------:R-:W-:Y:S01]  /*3580*/  FMUL.FTZ R80, R69, -1.4426950216293334961 ;  /* 0xbfb8aa3b45507820 */ /* 0x000fe20000410000 */
[----:B------:R-:W-:Y:S01]  /*3590*/  FMUL.FTZ R71, R54, -1.4426950216293334961 ;  /* 0xbfb8aa3b36477820 */ /* 0x000fe20000410000 */
[----:B------:R-:W-:Y:S01]  /*35a0*/  FMUL.FTZ R121, R43, -1.4426950216293334961 ;  /* 0xbfb8aa3b2b797820 */ /* 0x000fe20000410000 */
[----:B------:R-:W-:Y:S01]  /*35b0*/  FMUL.FTZ R76, R63, -1.4426950216293334961 ;  /* 0xbfb8aa3b3f4c7820 */ /* 0x000fe20000410000 */
[----:B------:R2:W3:Y:S01]  /*35c0*/  MUFU.RCP R9, R6 ;  /* 0x0000000600097308 */ /* 0x0004e20000001000 */
[----:B------:R-:W-:Y:S01]  /*35d0*/  FMUL.FTZ R119, R51, -1.4426950216293334961 ;  /* 0xbfb8aa3b33777820 */ /* 0x000fe20000410000 */
[----:B------:R-:W-:-:S06]  /*35e0*/  UMOV UR5, UR8 ;  /* 0x0000000800057c82 */ /* 0x000fcc0008000000 */
[----:B------:R-:W-:Y:S01]  /*35f0*/  MUFU.RCP R56, R56 ;  /* 0x0000003800387308 */ /* 0x000fe20000001000 */
[----:B--2---:R-:W-:Y:S01]  /*3600*/  FADD.FTZ R6, R10, 1 ;  /* 0x3f8000000a067421 */ /* 0x004fe20000010000 */
[----:B0-----:R-:W-:Y:S01]  /*3610*/  FMUL.FTZ R8, R61, R8 ;  /* 0x000000083d087220 */ /* 0x001fe20000410000 */
[----:B------:R-:W-:Y:S01]  /*3620*/  FADD.FTZ R61, R75, 1 ;  /* 0x3f8000004b3d7421 */ /* 0x000fe20000010000 */
[----:B------:R-:W-:Y:S01]  /*3630*/  FMUL.FTZ R10, R12, -1.4426950216293334961 ;  /* 0xbfb8aa3b0c0a7820 */ /* 0x000fe20000410000 */
[----:B------:R-:W-:-:S03]  /*3640*/  FMUL.FTZ R75, R77, -1.4426950216293334961 ;  /* 0xbfb8aa3b4d4b7820 */ /* 0x000fc60000410000 */
[----:B------:R-:W0:Y:S01]  /*3650*/  MUFU.RCP R6, R6 ;  /* 0x0000000600067308 */ /* 0x000e220000001000 */
[----:B---3--:R-:W-:-:S07]  /*3660*/  FMUL.FTZ R9, R64, R9 ;  /* 0x0000000940097220 */ /* 0x008fce0000410000 */
[----:B------:R-:W2:Y:S08]  /*3670*/  MUFU.EX2 R73, R73 ;  /* 0x0000004900497308 */ /* 0x000eb00000000800 */
[----:B------:R-:W3:Y:S01]  /*3680*/  MUFU.RCP R61, R61 ;  /* 0x0000003d003d7308 */ /* 0x000ee20000001000 */
[----:B0-----:R-:W-:Y:S01]  /*3690*/  FMUL.FTZ R6, R5, R6 ;  /* 0x0000000605067220 */ /* 0x001fe20000410000 */
[----:B------:R-:W-:Y:S01]  /*36a0*/  FMUL.FTZ R5, R65, R56 ;  /* 0x0000003841057220 */ /* 0x000fe20000410000 */
[----:B------:R-:W-:-:S04]  /*36b0*/  FMUL.FTZ R56, R72, -1.4426950216293334961 ;  /* 0xbfb8aa3b48387820 */ /* 0x000fc80000410000 */
[----:B------:R-:W-:Y:S01]  /*36c0*/  F2FP.BF16.F32.PACK_AB R5, R5, R6 ;  /* 0x000000060505723e */ /* 0x000fe200000010ff */
[----:B------:R-:W0:Y:S01]  /*36d0*/  MUFU.EX2 R79, R79 ;  /* 0x0000004f004f7308 */ /* 0x000e220000000800 */
[----:B--2---:R-:W-:-:S07]  /*36e0*/  FADD.FTZ R65, R73, 1 ;  /* 0x3f80000049417421 */ /* 0x004fce0000010000 */
[----:B------:R-:W2:Y:S01]  /*36f0*/  MUFU.RCP R65, R65 ;  /* 0x0000004100417308 */ /* 0x000ea20000001000 */
[----:B---3--:R-:W-:-:S07]  /*3700*/  FMUL.FTZ R64, R55, R61 ;  /* 0x0000003d37407220 */ /* 0x008fce0000410000 */
[----:B------:R-:W3:Y:S01]  /*3710*/  MUFU.EX2 R67, R67 ;  /* 0x0000004300437308 */ /* 0x000ee20000000800 */
[----:B0-----:R-:W-:Y:S01]  /*3720*/  FADD.FTZ R55, R79, 1 ;  /* 0x3f8000004f377421 */ /* 0x001fe20000010000 */
[----:B------:R-:W-:-:S06]  /*3730*/  FMUL.FTZ R79, R13, -1.4426950216293334961 ;  /* 0xbfb8aa3b0d4f7820 */ /* 0x000fcc0000410000 */
[----:B------:R-:W0:Y:S01]  /*3740*/  MUFU.RCP R55, R55 ;  /* 0x0000003700377308 */ /* 0x000e220000001000 */
[----:B--2---:R-:W-:-:S07]  /*3750*/  FMUL.FTZ R65, R60, R65 ;  /* 0x000000413c417220 */ /* 0x004fce0000410000 */
[----:B------:R-:W2:Y:S01]  /*3760*/  MUFU.EX2 R68, R68 ;  /* 0x0000004400447308 */ /* 0x000ea20000000800 */
[----:B---3--:R-:W-:Y:S01]  /*3770*/  FADD.FTZ R60, R67, 1 ;  /* 0x3f800000433c7421 */ /* 0x008fe20000010000 */
[----:B------:R-:W-:-:S06]  /*3780*/  FMUL.FTZ R67, R20, -1.4426950216293334961 ;  /* 0xbfb8aa3b14437820 */ /* 0x000fcc0000410000 */
[----:B------:R-:W3:Y:S01]  /*3790*/  MUFU.EX2 R59, R59 ;  /* 0x0000003b003b7308 */ /* 0x000ee20000000800 */
[----:B0-----:R-:W-:-:S07]  /*37a0*/  FMUL.FTZ R37, R37, R55 ;  /* 0x0000003725257220 */ /* 0x001fce0000410000 */
[----:B------:R-:W0:Y:S01]  /*37b0*/  MUFU.EX2 R74, R74 ;  /* 0x0000004a004a7308 */ /* 0x000e220000000800 */
[----:B--2---:R-:W-:Y:S01]  /*37c0*/  FADD.FTZ R55, R68, 1 ;  /* 0x3f80000044377421 */ /* 0x004fe20000010000 */
[----:B------:R-:W-:-:S06]  /*37d0*/  FMUL.FTZ R68, R17, -1.4426950216293334961 ;  /* 0xbfb8aa3b11447820 */ /* 0x000fcc0000410000 */
[----:B------:R-:W2:Y:S01]  /*37e0*/  MUFU.RCP R60, R60 ;  /* 0x0000003c003c7308 */ /* 0x000ea20000001000 */
[----:B---3--:R-:W-:-:S07]  /*37f0*/  FADD.FTZ R59, R59, 1 ;  /* 0x3f8000003b3b7421 */ /* 0x008fce0000010000 */
[----:B------:R-:W3:Y:S01]  /*3800*/  MUFU.EX2 R78, R78 ;  /* 0x0000004e004e7308 */ /* 0x000ee20000000800 */
[----:B0-----:R-:W-:-:S07]  /*3810*/  FADD.FTZ R74, R74, 1 ;  /* 0x3f8000004a4a7421 */ /* 0x001fce0000010000 */
[----:B------:R-:W0:Y:S01]  /*3820*/  MUFU.RCP R55, R55 ;  /* 0x0000003700377308 */ /* 0x000e220000001000 */
[----:B--2---:R-:W-:-:S07]  /*3830*/  FMUL.FTZ R60, R57, R60 ;  /* 0x0000003c393c7220 */ /* 0x004fce0000410000 */
[----:B------:R-:W2:Y:S01]  /*3840*/  MUFU.EX2 R80, R80 ;  /* 0x0000005000507308 */ /* 0x000ea20000000800 */
[----:B---3--:R-:W-:-:S07]  /*3850*/  FADD.FTZ R57, R78, 1 ;  /* 0x3f8000004e397421 */ /* 0x008fce0000010000 */
        /* <DEDUP_REMOVED lines=12> */
[----:B---3--:R-:W-:Y:S01]  /*3920*/  FADD.FTZ R73, R76, 1 ;  /* 0x3f8000004c497421 */ /* 0x008fe20000010000 */
[----:B------:R-:W-:-:S06]  /*3930*/  FMUL.FTZ R76, R39, -1.4426950216293334961 ;  /* 0xbfb8aa3b274c7820 */ /* 0x000fcc0000410000 */
[----:B------:R-:W3:Y:S01]  /*3940*/  MUFU.RCP R57, R57 ;  /* 0x0000003900397308 */ /* 0x000ee20000001000 */
[----:B0-----:R-:W-:Y:S01]  /*3950*/  FMUL.FTZ R59, R47, R74 ;  /* 0x0000004a2f3b7220 */ /* 0x001fe20000410000 */
[----:B------:R-:W-:-:S06]  /*3960*/  FMUL.FTZ R74, R18, -1.4426950216293334961 ;  /* 0xbfb8aa3b124a7820 */ /* 0x000fcc0000410000 */
[----:B------:R0:W4:Y:S01]  /*3970*/  MUFU.RCP R47, R71 ;  /* 0x00000047002f7308 */ /* 0x0001220000001000 */
[----:B--2---:R-:W-:-:S07]  /*3980*/  FADD.FTZ R119, R119, 1 ;  /* 0x3f80000077777421 */ /* 0x004fce0000010000 */
[----:B------:R-:W2:Y:S01]  /*3990*/  MUFU.RCP R55, R55 ;  /* 0x0000003700377308 */ /* 0x000ea20000001000 */
[----:B---3--:R-:W-:Y:S01]  /*39a0*/  FMUL.FTZ R57, R41, R57 ;  /* 0x0000003929397220 */ /* 0x008fe20000410000 */
[----:B0-----:R-:W-:-:S06]  /*39b0*/  FMUL.FTZ R71, R22, -1.4426950216293334961 ;  /* 0xbfb8aa3b16477820 */ /* 0x001fcc0000410000 */
[----:B------:R-:W0:Y:S01]  /*39c0*/  MUFU.EX2 R10, R10 ;  /* 0x0000000a000a7308 */ /* 0x000e220000000800 */
[----:B----4-:R-:W-:Y:S01]  /*39d0*/  FMUL.FTZ R41, R54, R47 ;  /* 0x0000002f36297220 */ /* 0x010fe20000410000 */
[----:B------:R-:W-:-:S06]  /*39e0*/  FMUL.FTZ R47, R24, -1.4426950216293334961 ;  /* 0xbfb8aa3b182f7820 */ /* 0x000fcc0000410000 */
[----:B------:R-:W3:Y:S01]  /*39f0*/  MUFU.RCP R78, R78 ;  /* 0x0000004e004e7308 */ /* 0x000ee20000001000 */
[----:B--2---:R-:W-:Y:S01]  /*3a00*/  FMUL.FTZ R54, R69, R55 ;  /* 0x0000003745367220 */ /* 0x004fe20000410000 */
[----:B------:R-:W-:-:S06]  /*3a10*/  FMUL.FTZ R69, R21, -1.4426950216293334961 ;  /* 0xbfb8aa3b15457820 */ /* 0x000fcc0000410000 */
[----:B------:R-:W2:Y:S01]  /*3a20*/  MUFU.EX2 R75, R75 ;  /* 0x0000004b004b7308 */ /* 0x000ea20000000800 */
[----:B0-----:R-:W-:-:S07]  /*3a30*/  FADD.FTZ R10, R10, 1 ;  /* 0x3f8000000a0a7421 */ /* 0x001fce0000010000 */
[----:B------:R-:W0:Y:S01]  /*3a40*/  MUFU.EX2 R56, R56 ;  /* 0x0000003800387308 */ /* 0x000e220000000800 */
[----:B---3--:R-:W-:-:S07]  /*3a50*/  FMUL.FTZ R55, R43, R78 ;  /* 0x0000004e2b377220 */ /* 0x008fce0000410000 */
[----:B------:R-:W3:Y:S01]  /*3a60*/  MUFU.RCP R73, R73 ;  /* 0x0000004900497308 */ /* 0x000ee20000001000 */
[----:B--2---:R-:W-:Y:S01]  /*3a70*/  FADD.FTZ R43, R75, 1 ;  /* 0x3f8000004b2b7421 */ /* 0x004fe20000010000 */
[----:B------:R-:W-:-:S06]  /*3a80*/  FMUL.FTZ R75, R27, -1.4426950216293334961 ;  /* 0xbfb8aa3b1b4b7820 */ /* 0x000fcc0000410000 */
[----:B------:R2:W4:Y:S01]  /*3a90*/  MUFU.RCP R61, R119 ;  /* 0x00000077003d7308 */ /* 0x0005220000001000 */
[----:B0-----:R-:W-:-:S07]  /*3aa0*/  FADD.FTZ R121, R56, 1 ;  /* 0x3f80000038797421 */ /* 0x001fce0000010000 */
[----:B------:R-:W0:Y:S01]  /*3ab0*/  MUFU.RCP R10, R10 ;  /* 0x0000000a000a7308 */ /* 0x000e220000001000 */
[----:B--2---:R-:W-:Y:S01]  /*3ac0*/  FMUL.FTZ R119, R35, -1.4426950216293334961 ;  /* 0xbfb8aa3b23777820 */ /* 0x004fe20000410000 */
[----:B---3--:R-:W-:Y:S01]  /*3ad0*/  FMUL.FTZ R63, R63, R73 ;  /* 0x000000493f3f7220 */ /* 0x008fe20000410000 */
[----:B------:R-:W-:-:S04]  /*3ae0*/  FMUL.FTZ R73, R16, -1.4426950216293334961 ;  /* 0xbfb8aa3b10497820 */ /* 0x000fc80000410000 */
[----:B------:R-:W-:Y:S01]  /*3af0*/  F2FP.BF16.F32.PACK_AB R37, R37, R63 ;  /* 0x0000003f2525723e */ /* 0x000fe200000010ff */
[----:B------:R-:W2:Y:S01]  /*3b00*/  MUFU.RCP R43, R43 ;  /* 0x0000002b002b7308 */ /* 0x000ea20000001000 */
[----:B----4-:R-:W-:Y:S01]  /*3b10*/  FMUL.FTZ R61, R51, R61 ;  /* 0x0000003d333d7220 */ /* 0x010fe20000410000 */
[----:B------:R-:W-:-:S06]  /*3b20*/  FMUL.FTZ R51, R14, -1.4426950216293334961 ;  /* 0xbfb8aa3b0e337820 */ /* 0x000fcc0000410000 */
[----:B------:R-:W3:Y:S01]  /*3b30*/  MUFU.EX2 R119, R119 ;  /* 0x0000007700777308 */ /* 0x000ee20000000800 */
[----:B0-----:R-:W-:-:S07]  /*3b40*/  FMUL.FTZ R56, R12, R10 ;  /* 0x0000000a0c387220 */ /* 0x001fce0000410000 */
[----:B------:R-:W0:Y:S01]  /*3b50*/  MUFU.EX2 R67, R67 ;  /* 0x0000004300437308 */ /* 0x000e220000000800 */
[----:B--2---:R-:W-:Y:S01]  /*3b60*/  FMUL.FTZ R12, R77, R43 ;  /* 0x0000002b4d0c7220 */ /* 0x004fe20000410000 */
[----:B------:R-:W-:-:S06]  /*3b70*/  FMUL.FTZ R77, R25, -1.4426950216293334961 ;  /* 0xbfb8aa3b194d7820 */ /* 0x000fcc0000410000 */
[----:B------:R-:W2:Y:S01]  /*3b80*/  MUFU.RCP R121, R121 ;  /* 0x0000007900797308 */ /* 0x000ea20000001000 */
[----:B---3--:R-:W-:-:S07]  /*3b90*/  FADD.FTZ R43, R119, 1 ;  /* 0x3f800000772b7421 */ /* 0x008fce0000010000 */
[----:B------:R-:W3:Y:S01]  /*3ba0*/  MUFU.EX2 R73, R73 ;  /* 0x0000004900497308 */ /* 0x000ee20000000800 */
[----:B0-----:R-:W-:-:S07]  /*3bb0*/  FADD.FTZ R119, R67, 1 ;  /* 0x3f80000043777421 */ /* 0x001fce0000010000 */
[----:B------:R-:W0:Y:S01]  /*3bc0*/  MUFU.EX2 R74, R74 ;  /* 0x0000004a004a7308 */ /* 0x000e220000000800 */
[----:B--2---:R-:W-:-:S07]  /*3bd0*/  FMUL.FTZ R10, R72, R121 ;  /* 0x00000079480a7220 */ /* 0x004fce0000410000 */
[----:B------:R-:W2:Y:S01]  /*3be0*/  MUFU.RCP R119, R119 ;  /* 0x0000007700777308 */ /* 0x000ea20000001000 */
[----:B---3--:R-:W-:-:S07]  /*3bf0*/  FADD.FTZ R121, R73, 1 ;  /* 0x3f80000049797421 */ /* 0x008fce0000010000 */
[----:B------:R-:W3:Y:S01]  /*3c00*/  MUFU.EX2 R76, R76 ;  /* 0x0000004c004c7308 */ /* 0x000ee20000000800 */
[----:B0-----:R-:W-:Y:S01]  /*3c10*/  FADD.FTZ R67, R74, 1 ;  /* 0x3f8000004a437421 */ /* 0x001fe20000010000 */
[----:B------:R-:W-:-:S06]  /*3c20*/  FMUL.FTZ R74, R7, -1.4426950216293334961 ;  /* 0xbfb8aa3b074a7820 */ /* 0x000fcc0000410000 */
[----:B------:R-:W0:Y:S01]  /*3c30*/  MUFU.EX2 R47, R47 ;  /* 0x0000002f002f7308 */ /* 0x000e220000000800 */
[----:B--2---:R-:W-:-:S07]  /*3c40*/  FMUL.FTZ R20, R20, R119 ;  /* 0x0000007714147220 */ /* 0x004fce0000410000 */
[----:B------:R-:W2:Y:S01]  /*3c50*/  MUFU.RCP R121, R121 ;  /* 0x0000007900797308 */ /* 0x000ea20000001000 */
[----:B---3--:R-:W-:Y:S01]  /*3c60*/  FADD.FTZ R78, R76, 1 ;  /* 0x3f8000004c4e7421 */ /* 0x008fe20000010000 */
[----:B------:R-:W-:-:S06]  /*3c70*/  FMUL.FTZ R76, R28, -1.4426950216293334961 ;  /* 0xbfb8aa3b1c4c7820 */ /* 0x000fcc0000410000 */
[----:B------:R-:W3:Y:S01]  /*3c80*/  MUFU.EX2 R79, R79 ;  /* 0x0000004f004f7308 */ /* 0x000ee20000000800 */
[----:B0-----:R-:W-:-:S07]  /*3c90*/  FADD.FTZ R119, R47, 1 ;  /* 0x3f8000002f777421 */ /* 0x001fce0000010000 */
[----:B------:R-:W0:Y:S01]  /*3ca0*/  MUFU.EX2 R68, R68 ;  /* 0x0000004400447308 */ /* 0x000e220000000800 */
[----:B--2---:R-:W-:-:S07]  /*3cb0*/  FMUL.FTZ R16, R16, R121 ;  /* 0x0000007910107220 */ /* 0x004fce0000410000 */
[----:B------:R-:W2:Y:S01]  /*3cc0*/  MUFU.EX2 R80, R80 ;  /* 0x0000005000507308 */ /* 0x000ea20000000800 */
[----:B---3--:R-:W-:Y:S01]  /*3cd0*/  FADD.FTZ R72, R79, 1 ;  /* 0x3f8000004f487421 */ /* 0x008fe20000010000 */
[----:B------:R-:W-:-:S06]  /*3ce0*/  FMUL.FTZ R79, R11, -1.4426950216293334961 ;  /* 0xbfb8aa3b0b4f7820 */ /* 0x000fcc0000410000 */
[----:B------:R-:W3:Y:S01]  /*3cf0*/  MUFU.EX2 R75, R75 ;  /* 0x0000004b004b7308 */ /* 0x000ee20000000800 */
[----:B0-----:R-:W-:-:S07]  /*3d00*/  FADD.FTZ R121, R68, 1 ;  /* 0x3f80000044797421 */ /* 0x001fce0000010000 */
[----:B------:R-:W0:Y:S01]  /*3d10*/  MUFU.RCP R67, R67 ;  /* 0x0000004300437308 */ /* 0x000e220000001000 */
[----:B--2---:R-:W-:Y:S01]  /*3d20*/  FADD.FTZ R68, R80, 1 ;  /* 0x3f80000050447421 */ /* 0x004fe20000010000 */
[----:B------:R-:W-:-:S06]  /*3d30*/  FMUL.FTZ R80, R42, -1.4426950216293334961 ;  /* 0xbfb8aa3b2a507820 */ /* 0x000fcc0000410000 */
[----:B------:R-:W2:Y:S01]  /*3d40*/  MUFU.RCP R43, R43 ;  /* 0x0000002b002b7308 */ /* 0x000ea20000001000 */
[----:B---3--:R-:W-:-:S07]  /*3d50*/  FADD.FTZ R75, R75, 1 ;  /* 0x3f8000004b4b7421 */ /* 0x008fce0000010000 */
[----:B------:R-:W3:Y:S01]  /*3d60*/  MUFU.RCP R119, R119 ;  /* 0x0000007700777308 */ /* 0x000ee20000001000 */
[----:B0-----:R-:W-:-:S07]  /*3d70*/  FMUL.FTZ R18, R18, R67 ;  /* 0x0000004312127220 */ /* 0x001fce0000410000 */
[----:B------:R-:W0:Y:S01]  /*3d80*/  MUFU.EX2 R76, R76 ;  /* 0x0000004c004c7308 */ /* 0x000e220000000800 */
[----:B--2---:R-:W-:-:S07]  /*3d90*/  FMUL.FTZ R35, R35, R43 ;  /* 0x0000002b23237220 */ /* 0x004fce0000410000 */
[----:B------:R-:W2:Y:S01]  /*3da0*/  MUFU.RCP R72, R72 ;  /* 0x0000004800487308 */ /* 0x000ea20000001000 */
[----:B---3--:R-:W-:-:S07]  /*3db0*/  FMUL.FTZ R24, R24, R119 ;  /* 0x0000007718187220 */ /* 0x008fce0000410000 */
[----:B------:R-:W3:Y:S01]  /*3dc0*/  MUFU.EX2 R67, R80 ;  /* 0x0000005000437308 */ /* 0x000ee20000000800 */
[----:B0-----:R-:W-:-:S07]  /*3dd0*/  FADD.FTZ R119, R76, 1 ;  /* 0x3f8000004c777421 */ /* 0x001fce0000010000 */
[----:B------:R0:W4:Y:S01]  /*3de0*/  MUFU.RCP R80, R75 ;  /* 0x0000004b00507308 */ /* 0x0001220000001000 */
[----:B--2---:R-:W-:Y:S01]  /*3df0*/  FMUL.FTZ R13, R13, R72 ;  /* 0x000000480d0d7220 */ /* 0x004fe20000410000 */
[----:B------:R-:W-:-:S06]  /*3e00*/  FMUL.FTZ R72, R30, -1.4426950216293334961 ;  /* 0xbfb8aa3b1e487820 */ /* 0x000fcc0000410000 */
[----:B------:R-:W2:Y:S01]  /*3e10*/  MUFU.EX2 R51, R51 ;  /* 0x0000003300337308 */ /* 0x000ea20000000800 */
[----:B0-----:R-:W-:Y:S01]  /*3e20*/  FMUL.FTZ R75, R70, -1.4426950216293334961 ;  /* 0xbfb8aa3b464b7820 */ /* 0x001fe20000410000 */
[----:B---3--:R-:W-:-:S06]  /*3e30*/  FADD.FTZ R67, R67, 1 ;  /* 0x3f80000043437421 */ /* 0x008fcc0000010000 */
[----:B------:R-:W0:Y:S01]  /*3e40*/  MUFU.EX2 R79, R79 ;  /* 0x0000004f004f7308 */ /* 0x000e220000000800 */
[----:B----4-:R-:W-:-:S07]  /*3e50*/  FMUL.FTZ R27, R27, R80 ;  /* 0x000000501b1b7220 */ /* 0x010fce0000410000 */
[----:B------:R-:W3:Y:S01]  /*3e60*/  MUFU.RCP R43, R121 ;  /* 0x00000079002b7308 */ /* 0x000ee20000001000 */
[----:B--2---:R-:W-:Y:S01]  /*3e70*/  FADD.FTZ R73, R51, 1 ;  /* 0x3f80000033497421 */ /* 0x004fe20000010000 */
[----:B------:R-:W-:-:S06]  /*3e80*/  FMUL.FTZ R51, R29, -1.4426950216293334961 ;  /* 0xbfb8aa3b1d337820 */ /* 0x000fcc0000410000 */
[----:B------:R-:W2:Y:S01]  /*3e90*/  MUFU.EX2 R69, R69 ;  /* 0x0000004500457308 */ /* 0x000ea20000000800 */
[----:B0-----:R-:W-:Y:S01]  /*3ea0*/  FADD.FTZ R80, R79, 1 ;  /* 0x3f8000004f507421 */ /* 0x001fe20000010000 */
[----:B------:R-:W-:-:S06]  /*3eb0*/  FMUL.FTZ R79, R0, -1.4426950216293334961 ;  /* 0xbfb8aa3b004f7820 */ /* 0x000fcc0000410000 */
[----:B------:R-:W0:Y:S01]  /*3ec0*/  MUFU.EX2 R71, R71 ;  /* 0x0000004700477308 */ /* 0x000e220000000800 */
[----:B---3--:R-:W-:Y:S01]  /*3ed0*/  FMUL.FTZ R17, R17, R43 ;  /* 0x0000002b11117220 */ /* 0x008fe20000410000 */
[----:B------:R-:W-:-:S04]  /*3ee0*/  FMUL.FTZ R43, R38, -1.4426950216293334961 ;  /* 0xbfb8aa3b262b7820 */ /* 0x000fc80000410000 */
[----:B------:R-:W-:Y:S02]  /*3ef0*/  F2FP.BF16.F32.PACK_AB R17, R18, R17 ;  /* 0x000000111211723e */ /* 0x000fe400000010ff */
[----:B------:R-:W3:Y:S01]  /*3f00*/  MUFU.RCP R68, R68 ;  /* 0x0000004400447308 */ /* 0x000ee20000001000 */
[----:B--2---:R-:W-:-:S07]  /*3f10*/  FADD.FTZ R121, R69, 1 ;  /* 0x3f80000045797421 */ /* 0x004fce0000010000 */
[----:B------:R-:W2:Y:S01]  /*3f20*/  MUFU.RCP R119, R119 ;  /* 0x0000007700777308 */ /* 0x000ea20000001000 */
[----:B0-----:R-:W-:Y:S01]  /*3f30*/  FADD.FTZ R69, R71, 1 ;  /* 0x3f80000047457421 */ /* 0x001fe20000010000 */
[----:B------:R-:W-:-:S06]  /*3f40*/  FMUL.FTZ R71, R3, -1.4426950216293334961 ;  /* 0xbfb8aa3b03477820 */ /* 0x000fcc0000410000 */
[----:B------:R-:W0:Y:S01]  /*3f50*/  MUFU.EX2 R72, R72 ;  /* 0x0000004800487308 */ /* 0x000e220000000800 */
[----:B---3--:R-:W-:Y:S01]  /*3f60*/  FMUL.FTZ R31, R31, R68 ;  /* 0x000000441f1f7220 */ /* 0x008fe20000410000 */
[----:B------:R-:W-:-:S06]  /*3f70*/  FMUL.FTZ R68, R44, -1.4426950216293334961 ;  /* 0xbfb8aa3b2c447820 */ /* 0x000fcc0000410000 */
[----:B------:R-:W3:Y:S01]  /*3f80*/  MUFU.RCP R80, R80 ;  /* 0x0000005000507308 */ /* 0x000ee20000001000 */
[----:B--2---:R-:W-:-:S07]  /*3f90*/  FMUL.FTZ R28, R28, R119 ;  /* 0x000000771c1c7220 */ /* 0x004fce0000410000 */
[----:B------:R-:W2:Y:S01]  /*3fa0*/  MUFU.EX2 R51, R51 ;  /* 0x0000003300337308 */ /* 0x000ea20000000800 */
[----:B0-----:R-:W-:-:S07]  /*3fb0*/  FADD.FTZ R119, R72, 1 ;  /* 0x3f80000048777421 */ /* 0x001fce0000010000 */
[----:B------:R-:W-:Y:S01]  /*3fc0*/  MUFU.EX2 R43, R43 ;  /* 0x0000002b002b7308 */ /* 0x000fe20000000800 */
[----:B---3--:R-:W-:-:S07]  /*3fd0*/  FMUL.FTZ R11, R11, R80 ;  /* 0x000000500b0b7220 */ /* 0x008fce0000410000 */
[----:B------:R0:W3:Y:S01]  /*3fe0*/  MUFU.RCP R47, R121 ;  /* 0x00000079002f7308 */ /* 0x0000e20000001000 */
[----:B--2---:R-:W-:-:S07]  /*3ff0*/  FADD.FTZ R80, R51, 1 ;  /* 0x3f80000033507421 */ /* 0x004fce0000010000 */
[----:B------:R-:W2:Y:S01]  /*4000*/  MUFU.RCP R73, R73 ;  /* 0x0000004900497308 */ /* 0x000ea20000001000 */
[----:B0-----:R-:W-:-:S07]  /*4010*/  FMUL.FTZ R121, R46, -1.4426950216293334961 ;  /* 0xbfb8aa3b2e797820 */ /* 0x001fce0000410000 */
[----:B------:R-:W0:Y:S01]  /*4020*/  MUFU.RCP R78, R78 ;  /* 0x0000004e004e7308 */ /* 0x000e220000001000 */
[----:B---3--:R-:W-:Y:S01]  /*4030*/  FMUL.FTZ R21, R21, R47 ;  /* 0x0000002f15157220 */ /* 0x008fe20000410000 */
[----:B------:R-:W-:-:S06]  /*4040*/  FMUL.FTZ R47, R45, -1.4426950216293334961 ;  /* 0xbfb8aa3b2d2f7820 */ /* 0x000fcc0000410000 */
[----:B------:R-:W3:Y:S01]  /*4050*/  MUFU.RCP R69, R69 ;  /* 0x0000004500457308 */ /* 0x000ee20000001000 */
[----:B--2---:R-:W-:Y:S01]  /*4060*/  FMUL.FTZ R14, R14, R73 ;  /* 0x000000490e0e7220 */ /* 0x004fe20000410000 */
[----:B------:R-:W-:-:S04]  /*4070*/  FMUL.FTZ R73, R34, -1.4426950216293334961 ;  /* 0xbfb8aa3b22497820 */ /* 0x000fc80000410000 */
[----:B------:R-:W-:Y:S02]  /*4080*/  F2FP.BF16.F32.PACK_AB R13, R14, R13 ;  /* 0x0000000d0e0d723e */ /* 0x000fe400000010ff */
[----:B------:R-:W2:Y:S01]  /*4090*/  MUFU.EX2 R68, R68 ;  /* 0x0000004400447308 */ /* 0x000ea20000000800 */
[----:B0-----:R-:W-:Y:S01]  /*40a0*/  FMUL.FTZ R39, R39, R78 ;  /* 0x0000004e27277220 */ /* 0x001fe20000410000 */
[----:B------:R-:W-:-:S06]  /*40b0*/  FMUL.FTZ R78, R26, -1.4426950216293334961 ;  /* 0xbfb8aa3b1a4e7820 */ /* 0x000fcc0000410000 */
[----:B------:R-:W0:Y:S01]  /*40c0*/  MUFU.EX2 R71, R71 ;  /* 0x0000004700477308 */ /* 0x000e220000000800 */
[----:B---3--:R-:W-:-:S05]  /*40d0*/  FMUL.FTZ R22, R22, R69 ;  /* 0x0000004516167220 */ /* 0x008fca0000410000 */
[----:B------:R-:W-:Y:S02]  /*40e0*/  F2FP.BF16.F32.PACK_AB R21, R22, R21 ;  /* 0x000000151615723e */ /* 0x000fe400000010ff */
[----:B------:R3:W4:Y:S08]  /*40f0*/  MUFU.RCP R51, R119 ;  /* 0x0000007700337308 */ /* 0x0007300000001000 */
[----:B------:R2:W-:Y:S01]  /*4100*/  MUFU.EX2 R69, R121 ;  /* 0x0000007900457308 */ /* 0x0005e20000000800 */
[----:B---3--:R-:W-:-:S07]  /*4110*/  FADD.FTZ R119, R43, 1 ;  /* 0x3f8000002b777421 */ /* 0x008fce0000010000 */
[----:B------:R-:W3:Y:S01]  /*4120*/  MUFU.EX2 R77, R77 ;  /* 0x0000004d004d7308 */ /* 0x000ee20000000800 */
[----:B--2---:R-:W-:Y:S01]  /*4130*/  FADD.FTZ R121, R68, 1 ;  /* 0x3f80000044797421 */ /* 0x004fe20000010000 */
[----:B0-----:R-:W-:Y:S01]  /*4140*/  FADD.FTZ R68, R71, 1 ;  /* 0x3f80000047447421 */ /* 0x001fe20000010000 */
[----:B------:R-:W-:Y:S01]  /*4150*/  FMUL.FTZ R71, R32, -1.4426950216293334961 ;  /* 0xbfb8aa3b20477820 */ /* 0x000fe20000410000 */
[----:B----4-:R-:W-:Y:S01]  /*4160*/  FMUL.FTZ R30, R30, R51 ;  /* 0x000000331e1e7220 */ /* 0x010fe20000410000 */
[----:B------:R-:W-:-:S03]  /*4170*/  FMUL.FTZ R51, R52, -1.4426950216293334961 ;  /* 0xbfb8aa3b34337820 */ /* 0x000fc60000410000 */
[----:B------:R-:W0:Y:S08]  /*4180*/  MUFU.RCP R119, R119 ;  /* 0x0000007700777308 */ /* 0x000e300000001000 */
[----:B------:R-:W2:Y:S01]  /*4190*/  MUFU.EX2 R47, R47 ;  /* 0x0000002f002f7308 */ /* 0x000ea20000000800 */
[----:B---3--:R-:W-:-:S07]  /*41a0*/  FADD.FTZ R76, R77, 1 ;  /* 0x3f8000004d4c7421 */ /* 0x008fce0000010000 */
[----:B------:R-:W3:Y:S01]  /*41b0*/  MUFU.EX2 R73, R73 ;  /* 0x0000004900497308 */ /* 0x000ee20000000800 */
[----:B0-----:R-:W-:-:S07]  /*41c0*/  FMUL.FTZ R38, R38, R119 ;  /* 0x0000007726267220 */ /* 0x001fce0000410000 */
[----:B------:R-:W0:Y:S01]  /*41d0*/  MUFU.EX2 R75, R75 ;  /* 0x0000004b004b7308 */ /* 0x000e220000000800 */
[----:B--2---:R-:W-:-:S07]  /*41e0*/  FADD.FTZ R119, R47, 1 ;  /* 0x3f8000002f777421 */ /* 0x004fce0000010000 */
[----:B------:R-:W2:Y:S01]  /*41f0*/  MUFU.EX2 R78, R78 ;  /* 0x0000004e004e7308 */ /* 0x000ea20000000800 */
[----:B---3--:R-:W-:-:S07]  /*4200*/  FADD.FTZ R73, R73, 1 ;  /* 0x3f80000049497421 */ /* 0x008fce0000010000 */
[----:B------:R-:W3:Y:S01]  /*4210*/  MUFU.EX2 R74, R74 ;  /* 0x0000004a004a7308 */ /* 0x000ee20000000800 */
[----:B0-----:R-:W-:-:S07]  /*4220*/  FADD.FTZ R47, R75, 1 ;  /* 0x3f8000004b2f7421 */ /* 0x001fce0000010000 */
[----:B------:R-:W0:Y:S01]  /*4230*/  MUFU.EX2 R79, R79 ;  /* 0x0000004f004f7308 */ /* 0x000e220000000800 */
[----:B--2---:R-:W-:Y:S01]  /*4240*/  FADD.FTZ R77, R78, 1 ;  /* 0x3f8000004e4d7421 */ /* 0x004fe20000010000 */
[----:B------:R-:W-:-:S06]  /*4250*/  FMUL.FTZ R78, R48, -1.4426950216293334961 ;  /* 0xbfb8aa3b304e7820 */ /* 0x000fcc0000410000 */
[----:B------:R2:W4:Y:S01]  /*4260*/  MUFU.RCP R43, R121 ;  /* 0x00000079002b7308 */ /* 0x0005220000001000 */
[----:B---3--:R-:W-:Y:S01]  /*4270*/  FADD.FTZ R72, R74, 1 ;  /* 0x3f8000004a487421 */ /* 0x008fe20000010000 */
[----:B------:R-:W-:-:S06]  /*4280*/  FMUL.FTZ R74, R23, -1.4426950216293334961 ;  /* 0xbfb8aa3b174a7820 */ /* 0x000fcc0000410000 */
[----:B------:R-:W3:Y:S01]  /*4290*/  MUFU.RCP R68, R68 ;  /* 0x0000004400447308 */ /* 0x000ee20000001000 */
[----:B--2---:R-:W-:Y:S01]  /*42a0*/  FADD.FTZ R121, R69, 1 ;  /* 0x3f80000045797421 */ /* 0x004fe20000010000 */
[----:B0-----:R-:W-:Y:S01]  /*42b0*/  FADD.FTZ R75, R79, 1 ;  /* 0x3f8000004f4b7421 */ /* 0x001fe20000010000 */
[----:B------:R-:W-:-:S05]  /*42c0*/  FMUL.FTZ R69, R15, -1.4426950216293334961 ;  /* 0xbfb8aa3b0f457820 */ /* 0x000fca0000410000 */
[----:B------:R-:W0:Y:S01]  /*42d0*/  MUFU.RCP R67, R67 ;  /* 0x0000004300437308 */ /* 0x000e220000001000 */
[----:B----4-:R-:W-:-:S07]  /*42e0*/  FMUL.FTZ R43, R44, R43 ;  /* 0x0000002b2c2b7220 */ /* 0x010fce0000410000 */
[----:B------:R-:W2:Y:S01]  /*42f0*/  MUFU.RCP R76, R76 ;  /* 0x0000004c004c7308 */ /* 0x000ea20000001000 */
[----:B---3--:R-:W-:Y:S01]  /*4300*/  FMUL.FTZ R44, R3, R68 ;  /* 0x00000044032c7220 */ /* 0x008fe20000410000 */
[----:B------:R-:W-:-:S06]  /*4310*/  FMUL.FTZ R68, R36, -1.4426950216293334961 ;  /* 0xbfb8aa3b24447820 */ /* 0x000fcc0000410000 */
[----:B------:R-:W3:Y:S01]  /*4320*/  MUFU.RCP R3, R121 ;  /* 0x0000007900037308 */ /* 0x000ee20000001000 */
[----:B0-----:R-:W-:Y:S01]  /*4330*/  FMUL.FTZ R42, R42, R67 ;  /* 0x000000432a2a7220 */ /* 0x001fe20000410000 */
[----:B------:R-:W-:-:S06]  /*4340*/  FMUL.FTZ R67, R33, -1.4426950216293334961 ;  /* 0xbfb8aa3b21437820 */ /* 0x000fcc0000410000 */
[----:B------:R-:W0:Y:S01]  /*4350*/  MUFU.RCP R73, R73 ;  /* 0x0000004900497308 */ /* 0x000e220000001000 */
[----:B--2---:R-:W-:Y:S01]  /*4360*/  FMUL.FTZ R25, R25, R76 ;  /* 0x0000004c19197220 */ /* 0x004fe20000410000 */
[----:B------:R-:W-:-:S06]  /*4370*/  FMUL.FTZ R76, R49, -1.4426950216293334961 ;  /* 0xbfb8aa3b314c7820 */ /* 0x000fcc0000410000 */
        /* <DEDUP_REMOVED lines=8> */
[----:B------:R-:W-:-:S04]  /*4400*/  FMUL.FTZ R77, R50, -1.4426950216293334961 ;  /* 0xbfb8aa3b324d7820 */ /* 0x000fc80000410000 */
[----:B------:R-:W-:Y:S02]  /*4410*/  F2FP.BF16.F32.PACK_AB R25, R26, R25 ;  /* 0x000000191a19723e */ /* 0x000fe400000010ff */
[----:B------:R-:W2:Y:S01]  /*4420*/  MUFU.RCP R47, R47 ;  /* 0x0000002f002f7308 */ /* 0x000ea20000001000 */
[----:B---3--:R-:W-:Y:S01]  /*4430*/  FMUL.FTZ R29, R29, R80 ;  /* 0x000000501d1d7220 */ /* 0x008fe20000410000 */
[----:B------:R-:W-:-:S06]  /*4440*/  FMUL.FTZ R80, R66, -1.4426950216293334961 ;  /* 0xbfb8aa3b42507820 */ /* 0x000fcc0000410000 */
[----:B------:R-:W3:Y:S01]  /*4450*/  MUFU.RCP R75, R75 ;  /* 0x0000004b004b7308 */ /* 0x000ee20000001000 */
[----:B0-----:R-:W-:Y:S01]  /*4460*/  FMUL.FTZ R7, R7, R72 ;  /* 0x0000004807077220 */ /* 0x001fe20000410000 */
[----:B------:R-:W-:-:S04]  /*4470*/  FMUL.FTZ R72, R19, -1.4426950216293334961 ;  /* 0xbfb8aa3b13487820 */ /* 0x000fc80000410000 */
[----:B------:R-:W-:Y:S02]  /*4480*/  F2FP.BF16.F32.PACK_AB R38, R38, R7 ;  /* 0x000000072626723e */ /* 0x000fe400000010ff */
[----:B------:R-:W0:Y:S01]  /*4490*/  MUFU.EX2 R71, R71 ;  /* 0x0000004700477308 */ /* 0x000e220000000800 */
[----:B--2---:R-:W-:Y:S01]  /*44a0*/  FMUL.FTZ R47, R70, R47 ;  /* 0x0000002f462f7220 */ /* 0x004fe20000410000 */
[----:B------:R-:W-:-:S06]  /*44b0*/  FMUL.FTZ R70, R4, -1.4426950216293334961 ;  /* 0xbfb8aa3b04467820 */ /* 0x000fcc0000410000 */
        /* <DEDUP_REMOVED lines=29> */
[----:B------:R-:W0:Y:S01]  /*4690*/  MUFU.RCP R71, R71 ;  /* 0x0000004700477308 */ /* 0x000e220000001000 */
[----:B--2---:R-:W-:-:S07]  /*46a0*/  FADD.FTZ R70, R70, 1 ;  /* 0x3f80000046467421 */ /* 0x004fce0000010000 */
[----:B------:R-:W2:Y:S01]  /*46b0*/  MUFU.RCP R67, R67 ;  /* 0x0000004300437308 */ /* 0x000ea20000001000 */
[----:B---3--:R-:W-:-:S07]  /*46c0*/  FADD.FTZ R75, R75, 1 ;  /* 0x3f8000004b4b7421 */ /* 0x008fce0000010000 */
[----:B------:R-:W3:Y:S01]  /*46d0*/  MUFU.RCP R68, R68 ;  /* 0x0000004400447308 */ /* 0x000ee20000001000 */
[----:B0-----:R-:W-:Y:S01]  /*46e0*/  FMUL.FTZ R71, R32, R71 ;  /* 0x0000004720477220 */ /* 0x001fe20000410000 */
[----:B-1----:R-:W-:-:S06]  /*46f0*/  IADD3 R32, P1, PT, R81, UR16, RZ ;  /* 0x0000001051207c10 */ /* 0x002fcc000ff3e0ff */
[----:B------:R-:W0:Y:S01]  /*4700*/  MUFU.RCP R69, R69 ;  /* 0x0000004500457308 */ /* 0x000e220000001000 */
[----:B--2---:R-:W-:Y:S01]  /*4710*/  FMUL.FTZ R67, R33, R67 ;  /* 0x0000004321437220 */ /* 0x004fe20000410000 */
[----:B------:R-:W-:Y:S01]  /*4720*/  IADD3.X R33, PT, PT, R82, UR17, RZ, P1, !PT ;  /* 0x0000001152217c10 */ /* 0x000fe20008ffe4ff */
[----:B------:R-:W1:Y:S05]  /*4730*/  LDCU.64 UR16, c[0x0][0x3a8] ;  /* 0x00007500ff1077ac */ /* 0x000e6a0008000a00 */
[----:B------:R-:W2:Y:S01]  /*4740*/  MUFU.RCP R51, R51 ;  /* 0x0000003300337308 */ /* 0x000ea20000001000 */
[----:B---3--:R-:W-:Y:S01]  /*4750*/  FMUL.FTZ R68, R36, R68 ;  /* 0x0000004424447220 */ /* 0x008fe20000410000 */
[----:B------:R-:W-:-:S04]  /*4760*/  F2FP.BF16.F32.PACK_AB R36, R65, R64 ;  /* 0x000000404124723e */ /* 0x000fc800000010ff */
[----:B------:R-:W-:Y:S01]  /*4770*/  F2FP.BF16.F32.PACK_AB R67, R68, R67 ;  /* 0x000000434443723e */ /* 0x000fe200000010ff */
[----:B------:R3:W-:Y:S01]  /*4780*/  STG.E.64 desc[UR12][R32.64], R36 ;  /* 0x0000002420007986 */ /* 0x0007e2000c101b0c */
[----:B------:R-:W4:Y:S01]  /*4790*/  MUFU.RCP R3, R3 ;  /* 0x0000000300037308 */ /* 0x000f220000001000 */
[----:B0-----:R-:W-:Y:S01]  /*47a0*/  FMUL.FTZ R69, R15, R69 ;  /* 0x000000450f457220 */ /* 0x001fe20000410000 */
[----:B-1----:R-:W-:-:S06]  /*47b0*/  UISETP.GE.U32.AND UP0, UPT, UR10, UR16, UPT ;  /* 0x000000100a00728c */ /* 0x002fcc000bf06070 */
[----:B------:R-:W0:Y:S01]  /*47c0*/  MUFU.RCP R119, R119 ;  /* 0x0000007700777308 */ /* 0x000e220000001000 */
[----:B--2---:R-:W-:Y:S01]  /*47d0*/  FMUL.FTZ R51, R52, R51 ;  /* 0x0000003334337220 */ /* 0x004fe20000410000 */
[----:B------:R-:W-:Y:S01]  /*47e0*/  UISETP.GE.AND.EX UP0, UPT, UR8, UR17, UPT, UP0 ;  /* 0x000000110800728c */ /* 0x000fe2000bf06300 */
[----:B---3--:R-:W-:Y:S02]  /*47f0*/  F2FP.BF16.F32.PACK_AB R37, R54, R41 ;  /* 0x000000293625723e */ /* 0x008fe400000010ff */
[----:B------:R-:W-:-:S03]  /*4800*/  F2FP.BF16.F32.PACK_AB R41, R12, R10 ;  /* 0x0000000a0c29723e */ /* 0x000fc600000010ff */
[----:B------:R-:W1:Y:S01]  /*4810*/  MUFU.RCP R74, R74 ;  /* 0x0000004a004a7308 */ /* 0x000e620000001000 */
[----:B----4-:R-:W-:Y:S01]  /*4820*/  FMUL.FTZ R15, R2, R3 ;  /* 0x00000003020f7220 */ /* 0x010fe20000410000 */
[----:B------:R-:W-:Y:S02]  /*4830*/  F2FP.BF16.F32.PACK_AB R2, R62, R61 ;  /* 0x0000003d3e02723e */ /* 0x000fe400000010ff */
[----:B------:R-:W-:Y:S02]  /*4840*/  F2FP.BF16.F32.PACK_AB R3, R58, R60 ;  /* 0x0000003c3a03723e */ /* 0x000fe400000010ff */
[----:B------:R-:W-:Y:S02]  /*4850*/  F2FP.BF16.F32.PACK_AB R12, R16, R39 ;  /* 0x00000027100c723e */ /* 0x000fe400000010ff */
[----:B------:R-:W2:Y:S01]  /*4860*/  MUFU.RCP R79, R79 ;  /* 0x0000004f004f7308 */ /* 0x000ea20000001000 */
[----:B0-----:R-:W-:Y:S01]  /*4870*/  FMUL.FTZ R45, R45, R119 ;  /* 0x000000772d2d7220 */ /* 0x001fe20000410000 */
[----:B------:R-:W-:Y:S01]  /*4880*/  F2FP.BF16.F32.PACK_AB R16, R20, R35 ;  /* 0x000000231410723e */ /* 0x000fe200000010ff */
[----:B------:R0:W-:Y:S01]  /*4890*/  STG.E.64 desc[UR12][R32.64+0x1e00], R2 ;  /* 0x001e000220007986 */ /* 0x0001e2000c101b0c */
[----:B------:R-:W-:-:S02]  /*48a0*/  F2FP.BF16.F32.PACK_AB R20, R24, R31 ;  /* 0x0000001f1814723e */ /* 0x000fc400000010ff */
[----:B------:R-:W-:Y:S01]  /*48b0*/  F2FP.BF16.F32.PACK_AB R44, R45, R44 ;  /* 0x0000002c2d2c723e */ /* 0x000fe200000010ff */
[----:B------:R3:W-:Y:S01]  /*48c0*/  STG.E.64 desc[UR12][R32.64+0x7800], R12 ;  /* 0x0078000c20007986 */ /* 0x0007e2000c101b0c */
[----:B------:R-:W4:Y:S01]  /*48d0*/  MUFU.RCP R78, R78 ;  /* 0x0000004e004e7308 */ /* 0x000f220000001000 */
[----:B-1----:R-:W-:Y:S01]  /*48e0*/  FMUL.FTZ R52, R53, R74 ;  /* 0x0000004a35347220 */ /* 0x002fe20000410000 */
[----:B------:R-:W-:Y:S01]  /*48f0*/  F2FP.BF16.F32.PACK_AB R36, R57, R59 ;  /* 0x0000003b3924723e */ /* 0x000fe200000010ff */
[----:B------:R3:W-:Y:S01]  /*4900*/  STG.E.64 desc[UR12][R32.64+0x9600], R16 ;  /* 0x0096001020007986 */ /* 0x0007e2000c101b0c */
[----:B------:R-:W-:Y:S02]  /*4910*/  F2FP.BF16.F32.PACK_AB R24, R28, R27 ;  /* 0x0000001b1c18723e */ /* 0x000fe400000010ff */
[----:B------:R-:W-:Y:S01]  /*4920*/  F2FP.BF16.F32.PACK_AB R39, R43, R42 ;  /* 0x0000002a2b27723e */ /* 0x000fe200000010ff */
[----:B------:R3:W-:Y:S01]  /*4930*/  STG.E.64 desc[UR12][R32.64+0x3c00], R36 ;  /* 0x003c002420007986 */ /* 0x0007e2000c101b0c */
[----:B------:R-:W1:Y:S01]  /*4940*/  MUFU.RCP R77, R77 ;  /* 0x0000004d004d7308 */ /* 0x000e620000001000 */
[----:B--2---:R-:W-:Y:S01]  /*4950*/  FMUL.FTZ R48, R48, R79 ;  /* 0x0000004f30307220 */ /* 0x004fe20000410000 */
[----:B0-----:R-:W-:Y:S01]  /*4960*/  F2FP.BF16.F32.PACK_AB R2, R29, R11 ;  /* 0x0000000b1d02723e */ /* 0x001fe200000010ff */
[----:B------:R3:W-:Y:S01]  /*4970*/  STG.E.64 desc[UR12][R32.64+0xb400], R20 ;  /* 0x00b4001420007986 */ /* 0x0007e2000c101b0c */
[----:B------:R-:W-:-:S02]  /*4980*/  F2FP.BF16.F32.PACK_AB R3, R34, R30 ;  /* 0x0000001e2203723e */ /* 0x000fc400000010ff */
[----:B------:R-:W-:Y:S01]  /*4990*/  F2FP.BF16.F32.PACK_AB R45, R47, R46 ;  /* 0x0000002e2f2d723e */ /* 0x000fe200000010ff */
[----:B------:R3:W-:Y:S01]  /*49a0*/  STG.E.64 desc[UR12][R32.64+0xd200], R24 ;  /* 0x00d2001820007986 */ /* 0x0007e2000c101b0c */
[----:B------:R-:W0:Y:S01]  /*49b0*/  MUFU.RCP R76, R76 ;  /* 0x0000004c004c7308 */ /* 0x000e220000001000 */
[----:B----4-:R-:W-:Y:S01]  /*49c0*/  FMUL.FTZ R49, R49, R78 ;  /* 0x0000004e31317220 */ /* 0x010fe20000410000 */
[----:B------:R-:W-:Y:S01]  /*49d0*/  F2FP.BF16.F32.PACK_AB R48, R48, R0 ;  /* 0x000000003030723e */ /* 0x000fe200000010ff */
[----:B------:R3:W-:Y:S01]  /*49e0*/  STG.E.64 desc[UR12][R32.64+0xf000], R2 ;  /* 0x00f0000220007986 */ /* 0x0007e2000c101b0c */
[----:B------:R-:W-:-:S03]  /*49f0*/  F2FP.BF16.F32.PACK_AB R74, R15, R69 ;  /* 0x000000450f4a723e */ /* 0x000fc600000010ff */
[----:B------:R3:W-:Y:S01]  /*4a00*/  STG.E.64 desc[UR12][R32.64+0x10e00], R38 ;  /* 0x010e002620007986 */ /* 0x0007e2000c101b0c */
[----:B------:R-:W2:Y:S01]  /*4a10*/  MUFU.RCP R73, R73 ;  /* 0x0000004900497308 */ /* 0x000ea20000001000 */
[----:B-1----:R-:W-:Y:S02]  /*4a20*/  FMUL.FTZ R50, R50, R77 ;  /* 0x0000004d32327220 */ /* 0x002fe40000410000 */
[----:B------:R3:W-:Y:S03]  /*4a30*/  STG.E.64 desc[UR12][R32.64+0x12c00], R44 ;  /* 0x012c002c20007986 */ /* 0x0007e6000c101b0c */
[----:B------:R-:W-:Y:S02]  /*4a40*/  F2FP.BF16.F32.PACK_AB R49, R50, R49 ;  /* 0x000000313231723e */ /* 0x000fe400000010ff */
[----:B------:R-:W1:Y:S01]  /*4a50*/  MUFU.RCP R72, R72 ;  /* 0x0000004800487308 */ /* 0x000e620000001000 */
[----:B0-----:R-:W-:-:S02]  /*4a60*/  FMUL.FTZ R23, R23, R76 ;  /* 0x0000004c17177220 */ /* 0x001fc40000410000 */
[----:B------:R3:W-:Y:S05]  /*4a70*/  STG.E.64 desc[UR12][R32.64+0x14a00], R48 ;  /* 0x014a003020007986 */ /* 0x0007ea000c101b0c */
[----:B------:R-:W0:Y:S01]  /*4a80*/  MUFU.RCP R70, R70 ;  /* 0x0000004600467308 */ /* 0x000e220000001000 */
[----:B--2---:R-:W-:-:S07]  /*4a90*/  FMUL.FTZ R53, R66, R73 ;  /* 0x0000004942357220 */ /* 0x004fce0000410000 */
[----:B------:R-:W2:Y:S01]  /*4aa0*/  MUFU.RCP R75, R75 ;  /* 0x0000004b004b7308 */ /* 0x000ea20000001000 */
[----:B-1----:R-:W-:-:S05]  /*4ab0*/  FMUL.FTZ R19, R19, R72 ;  /* 0x0000004813137220 */ /* 0x002fca0000410000 */
[----:B------:R-:W-:Y:S01]  /*4ac0*/  F2FP.BF16.F32.PACK_AB R66, R71, R19 ;  /* 0x000000134742723e */ /* 0x000fe200000010ff */
[----:B0-----:R-:W-:Y:S01]  /*4ad0*/  FMUL.FTZ R70, R4, R70 ;  /* 0x0000004604467220 */ /* 0x001fe20000410000 */
[----:B------:R-:W-:-:S03]  /*4ae0*/  F2FP.BF16.F32.PACK_AB R4, R9, R8 ;  /* 0x000000080904723e */ /* 0x000fc600000010ff */
[----:B------:R3:W-:Y:S01]  /*4af0*/  STG.E.64 desc[UR12][R32.64+0x18600], R66 ;  /* 0x0186004220007986 */ /* 0x0007e2000c101b0c */
[----:B------:R-:W-:Y:S02]  /*4b00*/  F2FP.BF16.F32.PACK_AB R8, R51, R23 ;  /* 0x000000173308723e */ /* 0x000fe400000010ff */
[----:B------:R-:W-:Y:S01]  /*4b10*/  F2FP.BF16.F32.PACK_AB R9, R53, R52 ;  /* 0x000000343509723e */ /* 0x000fe200000010ff */
[----:B------:R3:W-:Y:S01]  /*4b20*/  STG.E.64 desc[UR12][R32.64+0x1c200], R4 ;  /* 0x01c2000420007986 */ /* 0x0007e2000c101b0c */
[----:B--2---:R-:W-:Y:S01]  /*4b30*/  FMUL.FTZ R75, R40, R75 ;  /* 0x0000004b284b7220 */ /* 0x004fe20000410000 */
[----:B------:R-:W-:Y:S02]  /*4b40*/  F2FP.BF16.F32.PACK_AB R40, R56, R55 ;  /* 0x000000373828723e */ /* 0x000fe400000010ff */
[----:B------:R3:W-:Y:S02]  /*4b50*/  STG.E.64 desc[UR12][R32.64+0x16800], R8 ;  /* 0x0168000820007986 */ /* 0x0007e4000c101b0c */
[----:B------:R-:W-:-:S02]  /*4b60*/  F2FP.BF16.F32.PACK_AB R75, R75, R70 ;  /* 0x000000464b4b723e */ /* 0x000fc400000010ff */
[----:B------:R3:W-:Y:S04]  /*4b70*/  STG.E.64 desc[UR12][R32.64+0x5a00], R40 ;  /* 0x005a002820007986 */ /* 0x0007e8000c101b0c */
[----:B------:R3:W-:Y:S01]  /*4b80*/  STG.E.64 desc[UR12][R32.64+0x1a400], R74 ;  /* 0x01a4004a20007986 */ /* 0x0007e2000c101b0c */
[----:B------:R-:W-:Y:S05]  /*4b90*/  BRA.U !UP0, `(.L_x_892) ;  /* 0xffffffbd08f47547 */ /* 0x000fea000b83ffff */
[----:B------:R-:W-:Y:S05]  /*4ba0*/  EXIT ;  /* 0x000000000000794d */ /* 0x000fea0003800000 */
.L_x_893:
        /* <DEDUP_REMOVED lines=13> */
.L_x_1864:


//--------------------- .text._ZN13group_norm_v214gn_cuda_kernelI13__nv_bfloat16Li480ELi2ELi16ELi120ELi256ELb1ELi32ELi960ELi960ELi4ELb1ELi29ELb0ELb0ENS_16CompileConditionILi1000EEEEEvPT_PKS4_S7_S7_flPfS8_Pj --------------------------
	.section	.text._ZN13group_norm_v214gn_cuda_kernelI13__nv_bfloat16Li480ELi2ELi16ELi120ELi256ELb1ELi32ELi960ELi960ELi4ELb1ELi29ELb0ELb0ENS_16CompileConditionILi1000EEEEEvPT_PKS4_S7_S7_flPfS8_Pj,"ax",@progbits
	.align	128
        .global         _ZN13group_norm_v214gn_cuda_kernelI13__nv_bfloat16Li480ELi2ELi16ELi120ELi256ELb1ELi32ELi960ELi960ELi4ELb1ELi29ELb0ELb0ENS_16CompileConditionILi1000EEEEEvPT_PKS4_S7_S7_flPfS8_Pj
        .type           _ZN13group_norm_v214gn_cuda_kernelI13__nv_bfloat16Li480ELi2ELi16ELi120ELi256ELb1ELi32ELi960ELi960ELi4ELb1ELi29ELb0ELb0ENS_16CompileConditionILi1000EEEEEvPT_PKS4_S7_S7_flPfS8_Pj,@function
        .size           _ZN13group_norm_v214gn_cuda_kernelI13__nv_bfloat16Li480ELi2ELi16ELi120ELi256ELb1ELi32ELi960ELi960ELi4ELb1ELi29ELb0ELb0ENS_16CompileConditionILi1000EEEEEvPT_PKS4_S7_S7_flPfS8_Pj,(.L_x_1865 - _ZN13group_norm_v214gn_cuda_kernelI13__nv_bfloat16Li480ELi2ELi16ELi120ELi256ELb1ELi32ELi960ELi960ELi4ELb1ELi29ELb0ELb0ENS_16CompileConditionILi1000EEEEEvPT_PKS4_S7_S7_flPfS8_Pj)
        .other          _ZN13group_norm_v214gn_cuda_kernelI13__nv_bfloat16Li480ELi2ELi16ELi120ELi256ELb1ELi32ELi960ELi960ELi4ELb1ELi29ELb0ELb0ENS_16CompileConditionILi1000EEEEEvPT_PKS4_S7_S7_flPfS8_Pj,@"STO_CUDA_ENTRY STV_DEFAULT"
_ZN13group_norm_v214gn_cuda_kernelI13__nv_bfloat16Li480ELi2ELi16ELi120ELi256ELb1ELi32ELi960ELi960ELi4ELb1ELi29ELb0ELb0ENS_16CompileConditionILi1000EEEEEvPT_PKS4_S7_S7_flPfS8_Pj:
.text._ZN13group_norm_v214gn_cuda_kernelI13__nv_bfloat16Li480ELi2ELi16ELi120ELi256ELb1ELi32ELi960ELi960ELi4ELb1ELi29ELb0ELb0ENS_16CompileConditionILi1000EEEEEvPT_PKS4_S7_S7_flPfS8_Pj:
        /* <DEDUP_REMOVED lines=40> */
.L_x_902:
        /* <DEDUP_REMOVED lines=56> */
[----:B0-----:R-:W-:-:S02]  /*0600*/  PRMT R22, R53, 0x7632, R22 ;  /* 0x0000763235167816 */ /* 0x001fc40000000016 */
[----:B------:R-:W-:Y:S01]  /*0610*/  SHF.L.U32 R33, R53, 0x10, RZ ;  /* 0x0000001035217819 */ /* 0x000fe200000006ff */
[----:B------:R-:W-:Y:S01]  /*0620*/  FADD.FTZ R29, R29, R50 ;  /* 0x000000321d1d7221 */ /* 0x000fe20000010000 */
[----:B------:R-:W-:Y:S01]  /*0630*/  FFMA.FTZ R31, R50, R50, R31 ;  /* 0x00000032321f7223 */ /* 0x000fe2000001001f */
[----:B------:R-:W-:Y:S02]  /*0640*/  SHF.L.U32 R32, R22, 0x10, RZ ;  /* 0x0000001016207819 */ /* 0x000fe400000006ff */
[----:B------:R-:W-:Y:S01]  /*0650*/  FADD.FTZ R29, R29, R33 ;  /* 0x000000211d1d7221 */ /* 0x000fe20000010000 */
[----:B------:R-:W-:Y:S01]  /*0660*/  FFMA.FTZ R31, R33, R33, R31 ;  /* 0x00000021211f7223 */ /* 0x000fe2000001001f */
[C---:B----4-:R-:W-:Y:S01]  /*0670*/  PRMT R44, R18.reuse, 0x7632, R44 ;  /* 0x00007632122c7816 */ /* 0x050fe2000000002c */
        /* <DEDUP_REMOVED lines=15> */
[C---:B-----5:R-:W-:Y:S01]  /*0770*/  PRMT R38, R8.reuse, 0x7632, R38 ;  /* 0x0000763208267816 */ /* 0x060fe20000000026 */
[----:B------:R-:W-:Y:S01]  /*0780*/  STL [R1+0x14], R30 ;  /* 0x0000141e01007387 */ /* 0x000fe20000100800 */
[----:B------:R-:W-:Y:S01]  /*0790*/  SHF.L.U32 R39, R8, 0x10, RZ ;  /* 0x0000001008277819 */ /* 0x000fe200000006ff */
[----:B------:R-:W-:Y:S01]  /*07a0*/  FADD.FTZ R8, R23, R28 ;  /* 0x0000001c17087221 */ /* 0x000fe20000010000 */
[----:B------:R-:W-:Y:S01]  /*07b0*/  FFMA.FTZ R18, R28, R28, R29 ;  /* 0x0000001c1c127223 */ /* 0x000fe2000001001d */
[----:B------:R-:W-:Y:S01]  /*07c0*/  SHF.L.U32 R38, R38, 0x10, RZ ;  /* 0x0000001026267819 */ /* 0x000fe200000006ff */
[----:B------:R0:W-:Y:S01]  /*07d0*/  STL [R1+0x30], R28 ;  /* 0x0000301c01007387 */ /* 0x0001e20000100800 */
[----:B------:R-:W-:Y:S01]  /*07e0*/  FADD.FTZ R19, R8, R39 ;  /* 0x0000002708137221 */ /* 0x000fe20000010000 */
[----:B------:R-:W-:Y:S01]  /*07f0*/  FFMA.FTZ R23, R39, R39, R18 ;  /* 0x0000002727177223 */ /* 0x000fe20000010012 */
[----:B------:R-:W-:-:S02]  /*0800*/  PRMT R8, R9, 0x7632, R8 ;  /* 0x0000763209087816 */ /* 0x000fc40000000008 */
[----:B------:R-:W-:Y:S01]  /*0810*/  FADD.FTZ R19, R19, R38 ;  /* 0x0000002613137221 */ /* 0x000fe20000010000 */
[----:B------:R-:W-:Y:S01]  /*0820*/  FFMA.FTZ R23, R38, R38, R23 ;  /* 0x0000002626177223 */ /* 0x000fe20000010017 */
[----:B------:R-:W-:Y:S02]  /*0830*/  SHF.L.U32 R22, R8, 0x10, RZ ;  /* 0x0000001008167819 */ /* 0x000fe400000006ff */
[C---:B------:R-:W-:Y:S02]  /*0840*/  PRMT R8, R2.reuse, 0x7632, R8 ;  /* 0x0000763202087816 */ /* 0x040fe40000000008 */
[----:B0-----:R-:W-:Y:S02]  /*0850*/  SHF.L.U32 R28, R9, 0x10, RZ ;  /* 0x00000010091c7819 */ /* 0x001fe400000006ff */
[----:B------:R-:W-:Y:S02]  /*0860*/  SHF.L.U32 R37, R2, 0x10, RZ ;  /* 0x0000001002257819 */ /* 0x000fe400000006ff */
[----:B------:R-:W-:Y:S01]  /*0870*/  SHF.L.U32 R2, R8, 0x10, RZ ;  /* 0x0000001008027819 */ /* 0x000fe200000006ff */
[----:B------:R-:W-:Y:S01]  /*0880*/  FADD.FTZ R19, R19, R28 ;  /* 0x0000001c13137221 */ /* 0x000fe20000010000 */
[----:B------:R-:W-:Y:S01]  /*0890*/  FFMA.FTZ R23, R28, R28, R23 ;  /* 0x0000001c1c177223 */ /* 0x000fe20000010017 */
[----:B------:R0:W-:Y:S01]  /*08a0*/  STL [R1+0x10], R28 ;  /* 0x0000101c01007387 */ /* 0x0001e20000100800 */
[----:B------:R-:W-:Y:S01]  /*08b0*/  PRMT R8, R3, 0x7632, R8 ;  /* 0x0000763203087816 */ /* 0x000fe20000000008 */
[----:B------:R-:W-:Y:S01]  /*08c0*/  FADD.FTZ R18, R19, R22 ;  /* 0x0000001613127221 */ /* 0x000fe20000010000 */
[----:B------:R-:W-:Y:S01]  /*08d0*/  SHF.L.U32 R29, R3, 0x10, RZ ;  /* 0x00000010031d7819 */ /* 0x000fe200000006ff */
[----:B------:R1:W-:Y:S01]  /*08e0*/  STL [R1+0x40], R22 ;  /* 0x0000401601007387 */ /* 0x0003e20000100800 */
[----:B------:R-:W-:Y:S01]  /*08f0*/  SHF.L.U32 R3, R4, 0x10, RZ ;  /* 0x0000001004037819 */ /* 0x000fe200000006ff */
[----:B------:R-:W-:Y:S01]  /*0900*/  FADD.FTZ R9, R18, R37 ;  /* 0x0000002512097221 */ /* 0x000fe20000010000 */
[----:B------:R-:W-:Y:S01]  /*0910*/  SHF.L.U32 R55, R13, 0x10, RZ ;  /* 0x000000100d377819 */ /* 0x000fe200000006ff */
[----:B------:R-:W-:Y:S01]  /*0920*/  STL [R1+0xc], R29 ;  /* 0x00000c1d01007387 */ /* 0x000fe20000100800 */
[----:B------:R-:W-:Y:S01]  /*0930*/  SHF.L.U32 R53, R15, 0x10, RZ ;  /* 0x000000100f357819 */ /* 0x000fe200000006ff */
[----:B------:R-:W-:Y:S01]  /*0940*/  FADD.FTZ R9, R9, R2 ;  /* 0x0000000209097221 */ /* 0x000fe20000010000 */
[----:B0-----:R-:W-:-:S02]  /*0950*/  SHF.L.U32 R28, R8, 0x10, RZ ;  /* 0x00000010081c7819 */ /* 0x001fc400000006ff */
[----:B------:R-:W-:Y:S01]  /*0960*/  PRMT R8, R4, 0x7632, R8 ;  /* 0x0000763204087816 */ /* 0x000fe20000000008 */
[----:B-1----:R-:W-:Y:S01]  /*0970*/  FFMA.FTZ R22, R22, R22, R23 ;  /* 0x0000001616167223 */ /* 0x002fe20000010017 */
[----:B------:R-:W-:Y:S01]  /*0980*/  FADD.FTZ R9, R9, R29 ;  /* 0x0000001d09097221 */ /* 0x000fe20000010000 */
[----:B------:R0:W-:Y:S01]  /*0990*/  STL [R1+0x44], R28 ;  /* 0x0000441c01007387 */ /* 0x0001e20000100800 */
[----:B------:R-:W-:Y:S01]  /*09a0*/  SHF.L.U32 R4, R8, 0x10, RZ ;  /* 0x0000001008047819 */ /* 0x000fe200000006ff */
[----:B------:R-:W-:Y:S01]  /*09b0*/  FFMA.FTZ R19, R37, R37, R22 ;  /* 0x0000002525137223 */ /* 0x000fe20000010016 */
[----:B------:R-:W-:Y:S01]  /*09c0*/  FADD.FTZ R18, R9, R28 ;  /* 0x0000001c09127221 */ /* 0x000fe20000010000 */
[----:B------:R-:W-:Y:S02]  /*09d0*/  PRMT R8, R5, 0x7632, R8 ;  /* 0x0000763205087816 */ /* 0x000fe40000000008 */
[----:B------:R-:W-:Y:S01]  /*09e0*/  FFMA.FTZ R19, R2, R2, R19 ;  /* 0x0000000202137223 */ /* 0x000fe20000010013 */
[----:B------:R-:W-:Y:S01]  /*09f0*/  FADD.FTZ R9, R18, R3 ;  /* 0x0000000312097221 */ /* 0x000fe20000010000 */
[----:B------:R-:W-:-:S02]  /*0a00*/  SHF.L.U32 R23, R8, 0x10, RZ ;  /* 0x0000001008177819 */ /* 0x000fc400000006ff */
[----:B------:R-:W-:Y:S01]  /*0a10*/  FFMA.FTZ R19, R29, R29, R19 ;  /* 0x0000001d1d137223 */ /* 0x000fe20000010013 */
[----:B------:R-:W-:Y:S01]  /*0a20*/  FADD.FTZ R9, R9, R4 ;  /* 0x0000000409097221 */ /* 0x000fe20000010000 */
[----:B------:R-:W-:Y:S02]  /*0a30*/  PRMT R8, R6, 0x7632, R8 ;  /* 0x0000763206087816 */ /* 0x000fe40000000008 */
[----:B------:R-:W-:Y:S01]  /*0a40*/  FFMA.FTZ R22, R28, R28, R19 ;  /* 0x0000001c1c167223 */ /* 0x000fe20000010013 */
[----:B0-----:R-:W-:Y:S02]  /*0a50*/  SHF.L.U32 R28, R5, 0x10, RZ ;  /* 0x00000010051c7819 */ /* 0x001fe400000006ff */
[----:B------:R-:W-:Y:S01]  /*0a60*/  SHF.L.U32 R5, R6, 0x10, RZ ;  /* 0x0000001006057819 */ /* 0x000fe200000006ff */
[----:B------:R-:W-:Y:S01]  /*0a70*/  FFMA.FTZ R19, R3, R3, R22 ;  /* 0x0000000303137223 */ /* 0x000fe20000010016 */
[----:B------:R-:W-:Y:S01]  /*0a80*/  SHF.L.U32 R6, R8, 0x10, RZ ;  /* 0x0000001008067819 */ /* 0x000fe200000006ff */
[----:B------:R-:W-:Y:S01]  /*0a90*/  FADD.FTZ R9, R9, R28 ;  /* 0x0000001c09097221 */ /* 0x000fe20000010000 */
[----:B------:R0:W-:Y:S01]  /*0aa0*/  STL [R1+0x8], R28 ;  /* 0x0000081c01007387 */ /* 0x0001e20000100800 */
[----:B------:R-:W-:Y:S01]  /*0ab0*/  FFMA.FTZ R19, R4, R4, R19 ;  /* 0x0000000404137223 */ /* 0x000fe20000010013 */
[----:B------:R-:W-:Y:S01]  /*0ac0*/  PRMT R8, R7, 0x7632, R8 ;  /* 0x0000763207087816 */ /* 0x000fe20000000008 */
[----:B------:R-:W-:Y:S01]  /*0ad0*/  FADD.FTZ R18, R9, R23 ;  /* 0x0000001709127221 */ /* 0x000fe20000010000 */
[----:B------:R1:W-:Y:S01]  /*0ae0*/  STL [R1+0x3c], R23 ;  /* 0x00003c1701007387 */ /* 0x0003e20000100800 */
[----:B------:R-:W-:Y:S01]  /*0af0*/  FFMA.FTZ R19, R28, R28, R19 ;  /* 0x0000001c1c137223 */ /* 0x000fe20000010013 */
[----:B------:R-:W-:Y:S01]  /*0b00*/  SHF.L.U32 R51, R17, 0x10, RZ ;  /* 0x0000001011337819 */ /* 0x000fe200000006ff */
[----:B------:R-:W-:-:S02]  /*0b10*/  FADD.FTZ R9, R18, R5 ;  /* 0x0000000512097221 */ /* 0x000fc40000010000 */
[----:B------:R-:W-:Y:S01]  /*0b20*/  FFMA.FTZ R22, R23, R23, R19 ;  /* 0x0000001717167223 */ /* 0x000fe20000010013 */
[----:B0-----:R-:W-:Y:S01]  /*0b30*/  SHF.L.U32 R28, R7, 0x10, RZ ;  /* 0x00000010071c7819 */ /* 0x001fe200000006ff */
[----:B------:R-:W-:Y:S01]  /*0b40*/  FADD.FTZ R9, R9, R6 ;  /* 0x0000000609097221 */ /* 0x000fe20000010000 */
[----:B------:R-:W-:Y:S01]  /*0b50*/  SHF.L.U32 R7, R60, 0x10, RZ ;  /* 0x000000103c077819 */ /* 0x000fe200000006ff */
[----:B------:R-:W-:Y:S01]  /*0b60*/  FFMA.FTZ R19, R5, R5, R22 ;  /* 0x0000000505137223 */ /* 0x000fe20000010016 */
[----:B-1----:R-:W-:Y:S01]  /*0b70*/  SHF.L.U32 R23, R8, 0x10, RZ ;  /* 0x0000001008177819 */ /* 0x002fe200000006ff */
[----:B------:R-:W-:Y:S01]  /*0b80*/  FADD.FTZ R9, R9, R28 ;  /* 0x0000001c09097221 */ /* 0x000fe20000010000 */
[----:B------:R-:W-:Y:S01]  /*0b90*/  PRMT R8, R60, 0x7632, R8 ;  /* 0x000076323c087816 */ /* 0x000fe20000000008 */
[----:B------:R-:W-:Y:S01]  /*0ba0*/  FFMA.FTZ R19, R6, R6, R19 ;  /* 0x0000000606137223 */ /* 0x000fe20000010013 */
[----:B------:R-:W-:Y:S01]  /*0bb0*/  STL [R1], R28 ;  /* 0x0000001c01007387 */ /* 0x000fe20000100800 */
[----:B------:R-:W-:Y:S01]  /*0bc0*/  FADD.FTZ R18, R9, R23 ;  /* 0x0000001709127221 */ /* 0x000fe20000010000 */
[----:B------:R-:W-:Y:S01]  /*0bd0*/  SHF.L.U32 R8, R8, 0x10, RZ ;  /* 0x0000001008087819 */ /* 0x000fe200000006ff */
[----:B------:R-:W-:Y:S01]  /*0be0*/  FFMA.FTZ R19, R28, R28, R19 ;  /* 0x0000001c1c137223 */ /* 0x000fe20000010013 */
[----:B------:R0:W-:Y:S01]  /*0bf0*/  STL [R1+0x38], R23 ;  /* 0x0000381701007387 */ /* 0x0001e20000100800 */
[----:B------:R-:W-:-:S02]  /*0c00*/  PRMT R9, R61, 0x7632, R9 ;  /* 0x000076323d097816 */ /* 0x000fc40000000009 */
[----:B------:R-:W-:Y:S01]  /*0c10*/  FFMA.FTZ R22, R23, R23, R19 ;  /* 0x0000001717167223 */ /* 0x000fe20000010013 */
[----:B------:R-:W-:Y:S01]  /*0c20*/  FADD.FTZ R19, R18, R7 ;  /* 0x0000000712137221 */ /* 0x000fe20000010000 */
[----:B------:R-:W-:Y:S02]  /*0c30*/  SHF.L.U32 R61, R61, 0x10, RZ ;  /* 0x000000103d3d7819 */ /* 0x000fe400000006ff */
[----:B------:R-:W-:Y:S01]  /*0c40*/  SHF.L.U32 R29, R9, 0x10, RZ ;  /* 0x00000010091d7819 */ /* 0x000fe200000006ff */
[----:B------:R-:W-:Y:S01]  /*0c50*/  FADD.FTZ R18, R19, R8 ;  /* 0x0000000813127221 */ /* 0x000fe20000010000 */
[----:B------:R-:W-:Y:S01]  /*0c60*/  SHF.L.U32 R9, R10, 0x10, RZ ;  /* 0x000000100a097819 */ /* 0x000fe200000006ff */
[----:B0-----:R-:W-:Y:S01]  /*0c70*/  FFMA.FTZ R23, R7, R7, R22 ;  /* 0x0000000707177223 */ /* 0x001fe20000010016 */
[----:B------:R-:W-:Y:S01]  /*0c80*/  SHF.L.U32 R60, R11, 0x10, RZ ;  /* 0x000000100b3c7819 */ /* 0x000fe200000006ff */
[----:B------:R-:W-:Y:S01]  /*0c90*/  FADD.FTZ R19, R18, R61 ;  /* 0x0000003d12137221 */ /* 0x000fe20000010000 */
[----:B------:R-:W-:Y:S01]  /*0ca0*/  PRMT R18, R10, 0x7632, R18 ;  /* 0x000076320a127816 */ /* 0x000fe20000000012 */
[----:B------:R-:W-:Y:S01]  /*0cb0*/  FFMA.FTZ R22, R8, R8, R23 ;  /* 0x0000000808167223 */ /* 0x000fe20000010017 */
[----:B------:R0:W-:Y:S01]  /*0cc0*/  STL [R1+0x34], R29 ;  /* 0x0000341d01007387 */ /* 0x0001e20000100800 */
[----:B------:R-:W-:Y:S01]  /*0cd0*/  FADD.FTZ R28, R19, R29 ;  /* 0x0000001d131c7221 */ /* 0x000fe20000010000 */
[----:B------:R-:W-:Y:S01]  /*0ce0*/  SHF.L.U32 R10, R18, 0x10, RZ ;  /* 0x00000010120a7819 */ /* 0x000fe200000006ff */
[----:B------:R-:W-:Y:S01]  /*0cf0*/  FFMA.FTZ R22, R61, R61, R22 ;  /* 0x0000003d3d167223 */ /* 0x000fe20000010016 */
[----:B------:R-:W-:Y:S01]  /*0d00*/  PRMT R18, R11, 0x7632, R18 ;  /* 0x000076320b127816 */ /* 0x000fe20000000012 */
[----:B------:R-:W-:-:S02]  /*0d10*/  FADD.FTZ R19, R28, R9 ;  /* 0x000000091c137221 */ /* 0x000fc40000010000 */
[----:B------:R-:W-:Y:S01]  /*0d20*/  FFMA.FTZ R22, R29, R29, R22 ;  /* 0x0000001d1d167223 */ /* 0x000fe20000010016 */
[----:B------:R-:W-:Y:S01]  /*0d30*/  SHF.L.U32 R23, R18, 0x10, RZ ;  /* 0x0000001012177819 */ /* 0x000fe200000006ff */
[----:B------:R-:W-:Y:S01]  /*0d40*/  FADD.FTZ R11, R19, R10 ;  /* 0x0000000a130b7221 */ /* 0x000fe20000010000 */
[C---:B------:R-:W-:Y:S01]  /*0d50*/  PRMT R18, R12.reuse, 0x7632, R18 ;  /* 0x000076320c127816 */ /* 0x040fe20000000012 */
[----:B0-----:R-:W-:Y:S02]  /*0d60*/  FFMA.FTZ R29, R9, R9, R22 ;  /* 0x00000009091d7223 */ /* 0x001fe40000010016 */
[----:B------:R-:W-:Y:S01]  /*0d70*/  FADD.FTZ R30, R11, R60 ;  /* 0x0000003c0b1e7221 */ /* 0x000fe20000010000 */
[----:B------:R-:W-:Y:S01]  /*0d80*/  SHF.L.U32 R11, R12, 0x10, RZ ;  /* 0x000000100c0b7819 */ /* 0x000fe200000006ff */
[----:B------:R-:W-:Y:S01]  /*0d90*/  FFMA.FTZ R29, R10, R10, R29 ;  /* 0x0000000a0a1d7223 */ /* 0x000fe2000001001d */
[----:B------:R-:W-:Y:S01]  /*0da0*/  SHF.L.U32 R12, R18, 0x10, RZ ;  /* 0x00000010120c7819 */ /* 0x000fe200000006ff */
[----:B------:R-:W-:Y:S01]  /*0db0*/  FADD.FTZ R30, R30, R23 ;  /* 0x000000171e1e7221 */ /* 0x000fe20000010000 */
[----:B------:R-:W-:Y:S01]  /*0dc0*/  PRMT R18, R13, 0x7632, R18 ;  /* 0x000076320d127816 */ /* 0x000fe20000000012 */
[----:B------:R-:W-:Y:S01]  /*0dd0*/  FFMA.FTZ R29, R60, R60, R29 ;  /* 0x0000003c3c1d7223 */ /* 0x000fe2000001001d */
[----:B------:R-:W-:Y:S01]  /*0de0*/  SHF.L.U32 R13, R14, 0x10, RZ ;  /* 0x000000100e0d7819 */ /* 0x000fe200000006ff */
[----:B------:R-:W-:Y:S01]  /*0df0*/  FADD.FTZ R30, R30, R11 ;  /* 0x0000000b1e1e7221 */ /* 0x000fe20000010000 */
[----:B------:R-:W-:Y:S01]  /*0e00*/  SHF.L.U32 R19, R18, 0x10, RZ ;  /* 0x0000001012137819 */ /* 0x000fe200000006ff */
[----:B------:R-:W-:Y:S01]  /*0e10*/  FFMA.FTZ R29, R23, R23, R29 ;  /* 0x00000017171d7223 */ /* 0x000fe2000001001d */
[----:B------:R-:W-:Y:S01]  /*0e20*/  PRMT R18, R14, 0x7632, R18 ;  /* 0x000076320e127816 */ /* 0x000fe20000000012 */
[----:B------:R-:W-:Y:S01]  /*0e30*/  FADD.FTZ R30, R30, R12 ;  /* 0x0000000c1e1e7221 */ /* 0x000fe20000010000 */
[----:B------:R-:W-:Y:S01]  /*0e40*/  STL [R1+0x2c], R23 ;  /* 0x00002c1701007387 */ /* 0x000fe20000100800 */
[----:B------:R-:W-:Y:S01]  /*0e50*/  FFMA.FTZ R29, R11, R11, R29 ;  /* 0x0000000b0b1d7223 */ /* 0x000fe2000001001d */
[----:B------:R-:W-:Y:S01]  /*0e60*/  SHF.L.U32 R14, R18, 0x10, RZ ;  /* 0x00000010120e7819 */ /* 0x000fe200000006ff */
[----:B------:R-:W-:Y:S01]  /*0e70*/  FADD.FTZ R30, R30, R55 ;  /* 0x000000371e1e7221 */ /* 0x000fe20000010000 */
[----:B------:R-:W-:Y:S01]  /*0e80*/  PRMT R18, R15, 0x7632, R18 ;  /* 0x000076320f127816 */ /* 0x000fe20000000012 */
[----:B------:R-:W-:Y:S01]  /*0e90*/  FFMA.FTZ R29, R12, R12, R29 ;  /* 0x0000000c0c1d7223 */ /* 0x000fe2000001001d */
[----:B------:R0:W-:Y:S01]  /*0ea0*/  STL [R1+0x24], R19 ;  /* 0x0000241301007387 */ /* 0x0001e20000100800 */
[----:B------:R-:W-:Y:S01]  /*0eb0*/  FADD.FTZ R30, R30, R19 ;  /* 0x000000131e1e7221 */ /* 0x000fe20000010000 */
[----:B------:R-:W-:Y:S01]  /*0ec0*/  SHF.L.U32 R15, R16, 0x10, RZ ;  /* 0x00000010100f7819 */ /* 0x000fe200000006ff */
[----:B------:R-:W-:-:S02]  /*0ed0*/  FFMA.FTZ R29, R55, R55, R29 ;  /* 0x00000037371d7223 */ /* 0x000fc4000001001d */
[----:B------:R-:W-:Y:S02]  /*0ee0*/  FADD.FTZ R30, R30, R13 ;  /* 0x0000000d1e1e7221 */ /* 0x000fe40000010000 */
[----:B------:R-:W-:Y:S02]  /*0ef0*/  FFMA.FTZ R29, R19, R19, R29 ;  /* 0x00000013131d7223 */ /* 0x000fe4000001001d */
[----:B------:R-:W-:Y:S01]  /*0f00*/  FADD.FTZ R30, R30, R14 ;  /* 0x0000000e1e1e7221 */ /* 0x000fe20000010000 */
[----:B0-----:R-:W-:Y:S01]  /*0f10*/  SHF.L.U32 R19, R18, 0x10, RZ ;  /* 0x0000001012137819 */ /* 0x001fe200000006ff */
[----:B------:R-:W-:Y:S01]  /*0f20*/  FFMA.FTZ R29, R13, R13, R29 ;  /* 0x0000000d0d1d7223 */ /* 0x000fe2000001001d */
[----:B------:R-:W-:Y:S01]  /*0f30*/  PRMT R18, R16, 0x7632, R18 ;  /* 0x0000763210127816 */ /* 0x000fe20000000012 */
[----:B------:R-:W-:Y:S02]  /*0f40*/  FADD.FTZ R30, R30, R53 ;  /* 0x000000351e1e7221 */ /* 0x000fe40000010000 */
[----:B------:R-:W-:Y:S01]  /*0f50*/  FFMA.FTZ R29, R14, R14, R29 ;  /* 0x0000000e0e1d7223 */ /* 0x000fe2000001001d */
[----:B------:R-:W-:Y:S01]  /*0f60*/  SHF.L.U32 R16, R18, 0x10, RZ ;  /* 0x0000001012107819 */ /* 0x000fe200000006ff */
[----:B------:R0:W-:Y:S01]  /*0f70*/  STL [R1+0x20], R19 ;  /* 0x0000201301007387 */ /* 0x0001e20000100800 */
[----:B------:R-:W-:Y:S01]  /*0f80*/  PRMT R18, R17, 0x7632, R18 ;  /* 0x0000763211127816 */ /* 0x000fe20000000012 */
[----:B------:R-:W-:Y:S01]  /*0f90*/  FFMA.FTZ R29, R53, R53, R29 ;  /* 0x00000035351d7223 */ /* 0x000fe2000001001d */
[----:B------:R-:W-:Y:S01]  /*0fa0*/  FADD.FTZ R30, R30, R19 ;  /* 0x000000131e1e7221 */ /* 0x000fe20000010000 */
[----:B------:R-:W-:-:S02]  /*0fb0*/  SHF.L.U32 R17, R48, 0x10, RZ ;  /* 0x0000001030117819 */ /* 0x000fc400000006ff */
[----:B------:R-:W-:Y:S01]  /*0fc0*/  FFMA.FTZ R29, R19, R19, R29 ;  /* 0x00000013131d7223 */ /* 0x000fe2000001001d */
[----:B------:R-:W-:Y:S01]  /*0fd0*/  FADD.FTZ R30, R30, R15 ;  /* 0x0000000f1e1e7221 */ /* 0x000fe20000010000 */
[----:B0-----:R-:W-:Y:S02]  /*0fe0*/  SHF.L.U32 R19, R18, 0x10, RZ ;  /* 0x0000001012137819 */ /* 0x001fe400000006ff */
[----:B------:R-:W-:Y:S01]  /*0ff0*/  FFMA.FTZ R29, R15, R15, R29 ;  /* 0x0000000f0f1d7223 */ /* 0x000fe2000001001d */
[----:B------:R-:W-:Y:S01]  /*1000*/  FADD.FTZ R30, R30, R16 ;  /* 0x000000101e1e7221 */ /* 0x000fe20000010000 */
[----:B------:R-:W-:Y:S01]  /*1010*/  PRMT R18, R48, 0x7632, R18 ;  /* 0x0000763230127816 */ /* 0x000fe20000000012 */
[----:B------:R0:W-:Y:S01]  /*1020*/  STL [R1+0x1c], R19 ;  /* 0x00001c1301007387 */ /* 0x0001e20000100800 */
[----:B------:R-:W-:Y:S01]  /*1030*/  FFMA.FTZ R29, R16, R16, R29 ;  /* 0x00000010101d7223 */ /* 0x000fe2000001001d */
[----:B------:R-:W-:Y:S02]  /*1040*/  FADD.FTZ R30, R30, R51 ;  /* 0x000000331e1e7221 */ /* 0x000fe40000010000 */
[----:B------:R-:W2:Y:S01]  /*1050*/  LDL R31, [R1+0x88] ;  /* 0x00008800011f7983 */ /* 0x000ea20000100800 */
[----:B------:R-:W-:Y:S01]  /*1060*/  FFMA.FTZ R29, R51, R51, R29 ;  /* 0x00000033331d7223 */ /* 0x000fe2000001001d */
[----:B------:R-:W-:-:S03]  /*1070*/  FADD.FTZ R30, R30, R19 ;  /* 0x000000131e1e7221 */ /* 0x000fc60000010000 */
        /* <DEDUP_REMOVED lines=12> */
[----:B0-----:R-:W-:Y:S01]  /*1140*/  SHF.L.U32 R19, R20, 0x10, RZ ;  /* 0x0000001014137819 */ /* 0x001fe200000006ff */
        /* <DEDUP_REMOVED lines=9> */
[----:B------:R-:W0:Y:S01]  /*11e0*/  S2R R32, SR_TID.X ;  /* 0x0000000000207919 */ /* 0x000e220000002100 */
        /* <DEDUP_REMOVED lines=28> */
[----:B0-----:R-:W-:-:S02]  /*13b0*/  ISETP.GT.U32.AND P1, PT, R32, 0xf, PT ;  /* 0x0000000f2000780c */ /* 0x001fc40003f24070 */
        /* <DEDUP_REMOVED lines=233> */
.L_x_895:
[----:B------:R-:W-:Y:S05]  /*2250*/  BSYNC.RECONVERGENT B0 ;  /* 0x0000000000007941 */ /* 0x000fea0003800200 */
.L_x_894:
        /* <DEDUP_REMOVED lines=20> */
.L_x_897:
[----:B------:R-:W-:Y:S05]  /*23a0*/  BSYNC.RECONVERGENT B0 ;  /* 0x0000000000007941 */ /* 0x000fea0003800200 */
.L_x_896:
        /* <DEDUP_REMOVED lines=22> */
.L_x_899:
[----:B------:R-:W2:Y:S04]  /*2510*/  LD.E.STRONG.GPU R31, desc[UR12][R28.64] ;  /* 0x0000000c1c1f7980 */ /* 0x000ea8000c10f900 */
[----:B--2---:R-:W-:Y:S01]  /*2520*/  CCTL.IVALL ;  /* 0x00000000ff00798f */ /* 0x004fe20002000000 */
[----:B------:R-:W-:Y:S05]  /*2530*/  YIELD ;  /* 0x0000000000007946 */ /* 0x000fea0003800000 */
[----:B-----5:R-:W-:-:S04]  /*2540*/  LOP3.LUT R31, R31, R30, RZ, 0x3c, !PT ;  /* 0x0000001e1f1f7212 */ /* 0x020fc800078e3cff */
[----:B------:R-:W-:-:S13]  /*2550*/  ISETP.GT.AND P2, PT, R31, -0x1, PT ;  /* 0xffffffff1f00780c */ /* 0x000fda0003f44270 */
[----:B------:R-:W-:Y:S05]  /*2560*/  @P2 BRA `(.L_x_899) ;  /* 0xfffffffc00e82947 */ /* 0x000fea000383ffff */
.L_x_898:
        /* <DEDUP_REMOVED lines=40> */
[----:B0-----:R-:W-:-:S05]  /*27f0*/  @!P1 IADD3 R34, PT, PT, R34, R35, RZ ;  /* 0x0000002322229210 */ /* 0x001fca0007ffe0ff */
        /* <DEDUP_REMOVED lines=22> */
.L_x_901:
[----:B------:R-:W-:Y:S05]  /*2960*/  BSYNC.RECONVERGENT B0 ;  /* 0x0000000000007941 */ /* 0x000fea0003800200 */
.L_x_900:
[----:B------:R-:W2:Y:S01]  /*2970*/  S2UR UR7, SR_CgaCtaId ;  /* 0x00000000000779c3 */ /* 0x000ea20000008800 */
[----:B------:R-:W-:Y:S01]  /*2980*/  UMOV UR6, 0x400 ;  /* 0x0000040000067882 */ /* 0x000fe20000000000 */
[----:B------:R-:W-:Y:S01]  /*2990*/  IMAD.HI.U32 R26, R26, -0x77777777, RZ ;  /* 0x888888891a1a7827 */ /* 0x000fe200078e00ff */
[----:B------:R-:W-:Y:S01]  /*29a0*/  UIADD3 UR6, UPT, UPT, UR6, 0x1680, URZ ;  /* 0x0000168006067890 */ /* 0x000fe2000fffe0ff */
[----:B------:R-:W-:Y:S02]  /*29b0*/  SHF.L.U32 R30, R30, 0x10, RZ ;  /* 0x000000101e1e7819 */ /* 0x000fe400000006ff */
[----:B------:R-:W-:Y:S02]  /*29c0*/  SHF.L.U32 R58, R58, 0x10, RZ ;  /* 0x000000103a3a7819 */ /* 0x000fe400000006ff */
[----:B------:R-:W-:Y:S02]  /*29d0*/  LEA.HI R26, R26, -UR10, RZ, 0x1a ;  /* 0x8000000a1a1a7c11 */ /* 0x000fe4000f8fd0ff */
[----:B------:R-:W-:-:S02]  /*29e0*/  SHF.L.U32 R59, R59, 0x10, RZ ;  /* 0x000000103b3b7819 */ /* 0x000fc400000006ff */
[----:B------:R-:W-:Y:S02]  /*29f0*/  SHF.L.U32 R31, R31, 0x10, RZ ;  /* 0x000000101f1f7819 */ /* 0x000fe400000006ff */
[----:B------:R-:W-:Y:S02]  /*2a00*/  SHF.L.U32 R56, R56, 0x10, RZ ;  /* 0x0000001038387819 */ /* 0x000fe400000006ff */
[----:B------:R-:W-:Y:S01]  /*2a10*/  SHF.L.U32 R57, R57, 0x10, RZ ;  /* 0x0000001039397819 */ /* 0x000fe200000006ff */
[----:B--2---:R-:W-:-:S06]  /*2a20*/  ULEA UR6, UR7, UR6, 0x18 ;  /* 0x0000000607067291 */ /* 0x004fcc000f8ec0ff */
[----:B------:R-:W-:-:S05]  /*2a30*/  LEA R26, R26, UR6, 0x3 ;  /* 0x000000061a1a7c11 */ /* 0x000fca000f8e18ff */
[----:B------:R-:W2:Y:S01]  /*2a40*/  LDCU UR6, c[0x0][0x3a0] ;  /* 0x00007400ff0677ac */ /* 0x000ea20008000800 */
[----:B------:R-:W2:Y:S02]  /*2a50*/  LDS.64 R26, [R26] ;  /* 0x000000001a1a7984 */ /* 0x000ea40000000a00 */
[----:B--2---:R-:W-:Y:S01]  /*2a60*/  FADD.FTZ R27, R27, UR6 ;  /* 0x000000061b1b7e21 */ /* 0x004fe20008010000 */
[--C-:B01----:R-:W-:Y:S01]  /*2a70*/  FADD.FTZ R32, R0, -R26.reuse ;  /* 0x8000001a00207221 */ /* 0x103fe20000010000 */
[----:B------:R-:W-:Y:S01]  /*2a80*/  SHF.L.U32 R0, R28, 0x10, RZ ;  /* 0x000000101c007819 */ /* 0x000fe200000006ff */
        /* <DEDUP_REMOVED lines=20> */
[C---:B0-----:R-:W-:Y:S01]  /*2bd0*/  FMUL.FTZ R32, R27.reuse, R32 ;  /* 0x000000201b207220 */ /* 0x041fe20000410000 */
[C---:B------:R-:W-:Y:S01]  /*2be0*/  FMUL.FTZ R33, R27.reuse, R41 ;  /* 0x000000291b217220 */ /* 0x040fe20000410000 */
[C---:B------:R-:W-:Y:S01]  /*2bf0*/  FMUL.FTZ R34, R27.reuse, R54 ;  /* 0x000000361b227220 */ /* 0x040fe20000410000 */
[----:B------:R-:W-:Y:S01]  /*2c00*/  FMUL.FTZ R41, R27, R52 ;  /* 0x000000341b297220 */ /* 0x000fe20000410000 */
[--C-:B------:R-:W-:Y:S01]  /*2c10*/  FFMA.FTZ R32, R32, R0, R30.reuse ;  /* 0x0000000020207223 */ /* 0x100fe2000001001e */
[----:B------:R-:W-:Y:S01]  /*2c20*/  FFMA.FTZ R33, R33, R58, R59 ;  /* 0x0000003a21217223 */ /* 0x000fe2000001003b */
[----:B------:R-:W-:Y:S01]  /*2c30*/  FFMA.FTZ R34, R34, R56, R57 ;  /* 0x0000003822227223 */ /* 0x000fe20000010039 */
[C---:B------:R-:W-:Y:S01]  /*2c40*/  FMUL.FTZ R35, R27.reuse, R7 ;  /* 0x000000071b237220 */ /* 0x040fe20000410000 */
[----:B------:R-:W-:Y:S01]  /*2c50*/  FMUL.FTZ R28, R32, -1.4426950216293334961 ;  /* 0xbfb8aa3b201c7820 */ /* 0x000fe20000410000 */
[C---:B------:R-:W-:Y:S01]  /*2c60*/  FMUL.FTZ R7, R27.reuse, R9 ;  /* 0x000000091b077220 */ /* 0x040fe20000410000 */
[----:B------:R-:W-:Y:S01]  /*2c70*/  MOV R9, R41 ;  /* 0x0000002900097202 */ /* 0x000fe20000000f00 */
[C---:B------:R-:W-:Y:S01]  /*2c80*/  FMUL.FTZ R52, R27.reuse, R39 ;  /* 0x000000271b347220 */ /* 0x040fe20000410000 */
[C---:B------:R-:W-:Y:S01]  /*2c90*/  FMUL.FTZ R39, R27.reuse, R3 ;  /* 0x000000031b277220 */ /* 0x040fe20000410000 */
[C---:B------:R-:W-:Y:S01]  /*2ca0*/  FMUL.FTZ R54, R27.reuse, R47 ;  /* 0x0000002f1b367220 */ /* 0x040fe20000410000 */
[----:B------:R-:W0:Y:S01]  /*2cb0*/  MUFU.EX2 R28, R28 ;  /* 0x0000001c001c7308 */ /* 0x000e220000000800 */
[C---:B------:R-:W-:Y:S01]  /*2cc0*/  FMUL.FTZ R3, R27.reuse, R13 ;  /* 0x0000000d1b037220 */ /* 0x040fe20000410000 */
[C---:B------:R-:W-:Y:S01]  /*2cd0*/  FMUL.FTZ R47, R27.reuse, R19 ;  /* 0x000000131b2f7220 */ /* 0x040fe20000410000 */
[C-C-:B------:R-:W-:Y:S01]  /*2ce0*/  FFMA.FTZ R19, R0.reuse, R9, R30.reuse ;  /* 0x0000000900137223 */ /* 0x140fe2000001001e */
[C-C-:B------:R-:W-:Y:S01]  /*2cf0*/  FFMA.FTZ R9, R0.reuse, R35, R30.reuse ;  /* 0x0000002300097223 */ /* 0x140fe2000001001e */
[----:B------:R-:W-:Y:S01]  /*2d00*/  FFMA.FTZ R35, R0, R3, R30 ;  /* 0x0000000300237223 */ /* 0x000fe2000001001e */
[C---:B------:R-:W-:Y:S01]  /*2d10*/  FMUL.FTZ R41, R27.reuse, R17 ;  /* 0x000000111b297220 */ /* 0x040fe20000410000 */
[C---:B------:R-:W-:Y:S01]  /*2d20*/  FMUL.FTZ R21, R27.reuse, R21 ;  /* 0x000000151b157220 */ /* 0x040fe20000410000 */
[----:B------:R-:W-:Y:S01]  /*2d30*/  FMUL.FTZ R23, R27, R23 ;  /* 0x000000171b177220 */ /* 0x000fe20000410000 */
[----:B------:R-:W-:Y:S01]  /*2d40*/  FADD.FTZ R14, R14, -R26 ;  /* 0x8000001a0e0e7221 */ /* 0x000fe20000010000 */
[----:B------:R1:W-:Y:S01]  /*2d50*/  STL [R1+0x48], R35 ;  /* 0x0000482301007387 */ /* 0x0003e20000100800 */
[C-C-:B------:R-:W-:Y:S01]  /*2d60*/  FFMA.FTZ R17, R0.reuse, R54, R30.reuse ;  /* 0x0000003600117223 */ /* 0x140fe2000001001e */
[C-C-:B------:R-:W-:Y:S01]  /*2d70*/  FFMA.FTZ R13, R0.reuse, R39, R30.reuse ;  /* 0x00000027000d7223 */ /* 0x140fe2000001001e */
[----:B------:R-:W-:Y:S01]  /*2d80*/  FFMA.FTZ R7, R0, R7, R30 ;  /* 0x0000000700077223 */ /* 0x000fe2000001001e */
[--C-:B------:R-:W-:Y:S01]  /*2d90*/  FADD.FTZ R50, R50, -R26.reuse ;  /* 0x8000001a32327221 */ /* 0x100fe20000010000 */
[--C-:B------:R-:W-:Y:S01]  /*2da0*/  FADD.FTZ R6, R6, -R26.reuse ;  /* 0x8000001a06067221 */ /* 0x100fe20000010000 */
[--C-:B------:R-:W-:Y:S01]  /*2db0*/  FADD.FTZ R8, R8, -R26.reuse ;  /* 0x8000001a08087221 */ /* 0x100fe20000010000 */
[----:B0-----:R-:W-:Y:S01]  /*2dc0*/  FADD.FTZ R28, R28, 1 ;  /* 0x3f8000001c1c7421 */ /* 0x001fe20000010000 */
[----:B------:R-:W-:Y:S01]  /*2dd0*/  FADD.FTZ R10, R10, -R26 ;  /* 0x8000001a0a0a7221 */ /* 0x000fe20000010000 */
[----:B------:R-:W0:Y:S01]  /*2de0*/  LDCU.64 UR6, c[0x0][0x380] ;  /* 0x00007000ff0677ac */ /* 0x000e220008000a00 */
[----:B-1----:R-:W-:-:S03]  /*2df0*/  FFMA.FTZ R35, R0, R47, R30 ;  /* 0x0000002f00237223 */ /* 0x002fc6000001001e */
[----:B------:R-:W1:Y:S02]  /*2e00*/  MUFU.RCP R28, R28 ;  /* 0x0000001c001c7308 */ /* 0x000e640000001000 */
[----:B-1----:R-:W-:Y:S01]  /*2e10*/  FMUL.FTZ R28, R32, R28 ;  /* 0x0000001c201c7220 */ /* 0x002fe20000410000 */
[----:B------:R-:W-:-:S06]  /*2e20*/  FMUL.FTZ R32, R33, -1.4426950216293334961 ;  /* 0xbfb8aa3b21207820 */ /* 0x000fcc0000410000 */
[----:B------:R-:W1:Y:S02]  /*2e30*/  MUFU.EX2 R32, R32 ;  /* 0x0000002000207308 */ /* 0x000e640000000800 */
[----:B-1----:R-:W-:-:S06]  /*2e40*/  FADD.FTZ R32, R32, 1 ;  /* 0x3f80000020207421 */ /* 0x002fcc0000010000 */
[----:B------:R-:W1:Y:S02]  /*2e50*/  MUFU.RCP R32, R32 ;  /* 0x0000002000207308 */ /* 0x000e640000001000 */
[----:B-1----:R-:W-:Y:S01]  /*2e60*/  FMUL.FTZ R33, R33, R32 ;  /* 0x0000002021217220 */ /* 0x002fe20000410000 */
[----:B------:R-:W-:Y:S01]  /*2e70*/  SHF.L.U32 R32, R29, 0x10, RZ ;  /* 0x000000101d207819 */ /* 0x000fe200000006ff */
[C---:B------:R-:W-:Y:S01]  /*2e80*/  FMUL.FTZ R29, R27.reuse, R40 ;  /* 0x000000281b1d7220 */ /* 0x040fe20000410000 */
[----:B------:R-:W-:Y:S01]  /*2e90*/  FMUL.FTZ R40, R27, R15 ;  /* 0x0000000f1b287220 */ /* 0x000fe20000410000 */
[C-C-:B------:R-:W-:Y:S01]  /*2ea0*/  FFMA.FTZ R15, R0.reuse, R52, R30.reuse ;  /* 0x00000034000f7223 */ /* 0x140fe2000001001e */
[----:B------:R-:W-:Y:S01]  /*2eb0*/  F2FP.BF16.F32.PACK_AB R28, R33, R28 ;  /* 0x0000001c211c723e */ /* 0x000fe200000010ff */
[----:B------:R-:W-:Y:S01]  /*2ec0*/  FFMA.FTZ R29, R29, R32, R31 ;  /* 0x000000201d1d7223 */ /* 0x000fe2000001001f */
[----:B------:R-:W-:-:S03]  /*2ed0*/  FFMA.FTZ R3, R0, R40, R30 ;  /* 0x0000002800037223 */ /* 0x000fc6000001001e */
[----:B------:R-:W-:Y:S02]  /*2ee0*/  FMUL.FTZ R33, R29, -1.4426950216293334961 ;  /* 0xbfb8aa3b1d217820 */ /* 0x000fe40000410000 */
[----:B------:R1:W-:Y:S04]  /*2ef0*/  STL [R1+0x50], R3 ;  /* 0x0000500301007387 */ /* 0x0003e80000100800 */
[----:B------:R-:W2:Y:S01]  /*2f00*/  MUFU.EX2 R33, R33 ;  /* 0x0000002100217308 */ /* 0x000ea20000000800 */
[----:B-1----:R-:W-:Y:S01]  /*2f10*/  FFMA.FTZ R3, R0, R21, R30 ;  /* 0x0000001500037223 */ /* 0x002fe2000001001e */
[----:B--2---:R-:W-:-:S06]  /*2f20*/  FADD.FTZ R33, R33, 1 ;  /* 0x3f80000021217421 */ /* 0x004fcc0000010000 */
[----:B------:R-:W1:Y:S02]  /*2f30*/  MUFU.RCP R33, R33 ;  /* 0x0000002100217308 */ /* 0x000e640000001000 */
[----:B-1----:R-:W-:Y:S01]  /*2f40*/  FMUL.FTZ R33, R29, R33 ;  /* 0x000000211d217220 */ /* 0x002fe20000410000 */
[----:B------:R-:W-:-:S06]  /*2f50*/  FMUL.FTZ R29, R34, -1.4426950216293334961 ;  /* 0xbfb8aa3b221d7820 */ /* 0x000fcc0000410000 */
[----:B------:R-:W1:Y:S02]  /*2f60*/  MUFU.EX2 R29, R29 ;  /* 0x0000001d001d7308 */ /* 0x000e640000000800 */
[----:B-1----:R-:W-:-:S06]  /*2f70*/  FADD.FTZ R29, R29, 1 ;  /* 0x3f8000001d1d7421 */ /* 0x002fcc0000010000 */
[----:B------:R-:W1:Y:S02]  /*2f80*/  MUFU.RCP R29, R29 ;  /* 0x0000001d001d7308 */ /* 0x000e640000001000 */
[----:B-1----:R-:W-:Y:S01]  /*2f90*/  FMUL.FTZ R29, R34, R29 ;  /* 0x0000001d221d7220 */ /* 0x002fe20000410000 */
[C---:B------:R-:W-:Y:S01]  /*2fa0*/  FMUL.FTZ R34, R27.reuse, R37 ;  /* 0x000000251b227220 */ /* 0x040fe20000410000 */
[C---:B------:R-:W-:Y:S01]  /*2fb0*/  FMUL.FTZ R37, R27.reuse, R5 ;  /* 0x000000051b257220 */ /* 0x040fe20000410000 */
[----:B------:R-:W-:Y:S02]  /*2fc0*/  FMUL.FTZ R5, R27, R11 ;  /* 0x0000000b1b057220 */ /* 0x000fe40000410000 */
[C-C-:B------:R-:W-:Y:S01]  /*2fd0*/  FFMA.FTZ R34, R0.reuse, R34, R30.reuse ;  /* 0x0000002200227223 */ /* 0x140fe2000001001e */
[C-C-:B------:R-:W-:Y:S01]  /*2fe0*/  FFMA.FTZ R11, R0.reuse, R37, R30.reuse ;  /* 0x00000025000b7223 */ /* 0x140fe2000001001e */
[C-C-:B------:R-:W-:Y:S01]  /*2ff0*/  FFMA.FTZ R37, R0.reuse, R41, R30.reuse ;  /* 0x0000002900257223 */ /* 0x140fe2000001001e */
[C-C-:B------:R-:W-:Y:S01]  /*3000*/  FFMA.FTZ R5, R0.reuse, R5, R30.reuse ;  /* 0x0000000500057223 */ /* 0x140fe2000001001e */
[----:B------:R-:W-:-:S03]  /*3010*/  FFMA.FTZ R0, R0, R23, R30 ;  /* 0x0000001700007223 */ /* 0x000fc6000001001e */
[----:B------:R-:W-:Y:S04]  /*3020*/  STL [R1+0x60], R37 ;  /* 0x0000602501007387 */ /* 0x000fe80000100800 */
[----:B------:R-:W-:Y:S04]  /*3030*/  STL [R1+0x68], R35 ;  /* 0x0000682301007387 */ /* 0x000fe80000100800 */
[----:B------:R-:W0:Y:S04]  /*3040*/  LDL.LU R41, [R1+0x54] ;  /* 0x0000540001297983 */ /* 0x000e280000300800 */
[----:B------:R-:W-:Y:S04]  /*3050*/  STL [R1+0x6c], R3 ;  /* 0x00006c0301007387 */ /* 0x000fe80000100800 */
[----:B------:R-:W2:Y:S01]  /*3060*/  LDL.LU R40, [R1+0x58] ;  /* 0x0000580001287983 */ /* 0x000ea20000300800 */
[C---:B------:R-:W-:Y:S01]  /*3070*/  FMUL.FTZ R2, R27.reuse, R2 ;  /* 0x000000021b027220 */ /* 0x040fe20000410000 */
[C---:B------:R-:W-:Y:S01]  /*3080*/  FMUL.FTZ R14, R27.reuse, R14 ;  /* 0x0000000e1b0e7220 */ /* 0x040fe20000410000 */
[C---:B------:R-:W-:Y:S01]  /*3090*/  FMUL.FTZ R50, R27.reuse, R50 ;  /* 0x000000321b327220 */ /* 0x040fe20000410000 */
[C---:B------:R-:W-:Y:S01]  /*30a0*/  FMUL.FTZ R6, R27.reuse, R6 ;  /* 0x000000061b067220 */ /* 0x040fe20000410000 */
[C---:B------:R-:W-:Y:S01]  /*30b0*/  FMUL.FTZ R8, R27.reuse, R8 ;  /* 0x000000081b087220 */ /* 0x040fe20000410000 */
[----:B------:R1:W-:Y:S01]  /*30c0*/  STL [R1+0x70], R0 ;  /* 0x0000700001007387 */ /* 0x0003e20000100800 */
[C-C-:B------:R-:W-:Y:S01]  /*30d0*/  FFMA.FTZ R23, R58.reuse, R2, R59.reuse ;  /* 0x000000023a177223 */ /* 0x140fe2000001003b */
[--C-:B------:R-:W-:Y:S01]  /*30e0*/  FFMA.FTZ R2, R58, R14, R59.reuse ;  /* 0x0000000e3a027223 */ /* 0x100fe2000001003b */
[--C-:B------:R-:W-:Y:S01]  /*30f0*/  FADD.FTZ R38, R38, -R26.reuse ;  /* 0x8000001a26267221 */ /* 0x100fe20000010000 */
[--C-:B------:R-:W-:Y:S01]  /*3100*/  FFMA.FTZ R47, R58, R8, R59.reuse ;  /* 0x000000083a2f7223 */ /* 0x100fe2000001003b */
[--C-:B------:R-:W-:Y:S01]  /*3110*/  FADD.FTZ R4, R4, -R26.reuse ;  /* 0x8000001a04047221 */ /* 0x100fe20000010000 */
[--C-:B------:R-:W-:Y:S01]  /*3120*/  FADD.FTZ R16, R16, -R26.reuse ;  /* 0x8000001a10107221 */ /* 0x100fe20000010000 */
[--C-:B------:R-:W-:Y:S01]  /*3130*/  FADD.FTZ R18, R18, -R26.reuse ;  /* 0x8000001a12127221 */ /* 0x100fe20000010000 */
[--C-:B------:R-:W-:Y:S01]  /*3140*/  FADD.FTZ R12, R12, -R26.reuse ;  /* 0x8000001a0c0c7221 */ /* 0x100fe20000010000 */
[--C-:B------:R-:W-:Y:S01]  /*3150*/  FADD.FTZ R20, R20, -R26.reuse ;  /* 0x8000001a14147221 */ /* 0x100fe20000010000 */
[C---:B-1----:R-:W-:Y:S01]  /*3160*/  FMUL.FTZ R0, R27.reuse, R10 ;  /* 0x0000000a1b007220 */ /* 0x042fe20000410000 */
[C-C-:B------:R-:W-:Y:S01]  /*3170*/  FFMA.FTZ R10, R58.reuse, R50, R59.reuse ;  /* 0x000000323a0a7223 */ /* 0x140fe2000001003b */
[--C-:B------:R-:W-:Y:S01]  /*3180*/  FFMA.FTZ R50, R58, R6, R59.reuse ;  /* 0x000000063a327223 */ /* 0x100fe2000001003b */
[--C-:B------:R-:W-:Y:S01]  /*3190*/  FADD.FTZ R22, R22, -R26.reuse ;  /* 0x8000001a16167221 */ /* 0x100fe20000010000 */
[----:B------:R-:W3:Y:S01]  /*31a0*/  LDL.LU R6, [R1+0x18] ;  /* 0x0000180001067983 */ /* 0x000ee20000300800 */
[C---:B------:R-:W-:Y:S01]  /*31b0*/  FMUL.FTZ R35, R27.reuse, R38 ;  /* 0x000000261b237220 */ /* 0x040fe20000410000 */
[C---:B------:R-:W-:Y:S01]  /*31c0*/  FMUL.FTZ R3, R27.reuse, R4 ;  /* 0x000000041b037220 */ /* 0x040fe20000410000 */
[C---:B------:R-:W-:Y:S01]  /*31d0*/  FMUL.FTZ R16, R27.reuse, R16 ;  /* 0x000000101b107220 */ /* 0x040fe20000410000 */
[----:B------:R-:W4:Y:S01]  /*31e0*/  LDL.LU R8, [R1+0x14] ;  /* 0x0000140001087983 */ /* 0x000f220000300800 */
[C---:B------:R-:W-:Y:S01]  /*31f0*/  FMUL.FTZ R18, R27.reuse, R18 ;  /* 0x000000121b127220 */ /* 0x040fe20000410000 */
[C---:B------:R-:W-:Y:S01]  /*3200*/  FMUL.FTZ R4, R27.reuse, R12 ;  /* 0x0000000c1b047220 */ /* 0x040fe20000410000 */
[C---:B------:R-:W-:Y:S01]  /*3210*/  FMUL.FTZ R20, R27.reuse, R20 ;  /* 0x000000141b147220 */ /* 0x040fe20000410000 */
[----:B------:R1:W-:Y:S01]  /*3220*/  STL [R1+0x4c], R2 ;  /* 0x00004c0201007387 */ /* 0x0003e20000100800 */
[----:B------:R-:W-:Y:S01]  /*3230*/  FMUL.FTZ R12, R27, R22 ;  /* 0x000000161b0c7220 */ /* 0x000fe20000410000 */
[C-C-:B------:R-:W-:Y:S01]  /*3240*/  FFMA.FTZ R22, R58.reuse, R3, R59.reuse ;  /* 0x000000033a167223 */ /* 0x140fe2000001003b */
[--C-:B------:R-:W-:Y:S01]  /*3250*/  FFMA.FTZ R14, R58, R16, R59.reuse ;  /* 0x000000103a0e7223 */ /* 0x100fe2000001003b */
[----:B------:R-:W5:Y:S01]  /*3260*/  LDL.LU R39, [R1+0x10] ;  /* 0x0000100001277983 */ /* 0x000f620000300800 */
[--C-:B------:R-:W-:Y:S01]  /*3270*/  FADD.FTZ R24, R24, -R26.reuse ;  /* 0x8000001a18187221 */ /* 0x100fe20000010000 */
[----:B------:R-:W-:Y:S01]  /*3280*/  F2FP.BF16.F32.PACK_AB R29, R29, R33 ;  /* 0x000000211d1d723e */ /* 0x000fe200000010ff */
[--C-:B------:R-:W-:Y:S01]  /*3290*/  FADD.FTZ R44, R44, -R26.reuse ;  /* 0x8000001a2c2c7221 */ /* 0x100fe20000010000 */
[----:B------:R-:W5:Y:S01]  /*32a0*/  LDL.LU R38, [R1+0xc] ;  /* 0x00000c0001267983 */ /* 0x000f620000300800 */
[C-C-:B------:R-:W-:Y:S01]  /*32b0*/  FFMA.FTZ R3, R58.reuse, R18, R59.reuse ;  /* 0x000000123a037223 */ /* 0x140fe2000001003b */
[--C-:B-1----:R-:W-:Y:S01]  /*32c0*/  FFMA.FTZ R2, R58, R20, R59.reuse ;  /* 0x000000143a027223 */ /* 0x102fe2000001003b */
[----:B------:R-:W-:Y:S01]  /*32d0*/  FMUL.FTZ R24, R27, R24 ;  /* 0x000000181b187220 */ /* 0x000fe20000410000 */
[----:B------:R-:W5:Y:S01]  /*32e0*/  LDL.LU R37, [R1+0x8] ;  /* 0x0000080001257983 */ /* 0x000f620000300800 */
[--C-:B------:R-:W-:Y:S01]  /*32f0*/  FADD.FTZ R61, R61, -R26.reuse ;  /* 0x8000001a3d3d7221 */ /* 0x100fe20000010000 */
[--C-:B------:R-:W-:Y:S01]  /*3300*/  FADD.FTZ R60, R60, -R26.reuse ;  /* 0x8000001a3c3c7221 */ /* 0x100fe20000010000 */
[--C-:B------:R-:W-:Y:S01]  /*3310*/  FADD.FTZ R55, R55, -R26.reuse ;  /* 0x8000001a37377221 */ /* 0x100fe20000010000 */
[----:B------:R-:W5:Y:S01]  /*3320*/  LDL.LU R21, [R1] ;  /* 0x0000000001157983 */ /* 0x000f620000300800 */
[--C-:B------:R-:W-:Y:S01]  /*3330*/  FADD.FTZ R53, R53, -R26.reuse ;  /* 0x8000001a35357221 */ /* 0x100fe20000010000 */
[--C-:B------:R-:W-:Y:S01]  /*3340*/  FADD.FTZ R51, R51, -R26.reuse ;  /* 0x8000001a33337221 */ /* 0x100fe20000010000 */
[--C-:B------:R-:W-:Y:S01]  /*3350*/  FADD.FTZ R49, R49, -R26.reuse ;  /* 0x8000001a31317221 */ /* 0x100fe20000010000 */
[----:B------:R1:W-:Y:S01]  /*3360*/  STL [R1+0x5c], R14 ;  /* 0x00005c0e01007387 */ /* 0x0003e20000100800 */
[--C-:B------:R-:W-:Y:S01]  /*3370*/  FADD.FTZ R46, R46, -R26.reuse ;  /* 0x8000001a2e2e7221 */ /* 0x100fe20000010000 */
[--C-:B------:R-:W-:Y:S01]  /*3380*/  FADD.FTZ R43, R43, -R26.reuse ;  /* 0x8000001a2b2b7221 */ /* 0x100fe20000010000 */
[----:B------:R-:W-:Y:S01]  /*3390*/  FADD.FTZ R25, R25, -R26 ;  /* 0x8000001a19197221 */ /* 0x000fe20000010000 */
[----:B------:R-:W-:Y:S01]  /*33a0*/  STL [R1+0x64], R3 ;  /* 0x0000640301007387 */ /* 0x000fe20000100800 */
[----:B------:R-:W-:Y:S01]  /*33b0*/  FMUL.FTZ R30, R27, R44 ;  /* 0x0000002c1b1e7220 */ /* 0x000fe20000410000 */
[C-C-:B------:R-:W-:Y:S01]  /*33c0*/  FFMA.FTZ R35, R58.reuse, R35, R59.reuse ;  /* 0x000000233a237223 */ /* 0x140fe2000001003b */
[C-C-:B------:R-:W-:Y:S01]  /*33d0*/  FFMA.FTZ R0, R58.reuse, R0, R59.reuse ;  /* 0x000000003a007223 */ /* 0x140fe2000001003b */
[----:B------:R0:W-:Y:S01]  /*33e0*/  STL [R1+0x74], R2 ;  /* 0x0000740201007387 */ /* 0x0001e20000100800 */
[C-C-:B------:R-:W-:Y:S01]  /*33f0*/  FFMA.FTZ R4, R58.reuse, R4, R59.reuse ;  /* 0x000000043a047223 */ /* 0x140fe2000001003b */
[C-C-:B-1----:R-:W-:Y:S01]  /*3400*/  FFMA.FTZ R14, R58.reuse, R12, R59.reuse ;  /* 0x0000000c3a0e7223 */ /* 0x142fe2000001003b */
[C-C-:B------:R-:W-:Y:S01]  /*3410*/  FFMA.FTZ R12, R58.reuse, R24, R59.reuse ;  /* 0x000000183a0c7223 */ /* 0x140fe2000001003b */
[----:B------:R-:W-:Y:S01]  /*3420*/  FMUL.FTZ R20, R19, -1.4426950216293334961 ;  /* 0xbfb8aa3b13147820 */ /* 0x000fe20000410000 */
[C---:B------:R-:W-:Y:S01]  /*3430*/  FMUL.FTZ R44, R27.reuse, R61 ;  /* 0x0000003d1b2c7220 */ /* 0x040fe20000410000 */
[C---:B------:R-:W-:Y:S01]  /*3440*/  FMUL.FTZ R51, R27.reuse, R51 ;  /* 0x000000331b337220 */ /* 0x040fe20000410000 */
[----:B------:R-:W-:Y:S01]  /*3450*/  STL [R1+0x78], R14 ;  /* 0x0000780e01007387 */ /* 0x000fe20000100800 */
[C---:B------:R-:W-:Y:S01]  /*3460*/  FMUL.FTZ R46, R27.reuse, R46 ;  /* 0x0000002e1b2e7220 */ /* 0x040fe20000410000 */
[----:B------:R-:W-:Y:S01]  /*3470*/  FMUL.FTZ R25, R27, R25 ;  /* 0x000000191b197220 */ /* 0x000fe20000410000 */
[----:B------:R-:W-:Y:S01]  /*3480*/  FFMA.FTZ R30, R58, R30, R59 ;  /* 0x0000001e3a1e7223 */ /* 0x000fe2000001003b */
[----:B------:R-:W-:Y:S01]  /*3490*/  STL [R1+0x7c], R12 ;  /* 0x00007c0c01007387 */ /* 0x000fe20000100800 */
[----:B0-----:R-:W-:-:S04]  /*34a0*/  IADD3 R2, P1, PT, R41, UR6, RZ ;  /* 0x0000000629027c10 */ /* 0x001fc8000ff3e0ff */
[----:B--2---:R-:W-:Y:S01]  /*34b0*/  IADD3.X R3, PT, PT, R40, UR7, RZ, P1, !PT ;  /* 0x0000000728037c10 */ /* 0x004fe20008ffe4ff */
[----:B------:R-:W-:Y:S01]  /*34c0*/  STL [R1+0x90], R2 ;  /* 0x0000900201007387 */ /* 0x000fe20000100800 */
[----:B------:R-:W0:Y:S01]  /*34d0*/  MUFU.EX2 R20, R20 ;  /* 0x0000001400147308 */ /* 0x000e220000000800 */
[C---:B------:R-:W-:Y:S01]  /*34e0*/  FMUL.FTZ R40, R27.reuse, R60 ;  /* 0x0000003c1b287220 */ /* 0x040fe20000410000 */
[----:B------:R-:W-:Y:S01]  /*34f0*/  FMUL.FTZ R24, R27, R43 ;  /* 0x0000002b1b187220 */ /* 0x000fe20000410000 */
[----:B------:R1:W-:Y:S01]  /*3500*/  STG.E.64 desc[UR12][R2.64], R28 ;  /* 0x0000001c02007986 */ /* 0x0003e2000c101b0c */
[----:B------:R-:W-:Y:S01]  /*3510*/  FFMA.FTZ R44, R32, R44, R31 ;  /* 0x0000002c202c7223 */ /* 0x000fe2000001001f */
[--C-:B------:R-:W-:Y:S01]  /*3520*/  FADD.FTZ R42, R42, -R26.reuse ;  /* 0x8000001a2a2a7221 */ /* 0x100fe20000010000 */
[----:B------:R-:W2:Y:S01]  /*3530*/  LDCU.64 UR6, c[0x0][0x3a8] ;  /* 0x00007500ff0677ac */ /* 0x000ea20008000a00 */
[----:B------:R-:W-:Y:S04]  /*3540*/  STL [R1+0x8c], R3 ;  /* 0x00008c0301007387 */ /* 0x000fe80000100800 */
[----:B-1----:R-:W2:Y:S01]  /*3550*/  LDL.LU R2, [R1+0x28] ;  /* 0x0000280001027983 */ /* 0x002ea20000300800 */
[--C-:B---3--:R-:W-:Y:S01]  /*3560*/  FADD.FTZ R6, R6, -R26.reuse ;  /* 0x8000001a06067221 */ /* 0x108fe20000010000 */
[--C-:B----4-:R-:W-:Y:S01]  /*3570*/  FADD.FTZ R8, R8, -R26.reuse ;  /* 0x8000001a08087221 */ /* 0x110fe20000010000 */
[--C-:B-----5:R-:W-:Y:S01]  /*3580*/  FADD.FTZ R12, R39, -R26.reuse ;  /* 0x8000001a270c7221 */ /* 0x120fe20000010000 */
[----:B------:R-:W-:-:S03]  /*3590*/  FADD.FTZ R14, R38, -R26 ;  /* 0x8000001a260e7221 */ /* 0x000fc60000010000 */
[----:B------:R-:W-:Y:S01]  /*35a0*/  FMUL.FTZ R12, R27, R12 ;  /* 0x0000000c1b0c7220 */ /* 0x000fe20000410000 */
[--C-:B------:R-:W-:Y:S01]  /*35b0*/  FADD.FTZ R16, R37, -R26.reuse ;  /* 0x8000001a25107221 */ /* 0x100fe20000010000 */
[----:B------:R-:W-:Y:S02]  /*35c0*/  FMUL.FTZ R29, R27, R14 ;  /* 0x0000000e1b1d7220 */ /* 0x000fe40000410000 */
[--C-:B------:R-:W-:Y:S01]  /*35d0*/  FFMA.FTZ R33, R32, R12, R31.reuse ;  /* 0x0000000c20217223 */ /* 0x100fe2000001001f */
[----:B------:R-:W-:Y:S01]  /*35e0*/  FADD.FTZ R18, R21, -R26 ;  /* 0x8000001a15127221 */ /* 0x000fe20000010000 */
[C---:B------:R-:W-:Y:S01]  /*35f0*/  FMUL.FTZ R14, R27.reuse, R16 ;  /* 0x000000101b0e7220 */ /* 0x040fe20000410000 */
[C---:B------:R-:W-:Y:S01]  /*3600*/  FMUL.FTZ R28, R27.reuse, R6 ;  /* 0x000000061b1c7220 */ /* 0x040fe20000410000 */
[C---:B------:R-:W-:Y:S01]  /*3610*/  FMUL.FTZ R38, R27.reuse, R8 ;  /* 0x000000081b267220 */ /* 0x040fe20000410000 */
[----:B0-----:R-:W-:Y:S01]  /*3620*/  FADD.FTZ R20, R20, 1 ;  /* 0x3f80000014147421 */ /* 0x001fe20000010000 */
[----:B------:R-:W-:Y:S01]  /*3630*/  FMUL.FTZ R12, R10, -1.4426950216293334961 ;  /* 0xbfb8aa3b0a0c7820 */ /* 0x000fe20000410000 */
[C---:B------:R-:W-:Y:S01]  /*3640*/  FMUL.FTZ R18, R27.reuse, R18 ;  /* 0x000000121b127220 */ /* 0x040fe20000410000 */
[C---:B------:R-:W-:Y:S01]  /*3650*/  FMUL.FTZ R6, R27.reuse, R55 ;  /* 0x000000371b067220 */ /* 0x040fe20000410000 */
[C---:B------:R-:W-:Y:S01]  /*3660*/  FMUL.FTZ R8, R27.reuse, R53 ;  /* 0x000000351b087220 */ /* 0x040fe20000410000 */
[----:B------:R-:W-:Y:S01]  /*3670*/  FMUL.FTZ R16, R27, R49 ;  /* 0x000000311b107220 */ /* 0x000fe20000410000 */
[C-C-:B------:R-:W-:Y:S01]  /*3680*/  FFMA.FTZ R60, R32.reuse, R14, R31.reuse ;  /* 0x0000000e203c7223 */ /* 0x140fe2000001001f */
[----:B------:R0:W-:Y:S01]  /*3690*/  MUFU.RCP R21, R20 ;  /* 0x0000001400157308 */ /* 0x0001e20000001000 */
[C-C-:B------:R-:W-:Y:S01]  /*36a0*/  FFMA.FTZ R28, R32.reuse, R28, R31.reuse ;  /* 0x0000001c201c7223 */ /* 0x140fe2000001001f */
[C-C-:B------:R-:W-:Y:S01]  /*36b0*/  FFMA.FTZ R38, R32.reuse, R38, R31.reuse ;  /* 0x0000002620267223 */ /* 0x140fe2000001001f */
[C-C-:B------:R-:W-:Y:S01]  /*36c0*/  FFMA.FTZ R29, R32.reuse, R29, R31.reuse ;  /* 0x0000001d201d7223 */ /* 0x140fe2000001001f */
[C-C-:B------:R-:W-:Y:S01]  /*36d0*/  FFMA.FTZ R58, R32.reuse, R18, R31.reuse ;  /* 0x00000012203a7223 */ /* 0x140fe2000001001f */
[C-C-:B------:R-:W-:Y:S01]  /*36e0*/  FFMA.FTZ R40, R32.reuse, R40, R31.reuse ;  /* 0x0000002820287223 */ /* 0x140fe2000001001f */
[C-C-:B------:R-:W-:Y:S01]  /*36f0*/  FFMA.FTZ R6, R32.reuse, R6, R31.reuse ;  /* 0x0000000620067223 */ /* 0x140fe2000001001f */
[C-C-:B------:R-:W-:Y:S01]  /*3700*/  FFMA.FTZ R8, R32.reuse, R8, R31.reuse ;  /* 0x0000000820087223 */ /* 0x140fe2000001001f */
[----:B------:R1:W3:Y:S01]  /*3710*/  MUFU.EX2 R14, R12 ;  /* 0x0000000c000e7308 */ /* 0x0002e20000000800 */
[C-C-:B------:R-:W-:Y:S01]  /*3720*/  FFMA.FTZ R16, R32.reuse, R16, R31.reuse ;  /* 0x0000001020107223 */ /* 0x140fe2000001001f */
[C-C-:B0-----:R-:W-:Y:S01]  /*3730*/  FFMA.FTZ R20, R32.reuse, R46, R31.reuse ;  /* 0x0000002e20147223 */ /* 0x141fe2000001001f */
[C-C-:B------:R-:W-:Y:S01]  /*3740*/  FFMA.FTZ R24, R32.reuse, R24, R31.reuse ;  /* 0x0000001820187223 */ /* 0x140fe2000001001f */
[----:B------:R-:W4:Y:S04]  /*3750*/  LDL.LU R54, [R1+0x30] ;  /* 0x0000300001367983 */ /* 0x000f280000300800 */
[----:B------:R-:W5:Y:S01]  /*3760*/  LDL.LU R52, [R1+0x40] ;  /* 0x0000400001347983 */ /* 0x000f620000300800 */
[C-C-:B-1----:R-:W-:Y:S01]  /*3770*/  FFMA.FTZ R12, R32.reuse, R51, R31.reuse ;  /* 0x00000033200c7223 */ /* 0x142fe2000001001f */
[----:B------:R-:W-:-:S02]  /*3780*/  FFMA.FTZ R31, R32, R25, R31 ;  /* 0x00000019201f7223 */ /* 0x000fc4000001001f */
[----:B------:R-:W5:Y:S04]  /*3790*/  LDL.LU R41, [R1+0x44] ;  /* 0x0000440001297983 */ /* 0x000f680000300800 */
[----:B------:R-:W5:Y:S04]  /*37a0*/  LDL.LU R37, [R1+0x3c] ;  /* 0x00003c0001257983 */ /* 0x000f680000300800 */
[----:B------:R-:W5:Y:S04]  /*37b0*/  LDL.LU R39, [R1+0x38] ;  /* 0x0000380001277983 */ /* 0x000f680000300800 */
[----:B------:R0:W-:Y:S04]  /*37c0*/  STL [R1+0xb0], R31 ;  /* 0x0000b01f01007387 */ /* 0x0001e80000100800 */
[----:B------:R-:W5:Y:S04]  /*37d0*/  LDL.LU R32, [R1+0x34] ;  /* 0x0000340001207983 */ /* 0x000f680000300800 */
[----:B0-----:R-:W5:Y:S04]  /*37e0*/  LDL.LU R31, [R1+0x2c] ;  /* 0x00002c00011f7983 */ /* 0x001f680000300800 */
[----:B------:R-:W5:Y:S04]  /*37f0*/  LDL.LU R18, [R1+0x24] ;  /* 0x0000240001127983 */ /* 0x000f680000300800 */
[----:B------:R-:W5:Y:S01]  /*3800*/  LDL.LU R3, [R1+0x20] ;  /* 0x0000200001037983 */ /* 0x000f620000300800 */
[----:B--2---:R-:W-:-:S03]  /*3810*/  FADD.FTZ R25, R2, -R26 ;  /* 0x8000001a02197221 */ /* 0x004fc60000010000 */
[----:B------:R-:W2:Y:S01]  /*3820*/  LDL.LU R2, [R1+0x1c] ;  /* 0x00001c0001027983 */ /* 0x000ea20000300800 */
[----:B------:R-:W-:-:S06]  /*3830*/  FMUL.FTZ R43, R28, -1.4426950216293334961 ;  /* 0xbfb8aa3b1c2b7820 */ /* 0x000fcc0000410000 */
[----:B------:R-:W0:Y:S01]  /*3840*/  MUFU.EX2 R43, R43 ;  /* 0x0000002b002b7308 */ /* 0x000e220000000800 */
[----:B------:R-:W-:Y:S01]  /*3850*/  FMUL.FTZ R25, R27, R25 ;  /* 0x000000191b197220 */ /* 0x000fe20000410000 */
[----:B---3--:R-:W-:Y:S01]  /*3860*/  FADD.FTZ R14, R14, 1 ;  /* 0x3f8000000e0e7421 */ /* 0x008fe20000010000 */
[----:B------:R-:W-:Y:S02]  /*3870*/  FMUL.FTZ R19, R19, R21 ;  /* 0x0000001513137220 */ /* 0x000fe40000410000 */
[----:B------:R-:W-:-:S03]  /*3880*/  FFMA.FTZ R25, R56, R25, R57 ;  /* 0x0000001938197223 */ /* 0x000fc60000010039 */
[----:B------:R1:W3:Y:S01]  /*3890*/  MUFU.RCP R53, R14 ;  /* 0x0000000e00357308 */ /* 0x0002e20000001000 */
[----:B------:R1:W-:Y:S01]  /*38a0*/  STL [R1+0x28], R19 ;  /* 0x0000281301007387 */ /* 0x0003e20000100800 */
[--C-:B------:R-:W-:Y:S01]  /*38b0*/  FADD.FTZ R21, R45, -R26.reuse ;  /* 0x8000001a2d157221 */ /* 0x100fe20000010000 */
[----:B------:R-:W-:Y:S01]  /*38c0*/  FADD.FTZ R46, R36, -R26 ;  /* 0x8000001a242e7221 */ /* 0x000fe20000010000 */
[----:B0-----:R-:W-:Y:S01]  /*38d0*/  FADD.FTZ R43, R43, 1 ;  /* 0x3f8000002b2b7421 */ /* 0x001fe20000010000 */
[----:B-1----:R-:W-:-:S05]  /*38e0*/  FMUL.FTZ R19, R25, -1.4426950216293334961 ;  /* 0xbfb8aa3b19137820 */ /* 0x002fca0000410000 */
[----:B------:R-:W-:Y:S08]  /*38f0*/  MUFU.RCP R43, R43 ;  /* 0x0000002b002b7308 */ /* 0x000ff00000001000 */
[----:B------:R-:W0:Y:S01]  /*3900*/  MUFU.EX2 R19, R19 ;  /* 0x0000001300137308 */ /* 0x000e220000000800 */
[--C-:B----4-:R-:W-:Y:S01]  /*3910*/  FADD.FTZ R61, R54, -R26.reuse ;  /* 0x8000001a363d7221 */ /* 0x110fe20000010000 */
        /* <DEDUP_REMOVED lines=9> */
[----:B---3--:R-:W-:Y:S01]  /*39b0*/  FMUL.FTZ R3, R10, R53 ;  /* 0x000000350a037220 */ /* 0x008fe20000410000 */
[----:B------:R-:W-:-:S02]  /*39c0*/  FMUL.FTZ R36, R30, -1.4426950216293334961 ;  /* 0xbfb8aa3b1e247820 */ /* 0x000fc40000410000 */
        /* <DEDUP_REMOVED lines=10> */
[----:B0-----:R-:W-:Y:S01]  /*3a70*/  FADD.FTZ R19, R19, 1 ;  /* 0x3f80000013137421 */ /* 0x001fe20000010000 */
[C-C-:B------:R-:W-:Y:S01]  /*3a80*/  FFMA.FTZ R61, R56.reuse, R61, R57.reuse ;  /* 0x0000003d383d7223 */ /* 0x140fe20000010039 */
[----:B------:R-:W-:Y:S01]  /*3a90*/  STL [R1+0x94], R3 ;  /* 0x0000940301007387 */ /* 0x000fe20000100800 */
        /* <DEDUP_REMOVED lines=8> */
[----:B--2---:R-:W-:Y:S01]  /*3b20*/  FADD.FTZ R18, R2, -R26 ;  /* 0x8000001a02127221 */ /* 0x004fe20000010000 */
[----:B------:R-:W-:-:S06]  /*3b30*/  FMUL.FTZ R26, R17, -1.4426950216293334961 ;  /* 0xbfb8aa3b111a7820 */ /* 0x000fcc0000410000 */
[----:B------:R-:W0:Y:S01]  /*3b40*/  MUFU.EX2 R26, R26 ;  /* 0x0000001a001a7308 */ /* 0x000e220000000800 */
[C---:B------:R-:W-:Y:S01]  /*3b50*/  FMUL.FTZ R14, R27.reuse, R18 ;  /* 0x000000121b0e7220 */ /* 0x040fe20000410000 */
[----:B------:R-:W-:-:S06]  /*3b60*/  FMUL.FTZ R18, R27, R39 ;  /* 0x000000271b127220 */ /* 0x000fcc0000410000 */
[----:B------:R1:W-:Y:S01]  /*3b70*/  MUFU.EX2 R39, R36 ;  /* 0x0000002400277308 */ /* 0x0003e20000000800 */
[----:B------:R-:W-:Y:S01]  /*3b80*/  FMUL.FTZ R2, R28, R43 ;  /* 0x0000002b1c027220 */ /* 0x000fe20000410000 */
[C---:B-1----:R-:W-:Y:S01]  /*3b90*/  FMUL.FTZ R36, R27.reuse, R42 ;  /* 0x0000002a1b247220 */ /* 0x042fe20000410000 */
[----:B------:R-:W-:Y:S01]  /*3ba0*/  FMUL.FTZ R42, R27, R46 ;  /* 0x0000002e1b2a7220 */ /* 0x000fe20000410000 */
[----:B------:R-:W-:Y:S01]  /*3bb0*/  FMUL.FTZ R27, R38, -1.4426950216293334961 ;  /* 0xbfb8aa3b261b7820 */ /* 0x000fe20000410000 */
[----:B0-----:R-:W-:-:S03]  /*3bc0*/  FADD.FTZ R26, R26, 1 ;  /* 0x3f8000001a1a7421 */ /* 0x001fc60000010000 */
[----:B------:R-:W0:Y:S01]  /*3bd0*/  MUFU.EX2 R28, R27 ;  /* 0x0000001b001c7308 */ /* 0x000e220000000800 */
[----:B------:R1:W-:Y:S07]  /*3be0*/  STL [R1+0xc], R2 ;  /* 0x00000c0201007387 */ /* 0x0003ee0000100800 */
[----:B------:R2:W3:Y:S01]  /*3bf0*/  MUFU.RCP R27, R19 ;  /* 0x00000013001b7308 */ /* 0x0004e20000001000 */
[C-C-:B-1----:R-:W-:Y:S01]  /*3c00*/  FFMA.FTZ R2, R56.reuse, R42, R57.reuse ;  /* 0x0000002a38027223 */ /* 0x142fe20000010039 */
[----:B--2---:R-:W-:Y:S01]  /*3c10*/  FFMA.FTZ R19, R56, R32, R57 ;  /* 0x0000002038137223 */ /* 0x004fe20000010039 */
[----:B------:R-:W-:-:S05]  /*3c20*/  FMUL.FTZ R32, R61, -1.4426950216293334961 ;  /* 0xbfb8aa3b3d207820 */ /* 0x000fca0000410000 */
[----:B------:R-:W-:Y:S01]  /*3c30*/  MUFU.RCP R42, R26 ;  /* 0x0000001a002a7308 */ /* 0x000fe20000001000 */
[----:B------:R-:W-:-:S07]  /*3c40*/  FFMA.FTZ R3, R56, R36, R57 ;  /* 0x0000002438037223 */ /* 0x000fce0000010039 */
[----:B------:R-:W1:Y:S01]  /*3c50*/  MUFU.EX2 R32, R32 ;  /* 0x0000002000207308 */ /* 0x000e620000000800 */
[----:B------:R3:W-:Y:S01]  /*3c60*/  STL [R1+0x10], R3 ;  /* 0x0000100301007387 */ /* 0x0007e20000100800 */
[----:B------:R-:W-:Y:S01]  /*3c70*/  FMUL.FTZ R36, R15, -1.4426950216293334961 ;  /* 0xbfb8aa3b0f247820 */ /* 0x000fe20000410000 */
[----:B0-----:R-:W-:Y:S01]  /*3c80*/  FADD.FTZ R28, R28, 1 ;  /* 0x3f8000001c1c7421 */ /* 0x001fe20000010000 */
[----:B------:R-:W-:Y:S01]  /*3c90*/  FADD.FTZ R39, R39, 1 ;  /* 0x3f80000027277421 */ /* 0x000fe20000010000 */
[----:B---3--:R-:W-:Y:S01]  /*3ca0*/  FMUL.FTZ R3, R25, R27 ;  /* 0x0000001b19037220 */ /* 0x008fe20000410000 */
[----:B------:R-:W-:-:S04]  /*3cb0*/  FMUL.FTZ R27, R35, -1.4426950216293334961 ;  /* 0xbfb8aa3b231b7820 */ /* 0x000fc80000410000 */
[----:B------:R0:W-:Y:S01]  /*3cc0*/  STL [R1+0x8], R3 ;  /* 0x0000080301007387 */ /* 0x0001e20000100800 */
[----:B------:R-:W2:Y:S01]  /*3cd0*/  MUFU.EX2 R36, R36 ;  /* 0x0000002400247308 */ /* 0x000ea20000000800 */
[----:B-1----:R-:W-:Y:S01]  /*3ce0*/  FADD.FTZ R32, R32, 1 ;  /* 0x3f80000020207421 */ /* 0x002fe20000010000 */
[----:B0-----:R-:W-:-:S06]  /*3cf0*/  FMUL.FTZ R3, R17, R42 ;  /* 0x0000002a11037220 */ /* 0x001fcc0000410000 */
[----:B------:R0:W-:Y:S02]  /*3d00*/  MUFU.RCP R42, R28 ;  /* 0x0000001c002a7308 */ /* 0x0001e40000001000 */
[----:B0-----:R-:W-:-:S06]  /*3d10*/  FMUL.FTZ R28, R23, -1.4426950216293334961 ;  /* 0xbfb8aa3b171c7820 */ /* 0x001fcc0000410000 */
[----:B------:R-:W0:Y:S08]  /*3d20*/  MUFU.RCP R39, R39 ;  /* 0x0000002700277308 */ /* 0x000e300000001000 */
[----:B------:R-:W1:Y:S08]  /*3d30*/  MUFU.EX2 R27, R27 ;  /* 0x0000001b001b7308 */ /* 0x000e700000000800 */
[----:B------:R2:W3:Y:S08]  /*3d40*/  MUFU.RCP R43, R32 ;  /* 0x00000020002b7308 */ /* 0x0004f00000001000 */
[----:B------:R-:W4:Y:S01]  /*3d50*/  MUFU.EX2 R28, R28 ;  /* 0x0000001c001c7308 */ /* 0x000f220000000800 */
[----:B--2---:R-:W-:Y:S01]  /*3d60*/  FADD.FTZ R32, R36, 1 ;  /* 0x3f80000024207421 */ /* 0x004fe20000010000 */
[----:B------:R-:W-:Y:S01]  /*3d70*/  FMUL.FTZ R36, R22, -1.4426950216293334961 ;  /* 0xbfb8aa3b16247820 */ /* 0x000fe20000410000 */
[----:B------:R2:W-:Y:S01]  /*3d80*/  STL [R1+0x4], R3 ;  /* 0x0000040301007387 */ /* 0x0005e20000100800 */
[----:B0-----:R-:W-:Y:S01]  /*3d90*/  FMUL.FTZ R30, R30, R39 ;  /* 0x000000271e1e7220 */ /* 0x001fe20000410000 */
[----:B------:R-:W-:Y:S01]  /*3da0*/  FMUL.FTZ R39, R29, -1.4426950216293334961 ;  /* 0xbfb8aa3b1d277820 */ /* 0x000fe20000410000 */
[----:B------:R-:W-:Y:S01]  /*3db0*/  FMUL.FTZ R46, R52, -1.4426950216293334961 ;  /* 0xbfb8aa3b342e7820 */ /* 0x000fe20000410000 */
[----:B-1----:R-:W-:Y:S01]  /*3dc0*/  FADD.FTZ R27, R27, 1 ;  /* 0x3f8000001b1b7421 */ /* 0x002fe20000010000 */
[----:B---3--:R-:W-:Y:S01]  /*3dd0*/  FMUL.FTZ R61, R61, R43 ;  /* 0x0000002b3d3d7220 */ /* 0x008fe20000410000 */
[----:B------:R-:W-:Y:S01]  /*3de0*/  FMUL.FTZ R43, R37, -1.4426950216293334961 ;  /* 0xbfb8aa3b252b7820 */ /* 0x000fe20000410000 */
[----:B--2---:R-:W-:Y:S01]  /*3df0*/  FMUL.FTZ R3, R38, R42 ;  /* 0x0000002a26037220 */ /* 0x004fe20000410000 */
[----:B------:R-:W-:Y:S01]  /*3e00*/  FMUL.FTZ R38, R60, -1.4426950216293334961 ;  /* 0xbfb8aa3b3c267820 */ /* 0x000fe20000410000 */
[----:B------:R-:W0:Y:S01]  /*3e10*/  MUFU.EX2 R36, R36 ;  /* 0x0000002400247308 */ /* 0x000e220000000800 */
[----:B----4-:R-:W-:-:S07]  /*3e20*/  FADD.FTZ R28, R28, 1 ;  /* 0x3f8000001c1c7421 */ /* 0x010fce0000010000 */
[----:B------:R-:W1:Y:S08]  /*3e30*/  MUFU.RCP R55, R27 ;  /* 0x0000001b00377308 */ /* 0x000e700000001000 */
[----:B------:R-:W2:Y:S08]  /*3e40*/  MUFU.EX2 R39, R39 ;  /* 0x0000002700277308 */ /* 0x000eb00000000800 */
[----:B------:R-:W3:Y:S08]  /*3e50*/  MUFU.RCP R53, R28 ;  /* 0x0000001c00357308 */ /* 0x000ef00000001000 */
[----:B------:R-:W4:Y:S08]  /*3e60*/  MUFU.EX2 R46, R46 ;  /* 0x0000002e002e7308 */ /* 0x000f300000000800 */
[----:B------:R-:W5:Y:S08]  /*3e70*/  MUFU.EX2 R38, R38 ;  /* 0x0000002600267308 */ /* 0x000f700000000800 */
[----:B------:R-:W5:Y:S08]  /*3e80*/  MUFU.RCP R32, R32 ;  /* 0x0000002000207308 */ /* 0x000f700000001000 */
[----:B------:R-:W5:Y:S01]  /*3e90*/  MUFU.EX2 R43, R43 ;  /* 0x0000002b002b7308 */ /* 0x000f620000000800 */
[----:B------:R-:W-:Y:S01]  /*3ea0*/  FMUL.FTZ R26, R33, -1.4426950216293334961 ;  /* 0xbfb8aa3b211a7820 */ /* 0x000fe20000410000 */
[----:B------:R-:W-:Y:S01]  /*3eb0*/  FMUL.FTZ R17, R54, -1.4426950216293334961 ;  /* 0xbfb8aa3b36117820 */ /* 0x000fe20000410000 */
[----:B0-----:R-:W-:Y:S01]  /*3ec0*/  FADD.FTZ R36, R36, 1 ;  /* 0x3f80000024247421 */ /* 0x001fe20000010000 */
[----:B-1----:R-:W-:Y:S01]  /*3ed0*/  FMUL.FTZ R55, R35, R55 ;  /* 0x0000003723377220 */ /* 0x002fe20000410000 */
[----:B--2---:R-:W-:Y:S01]  /*3ee0*/  FADD.FTZ R35, R39, 1 ;  /* 0x3f80000027237421 */ /* 0x004fe20000010000 */
[----:B---3--:R-:W-:Y:S01]  /*3ef0*/  FMUL.FTZ R53, R23, R53 ;  /* 0x0000003517357220 */ /* 0x008fe20000410000 */
[----:B----4-:R-:W-:Y:S01]  /*3f00*/  FADD.FTZ R39, R46, 1 ;  /* 0x3f8000002e277421 */ /* 0x010fe20000010000 */
[----:B------:R-:W0:Y:S01]  /*3f10*/  MUFU.EX2 R26, R26 ;  /* 0x0000001a001a7308 */ /* 0x000e220000000800 */
[----:B-----5:R-:W-:Y:S01]  /*3f20*/  FADD.FTZ R23, R38, 1 ;  /* 0x3f80000026177421 */ /* 0x020fe20000010000 */
[----:B------:R-:W-:Y:S01]  /*3f30*/  FMUL.FTZ R32, R15, R32 ;  /* 0x000000200f207220 */ /* 0x000fe20000410000 */
[----:B------:R-:W-:-:S05]  /*3f40*/  FMUL.FTZ R15, R11, -1.4426950216293334961 ;  /* 0xbfb8aa3b0b0f7820 */ /* 0x000fca0000410000 */
[----:B------:R-:W1:Y:S01]  /*3f50*/  MUFU.RCP R51, R36 ;  /* 0x0000002400337308 */ /* 0x000e620000001000 */
[----:B------:R-:W-:-:S07]  /*3f60*/  FADD.FTZ R38, R43, 1 ;  /* 0x3f8000002b267421 */ /* 0x000fce0000010000 */
[----:B------:R-:W2:Y:S08]  /*3f70*/  MUFU.EX2 R17, R17 ;  /* 0x0000001100117308 */ /* 0x000eb00000000800 */
[----:B------:R-:W3:Y:S08]  /*3f80*/  MUFU.RCP R39, R39 ;  /* 0x0000002700277308 */ /* 0x000ef00000001000 */
[----:B------:R-:W4:Y:S08]  /*3f90*/  MUFU.RCP R23, R23 ;  /* 0x0000001700177308 */ /* 0x000f300000001000 */
[----:B------:R-:W5:Y:S08]  /*3fa0*/  MUFU.RCP R38, R38 ;  /* 0x0000002600267308 */ /* 0x000f700000001000 */
[----:B------:R-:W5:Y:S01]  /*3fb0*/  MUFU.EX2 R15, R15 ;  /* 0x0000000f000f7308 */ /* 0x000f620000000800 */
[----:B0-----:R-:W-:Y:S01]  /*3fc0*/  FADD.FTZ R26, R26, 1 ;  /* 0x3f8000001a1a7421 */ /* 0x001fe20000010000 */
[----:B------:R-:W-:Y:S01]  /*3fd0*/  STL [R1+0x98], R30 ;  /* 0x0000981e01007387 */ /* 0x000fe20000100800 */
[C-C-:B------:R-:W-:Y:S01]  /*3fe0*/  FFMA.FTZ R14, R56.reuse, R14, R57.reuse ;  /* 0x0000000e380e7223 */ /* 0x140fe20000010039 */
[----:B------:R-:W-:Y:S01]  /*3ff0*/  FFMA.FTZ R18, R56, R18, R57 ;  /* 0x0000001238127223 */ /* 0x000fe20000010039 */
[----:B-1----:R-:W-:Y:S01]  /*4000*/  FMUL.FTZ R51, R22, R51 ;  /* 0x0000003316337220 */ /* 0x002fe20000410000 */
[----:B------:R-:W5:Y:S01]  /*4010*/  LDL R59, [R1+0x60] ;  /* 0x00006000013b7983 */ /* 0x000f620000100800 */
[----:B------:R-:W-:Y:S01]  /*4020*/  FMUL.FTZ R22, R0, -1.4426950216293334961 ;  /* 0xbfb8aa3b00167820 */ /* 0x000fe20000410000 */
[----:B--2---:R-:W-:-:S02]  /*4030*/  FADD.FTZ R17, R17, 1 ;  /* 0x3f80000011117421 */ /* 0x004fc40000010000 */
[----:B------:R-:W2:Y:S01]  /*4040*/  LDL.LU R57, [R1+0x48] ;  /* 0x0000480001397983 */ /* 0x000ea20000300800 */
[----:B------:R-:W0:Y:S01]  /*4050*/  MUFU.RCP R26, R26 ;  /* 0x0000001a001a7308 */ /* 0x000e220000001000 */
[----:B---3--:R-:W-:Y:S01]  /*4060*/  FMUL.FTZ R52, R52, R39 ;  /* 0x0000002734347220 */ /* 0x008fe20000410000 */
[----:B----4-:R-:W-:Y:S01]  /*4070*/  FMUL.FTZ R60, R60, R23 ;  /* 0x000000173c3c7220 */ /* 0x010fe20000410000 */
[----:B------:R-:W-:Y:S01]  /*4080*/  FMUL.FTZ R39, R45, -1.4426950216293334961 ;  /* 0xbfb8aa3b2d277820 */ /* 0x000fe20000410000 */
[----:B------:R-:W-:Y:S01]  /*4090*/  FMUL.FTZ R23, R40, -1.4426950216293334961 ;  /* 0xbfb8aa3b28177820 */ /* 0x000fe20000410000 */
[----:B-----5:R-:W-:Y:S01]  /*40a0*/  FMUL.FTZ R37, R37, R38 ;  /* 0x0000002625257220 */ /* 0x020fe20000410000 */
[----:B------:R-:W-:Y:S01]  /*40b0*/  FMUL.FTZ R38, R41, -1.4426950216293334961 ;  /* 0xbfb8aa3b29267820 */ /* 0x000fe20000410000 */
[----:B------:R-:W-:Y:S01]  /*40c0*/  FADD.FTZ R15, R15, 1 ;  /* 0x3f8000000f0f7421 */ /* 0x000fe20000010000 */
[----:B------:R-:W1:Y:S08]  /*40d0*/  MUFU.RCP R27, R17 ;  /* 0x00000011001b7308 */ /* 0x000e700000001000 */
[----:B------:R-:W3:Y:S01]  /*40e0*/  MUFU.EX2 R22, R22 ;  /* 0x0000001600167308 */ /* 0x000ee20000000800 */
[----:B------:R4:W-:Y:S07]  /*40f0*/  STL [R1], R3 ;  /* 0x0000000301007387 */ /* 0x0009ee0000100800 */
[----:B------:R-:W5:Y:S01]  /*4100*/  MUFU.RCP R49, R15 ;  /* 0x0000000f00317308 */ /* 0x000f620000001000 */
[----:B0-----:R-:W-:Y:S01]  /*4110*/  FMUL.FTZ R33, R33, R26 ;  /* 0x0000001a21217220 */ /* 0x001fe20000410000 */
[----:B----4-:R-:W4:Y:S06]  /*4120*/  LDL.LU R3, [R1+0x4c] ;  /* 0x00004c0001037983 */ /* 0x010f2c0000300800 */
[----:B------:R-:W0:Y:S01]  /*4130*/  MUFU.EX2 R39, R39 ;  /* 0x0000002700277308 */ /* 0x000e220000000800 */
[----:B------:R-:W4:Y:S07]  /*4140*/  LDL.LU R31, [R1+0x50] ;  /* 0x00005000011f7983 */ /* 0x000f2e0000300800 */
[----:B------:R-:W0:Y:S08]  /*4150*/  MUFU.EX2 R23, R23 ;  /* 0x0000001700177308 */ /* 0x000e300000000800 */
[----:B------:R-:W0:Y:S01]  /*4160*/  MUFU.EX2 R38, R38 ;  /* 0x0000002600267308 */ /* 0x000e220000000800 */
[----:B------:R-:W-:Y:S01]  /*4170*/  STL [R1+0x9c], R61 ;  /* 0x00009c3d01007387 */ /* 0x000fe20000100800 */
[----:B-1----:R-:W-:Y:S01]  /*4180*/  FMUL.FTZ R54, R54, R27 ;  /* 0x0000001b36367220 */ /* 0x002fe20000410000 */
[----:B---3--:R-:W-:-:S02]  /*4190*/  FADD.FTZ R22, R22, 1 ;  /* 0x3f80000016167421 */ /* 0x008fc40000010000 */
[----:B------:R1:W-:Y:S01]  /*41a0*/  STL [R1+0xa0], R32 ;  /* 0x0000a02001007387 */ /* 0x0003e20000100800 */
[----:B-----5:R-:W-:Y:S01]  /*41b0*/  FMUL.FTZ R49, R11, R49 ;  /* 0x000000310b317220 */ /* 0x020fe20000410000 */
[----:B0-----:R-:W-:Y:S01]  /*41c0*/  FADD.FTZ R11, R39, 1 ;  /* 0x3f800000270b7421 */ /* 0x001fe20000010000 */
[----:B------:R0:W3:Y:S01]  /*41d0*/  MUFU.RCP R43, R22 ;  /* 0x00000016002b7308 */ /* 0x0000e20000001000 */
[----:B-1----:R-:W5:Y:S04]  /*41e0*/  LDL.LU R32, [R1+0x78] ;  /* 0x0000780001207983 */ /* 0x002f680000300800 */
[----:B------:R1:W-:Y:S01]  /*41f0*/  STL [R1+0xa4], R55 ;  /* 0x0000a43701007387 */ /* 0x0003e20000100800 */
[----:B0-----:R-:W-:Y:S01]  /*4200*/  FADD.FTZ R22, R23, 1 ;  /* 0x3f80000017167421 */ /* 0x001fe20000010000 */
[----:B------:R-:W-:-:S02]  /*4210*/  FADD.FTZ R23, R38, 1 ;  /* 0x3f80000026177421 */ /* 0x000fc40000010000 */
[----:B-1----:R-:W5:Y:S04]  /*4220*/  LDL.LU R55, [R1+0x6c] ;  /* 0x00006c0001377983 */ /* 0x002f680000300800 */
[----:B------:R0:W-:Y:S04]  /*4230*/  STL [R1+0xa8], R33 ;  /* 0x0000a82101007387 */ /* 0x0001e80000100800 */
[----:B0-----:R-:W5:Y:S04]  /*4240*/  LDL.LU R33, [R1+0x74] ;  /* 0x0000740001217983 */ /* 0x001f680000300800 */
[----:B------:R0:W-:Y:S04]  /*4250*/  STL [R1+0xac], R54 ;  /* 0x0000ac3601007387 */ /* 0x0001e80000100800 */
[----:B0-----:R-:W5:Y:S04]  /*4260*/  LDL.LU R54, [R1+0x68] ;  /* 0x0000680001367983 */ /* 0x001f680000300800 */
[----:B------:R-:W5:Y:S04]  /*4270*/  LDL.LU R39, [R1+0x64] ;  /* 0x0000640001277983 */ /* 0x000f680000300800 */
[----:B------:R-:W5:Y:S01]  /*4280*/  LDL.LU R38, [R1+0x5c] ;  /* 0x00005c0001267983 */ /* 0x000f620000300800 */
[----:B------:R-:W-:Y:S01]  /*4290*/  FMUL.FTZ R25, R34, -1.4426950216293334961 ;  /* 0xbfb8aa3b22197820 */ /* 0x000fe20000410000 */
[----:B------:R-:W-:Y:S01]  /*42a0*/  FMUL.FTZ R42, R13, -1.4426950216293334961 ;  /* 0xbfb8aa3b0d2a7820 */ /* 0x000fe20000410000 */
[----:B------:R-:W-:Y:S01]  /*42b0*/  FMUL.FTZ R26, R58, -1.4426950216293334961 ;  /* 0xbfb8aa3b3a1a7820 */ /* 0x000fe20000410000 */
[----:B------:R-:W-:Y:S01]  /*42c0*/  FMUL.FTZ R27, R48, -1.4426950216293334961 ;  /* 0xbfb8aa3b301b7820 */ /* 0x000fe20000410000 */
[----:B------:R-:W-:Y:S01]  /*42d0*/  MUFU.RCP R35, R35 ;  /* 0x0000002300237308 */ /* 0x000fe20000001000 */
[----:B------:R-:W-:Y:S01]  /*42e0*/  FMUL.FTZ R28, R47, -1.4426950216293334961 ;  /* 0xbfb8aa3b2f1c7820 */ /* 0x000fe20000410000 */
[----:B------:R-:W-:-:S06]  /*42f0*/  FMUL.FTZ R15, R5, -1.4426950216293334961 ;  /* 0xbfb8aa3b050f7820 */ /* 0x000fcc0000410000 */
[----:B------:R-:W-:Y:S01]  /*4300*/  MUFU.RCP R11, R11 ;  /* 0x0000000b000b7308 */ /* 0x000fe20000001000 */
[----:B---3--:R-:W-:Y:S01]  /*4310*/  FMUL.FTZ R43, R0, R43 ;  /* 0x0000002b002b7220 */ /* 0x008fe20000410000 */
[----:B------:R-:W3:Y:S04]  /*4320*/  LDL.LU R61, [R1+0x10] ;  /* 0x00001000013d7983 */ /* 0x000ee80000300800 */
[----:B------:R-:W3:Y:S02]  /*4330*/  LDL.LU R30, [R1+0x70] ;  /* 0x00007000011e7983 */ /* 0x000ee40000300800 */
[----:B------:R-:W0:Y:S02]  /*4340*/  MUFU.EX2 R25, R25 ;  /* 0x0000001900197308 */ /* 0x000e240000000800 */
[----:B0-----:R-:W-:-:S06]  /*4350*/  FADD.FTZ R25, R25, 1 ;  /* 0x3f80000019197421 */ /* 0x001fcc0000010000 */
[----:B------:R-:W0:Y:S08]  /*4360*/  MUFU.EX2 R42, R42 ;  /* 0x0000002a002a7308 */ /* 0x000e300000000800 */
[----:B------:R-:W1:Y:S01]  /*4370*/  MUFU.RCP R25, R25 ;  /* 0x0000001900197308 */ /* 0x000e620000001000 */
[----:B0-----:R-:W-:-:S07]  /*4380*/  FADD.FTZ R42, R42, 1 ;  /* 0x3f8000002a2a7421 */ /* 0x001fce0000010000 */
[----:B------:R-:W0:Y:S01]  /*4390*/  MUFU.EX2 R26, R26 ;  /* 0x0000001a001a7308 */ /* 0x000e220000000800 */
[----:B-1----:R-:W-:Y:S01]  /*43a0*/  FMUL.FTZ R34, R34, R25 ;  /* 0x0000001922227220 */ /* 0x002fe20000410000 */
[----:B------:R-:W-:-:S06]  /*43b0*/  FMUL.FTZ R25, R9, -1.4426950216293334961 ;  /* 0xbfb8aa3b09197820 */ /* 0x000fcc0000410000 */
[----:B------:R-:W1:Y:S08]  /*43c0*/  MUFU.EX2 R27, R27 ;  /* 0x0000001b001b7308 */ /* 0x000e700000000800 */
[----:B------:R-:W1:Y:S08]  /*43d0*/  MUFU.EX2 R25, R25 ;  /* 0x0000001900197308 */ /* 0x000e700000000800 */
[----:B------:R-:W1:Y:S01]  /*43e0*/  MUFU.RCP R42, R42 ;  /* 0x0000002a002a7308 */ /* 0x000e620000001000 */
[----:B0-----:R-:W-:Y:S01]  /*43f0*/  FADD.FTZ R26, R26, 1 ;  /* 0x3f8000001a1a7421 */ /* 0x001fe20000010000 */
[----:B------:R-:W-:Y:S01]  /*4400*/  FMUL.FTZ R35, R29, R35 ;  /* 0x000000231d237220 */ /* 0x000fe20000410000 */
[----:B------:R-:W-:Y:S01]  /*4410*/  FMUL.FTZ R29, R44, -1.4426950216293334961 ;  /* 0xbfb8aa3b2c1d7820 */ /* 0x000fe20000410000 */
[----:B-1----:R-:W-:Y:S01]  /*4420*/  FADD.FTZ R27, R27, 1 ;  /* 0x3f8000001b1b7421 */ /* 0x002fe20000010000 */
[----:B------:R-:W-:-:S03]  /*4430*/  FADD.FTZ R25, R25, 1 ;  /* 0x3f80000019197421 */ /* 0x000fc60000010000 */
[----:B------:R-:W-:Y:S01]  /*4440*/  MUFU.RCP R26, R26 ;  /* 0x0000001a001a7308 */ /* 0x000fe20000001000 */
[----:B------:R-:W-:-:S07]  /*4450*/  FMUL.FTZ R36, R13, R42 ;  /* 0x0000002a0d247220 */ /* 0x000fce0000410000 */
[----:B------:R-:W0:Y:S01]  /*4460*/  MUFU.RCP R46, R25 ;  /* 0x00000019002e7308 */ /* 0x000e220000001000 */
[----:B------:R-:W-:-:S07]  /*4470*/  FMUL.FTZ R13, R7, -1.4426950216293334961 ;  /* 0xbfb8aa3b070d7820 */ /* 0x000fce0000410000 */
[----:B------:R-:W1:Y:S08]  /*4480*/  MUFU.EX2 R28, R28 ;  /* 0x0000001c001c7308 */ /* 0x000e700000000800 */
[----:B------:R-:W1:Y:S08]  /*4490*/  MUFU.EX2 R29, R29 ;  /* 0x0000001d001d7308 */ /* 0x000e700000000800 */
[----:B------:R-:W1:Y:S08]  /*44a0*/  MUFU.RCP R27, R27 ;  /* 0x0000001b001b7308 */ /* 0x000e700000001000 */
[----:B------:R-:W1:Y:S01]  /*44b0*/  MUFU.EX2 R13, R13 ;  /* 0x0000000d000d7308 */ /* 0x000e620000000800 */
[----:B0-----:R-:W-:Y:S01]  /*44c0*/  FMUL.FTZ R46, R9, R46 ;  /* 0x0000002e092e7220 */ /* 0x001fe20000410000 */
[----:B------:R-:W-:Y:S01]  /*44d0*/  FMUL.FTZ R58, R58, R26 ;  /* 0x0000001a3a3a7220 */ /* 0x000fe20000410000 */
[----:B------:R-:W-:Y:S01]  /*44e0*/  FMUL.FTZ R26, R6, -1.4426950216293334961 ;  /* 0xbfb8aa3b061a7820 */ /* 0x000fe20000410000 */
[----:B-1----:R-:W-:Y:S01]  /*44f0*/  FADD.FTZ R25, R28, 1 ;  /* 0x3f8000001c197421 */ /* 0x002fe20000010000 */
[----:B------:R-:W-:Y:S01]  /*4500*/  FADD.FTZ R28, R29, 1 ;  /* 0x3f8000001d1c7421 */ /* 0x000fe20000010000 */
[----:B------:R-:W-:Y:S01]  /*4510*/  FMUL.FTZ R29, R10, -1.4426950216293334961 ;  /* 0xbfb8aa3b0a1d7820 */ /* 0x000fe20000410000 */
[----:B------:R-:W-:Y:S01]  /*4520*/  FMUL.FTZ R48, R48, R27 ;  /* 0x0000001b30307220 */ /* 0x000fe20000410000 */
[----:B------:R-:W-:Y:S01]  /*4530*/  FMUL.FTZ R27, R19, -1.4426950216293334961 ;  /* 0xbfb8aa3b131b7820 */ /* 0x000fe20000410000 */
[----:B------:R-:W0:Y:S01]  /*4540*/  MUFU.EX2 R15, R15 ;  /* 0x0000000f000f7308 */ /* 0x000e220000000800 */
[----:B------:R-:W-:-:S07]  /*4550*/  FADD.FTZ R13, R13, 1 ;  /* 0x3f8000000d0d7421 */ /* 0x000fce0000010000 */
[----:B------:R-:W1:Y:S08]  /*4560*/  MUFU.EX2 R26, R26 ;  /* 0x0000001a001a7308 */ /* 0x000e700000000800 */
[----:B------:R-:W1:Y:S08]  /*4570*/  MUFU.RCP R42, R13 ;  /* 0x0000000d002a7308 */ /* 0x000e700000001000 */
[----:B------:R-:W-:Y:S08]  /*4580*/  MUFU.EX2 R27, R27 ;  /* 0x0000001b001b7308 */ /* 0x000ff00000000800 */
[----:B------:R-:W1:Y:S01]  /*4590*/  MUFU.RCP R25, R25 ;  /* 0x0000001900197308 */ /* 0x000e620000001000 */
[----:B--2---:R-:W-:-:S07]  /*45a0*/  FMUL.FTZ R9, R57, -1.4426950216293334961 ;  /* 0xbfb8aa3b39097820 */ /* 0x004fce0000410000 */
[----:B------:R-:W-:Y:S08]  /*45b0*/  MUFU.EX2 R29, R29 ;  /* 0x0000001d001d7308 */ /* 0x000ff00000000800 */
[----:B------:R-:W2:Y:S01]  /*45c0*/  MUFU.EX2 R9, R9 ;  /* 0x0000000900097308 */ /* 0x000ea20000000800 */
[----:B0-----:R-:W-:Y:S01]  /*45d0*/  FADD.FTZ R0, R15, 1 ;  /* 0x3f8000000f007421 */ /* 0x001fe20000010000 */
[----:B-1----:R-:W-:Y:S01]  /*45e0*/  FADD.FTZ R26, R26, 1 ;  /* 0x3f8000001a1a7421 */ /* 0x002fe20000010000 */
[----:B------:R-:W-:Y:S01]  /*45f0*/  FMUL.FTZ R15, R59, -1.4426950216293334961 ;  /* 0xbfb8aa3b3b0f7820 */ /* 0x000fe20000410000 */
[----:B------:R-:W-:Y:S01]  /*4600*/  FMUL.FTZ R42, R7, R42 ;  /* 0x0000002a072a7220 */ /* 0x000fe20000410000 */
[----:B------:R-:W-:Y:S01]  /*4610*/  FMUL.FTZ R47, R47, R25 ;  /* 0x000000192f2f7220 */ /* 0x000fe20000410000 */
[----:B------:R-:W-:Y:S01]  /*4620*/  FMUL.FTZ R45, R45, R11 ;  /* 0x0000000b2d2d7220 */ /* 0x000fe20000410000 */
[----:B------:R-:W-:Y:S01]  /*4630*/  FADD.FTZ R7, R27, 1 ;  /* 0x3f8000001b077421 */ /* 0x000fe20000010000 */
[----:B------:R-:W0:Y:S01]  /*4640*/  MUFU.RCP R0, R0 ;  /* 0x0000000000007308 */ /* 0x000e220000001000 */
[----:B--2---:R-:W-:Y:S01]  /*4650*/  FADD.FTZ R9, R9, 1 ;  /* 0x3f80000009097421 */ /* 0x004fe20000010000 */
[----:B----4-:R-:W-:-:S06]  /*4660*/  FMUL.FTZ R25, R3, -1.4426950216293334961 ;  /* 0xbfb8aa3b03197820 */ /* 0x010fcc0000410000 */
[----:B------:R1:W-:Y:S01]  /*4670*/  MUFU.RCP R59, R9 ;  /* 0x00000009003b7308 */ /* 0x0003e20000001000 */
[----:B------:R-:W-:Y:S01]  /*4680*/  FMUL.FTZ R11, R31, -1.4426950216293334961 ;  /* 0xbfb8aa3b1f0b7820 */ /* 0x000fe20000410000 */
[----:B-1----:R-:W-:-:S06]  /*4690*/  FADD.FTZ R9, R29, 1 ;  /* 0x3f8000001d097421 */ /* 0x002fcc0000010000 */
[----:B------:R-:W1:Y:S08]  /*46a0*/  MUFU.RCP R26, R26 ;  /* 0x0000001a001a7308 */ /* 0x000e700000001000 */
[----:B------:R-:W2:Y:S08]  /*46b0*/  MUFU.RCP R7, R7 ;  /* 0x0000000700077308 */ /* 0x000eb00000001000 */
[----:B------:R-:W4:Y:S08]  /*46c0*/  MUFU.RCP R9, R9 ;  /* 0x0000000900097308 */ /* 0x000f300000001000 */
[----:B------:R-:W4:Y:S08]  /*46d0*/  MUFU.EX2 R25, R25 ;  /* 0x0000001900197308 */ /* 0x000f300000000800 */
[----:B------:R-:W5:Y:S01]  /*46e0*/  MUFU.EX2 R11, R11 ;  /* 0x0000000b000b7308 */ /* 0x000f620000000800 */
[----:B0-----:R-:W-:Y:S01]  /*46f0*/  FMUL.FTZ R0, R5, R0 ;  /* 0x0000000005007220 */ /* 0x001fe20000410000 */
[----:B-1----:R-:W-:Y:S01]  /*4700*/  FMUL.FTZ R5, R6, R26 ;  /* 0x0000001a06057220 */ /* 0x002fe20000410000 */
[----:B------:R-:W-:Y:S01]  /*4710*/  FMUL.FTZ R26, R16, -1.4426950216293334961 ;  /* 0xbfb8aa3b101a7820 */ /* 0x000fe20000410000 */
[----:B--2---:R-:W-:Y:S01]  /*4720*/  FMUL.FTZ R6, R19, R7 ;  /* 0x0000000713067220 */ /* 0x004fe20000410000 */
[----:B----4-:R-:W-:Y:S01]  /*4730*/  FMUL.FTZ R9, R10, R9 ;  /* 0x000000090a097220 */ /* 0x010fe20000410000 */
[----:B------:R-:W-:-:S03]  /*4740*/  FADD.FTZ R7, R25, 1 ;  /* 0x3f80000019077421 */ /* 0x000fc60000010000 */
[----:B------:R-:W-:Y:S01]  /*4750*/  MUFU.EX2 R26, R26 ;  /* 0x0000001a001a7308 */ /* 0x000fe20000000800 */
[----:B-----5:R-:W-:Y:S01]  /*4760*/  FADD.FTZ R10, R11, 1 ;  /* 0x3f8000000b0a7421 */ /* 0x020fe20000010000 */
[----:B------:R-:W-:-:S06]  /*4770*/  FMUL.FTZ R13, R38, -1.4426950216293334961 ;  /* 0xbfb8aa3b260d7820 */ /* 0x000fcc0000410000 */
[----:B------:R-:W0:Y:S08]  /*4780*/  MUFU.EX2 R13, R13 ;  /* 0x0000000d000d7308 */ /* 0x000e300000000800 */
[----:B------:R-:W1:Y:S01]  /*4790*/  MUFU.RCP R7, R7 ;  /* 0x0000000700077308 */ /* 0x000e620000001000 */
[----:B0-----:R-:W-:-:S07]  /*47a0*/  FADD.FTZ R11, R13, 1 ;  /* 0x3f8000000d0b7421 */ /* 0x001fce0000010000 */
[----:B------:R-:W0:Y:S08]  /*47b0*/  MUFU.RCP R10, R10 ;  /* 0x0000000a000a7308 */ /* 0x000e300000001000 */
[----:B------:R-:W2:Y:S01]  /*47c0*/  MUFU.RCP R11, R11 ;  /* 0x0000000b000b7308 */ /* 0x000ea20000001000 */
[----:B------:R-:W-:Y:S01]  /*47d0*/  FADD.FTZ R26, R26, 1 ;  /* 0x3f8000001a1a7421 */ /* 0x000fe20000010000 */
[----:B-1----:R-:W-:-:S02]  /*47e0*/  FMUL.FTZ R7, R3, R7 ;  /* 0x0000000703077220 */ /* 0x002fc40000410000 */
[----:B------:R-:W4:Y:S01]  /*47f0*/  LDL.LU R3, [R1+0x7c] ;  /* 0x00007c0001037983 */ /* 0x000f220000300800 */
[----:B0-----:R-:W-:-:S03]  /*4800*/  FMUL.FTZ R10, R31, R10 ;  /* 0x0000000a1f0a7220 */ /* 0x001fc60000410000 */
[----:B------:R-:W5:Y:S01]  /*4810*/  LDL.LU R31, [R1+0xb0] ;  /* 0x0000b000011f7983 */ /* 0x000f620000300800 */
[----:B--2---:R-:W-:Y:S02]  /*4820*/  FMUL.FTZ R11, R38, R11 ;  /* 0x0000000b260b7220 */ /* 0x004fe40000410000 */
[----:B------:R0:W-:Y:S02]  /*4830*/  MUFU.RCP R38, R26 ;  /* 0x0000001a00267308 */ /* 0x0001e40000001000 */
[----:B0-----:R-:W2:Y:S01]  /*4840*/  LDL.LU R26, [R1+0x60] ;  /* 0x00006000011a7983 */ /* 0x001ea20000300800 */
[----:B------:R-:W-:-:S06]  /*4850*/  FMUL.FTZ R17, R50, -1.4426950216293334961 ;  /* 0xbfb8aa3b32117820 */ /* 0x000fcc0000410000 */
[----:B------:R-:W0:Y:S02]  /*4860*/  MUFU.EX2 R17, R17 ;  /* 0x0000001100117308 */ /* 0x000e240000000800 */
[----:B0-----:R-:W-:-:S06]  /*4870*/  FADD.FTZ R17, R17, 1 ;  /* 0x3f80000011117421 */ /* 0x001fcc0000010000 */
[----:B------:R-:W0:Y:S08]  /*4880*/  MUFU.RCP R17, R17 ;  /* 0x0000001100117308 */ /* 0x000e300000001000 */
[----:B------:R-:W1:Y:S08]  /*4890*/  MUFU.RCP R23, R23 ;  /* 0x0000001700177308 */ /* 0x000e700000001000 */
[----:B------:R-:W3:Y:S01]  /*48a0*/  MUFU.RCP R28, R28 ;  /* 0x0000001c001c7308 */ /* 0x000ee20000001000 */
[----:B0-----:R-:W-:Y:S01]  /*48b0*/  FMUL.FTZ R50, R50, R17 ;  /* 0x0000001132327220 */ /* 0x001fe20000410000 */
[----:B------:R-:W-:-:S06]  /*48c0*/  FMUL.FTZ R17, R4, -1.4426950216293334961 ;  /* 0xbfb8aa3b04117820 */ /* 0x000fcc0000410000 */
[----:B------:R-:W0:Y:S01]  /*48d0*/  MUFU.EX2 R17, R17 ;  /* 0x0000001100117308 */ /* 0x000e220000000800 */
[----:B-1----:R-:W-:Y:S01]  /*48e0*/  FMUL.FTZ R41, R41, R23 ;  /* 0x0000001729297220 */ /* 0x002fe20000410000 */
[----:B------:R-:W-:Y:S01]  /*48f0*/  FMUL.FTZ R23, R14, -1.4426950216293334961 ;  /* 0xbfb8aa3b0e177820 */ /* 0x000fe20000410000 */
[----:B---3--:R-:W-:Y:S01]  /*4900*/  FMUL.FTZ R44, R44, R28 ;  /* 0x0000001c2c2c7220 */ /* 0x008fe20000410000 */
[----:B------:R-:W-:-:S04]  /*4910*/  FMUL.FTZ R28, R8, -1.4426950216293334961 ;  /* 0xbfb8aa3b081c7820 */ /* 0x000fc80000410000 */
[----:B------:R-:W1:Y:S08]  /*4920*/  MUFU.EX2 R23, R23 ;  /* 0x0000001700177308 */ /* 0x000e700000000800 */
[----:B------:R-:W3:Y:S01]  /*4930*/  MUFU.RCP R22, R22 ;  /* 0x0000001600167308 */ /* 0x000ee20000001000 */
[----:B0-----:R-:W-:-:S07]  /*4940*/  FADD.FTZ R17, R17, 1 ;  /* 0x3f80000011117421 */ /* 0x001fce0000010000 */
[----:B------:R-:W0:Y:S01]  /*4950*/  MUFU.EX2 R28, R28 ;  /* 0x0000001c001c7308 */ /* 0x000e220000000800 */
[----:B-1----:R-:W-:-:S07]  /*4960*/  FADD.FTZ R13, R23, 1 ;  /* 0x3f800000170d7421 */ /* 0x002fce0000010000 */
[----:B------:R-:W1:Y:S01]  /*4970*/  MUFU.RCP R17, R17 ;  /* 0x0000001100117308 */ /* 0x000e620000001000 */
[----:B---3--:R-:W-:Y:S01]  /*4980*/  FMUL.FTZ R40, R40, R22 ;  /* 0x0000001628287220 */ /* 0x008fe20000410000 */
[----:B------:R-:W-:-:S06]  /*4990*/  FMUL.FTZ R22, R12, -1.4426950216293334961 ;  /* 0xbfb8aa3b0c167820 */ /* 0x000fcc0000410000 */
[----:B------:R-:W3:Y:S01]  /*49a0*/  MUFU.RCP R13, R13 ;  /* 0x0000000d000d7308 */ /* 0x000ee20000001000 */
[----:B0-----:R-:W-:-:S07]  /*49b0*/  FADD.FTZ R25, R28, 1 ;  /* 0x3f8000001c197421 */ /* 0x001fce0000010000 */
[----:B------:R-:W0:Y:S01]  /*49c0*/  MUFU.EX2 R15, R15 ;  /* 0x0000000f000f7308 */ /* 0x000e220000000800 */
[----:B-1----:R-:W-:-:S07]  /*49d0*/  FMUL.FTZ R4, R4, R17 ;  /* 0x0000001104047220 */ /* 0x002fce0000410000 */
[----:B------:R-:W1:Y:S01]  /*49e0*/  MUFU.EX2 R22, R22 ;  /* 0x0000001600167308 */ /* 0x000e620000000800 */
[----:B------:R-:W-:Y:S01]  /*49f0*/  FMUL.FTZ R17, R39, -1.4426950216293334961 ;  /* 0xbfb8aa3b27117820 */ /* 0x000fe20000410000 */
[----:B------:R-:W-:-:S06]  /*4a00*/  FMUL.FTZ R27, R18, -1.4426950216293334961 ;  /* 0xbfb8aa3b121b7820 */ /* 0x000fcc0000410000 */
[----:B------:R-:W1:Y:S01]  /*4a10*/  MUFU.RCP R25, R25 ;  /* 0x0000001900197308 */ /* 0x000e620000001000 */
[----:B---3--:R-:W-:Y:S01]  /*4a20*/  FMUL.FTZ R13, R14, R13 ;  /* 0x0000000d0e0d7220 */ /* 0x008fe20000410000 */
[----:B0-----:R-:W-:-:S06]  /*4a30*/  FADD.FTZ R14, R15, 1 ;  /* 0x3f8000000f0e7421 */ /* 0x001fcc0000010000 */
[----:B------:R-:W0:Y:S01]  /*4a40*/  MUFU.EX2 R17, R17 ;  /* 0x0000001100117308 */ /* 0x000e220000000800 */
[----:B-1----:R-:W-:-:S07]  /*4a50*/  FADD.FTZ R22, R22, 1 ;  /* 0x3f80000016167421 */ /* 0x002fce0000010000 */
[----:B------:R-:W1:Y:S01]  /*4a60*/  MUFU.EX2 R27, R27 ;  /* 0x0000001b001b7308 */ /* 0x000e620000000800 */
[----:B------:R-:W-:-:S07]  /*4a70*/  FMUL.FTZ R8, R8, R25 ;  /* 0x0000001908087220 */ /* 0x000fce0000410000 */
[----:B------:R3:W3:Y:S08]  /*4a80*/  MUFU.RCP R25, R22 ;  /* 0x0000001600197308 */ /* 0x0006f00000001000 */
[----:B------:R-:W-:Y:S01]  /*4a90*/  MUFU.RCP R14, R14 ;  /* 0x0000000e000e7308 */ /* 0x000fe20000001000 */
[----:B0-----:R-:W-:Y:S01]  /*4aa0*/  FADD.FTZ R15, R17, 1 ;  /* 0x3f800000110f7421 */ /* 0x001fe20000010000 */
[----:B------:R-:W-:Y:S01]  /*4ab0*/  FMUL.FTZ R59, R57, R59 ;  /* 0x0000003b393b7220 */ /* 0x000fe20000410000 */
[----:B-1----:R-:W-:Y:S01]  /*4ac0*/  FADD.FTZ R17, R27, 1 ;  /* 0x3f8000001b117421 */ /* 0x002fe20000010000 */
[----:B------:R-:W-:Y:S01]  /*4ad0*/  FMUL.FTZ R57, R54, -1.4426950216293334961 ;  /* 0xbfb8aa3b36397820 */ /* 0x000fe20000410000 */
[----:B------:R-:W-:Y:S01]  /*4ae0*/  FMUL.FTZ R19, R33, -1.4426950216293334961 ;  /* 0xbfb8aa3b21137820 */ /* 0x000fe20000410000 */
[----:B------:R-:W-:Y:S01]  /*4af0*/  FMUL.FTZ R56, R20, -1.4426950216293334961 ;  /* 0xbfb8aa3b14387820 */ /* 0x000fe20000410000 */
[----:B------:R-:W-:Y:S01]  /*4b00*/  FMUL.FTZ R29, R21, -1.4426950216293334961 ;  /* 0xbfb8aa3b151d7820 */ /* 0x000fe20000410000 */
[----:B---3--:R-:W-:Y:S01]  /*4b10*/  FMUL.FTZ R22, R55, -1.4426950216293334961 ;  /* 0xbfb8aa3b37167820 */ /* 0x008fe20000410000 */
[----:B------:R-:W-:Y:S01]  /*4b20*/  FMUL.FTZ R23, R32, -1.4426950216293334961 ;  /* 0xbfb8aa3b20177820 */ /* 0x000fe20000410000 */
[----:B------:R-:W0:Y:S01]  /*4b30*/  MUFU.RCP R17, R17 ;  /* 0x0000001100117308 */ /* 0x000e220000001000 */
[----:B------:R-:W-:Y:S01]  /*4b40*/  FMUL.FTZ R12, R12, R25 ;  /* 0x000000190c0c7220 */ /* 0x000fe20000410000 */
[----:B------:R-:W-:Y:S01]  /*4b50*/  FMUL.FTZ R28, R24, -1.4426950216293334961 ;  /* 0xbfb8aa3b181c7820 */ /* 0x000fe20000410000 */
[----:B------:R-:W-:-:S05]  /*4b60*/  FMUL.FTZ R25, R61, -1.4426950216293334961 ;  /* 0xbfb8aa3b3d197820 */ /* 0x000fca0000410000 */
[----:B------:R-:W1:Y:S08]  /*4b70*/  MUFU.EX2 R57, R57 ;  /* 0x0000003900397308 */ /* 0x000e700000000800 */
[----:B------:R-:W3:Y:S08]  /*4b80*/  MUFU.EX2 R19, R19 ;  /* 0x0000001300137308 */ /* 0x000ef00000000800 */
[----:B------:R-:W3:Y:S08]  /*4b90*/  MUFU.EX2 R56, R56 ;  /* 0x0000003800387308 */ /* 0x000ef00000000800 */
[----:B------:R-:W3:Y:S08]  /*4ba0*/  MUFU.EX2 R29, R29 ;  /* 0x0000001d001d7308 */ /* 0x000ef00000000800 */
[----:B------:R-:W3:Y:S08]  /*4bb0*/  MUFU.EX2 R22, R22 ;  /* 0x0000001600167308 */ /* 0x000ef00000000800 */
[----:B------:R-:W3:Y:S08]  /*4bc0*/  MUFU.EX2 R23, R23 ;  /* 0x0000001700177308 */ /* 0x000ef00000000800 */
[----:B------:R-:W3:Y:S08]  /*4bd0*/  MUFU.EX2 R28, R28 ;  /* 0x0000001c001c7308 */ /* 0x000ef00000000800 */
[----:B------:R-:W3:Y:S01]  /*4be0*/  MUFU.EX2 R25, R25 ;  /* 0x0000001900197308 */ /* 0x000ee20000000800 */
[----:B0-----:R-:W-:Y:S01]  /*4bf0*/  FMUL.FTZ R17, R18, R17 ;  /* 0x0000001112117220 */ /* 0x001fe20000410000 */
[----:B-1----:R-:W-:Y:S01]  /*4c00*/  FADD.FTZ R18, R57, 1 ;  /* 0x3f80000039127421 */ /* 0x002fe20000010000 */
[----:B---3--:R-:W-:Y:S01]  /*4c10*/  FADD.FTZ R19, R19, 1 ;  /* 0x3f80000013137421 */ /* 0x008fe20000010000 */
[----:B------:R-:W-:Y:S01]  /*4c20*/  FADD.FTZ R56, R56, 1 ;  /* 0x3f80000038387421 */ /* 0x000fe20000010000 */
[----:B------:R-:W-:Y:S01]  /*4c30*/  FADD.FTZ R29, R29, 1 ;  /* 0x3f8000001d1d7421 */ /* 0x000fe20000010000 */
[----:B------:R-:W-:Y:S01]  /*4c40*/  FADD.FTZ R22, R22, 1 ;  /* 0x3f80000016167421 */ /* 0x000fe20000010000 */
[----:B------:R-:W-:Y:S01]  /*4c50*/  FADD.FTZ R23, R23, 1 ;  /* 0x3f80000017177421 */ /* 0x000fe20000010000 */
[----:B------:R-:W-:Y:S01]  /*4c60*/  MUFU.RCP R18, R18 ;  /* 0x0000001200127308 */ /* 0x000fe20000001000 */
[----:B------:R-:W-:Y:S01]  /*4c70*/  FADD.FTZ R28, R28, 1 ;  /* 0x3f8000001c1c7421 */ /* 0x000fe20000010000 */
[----:B------:R-:W3:Y:S06]  /*4c80*/  LDL.LU R57, [R1] ;  /* 0x0000000001397983 */ /* 0x000eec0000300800 */
[----:B------:R-:W-:Y:S01]  /*4c90*/  MUFU.RCP R19, R19 ;  /* 0x0000001300137308 */ /* 0x000fe20000001000 */
[----:B------:R-:W-:-:S07]  /*4ca0*/  FADD.FTZ R25, R25, 1 ;  /* 0x3f80000019197421 */ /* 0x000fce0000010000 */
[----:B------:R-:W-:Y:S01]  /*4cb0*/  MUFU.RCP R56, R56 ;  /* 0x0000003800387308 */ /* 0x000fe20000001000 */
[----:B----4-:R-:W-:-:S07]  /*4cc0*/  FMUL.FTZ R27, R3, -1.4426950216293334961 ;  /* 0xbfb8aa3b031b7820 */ /* 0x010fce0000410000 */
[----:B------:R-:W0:Y:S01]  /*4cd0*/  MUFU.EX2 R27, R27 ;  /* 0x0000001b001b7308 */ /* 0x000e220000000800 */
[----:B--2---:R-:W-:Y:S01]  /*4ce0*/  FMUL.FTZ R14, R26, R14 ;  /* 0x0000000e1a0e7220 */ /* 0x004fe20000410000 */
[----:B------:R-:W-:-:S06]  /*4cf0*/  FMUL.FTZ R26, R30, -1.4426950216293334961 ;  /* 0xbfb8aa3b1e1a7820 */ /* 0x000fcc0000410000 */
[----:B------:R-:W1:Y:S01]  /*4d00*/  MUFU.EX2 R26, R26 ;  /* 0x0000001a001a7308 */ /* 0x000e620000000800 */
[----:B0-----:R-:W-:-:S07]  /*4d10*/  FADD.FTZ R27, R27, 1 ;  /* 0x3f8000001b1b7421 */ /* 0x001fce0000010000 */
[----:B------:R-:W0:Y:S01]  /*4d20*/  MUFU.RCP R29, R29 ;  /* 0x0000001d001d7308 */ /* 0x000e220000001000 */
[----:B-1----:R-:W-:-:S07]  /*4d30*/  FADD.FTZ R26, R26, 1 ;  /* 0x3f8000001a1a7421 */ /* 0x002fce0000010000 */
[----:B------:R-:W1:Y:S08]  /*4d40*/  MUFU.RCP R22, R22 ;  /* 0x0000001600167308 */ /* 0x000e700000001000 */
[----:B------:R-:W2:Y:S08]  /*4d50*/  MUFU.RCP R23, R23 ;  /* 0x0000001700177308 */ /* 0x000eb00000001000 */
[----:B------:R-:W4:Y:S08]  /*4d60*/  MUFU.RCP R28, R28 ;  /* 0x0000001c001c7308 */ /* 0x000f300000001000 */
[----:B------:R-:W5:Y:S08]  /*4d70*/  MUFU.RCP R25, R25 ;  /* 0x0000001900197308 */ /* 0x000f700000001000 */
[----:B------:R-:W5:Y:S08]  /*4d80*/  MUFU.RCP R26, R26 ;  /* 0x0000001a001a7308 */ /* 0x000f700000001000 */
[----:B------:R-:W5:Y:S01]  /*4d90*/  MUFU.RCP R27, R27 ;  /* 0x0000001b001b7308 */ /* 0x000f620000001000 */
[----:B------:R-:W-:Y:S01]  /*4da0*/  FMUL.FTZ R18, R54, R18 ;  /* 0x0000001236127220 */ /* 0x000fe20000410000 */
[----:B------:R-:W-:Y:S01]  /*4db0*/  FMUL.FTZ R19, R33, R19 ;  /* 0x0000001321137220 */ /* 0x000fe20000410000 */
[----:B------:R-:W3:Y:S01]  /*4dc0*/  LDL.LU R54, [R1+0xac] ;  /* 0x0000ac0001367983 */ /* 0x000ee20000300800 */
[----:B------:R-:W-:Y:S01]  /*4dd0*/  FMUL.FTZ R20, R20, R56 ;  /* 0x0000003814147220 */ /* 0x000fe20000410000 */
[----:B0-----:R-:W-:-:S02]  /*4de0*/  FMUL.FTZ R21, R21, R29 ;  /* 0x0000001d15157220 */ /* 0x001fc40000410000 */
[----:B------:R-:W3:Y:S01]  /*4df0*/  LDL.LU R33, [R1+0xa8] ;  /* 0x0000a80001217983 */ /* 0x000ee20000300800 */
[----:B-1----:R-:W-:Y:S01]  /*4e00*/  FMUL.FTZ R22, R55, R22 ;  /* 0x0000001637167220 */ /* 0x002fe20000410000 */
[----:B--2---:R-:W-:Y:S02]  /*4e10*/  FMUL.FTZ R23, R32, R23 ;  /* 0x0000001720177220 */ /* 0x004fe40000410000 */
[----:B------:R-:W2:Y:S01]  /*4e20*/  LDL.LU R56, [R1+0x4] ;  /* 0x0000040001387983 */ /* 0x000ea20000300800 */
[----:B----4-:R-:W-:-:S03]  /*4e30*/  FMUL.FTZ R24, R24, R28 ;  /* 0x0000001c18187220 */ /* 0x010fc60000410000 */
[----:B------:R-:W4:Y:S01]  /*4e40*/  LDL.LU R29, [R1+0xc] ;  /* 0x00000c00011d7983 */ /* 0x000f220000300800 */
[----:B-----5:R-:W-:-:S03]  /*4e50*/  FMUL.FTZ R25, R61, R25 ;  /* 0x000000193d197220 */ /* 0x020fc60000410000 */
[----:B------:R-:W5:Y:S01]  /*4e60*/  LDL.LU R55, [R1+0xa4] ;  /* 0x0000a40001377983 */ /* 0x000f620000300800 */
[----:B------:R-:W-:-:S03]  /*4e70*/  FMUL.FTZ R26, R30, R26 ;  /* 0x0000001a1e1a7220 */ /* 0x000fc60000410000 */
[----:B------:R-:W5:Y:S01]  /*4e80*/  LDL.LU R32, [R1+0xa0] ;  /* 0x0000a00001207983 */ /* 0x000f620000300800 */
[----:B------:R-:W-:-:S03]  /*4e90*/  FMUL.FTZ R27, R3, R27 ;  /* 0x0000001b031b7220 */ /* 0x000fc60000410000 */
[----:B------:R-:W3:Y:S04]  /*4ea0*/  LDL.LU R28, [R1+0x28] ;  /* 0x00002800011c7983 */ /* 0x000ee80000300800 */
[----:B------:R-:W4:Y:S04]  /*4eb0*/  LDL.LU R61, [R1+0x9c] ;  /* 0x00009c00013d7983 */ /* 0x000f280000300800 */
[----:B------:R-:W2:Y:S04]  /*4ec0*/  LDL.LU R30, [R1+0x98] ;  /* 0x00009800011e7983 */ /* 0x000ea80000300800 */
[----:B------:R-:W3:Y:S01]  /*4ed0*/  LDL.LU R3, [R1+0x94] ;  /* 0x0000940001037983 */ /* 0x000ee20000300800 */
[----:B------:R-:W0:Y:S01]  /*4ee0*/  MUFU.RCP R15, R15 ;  /* 0x0000000f000f7308 */ /* 0x000e220000001000 */
[----:B------:R-:W-:Y:S01]  /*4ef0*/  FMUL.FTZ R16, R16, R38 ;  /* 0x0000002610107220 */ /* 0x000fe20000410000 */
[----:B------:R-:W-:-:S06]  /*4f00*/  FMUL.FTZ R38, R31, -1.4426950216293334961 ;  /* 0xbfb8aa3b1f267820 */ /* 0x000fcc0000410000 */
[----:B------:R-:W1:Y:S01]  /*4f10*/  MUFU.EX2 R38, R38 ;  /* 0x0000002600267308 */ /* 0x000e620000000800 */
[----:B0-----:R-:W-:Y:S01]  /*4f20*/  FMUL.FTZ R15, R39, R15 ;  /* 0x0000000f270f7220 */ /* 0x001fe20000410000 */
[----:B------:R-:W-:-:S06]  /*4f30*/  FMUL.FTZ R39, R2, -1.4426950216293334961 ;  /* 0xbfb8aa3b02277820 */ /* 0x000fcc0000410000 */
[----:B------:R-:W0:Y:S01]  /*4f40*/  MUFU.EX2 R39, R39 ;  /* 0x0000002700277308 */ /* 0x000e220000000800 */
[----:B-1----:R-:W-:-:S07]  /*4f50*/  FADD.FTZ R38, R38, 1 ;  /* 0x3f80000026267421 */ /* 0x002fce0000010000 */
[----:B------:R-:W1:Y:S01]  /*4f60*/  MUFU.RCP R38, R38 ;  /* 0x0000002600267308 */ /* 0x000e620000001000 */
[----:B0-----:R-:W-:-:S07]  /*4f70*/  FADD.FTZ R39, R39, 1 ;  /* 0x3f80000027277421 */ /* 0x001fce0000010000 */
[----:B------:R-:W0:Y:S01]  /*4f80*/  MUFU.RCP R39, R39 ;  /* 0x0000002700277308 */ /* 0x000e220000001000 */
[----:B-1----:R-:W-:Y:S02]  /*4f90*/  FMUL.FTZ R38, R31, R38 ;  /* 0x000000261f267220 */ /* 0x002fe40000410000 */
[----:B------:R-:W4:Y:S01]  /*4fa0*/  LDL.LU R31, [R1+0x8] ;  /* 0x00000800011f7983 */ /* 0x000f220000300800 */
[----:B0-----:R-:W-:-:S03]  /*4fb0*/  FMUL.FTZ R39, R2, R39 ;  /* 0x0000002702277220 */ /* 0x001fc60000410000 */
[----:B------:R-:W4:Y:S01]  /*4fc0*/  LDL.LU R2, [R1+0x90] ;  /* 0x0000900001027983 */ /* 0x000f220000300800 */
[----:B---3--:R-:W-:-:S03]  /*4fd0*/  F2FP.BF16.F32.PACK_AB R28, R3, R28 ;  /* 0x0000001c031c723e */ /* 0x008fc600000010ff */
[----:B------:R-:W3:Y:S01]  /*4fe0*/  LDL.LU R3, [R1+0x8c] ;  /* 0x00008c0001037983 */ /* 0x000ee20000300800 */
[----:B--2---:R-:W-:Y:S02]  /*4ff0*/  F2FP.BF16.F32.PACK_AB R30, R30, R56 ;  /* 0x000000381e1e723e */ /* 0x004fe400000010ff */
[----:B-----5:R-:W-:Y:S02]  /*5000*/  F2FP.BF16.F32.PACK_AB R32, R55, R32 ;  /* 0x000000203720723e */ /* 0x020fe400000010ff */
        /* <DEDUP_REMOVED lines=19> */
[----:B----4-:R-:W-:Y:S02]  /*5140*/  F2FP.BF16.F32.PACK_AB R29, R31, R29 ;  /* 0x0000001d1f1d723e */ /* 0x010fe400000010ff */
[----:B------:R-:W-:Y:S01]  /*5150*/  F2FP.BF16.F32.PACK_AB R31, R61, R57 ;  /* 0x000000393d1f723e */ /* 0x000fe200000010ff */
[----:B------:R-:W-:Y:S02]  /*5160*/  USHF.L.U32 UR9, UR6, 0x1, URZ ;  /* 0x0000000106097899 */ /* 0x000fe400080006ff */
[----:B------:R-:W-:-:S02]  /*5170*/  USHF.L.U64.HI UR7, UR6, 0x1, UR7 ;  /* 0x0000000106077899 */ /* 0x000fc40008010207 */
[----:B------:R-:W-:-:S04]  /*5180*/  UISETP.GE.U32.AND UP0, UPT, UR8, UR9, UPT ;  /* 0x000000090800728c */ /* 0x000fc8000bf06070 */
[----:B------:R-:W-:Y:S02]  /*5190*/  UISETP.GE.AND.EX UP0, UPT, UR5, UR7, UPT, UP0 ;  /* 0x000000070500728c */ /* 0x000fe4000bf06300 */
[----:B------:R-:W-:Y:S01]  /*51a0*/  ULOP3.LUT UR4, UR4, 0x1, URZ, 0x3c, !UPT ;  /* 0x0000000104047892 */ /* 0x000fe2000f8e3cff */
[----:B---3--:R0:W-:Y:S04]  /*51b0*/  STG.E.64 desc[UR12][R2.64+0x1e00], R28 ;  /* 0x001e001c02007986 */ /* 0x0081e8000c101b0c */
[----:B------:R1:W-:Y:S04]  /*51c0*/  STG.E.64 desc[UR12][R2.64+0x3c00], R30 ;  /* 0x003c001e02007986 */ /* 0x0003e8000c101b0c */
[----:B------:R2:W-:Y:S01]  /*51d0*/  STG.E.64 desc[UR12][R2.64+0x5a00], R32 ;  /* 0x005a002002007986 */ /* 0x0005e2000c101b0c */
[----:B0-----:R-:W-:-:S02]  /*51e0*/  F2FP.BF16.F32.PACK_AB R28, R50, R49 ;  /* 0x00000031321c723e */ /* 0x001fc400000010ff */
[----:B------:R-:W-:Y:S02]  /*51f0*/  F2FP.BF16.F32.PACK_AB R29, R48, R58 ;  /* 0x0000003a301d723e */ /* 0x000fe400000010ff */
[----:B-1----:R-:W-:Y:S02]  /*5200*/  F2FP.BF16.F32.PACK_AB R30, R47, R46 ;  /* 0x0000002e2f1e723e */ /* 0x002fe400000010ff */
[----:B------:R-:W-:Y:S02]  /*5210*/  F2FP.BF16.F32.PACK_AB R31, R45, R44 ;  /* 0x0000002c2d1f723e */ /* 0x000fe400000010ff */
[----:B--2---:R-:W-:Y:S02]  /*5220*/  F2FP.BF16.F32.PACK_AB R32, R43, R42 ;  /* 0x0000002a2b20723e */ /* 0x004fe400000010ff */
        /* <DEDUP_REMOVED lines=15> */
.L_x_903:
        /* <DEDUP_REMOVED lines=14> */
.L_x_1865:


//--------------------- .text._ZN13group_norm_v214gn_cuda_kernelI13__nv_bfloat16Li480ELi1ELi16ELi120ELi256ELb1ELi64ELi960ELi960ELi4ELb1ELi37ELb0ELb0ENS_16CompileConditionILi1000EEEEEvPT_PKS4_S7_S7_flPfS8_Pj --------------------------
	.section	.text._ZN13group_norm_v214gn_cuda_kernelI13__nv_bfloat16Li480ELi1ELi16ELi120ELi256ELb1ELi64ELi960ELi960ELi4ELb1ELi37ELb0ELb0ENS_16CompileConditionILi1000EEEEEvPT_PKS4_S7_S7_flPfS8_Pj,"ax",@progbits
	.align	128
        .global         _ZN13group_norm_v214gn_cuda_kernelI13__nv_bfloat16Li480ELi1ELi16ELi120ELi256ELb1ELi64ELi960ELi960ELi4ELb1ELi37ELb0ELb0ENS_16CompileConditionILi1000EEEEEvPT_PKS4_S7_S7_flPfS8_Pj
        .type           _ZN13group_norm_v214gn_cuda_kernelI13__nv_bfloat16Li480ELi1ELi16ELi120ELi256ELb1ELi64ELi960ELi960ELi4ELb1ELi37ELb0ELb0ENS_16CompileConditionILi1000EEEEEvPT_PKS4_S7_S7_flPfS8_Pj,@function
        .size           _ZN13group_norm_v214gn_cuda_kernelI13__nv_bfloat16Li480ELi1ELi16ELi120ELi256ELb1ELi64ELi960ELi960ELi4ELb1ELi37ELb0ELb0ENS_16CompileConditionILi1000EEEEEvPT_PKS4_S7_S7_flPfS8_Pj,(.L_x_1866 - _ZN13group_norm_v214gn_cuda_kernelI13__nv_bfloat16Li480ELi1ELi16ELi120ELi256ELb1ELi64ELi960ELi960ELi4ELb1ELi37ELb0ELb0ENS_16CompileConditionILi1000EEEEEvPT_PKS4_S7_S7_flPfS8_Pj)
        .other          _ZN13group_norm_v214gn_cuda_kernelI13__nv_bfloat16Li480ELi1ELi16ELi120ELi256ELb1ELi64ELi960ELi960ELi4ELb1ELi37ELb0ELb0ENS_16CompileConditionILi1000EEEEEvPT_PKS4_S7_S7_flPfS8_Pj,@"STO_CUDA_ENTRY STV_DEFAULT"
_ZN13group_norm_v214gn_cuda_kernelI13__nv_bfloat16Li480ELi1ELi16ELi120ELi256ELb1ELi64ELi960ELi960ELi4ELb1ELi37ELb0ELb0ENS_16CompileConditionILi1000EEEEEvPT_PKS4_S7_S7_flPfS8_Pj:
.text._ZN13group_norm_v214gn_cuda_kernelI13__nv_bfloat16Li480ELi1ELi16ELi120ELi256ELb1ELi64ELi960ELi960ELi4ELb1ELi37ELb0ELb0ENS_16CompileConditionILi1000EEEEEvPT_PKS4_S7_S7_flPfS8_Pj:
        /* <DEDUP_REMOVED lines=40> */
.L_x_912:
        /* <DEDUP_REMOVED lines=75> */
[C---:B----4-:R-:W-:Y:S01]  /*0730*/  PRMT R118, R30.reuse, 0x7632, R118 ;  /* 0x000076321e767816 */ /* 0x050fe20000000076 */
[----:B------:R-:W3:Y:S01]  /*0740*/  LDG.E.64.CONSTANT R28, desc[UR12][R68.64+0x27600] ;  /* 0x0276000c441c7981 */ /* 0x000ee2000c1e9b00 */
[----:B------:R-:W-:Y:S01]  /*0750*/  SHF.L.U32 R119, R30, 0x10, RZ ;  /* 0x000000101e777819 */ /* 0x000fe200000006ff */
[----:B------:R-:W-:Y:S01]  /*0760*/  FADD.FTZ R32, R32, R35 ;  /* 0x0000002320207221 */ /* 0x000fe20000010000 */
[----:B------:R-:W-:Y:S01]  /*0770*/  FFMA.FTZ R34, R35, R35, R34 ;  /* 0x0000002323227223 */ /* 0x000fe20000010022 */
[----:B------:R-:W-:Y:S01]  /*0780*/  SHF.L.U32 R118, R118, 0x10, RZ ;  /* 0x0000001076767819 */ /* 0x000fe200000006ff */
[----:B------:R0:W-:Y:S01]  /*0790*/  STL [R1+0x34], R35 ;  /* 0x0000342301007387 */ /* 0x0001e20000100800 */
[----:B------:R-:W-:Y:S01]  /*07a0*/  FADD.FTZ R33, R32, R119 ;  /* 0x0000007720217221 */ /* 0x000fe20000010000 */
[----:B------:R-:W-:-:S02]  /*07b0*/  PRMT R30, R31, 0x7632, R30 ;  /* 0x000076321f1e7816 */ /* 0x000fc4000000001e */
[----:B------:R-:W-:Y:S01]  /*07c0*/  SHF.L.U32 R116, R31, 0x10, RZ ;  /* 0x000000101f747819 */ /* 0x000fe200000006ff */
[----:B------:R-:W-:Y:S01]  /*07d0*/  FADD.FTZ R33, R33, R118 ;  /* 0x0000007621217221 */ /* 0x000fe20000010000 */
[----:B0-----:R-:W-:Y:S01]  /*07e0*/  FFMA.FTZ R35, R119, R119, R34 ;  /* 0x0000007777237223 */ /* 0x001fe20000010022 */
[----:B------:R-:W-:-:S03]  /*07f0*/  SHF.L.U32 R36, R30, 0x10, RZ ;  /* 0x000000101e247819 */ /* 0x000fc600000006ff */
[----:B------:R-:W-:Y:S01]  /*0800*/  FFMA.FTZ R35, R118, R118, R35 ;  /* 0x0000007676237223 */ /* 0x000fe20000010023 */
[----:B------:R-:W-:Y:S01]  /*0810*/  FADD.FTZ R33, R33, R116 ;  /* 0x0000007421217221 */ /* 0x000fe20000010000 */
[----:B-----5:R-:W-:Y:S02]  /*0820*/  PRMT R113, R24, 0x7632, R113 ;  /* 0x0000763218717816 */ /* 0x020fe40000000071 */
[----:B------:R-:W-:Y:S01]  /*0830*/  FFMA.FTZ R35, R116, R116, R35 ;  /* 0x0000007474237223 */ /* 0x000fe20000010023 */
[----:B------:R-:W-:Y:S01]  /*0840*/  SHF.L.U32 R115, R24, 0x10, RZ ;  /* 0x0000001018737819 */ /* 0x000fe200000006ff */
[----:B------:R-:W-:Y:S02]  /*0850*/  FADD.FTZ R24, R33, R36 ;  /* 0x0000002421187221 */ /* 0x000fe40000010000 */
[----:B------:R-:W-:Y:S01]  /*0860*/  FFMA.FTZ R30, R36, R36, R35 ;  /* 0x00000024241e7223 */ /* 0x000fe20000010023 */
[----:B------:R-:W-:Y:S01]  /*0870*/  SHF.L.U32 R113, R113, 0x10, RZ ;  /* 0x0000001071717819 */ /* 0x000fe200000006ff */
[----:B------:R-:W4:Y:S01]  /*0880*/  LDG.E.64.CONSTANT R32, desc[UR12][R68.64+0x29400] ;  /* 0x0294000c44207981 */ /* 0x000f22000c1e9b00 */
[----:B------:R-:W-:Y:S01]  /*0890*/  FADD.FTZ R34, R24, R115 ;  /* 0x0000007318227221 */ /* 0x000fe20000010000 */
[----:B------:R-:W-:Y:S01]  /*08a0*/  FFMA.FTZ R30, R115, R115, R30 ;  /* 0x00000073731e7223 */ /* 0x000fe2000001001e */
[----:B------:R-:W-:-:S02]  /*08b0*/  PRMT R24, R25, 0x7632, R24 ;  /* 0x0000763219187816 */ /* 0x000fc40000000018 */
[----:B------:R-:W-:Y:S01]  /*08c0*/  SHF.L.U32 R112, R25, 0x10, RZ ;  /* 0x0000001019707819 */ /* 0x000fe200000006ff */
[----:B------:R-:W-:Y:S01]  /*08d0*/  FADD.FTZ R25, R34, R113 ;  /* 0x0000007122197221 */ /* 0x000fe20000010000 */
[----:B------:R-:W-:Y:S01]  /*08e0*/  FFMA.FTZ R31, R113, R113, R30 ;  /* 0x00000071711f7223 */ /* 0x000fe2000001001e */
[----:B------:R0:W-:Y:S02]  /*08f0*/  STL [R1+0x30], R36 ;  /* 0x0000302401007387 */ /* 0x0001e40000100800 */
[----:B------:R-:W-:Y:S01]  /*0900*/  FADD.FTZ R25, R25, R112 ;  /* 0x0000007019197221 */ /* 0x000fe20000010000 */
[----:B------:R-:W-:Y:S01]  /*0910*/  FFMA.FTZ R31, R112, R112, R31 ;  /* 0x00000070701f7223 */ /* 0x000fe2000001001f */
[C---:B------:R-:W-:Y:S01]  /*0920*/  PRMT R109, R106.reuse, 0x7632, R109 ;  /* 0x000076326a6d7816 */ /* 0x040fe2000000006d */
[----:B------:R-:W5:Y:S01]  /*0930*/  LDG.E.64.CONSTANT R34, desc[UR12][R68.64+0x2b200] ;  /* 0x02b2000c44227981 */ /* 0x000f62000c1e9b00 */
[----:B------:R-:W-:Y:S02]  /*0940*/  SHF.L.U32 R110, R106, 0x10, RZ ;  /* 0x000000106a6e7819 */ /* 0x000fe400000006ff */
[----:B0-----:R-:W-:-:S02]  /*0950*/  SHF.L.U32 R36, R24, 0x10, RZ ;  /* 0x0000001018247819 */ /* 0x001fc400000006ff */
[----:B------:R-:W-:-:S03]  /*0960*/  SHF.L.U32 R109, R109, 0x10, RZ ;  /* 0x000000106d6d7819 */ /* 0x000fc600000006ff */
[----:B------:R-:W-:Y:S01]  /*0970*/  FADD.FTZ R25, R25, R36 ;  /* 0x0000002419197221 */ /* 0x000fe20000010000 */
[----:B------:R-:W-:Y:S01]  /*0980*/  FFMA.FTZ R31, R36, R36, R31 ;  /* 0x00000024241f7223 */ /* 0x000fe2000001001f */
[----:B------:R0:W-:Y:S02]  /*0990*/  STL [R1+0x2c], R36 ;  /* 0x00002c2401007387 */ /* 0x0001e40000100800 */
[----:B------:R-:W-:Y:S01]  /*09a0*/  FADD.FTZ R30, R25, R110 ;  /* 0x0000006e191e7221 */ /* 0x000fe20000010000 */
[C---:B------:R-:W-:Y:S01]  /*09b0*/  PRMT R24, R107.reuse, 0x7632, R24 ;  /* 0x000076326b187816 */ /* 0x040fe20000000018 */
[----:B------:R-:W5:Y:S01]  /*09c0*/  LDG.E.64.CONSTANT R68, desc[UR12][R68.64+0x3a200] ;  /* 0x03a2000c44447981 */ /* 0x000f62000c1e9b00 */
[----:B------:R-:W-:Y:S01]  /*09d0*/  SHF.L.U32 R107, R107, 0x10, RZ ;  /* 0x000000106b6b7819 */ /* 0x000fe200000006ff */
[----:B------:R-:W-:Y:S01]  /*09e0*/  FADD.FTZ R30, R30, R109 ;  /* 0x0000006d1e1e7221 */ /* 0x000fe20000010000 */
[----:B0-----:R-:W-:Y:S01]  /*09f0*/  FFMA.FTZ R36, R110, R110, R31 ;  /* 0x0000006e6e247223 */ /* 0x001fe2000001001f */
[----:B------:R-:W-:-:S03]  /*0a00*/  SHF.L.U32 R37, R24, 0x10, RZ ;  /* 0x0000001018257819 */ /* 0x000fc600000006ff */
[----:B------:R-:W-:Y:S01]  /*0a10*/  FFMA.FTZ R36, R109, R109, R36 ;  /* 0x0000006d6d247223 */ /* 0x000fe20000010024 */
[----:B------:R-:W-:Y:S01]  /*0a20*/  FADD.FTZ R30, R30, R107 ;  /* 0x0000006b1e1e7221 */ /* 0x000fe20000010000 */
[C---:B------:R-:W-:Y:S02]  /*0a30*/  PRMT R104, R102.reuse, 0x7632, R104 ;  /* 0x0000763266687816 */ /* 0x040fe40000000068 */
[----:B------:R-:W-:Y:S01]  /*0a40*/  FFMA.FTZ R36, R107, R107, R36 ;  /* 0x0000006b6b247223 */ /* 0x000fe20000010024 */
[----:B------:R-:W-:Y:S01]  /*0a50*/  SHF.L.U32 R106, R102, 0x10, RZ ;  /* 0x00000010666a7819 */ /* 0x000fe200000006ff */
[----:B------:R-:W-:Y:S02]  /*0a60*/  FADD.FTZ R25, R30, R37 ;  /* 0x000000251e197221 */ /* 0x000fe40000010000 */
[----:B------:R-:W-:Y:S01]  /*0a70*/  FFMA.FTZ R31, R37, R37, R36 ;  /* 0x00000025251f7223 */ /* 0x000fe20000010024 */
[----:B------:R-:W-:Y:S01]  /*0a80*/  SHF.L.U32 R104, R104, 0x10, RZ ;  /* 0x0000001068687819 */ /* 0x000fe200000006ff */
[----:B------:R-:W-:Y:S01]  /*0a90*/  FADD.FTZ R25, R25, R106 ;  /* 0x0000006a19197221 */ /* 0x000fe20000010000 */
[C---:B------:R-:W-:Y:S01]  /*0aa0*/  PRMT R24, R103.reuse, 0x7632, R24 ;  /* 0x0000763267187816 */ /* 0x040fe20000000018 */
[----:B------:R-:W-:Y:S01]  /*0ab0*/  FFMA.FTZ R31, R106, R106, R31 ;  /* 0x0000006a6a1f7223 */ /* 0x000fe2000001001f */
[----:B------:R-:W-:Y:S01]  /*0ac0*/  SHF.L.U32 R103, R103, 0x10, RZ ;  /* 0x0000001067677819 */ /* 0x000fe200000006ff */
[----:B------:R-:W-:Y:S01]  /*0ad0*/  FADD.FTZ R30, R25, R104 ;  /* 0x00000068191e7221 */ /* 0x000fe20000010000 */
[----:B------:R0:W-:Y:S01]  /*0ae0*/  STL [R1+0x28], R37 ;  /* 0x0000282501007387 */ /* 0x0001e20000100800 */
[----:B------:R-:W-:-:S02]  /*0af0*/  FFMA.FTZ R36, R104, R104, R31 ;  /* 0x0000006868247223 */ /* 0x000fc4000001001f */
[----:B------:R-:W-:Y:S02]  /*0b00*/  FADD.FTZ R30, R30, R103 ;  /* 0x000000671e1e7221 */ /* 0x000fe40000010000 */
[----:B------:R-:W-:Y:S01]  /*0b10*/  FFMA.FTZ R36, R103, R103, R36 ;  /* 0x0000006767247223 */ /* 0x000fe20000010024 */
[----:B------:R-:W-:Y:S02]  /*0b20*/  PRMT R100, R18, 0x7632, R100 ;  /* 0x0000763212647816 */ /* 0x000fe40000000064 */
[----:B0-----:R-:W-:Y:S02]  /*0b30*/  SHF.L.U32 R37, R24, 0x10, RZ ;  /* 0x0000001018257819 */ /* 0x001fe400000006ff */
[----:B------:R-:W-:-:S03]  /*0b40*/  SHF.L.U32 R101, R18, 0x10, RZ ;  /* 0x0000001012657819 */ /* 0x000fc600000006ff */
        /* <DEDUP_REMOVED lines=16> */
[----:B------:R-:W-:Y:S01]  /*0c50*/  STL [R1+0x24], R37 ;  /* 0x0000242501007387 */ /* 0x000fe20000100800 */
[----:B------:R-:W-:-:S03]  /*0c60*/  SHF.L.U32 R95, R95, 0x10, RZ ;  /* 0x000000105f5f7819 */ /* 0x000fc600000006ff */
[----:B------:R0:W-:Y:S01]  /*0c70*/  STL [R1+0x20], R24 ;  /* 0x0000201801007387 */ /* 0x0001e20000100800 */
[----:B------:R-:W-:Y:S01]  /*0c80*/  FFMA.FTZ R18, R97, R97, R18 ;  /* 0x0000006161127223 */ /* 0x000fe20000010012 */
[----:B------:R-:W-:-:S03]  /*0c90*/  SHF.L.U32 R94, R13, 0x10, RZ ;  /* 0x000000100d5e7819 */ /* 0x000fc600000006ff */
[----:B------:R-:W-:Y:S01]  /*0ca0*/  FFMA.FTZ R19, R95, R95, R18 ;  /* 0x0000005f5f137223 */ /* 0x000fe20000010012 */
[----:B0-----:R-:W-:Y:S01]  /*0cb0*/  FADD.FTZ R24, R12, R97 ;  /* 0x000000610c187221 */ /* 0x001fe20000010000 */
[----:B------:R-:W-:-:S03]  /*0cc0*/  PRMT R12, R13, 0x7632, R12 ;  /* 0x000076320d0c7816 */ /* 0x000fc6000000000c */
[----:B------:R-:W-:Y:S01]  /*0cd0*/  FADD.FTZ R13, R24, R95 ;  /* 0x0000005f180d7221 */ /* 0x000fe20000010000 */
[----:B------:R-:W-:Y:S01]  /*0ce0*/  SHF.L.U32 R25, R12, 0x10, RZ ;  /* 0x000000100c197819 */ /* 0x000fe200000006ff */
[----:B------:R-:W-:Y:S02]  /*0cf0*/  FFMA.FTZ R19, R94, R94, R19 ;  /* 0x0000005e5e137223 */ /* 0x000fe40000010013 */
[----:B------:R-:W-:Y:S01]  /*0d00*/  FADD.FTZ R13, R13, R94 ;  /* 0x0000005e0d0d7221 */ /* 0x000fe20000010000 */
        /* <DEDUP_REMOVED lines=11> */
[----:B------:R0:W-:Y:S02]  /*0dc0*/  STL [R1+0x38], R25 ;  /* 0x0000381901007387 */ /* 0x0001e40000100800 */
[----:B------:R-:W-:Y:S01]  /*0dd0*/  FADD.FTZ R18, R18, R89 ;  /* 0x0000005912127221 */ /* 0x000fe20000010000 */
[----:B------:R-:W-:Y:S01]  /*0de0*/  FFMA.FTZ R24, R89, R89, R24 ;  /* 0x0000005959187223 */ /* 0x000fe20000010018 */
[----:B------:R-:W-:-:S02]  /*0df0*/  PRMT R86, R84, 0x7632, R86 ;  /* 0x0000763254567816 */ /* 0x000fc40000000056 */
[----:B------:R-:W-:Y:S02]  /*0e00*/  SHF.L.U32 R88, R84, 0x10, RZ ;  /* 0x0000001054587819 */ /* 0x000fe400000006ff */
[----:B0-----:R-:W-:Y:S02]  /*0e10*/  SHF.L.U32 R25, R12, 0x10, RZ ;  /* 0x000000100c197819 */ /* 0x001fe400000006ff */
[----:B------:R-:W-:-:S03]  /*0e20*/  SHF.L.U32 R86, R86, 0x10, RZ ;  /* 0x0000001056567819 */ /* 0x000fc600000006ff */
[----:B------:R-:W-:Y:S01]  /*0e30*/  FADD.FTZ R13, R18, R25 ;  /* 0x00000019120d7221 */ /* 0x000fe20000010000 */
[----:B------:R-:W-:Y:S01]  /*0e40*/  FFMA.FTZ R19, R25, R25, R24 ;  /* 0x0000001919137223 */ /* 0x000fe20000010018 */
[----:B------:R-:W-:Y:S02]  /*0e50*/  PRMT R12, R85, 0x7632, R12 ;  /* 0x00007632550c7816 */ /* 0x000fe4000000000c */
[----:B------:R-:W-:Y:S01]  /*0e60*/  FADD.FTZ R13, R13, R88 ;  /* 0x000000580d0d7221 */ /* 0x000fe20000010000 */
[----:B------:R-:W-:Y:S01]  /*0e70*/  FFMA.FTZ R19, R88, R88, R19 ;  /* 0x0000005858137223 */ /* 0x000fe20000010013 */
[----:B------:R-:W-:Y:S02]  /*0e80*/  SHF.L.U32 R85, R85, 0x10, RZ ;  /* 0x0000001055557819 */ /* 0x000fe400000006ff */
        /* <DEDUP_REMOVED lines=10> */
[----:B------:R-:W-:-:S03]  /*0f30*/  FFMA.FTZ R24, R25, R25, R24 ;  /* 0x0000001919187223 */ /* 0x000fc60000010018 */
        /* <DEDUP_REMOVED lines=32> */
[C---:B------:R-:W-:Y:S01]  /*1140*/  PRMT R3, R75.reuse, 0x7632, R3 ;  /* 0x000076324b037816 */ /* 0x040fe20000000003 */
[----:B------:R0:W-:Y:S01]  /*1150*/  STL [R1+0x3c], R13 ;  /* 0x00003c0d01007387 */ /* 0x0001e20000100800 */
[----:B------:R-:W-:Y:S01]  /*1160*/  SHF.L.U32 R2, R75, 0x10, RZ ;  /* 0x000000104b027819 */ /* 0x000fe200000006ff */
[----:B------:R-:W-:Y:S01]  /*1170*/  FADD.FTZ R7, R6, R71 ;  /* 0x0000004706077221 */ /* 0x000fe20000010000 */
[----:B------:R-:W-:Y:S02]  /*1180*/  SHF.L.U32 R18, R3, 0x10, RZ ;  /* 0x0000001003127819 */ /* 0x000fe400000006ff */
[C---:B------:R-:W-:Y:S01]  /*1190*/  PRMT R6, R4.reuse, 0x7632, R6 ;  /* 0x0000763204067816 */ /* 0x040fe20000000006 */
[----:B------:R-:W-:Y:S01]  /*11a0*/  FADD.FTZ R7, R7, R2 ;  /* 0x0000000207077221 */ /* 0x000fe20000010000 */
[----:B0-----:R-:W-:Y:S01]  /*11b0*/  FFMA.FTZ R13, R71, R71, R12 ;  /* 0x00000047470d7223 */ /* 0x001fe2000001000c */
[----:B------:R-:W-:-:S03]  /*11c0*/  SHF.L.U32 R3, R4, 0x10, RZ ;  /* 0x0000001004037819 */ /* 0x000fc600000006ff */
[----:B------:R-:W-:Y:S01]  /*11d0*/  FFMA.FTZ R13, R2, R2, R13 ;  /* 0x00000002020d7223 */ /* 0x000fe2000001000d */
[----:B------:R-:W-:Y:S01]  /*11e0*/  SHF.L.U32 R4, R6, 0x10, RZ ;  /* 0x0000001006047819 */ /* 0x000fe200000006ff */
[----:B------:R0:W-:Y:S01]  /*11f0*/  STL [R1+0x1c], R18 ;  /* 0x00001c1201007387 */ /* 0x0001e20000100800 */
[----:B------:R-:W-:Y:S01]  /*1200*/  FADD.FTZ R12, R7, R18 ;  /* 0x00000012070c7221 */ /* 0x000fe20000010000 */
[----:B------:R-:W-:-:S03]  /*1210*/  PRMT R6, R5, 0x7632, R6 ;  /* 0x0000763205067816 */ /* 0x000fc60000000006 */
[----:B------:R-:W-:Y:S01]  /*1220*/  FADD.FTZ R7, R12, R3 ;  /* 0x000000030c077221 */ /* 0x000fe20000010000 */
[----:B------:R-:W-:Y:S01]  /*1230*/  SHF.L.U32 R19, R6, 0x10, RZ ;  /* 0x0000001006137819 */ /* 0x000fe200000006ff */
[----:B0-----:R-:W-:Y:S01]  /*1240*/  FFMA.FTZ R18, R18, R18, R13 ;  /* 0x0000001212127223 */ /* 0x001fe2000001000d */
[----:B------:R-:W-:-:S03]  /*1250*/  SHF.L.U32 R5, R5, 0x10, RZ ;  /* 0x0000001005057819 */ /* 0x000fc600000006ff */
[----:B------:R-:W-:Y:S01]  /*1260*/  FFMA.FTZ R13, R3, R3, R18 ;  /* 0x00000003030d7223 */ /* 0x000fe20000010012 */
[----:B------:R-:W-:Y:S01]  /*1270*/  FADD.FTZ R12, R7, R4 ;  /* 0x00000004070c7221 */ /* 0x000fe20000010000 */
[----:B------:R0:W-:Y:S02]  /*1280*/  STL [R1+0x14], R19 ;  /* 0x0000141301007387 */ /* 0x0001e40000100800 */
[----:B------:R-:W-:Y:S02]  /*1290*/  FFMA.FTZ R18, R4, R4, R13 ;  /* 0x0000000404127223 */ /* 0x000fe4000001000d */
[----:B------:R-:W5:Y:S01]  /*12a0*/  LDL R64, [R1+0xcc] ;  /* 0x0000cc0001407983 */ /* 0x000f620000100800 */
[----:B------:R-:W-:Y:S01]  /*12b0*/  FADD.FTZ R12, R12, R5 ;  /* 0x000000050c0c7221 */ /* 0x000fe20000010000 */
[----:B------:R-:W-:Y:S01]  /*12c0*/  FFMA.FTZ R18, R5, R5, R18 ;  /* 0x0000000505127223 */ /* 0x000fe20000010012 */
[C---:B------:R-:W-:Y:S02]  /*12d0*/  PRMT R7, R8.reuse, 0x7632, R7 ;  /* 0x0000763208077816 */ /* 0x040fe40000000007 */
[----:B------:R-:W-:Y:S01]  /*12e0*/  SHF.L.U32 R6, R8, 0x10, RZ ;  /* 0x0000001008067819 */ /* 0x000fe200000006ff */
[----:B------:R-:W-:Y:S01]  /*12f0*/  FADD.FTZ R13, R12, R19 ;  /* 0x000000130c0d7221 */ /* 0x000fe20000010000 */
[----:B0-----:R-:W-:Y:S01]  /*1300*/  FFMA.FTZ R19, R19, R19, R18 ;  /* 0x0000001313137223 */ /* 0x001fe20000010012 */
        /* <DEDUP_REMOVED lines=80> */
[C---:B--2---:R-:W-:Y:S02]  /*1810*/  PRMT R25, R26.reuse, 0x7632, R25 ;  /* 0x000076321a197816 */ /* 0x044fe40000000019 */
        /* <DEDUP_REMOVED lines=41> */
[C---:B-----5:R-:W-:Y:S02]  /*1ab0*/  PRMT R36, R34.reuse, 0x7632, R36 ;  /* 0x0000763222247816 */ /* 0x060fe40000000024 */
        /* <DEDUP_REMOVED lines=133> */
[----:B------:R0:W-:Y:S01]  /*2310*/  STS.64 [R64], R60 ;  /* 0x0000003c40007388 */ /* 0x0001e20000000a00 */
[----:B------:R-:W-:Y:S01]  /*2320*/  ULOP3.LUT UR10, UR6, 0x8, URZ, 0xc0, !UPT ;  /* 0x00000008060a7892 */ /* 0x000fe2000f8ec0ff */
[----:B------:R-:W-:Y:S01]  /*2330*/  UMOV UR8, UR7 ;  /* 0x0000000700087c82 */ /* 0x000fe20008000000 */
        /* <DEDUP_REMOVED lines=221> */
.L_x_905:
[----:B------:R-:W-:Y:S05]  /*3110*/  BSYNC.RECONVERGENT B0 ;  /* 0x0000000000007941 */ /* 0x000fea0003800200 */
.L_x_904:
        /* <DEDUP_REMOVED lines=20> */
.L_x_907:
[----:B------:R-:W-:Y:S05]  /*3260*/  BSYNC.RECONVERGENT B0 ;  /* 0x0000000000007941 */ /* 0x000fea0003800200 */
.L_x_906:
        /* <DEDUP_REMOVED lines=22> */
.L_x_909:
[----:B------:R-:W2:Y:S04]  /*33d0*/  LD.E.STRONG.GPU R63, desc[UR12][R60.64] ;  /* 0x0000000c3c3f7980 */ /* 0x000ea8000c10f900 */
[----:B--2---:R-:W-:Y:S01]  /*33e0*/  CCTL.IVALL ;  /* 0x00000000ff00798f */ /* 0x004fe20002000000 */
[----:B------:R-:W-:Y:S05]  /*33f0*/  YIELD ;  /* 0x0000000000007946 */ /* 0x000fea0003800000 */
[----:B-----5:R-:W-:-:S04]  /*3400*/  LOP3.LUT R63, R63, R62, RZ, 0x3c, !PT ;  /* 0x0000003e3f3f7212 */ /* 0x020fc800078e3cff */
[----:B------:R-:W-:-:S13]  /*3410*/  ISETP.GT.AND P2, PT, R63, -0x1, PT ;  /* 0xffffffff3f00780c */ /* 0x000fda0003f44270 */
[----:B------:R-:W-:Y:S05]  /*3420*/  @P2 BRA `(.L_x_909) ;  /* 0xfffffffc00e82947 */ /* 0x000fea000383ffff */
.L_x_908:
[----:B------:R-:W-:Y:S05]  /*3430*/  WARPSYNC.ALL ;  /* 0x0000000000007948 */ /* 0x000fea0003800000 */
[----:B------:R-:W-:Y:S08]  /*3440*/  BAR.SYNC.DEFER_BLOCKING 0x0 ;  /* 0x0000000000007b1d */ /* 0x000ff00000010000 */
[----:B0-----:R-:W0:Y:S01]  /*3450*/  LDC.64 R60, c[0x0][0x390] ;  /* 0x0000e400ff3c7b82 */ /* 0x001e220000000a00 */
[----:B------:R-:W-:Y:S04]  /*3460*/  STL [R1+0xd4], R2 ;  /* 0x0000d40201007387 */ /* 0x000fe80000100800 */
[----:B------:R1:W-:Y:S03]  /*3470*/  STL [R1+0xd0], R0 ;  /* 0x0000d00001007387 */ /* 0x0003e60000100800 */
[----:B------:R-:W2:Y:S01]  /*3480*/  LDC.64 R62, c[0x0][0x398] ;  /* 0x0000e600ff3e7b82 */ /* 0x000ea20000000a00 */
[----:B------:R-:W3:Y:S01]  /*3490*/  @!P1 LDG.E.64 R64, desc[UR12][R64.64] ;  /* 0x0000000c40409981 */ /* 0x000ee2000c1e1b00 */
[----:B0-----:R-:W-:-:S06]  /*34a0*/  IMAD.WIDE.U32 R60, R58, 0x2, R60 ;  /* 0x000000023a3c7825 */ /* 0x001fcc00078e003c */
[----:B------:R-:W4:Y:S01]  /*34b0*/  LDG.E.64.CONSTANT R60, desc[UR12][R60.64] ;  /* 0x0000000c3c3c7981 */ /* 0x000f22000c1e9b00 */
[----:B--2---:R-:W-:-:S06]  /*34c0*/  IMAD.WIDE.U32 R62, R58, 0x2, R62 ;  /* 0x000000023a3e7825 */ /* 0x004fcc00078e003e */
[----:B------:R-:W2:Y:S01]  /*34d0*/  LDG.E.64.CONSTANT R62, desc[UR12][R62.64] ;  /* 0x0000000c3e3e7981 */ /* 0x000ea2000c1e9b00 */
[----:B-1----:R-:W0:Y:S01]  /*34e0*/  S2R R0, SR_TID.X ;  /* 0x0000000000007919 */ /* 0x002e220000002100 */
[----:B------:R-:W-:Y:S01]  /*34f0*/  CS2R R66, SRZ ;  /* 0x0000000000427805 */ /* 0x000fe2000001ff00 */
[----:B------:R-:W-:Y:S01]  /*3500*/  BSSY.RECONVERGENT B0, `(.L_x_910) ;  /* 0x0000034000007945 */ /* 0x000fe20003800200 */
[----:B---3--:R-:W-:Y:S01]  /*3510*/  @!P1 FADD.FTZ R67, RZ, R64 ;  /* 0x00000040ff439221 */ /* 0x008fe20000010000 */
[----:B------:R-:W-:-:S04]  /*3520*/  @!P1 FADD.FTZ R66, RZ, R65 ;  /* 0x00000041ff429221 */ /* 0x000fc80000010000 */
[----:B------:R-:W1:Y:S04]  /*3530*/  SHFL.BFLY PT, R64, R67, 0x2, 0x1f ;  /* 0x0c401f0043407f89 */ /* 0x000e6800000e0000 */
[----:B------:R-:W3:Y:S01]  /*3540*/  SHFL.BFLY PT, R65, R66, 0x2, 0x1f ;  /* 0x0c401f0042417f89 */ /* 0x000ee200000e0000 */
[----:B0-----:R-:W-:Y:S01]  /*3550*/  LOP3.LUT P1, RZ, R0, 0x3e3, RZ, 0xc0, !PT ;  /* 0x000003e300ff7812 */ /* 0x001fe2000782c0ff */
[----:B-1----:R-:W-:-:S05]  /*3560*/  FADD.FTZ R64, R64, R67 ;  /* 0x0000004340407221 */ /* 0x002fca0000010000 */
[----:B------:R-:W0:Y:S01]  /*3570*/  SHFL.BFLY PT, R67, R64, 0x1, 0x1f ;  /* 0x0c201f0040437f89 */ /* 0x000e2200000e0000 */
[----:B---3--:R-:W-:-:S06]  /*3580*/  FADD.FTZ R65, R65, R66 ;  /* 0x0000004241417221 */ /* 0x008fcc0000010000 */
[----:B------:R-:W1:Y:S01]  /*3590*/  @!P1 S2R R2, SR_CgaCtaId ;  /* 0x0000000000029919 */ /* 0x000e620000008800 */
[----:B------:R-:W3:Y:S01]  /*35a0*/  SHFL.BFLY PT, R66, R65, 0x1, 0x1f ;  /* 0x0c201f0041427f89 */ /* 0x000ee200000e0000 */
[----:B0-----:R-:W-:Y:S01]  /*35b0*/  FADD.FTZ R64, R64, R67 ;  /* 0x0000004340407221 */ /* 0x001fe20000010000 */
[----:B------:R-:W-:-:S03]  /*35c0*/  @!P1 MOV R67, 0x400 ;  /* 0x0000040000439802 */ /* 0x000fc60000000f00 */
[----:B------:R-:W-:Y:S01]  /*35d0*/  @!P1 FMUL.FTZ R64, R64, 3.2552085031056776643e-05 ;  /* 0x3808888940409820 */ /* 0x000fe20000410000 */
[----:B------:R-:W-:Y:S01]  /*35e0*/  @!P1 IADD3 R67, PT, PT, R67, 0x1680, RZ ;  /* 0x0000168043439810 */ /* 0x000fe20007ffe0ff */
[----:B---3--:R-:W-:Y:S02]  /*35f0*/  FADD.FTZ R66, R65, R66 ;  /* 0x0000004241427221 */ /* 0x008fe40000010000 */
[----:B------:R-:W-:Y:S01]  /*3600*/  @!P1 FMUL.FTZ R65, R64, R64 ;  /* 0x0000004040419220 */ /* 0x000fe20000410000 */
[----:B-1----:R-:W-:-:S03]  /*3610*/  @!P1 LEA R67, R2, R67, 0x18 ;  /* 0x0000004302439211 */ /* 0x002fc600078ec0ff */
[----:B------:R-:W-:Y:S01]  /*3620*/  @!P1 FFMA.FTZ R65, R66, 3.2552085031056776643e-05, -R65 ;  /* 0x3808888942419823 */ /* 0x000fe20000010841 */
[----:B------:R0:W5:Y:S01]  /*3630*/  LDL.LU R2, [R1+0xd4] ;  /* 0x0000d40001027983 */ /* 0x0001620000300800 */
[----:B------:R-:W-:-:S03]  /*3640*/  @!P1 LEA R67, R0, R67, 0x1 ;  /* 0x0000004300439211 */ /* 0x000fc600078e08ff */
[----:B------:R-:W-:Y:S01]  /*3650*/  @!P1 FMNMX.FTZ R65, RZ, R65, !PT ;  /* 0x00000041ff419209 */ /* 0x000fe20007810000 */
[----:B------:R0:W5:Y:S01]  /*3660*/  LDL.LU R0, [R1+0xd0] ;  /* 0x0000d00001007983 */ /* 0x0001620000300800 */
[----:B----4-:R-:W-:-:S03]  /*3670*/  PRMT R66, R61, 0x7632, R66 ;  /* 0x000076323d427816 */ /* 0x010fc60000000042 */
[----:B------:R1:W-:Y:S02]  /*3680*/  @!P1 STS.64 [R67], R64 ;  /* 0x0000004043009388 */ /* 0x0003e40000000a00 */
[----:B-1----:R-:W-:Y:S02]  /*3690*/  PRMT R67, R60, 0x7632, R67 ;  /* 0x000076323c437816 */ /* 0x002fe40000000043 */
[----:B--2---:R-:W-:Y:S02]  /*36a0*/  PRMT R64, R63, 0x7632, R64 ;  /* 0x000076323f407816 */ /* 0x004fe40000000040 */
[----:B------:R-:W-:Y:S01]  /*36b0*/  PRMT R65, R62, 0x7632, R65 ;  /* 0x000076323e417816 */ /* 0x000fe20000000041 */
[----:B------:R0:W-:Y:S04]  /*36c0*/  STL.S16 [R1+0x4], R67 ;  /* 0x0000044301007387 */ /* 0x0001e80000100600 */
[----:B------:R0:W-:Y:S04]  /*36d0*/  STL.S16 [R1+0x8], R66 ;  /* 0x0000084201007387 */ /* 0x0001e80000100600 */
[----:B------:R0:W-:Y:S04]  /*36e0*/  STL.S16 [R1+0xc], R64 ;  /* 0x00000c4001007387 */ /* 0x0001e80000100600 */
[----:B------:R0:W-:Y:S01]  /*36f0*/  STL.S16 [R1], R65 ;  /* 0x0000004101007387 */ /* 0x0001e20000100600 */
        /* <DEDUP_REMOVED lines=20> */
.L_x_911:
[----:B------:R-:W-:Y:S05]  /*3840*/  BSYNC.RECONVERGENT B0 ;  /* 0x0000000000007941 */ /* 0x000fea0003800200 */
.L_x_910:
[----:B01----:R-:W2:Y:S04]  /*3850*/  LDL.LU R65, [R1+0x4] ;  /* 0x0000040001417983 */ /* 0x003ea80000300800 */
[----:B------:R-:W3:Y:S04]  /*3860*/  LDL.LU R66, [R1] ;  /* 0x0000000001427983 */ /* 0x000ee80000300800 */
[----:B------:R0:W-:Y:S04]  /*3870*/  STL [R1+0xf8], R75 ;  /* 0x0000f84b01007387 */ /* 0x0001e80000100800 */
[----:B0-----:R-:W4:Y:S04]  /*3880*/  LDL.LU R75, [R1+0xc] ;  /* 0x00000c00014b7983 */ /* 0x001f280000300800 */
[----:B------:R0:W-:Y:S04]  /*3890*/  STL [R1+0xf4], R70 ;  /* 0x0000f44601007387 */ /* 0x0001e80000100800 */
[----:B0-----:R-:W4:Y:S01]  /*38a0*/  LDL.LU R70, [R1+0x8] ;  /* 0x0000080001467983 */ /* 0x001f220000300800 */
[----:B------:R-:W0:Y:S01]  /*38b0*/  S2UR UR7, SR_CgaCtaId ;  /* 0x00000000000779c3 */ /* 0x000e220000008800 */
[----:B------:R-:W-:Y:S01]  /*38c0*/  UMOV UR6, 0x400 ;  /* 0x0000040000067882 */ /* 0x000fe20000000000 */
[----:B------:R-:W-:Y:S01]  /*38d0*/  IMAD.HI.U32 R58, R58, -0x77777777, RZ ;  /* 0x888888893a3a7827 */ /* 0x000fe200078e00ff */
[----:B------:R-:W-:Y:S01]  /*38e0*/  UIADD3 UR6, UPT, UPT, UR6, 0x1680, URZ ;  /* 0x0000168006067890 */ /* 0x000fe2000fffe0ff */
[----:B------:R-:W-:-:S02]  /*38f0*/  SHF.L.U32 R62, R62, 0x10, RZ ;  /* 0x000000103e3e7819 */ /* 0x000fc400000006ff */
[----:B------:R-:W-:Y:S02]  /*3900*/  SHF.L.U32 R61, R61, 0x10, RZ ;  /* 0x000000103d3d7819 */ /* 0x000fe400000006ff */
[----:B------:R-:W-:Y:S02]  /*3910*/  LEA.HI R58, R58, -UR10, RZ, 0x1a ;  /* 0x8000000a3a3a7c11 */ /* 0x000fe4000f8fd0ff */
[----:B------:R-:W-:Y:S01]  /*3920*/  SHF.L.U32 R63, R63, 0x10, RZ ;  /* 0x000000103f3f7819 */ /* 0x000fe200000006ff */
[----:B0-----:R-:W-:-:S06]  /*3930*/  ULEA UR6, UR7, UR6, 0x18 ;  /* 0x0000000607067291 */ /* 0x001fcc000f8ec0ff */
[----:B------:R-:W-:-:S05]  /*3940*/  LEA R58, R58, UR6, 0x3 ;  /* 0x000000063a3a7c11 */ /* 0x000fca000f8e18ff */
[----:B------:R-:W0:Y:S01]  /*3950*/  LDCU UR6, c[0x0][0x3a0] ;  /* 0x00007400ff0677ac */ /* 0x000e220008000800 */
[----:B------:R-:W0:Y:S02]  /*3960*/  LDS.64 R58, [R58] ;  /* 0x000000003a3a7984 */ /* 0x000e240000000a00 */
[----:B0-----:R-:W-:Y:S01]  /*3970*/  FADD.FTZ R59, R59, UR6 ;  /* 0x000000063b3b7e21 */ /* 0x001fe20008010000 */
[--C-:B-----5:R-:W-:Y:S01]  /*3980*/  FADD.FTZ R64, R0, -R58.reuse ;  /* 0x8000003a00407221 */ /* 0x120fe20000010000 */
        /* <DEDUP_REMOVED lines=24> */
[C---:B------:R-:W-:Y:S01]  /*3b10*/  FMUL.FTZ R106, R59.reuse, R106 ;  /* 0x0000006a3b6a7220 */ /* 0x040fe20000410000 */
[----:B------:R-:W-:Y:S01]  /*3b20*/  FFMA.FTZ R64, R64, R0, R62 ;  /* 0x0000000040407223 */ /* 0x000fe2000001003e */
[C---:B------:R-:W-:Y:S01]  /*3b30*/  FMUL.FTZ R124, R59.reuse, R124 ;  /* 0x0000007c3b7c7220 */ /* 0x040fe20000410000 */
[C---:B------:R-:W-:Y:S01]  /*3b40*/  FMUL.FTZ R119, R59.reuse, R119 ;  /* 0x000000773b777220 */ /* 0x040fe20000410000 */
[----:B------:R-:W-:Y:S01]  /*3b50*/  FMUL.FTZ R101, R59, R101 ;  /* 0x000000653b657220 */ /* 0x000fe20000410000 */
[----:B------:R-:W-:Y:S01]  /*3b60*/  FMUL.FTZ R60, R64, -1.4426950216293334961 ;  /* 0xbfb8aa3b403c7820 */ /* 0x000fe20000410000 */
[--C-:B------:R-:W-:Y:S01]  /*3b70*/  FADD.FTZ R24, R24, -R58.reuse ;  /* 0x8000003a18187221 */ /* 0x100fe20000010000 */
[--C-:B------:R-:W-:Y:S01]  /*3b80*/  FADD.FTZ R3, R3, -R58.reuse ;  /* 0x8000003a03037221 */ /* 0x100fe20000010000 */
[C---:B------:R-:W-:Y:S01]  /*3b90*/  FMUL.FTZ R92, R59.reuse, R92 ;  /* 0x0000005c3b5c7220 */ /* 0x040fe20000410000 */
[C---:B------:R-:W-:Y:S01]  /*3ba0*/  FMUL.FTZ R88, R59.reuse, R88 ;  /* 0x000000583b587220 */ /* 0x040fe20000410000 */
[----:B------:R-:W-:Y:S01]  /*3bb0*/  FMUL.FTZ R83, R59, R83 ;  /* 0x000000533b537220 */ /* 0x000fe20000410000 */
[----:B------:R-:W0:Y:S01]  /*3bc0*/  MUFU.EX2 R60, R60 ;  /* 0x0000003c003c7308 */ /* 0x000e220000000800 */
[--C-:B------:R-:W-:Y:S01]  /*3bd0*/  FADD.FTZ R115, R115, -R58.reuse ;  /* 0x8000003a73737221 */ /* 0x100fe20000010000 */
[--C-:B------:R-:W-:Y:S01]  /*3be0*/  FADD.FTZ R12, R12, -R58.reuse ;  /* 0x8000003a0c0c7221 */ /* 0x100fe20000010000 */
[C---:B------:R-:W-:Y:S01]  /*3bf0*/  FMUL.FTZ R79, R59.reuse, R79 ;  /* 0x0000004f3b4f7220 */ /* 0x040fe20000410000 */
        /* <DEDUP_REMOVED lines=8> */
[C---:B------:R-:W-:Y:S01]  /*3c80*/  FMUL.FTZ R27, R59.reuse, R27 ;  /* 0x0000001b3b1b7220 */ /* 0x040fe20000410000 */
[C---:B------:R-:W-:Y:S01]  /*3c90*/  FMUL.FTZ R33, R59.reuse, R33 ;  /* 0x000000213b217220 */ /* 0x040fe20000410000 */
[--C-:B------:R-:W-:Y:S01]  /*3ca0*/  FADD.FTZ R42, R42, -R58.reuse ;  /* 0x8000003a2a2a7221 */ /* 0x100fe20000010000 */
[C---:B------:R-:W-:Y:S01]  /*3cb0*/  FMUL.FTZ R36, R59.reuse, R36 ;  /* 0x000000243b247220 */ /* 0x040fe20000410000 */
[----:B------:R-:W-:Y:S01]  /*3cc0*/  FMUL.FTZ R39, R59, R39 ;  /* 0x000000273b277220 */ /* 0x000fe20000410000 */
[----:B0-----:R-:W-:Y:S01]  /*3cd0*/  FADD.FTZ R60, R60, 1 ;  /* 0x3f8000003c3c7421 */ /* 0x001fe20000010000 */
[--C-:B------:R-:W-:Y:S01]  /*3ce0*/  FADD.FTZ R45, R45, -R58.reuse ;  /* 0x8000003a2d2d7221 */ /* 0x100fe20000010000 */
[----:B------:R-:W-:Y:S01]  /*3cf0*/  FMUL.FTZ R42, R59, R42 ;  /* 0x0000002a3b2a7220 */ /* 0x000fe20000410000 */
[--C-:B------:R-:W-:Y:S01]  /*3d00*/  FADD.FTZ R48, R48, -R58.reuse ;  /* 0x8000003a30307221 */ /* 0x100fe20000010000 */
[--C-:B------:R-:W-:Y:S01]  /*3d10*/  FADD.FTZ R51, R51, -R58.reuse ;  /* 0x8000003a33337221 */ /* 0x100fe20000010000 */
[C---:B------:R-:W-:Y:S01]  /*3d20*/  FMUL.FTZ R45, R59.reuse, R45 ;  /* 0x0000002d3b2d7220 */ /* 0x040fe20000410000 */
[----:B------:R-:W0:Y:S01]  /*3d30*/  MUFU.RCP R60, R60 ;  /* 0x0000003c003c7308 */ /* 0x000e220000001000 */
[C---:B------:R-:W-:Y:S01]  /*3d40*/  FMUL.FTZ R48, R59.reuse, R48 ;  /* 0x000000303b307220 */ /* 0x040fe20000410000 */
[--C-:B------:R-:W-:Y:S01]  /*3d50*/  FADD.FTZ R54, R54, -R58.reuse ;  /* 0x8000003a36367221 */ /* 0x100fe20000010000 */
[----:B------:R-:W-:Y:S01]  /*3d60*/  FMUL.FTZ R51, R59, R51 ;  /* 0x000000333b337220 */ /* 0x000fe20000410000 */
        /* <DEDUP_REMOVED lines=13> */
[----:B0-----:R-:W-:Y:S01]  /*3e40*/  FMUL.FTZ R60, R64, R60 ;  /* 0x0000003c403c7220 */ /* 0x001fe20000410000 */
[----:B------:R-:W-:Y:S01]  /*3e50*/  FMUL.FTZ R40, R59, R40 ;  /* 0x000000283b287220 */ /* 0x000fe20000410000 */
        /* <DEDUP_REMOVED lines=9> */
[----:B------:R-:W-:Y:S01]  /*3ef0*/  FMUL.FTZ R68, R59, R68 ;  /* 0x000000443b447220 */ /* 0x000fe20000410000 */
[--C-:B------:R-:W-:Y:S01]  /*3f00*/  FADD.FTZ R77, R77, -R58.reuse ;  /* 0x8000003a4d4d7221 */ /* 0x100fe20000010000 */
[--C-:B------:R-:W-:Y:S01]  /*3f10*/  FADD.FTZ R28, R28, -R58.reuse ;  /* 0x8000003a1c1c7221 */ /* 0x100fe20000010000 */
[----:B------:R-:W-:Y:S01]  /*3f20*/  FMUL.FTZ R95, R59, R95 ;  /* 0x0000005f3b5f7220 */ /* 0x000fe20000410000 */
[----:B------:R-:W-:Y:S01]  /*3f30*/  FADD.FTZ R86, R86, -R58 ;  /* 0x8000003a56567221 */ /* 0x000fe20000010000 */
[----:B--2---:R-:W-:-:S02]  /*3f40*/  SHF.L.U32 R65, R65, 0x10, RZ ;  /* 0x0000001041417819 */ /* 0x004fc400000006ff */
[----:B---3--:R-:W-:Y:S01]  /*3f50*/  SHF.L.U32 R66, R66, 0x10, RZ ;  /* 0x0000001042427819 */ /* 0x008fe200000006ff */
[--C-:B------:R-:W-:Y:S01]  /*3f60*/  FADD.FTZ R5, R5, -R58.reuse ;  /* 0x8000003a05057221 */ /* 0x100fe20000010000 */
[----:B------:R-:W-:Y:S01]  /*3f70*/  FMUL.FTZ R91, R59, R91 ;  /* 0x0000005b3b5b7220 */ /* 0x000fe20000410000 */
[--C-:B------:R-:W-:Y:S01]  /*3f80*/  FADD.FTZ R76, R76, -R58.reuse ;  /* 0x8000003a4c4c7221 */ /* 0x100fe20000010000 */
[----:B------:R-:W-:Y:S01]  /*3f90*/  FADD.FTZ R17, R17, -R58 ;  /* 0x8000003a11117221 */ /* 0x000fe20000010000 */
[----:B------:R-:W-:Y:S01]  /*3fa0*/  FFMA.FTZ R67, R67, R65, R66 ;  /* 0x0000004143437223 */ /* 0x000fe20000010042 */
[--C-:B------:R-:W-:Y:S01]  /*3fb0*/  FADD.FTZ R118, R118, -R58.reuse ;  /* 0x8000003a76767221 */ /* 0x100fe20000010000 */
[--C-:B------:R-:W-:Y:S01]  /*3fc0*/  FADD.FTZ R109, R109, -R58.reuse ;  /* 0x8000003a6d6d7221 */ /* 0x100fe20000010000 */
[--C-:B------:R-:W-:Y:S01]  /*3fd0*/  FADD.FTZ R71, R71, -R58.reuse ;  /* 0x8000003a47477221 */ /* 0x100fe20000010000 */
[----:B------:R-:W-:Y:S01]  /*3fe0*/  FMUL.FTZ R64, R67, -1.4426950216293334961 ;  /* 0xbfb8aa3b43407820 */ /* 0x000fe20000410000 */
[--C-:B------:R-:W-:Y:S01]  /*3ff0*/  FADD.FTZ R8, R8, -R58.reuse ;  /* 0x8000003a08087221 */ /* 0x100fe20000010000 */
[--C-:B------:R-:W-:Y:S01]  /*4000*/  FADD.FTZ R26, R26, -R58.reuse ;  /* 0x8000003a1a1a7221 */ /* 0x100fe20000010000 */
[--C-:B------:R-:W-:Y:S01]  /*4010*/  FADD.FTZ R122, R122, -R58.reuse ;  /* 0x8000003a7a7a7221 */ /* 0x100fe20000010000 */
[--C-:B------:R-:W-:Y:S01]  /*4020*/  FADD.FTZ R113, R113, -R58.reuse ;  /* 0x8000003a71717221 */ /* 0x100fe20000010000 */
[----:B----4-:R-:W-:Y:S01]  /*4030*/  SHF.L.U32 R73, R75, 0x10, RZ ;  /* 0x000000104b497819 */ /* 0x010fe200000006ff */
[----:B------:R-:W0:Y:S01]  /*4040*/  MUFU.EX2 R64, R64 ;  /* 0x0000004000407308 */ /* 0x000e220000000800 */
        /* <DEDUP_REMOVED lines=9> */
[--C-:B------:R-:W-:Y:S01]  /*40e0*/  FADD.FTZ R56, R56, -R58.reuse ;  /* 0x8000003a38387221 */ /* 0x100fe20000010000 */
[----:B------:R-:W-:Y:S01]  /*40f0*/  FMUL.FTZ R86, R59, R86 ;  /* 0x000000563b567220 */ /* 0x000fe20000410000 */
[--C-:B------:R-:W-:Y:S01]  /*4100*/  FADD.FTZ R69, R69, -R58.reuse ;  /* 0x8000003a45457221 */ /* 0x100fe20000010000 */
[C---:B------:R-:W-:Y:S01]  /*4110*/  FMUL.FTZ R5, R59.reuse, R5 ;  /* 0x000000053b057220 */ /* 0x040fe20000410000 */
[C---:B------:R-:W-:Y:S01]  /*4120*/  FMUL.FTZ R76, R59.reuse, R76 ;  /* 0x0000004c3b4c7220 */ /* 0x040fe20000410000 */
[C---:B------:R-:W-:Y:S01]  /*4130*/  FMUL.FTZ R17, R59.reuse, R17 ;  /* 0x000000113b117220 */ /* 0x040fe20000410000 */
[C---:B------:R-:W-:Y:S01]  /*4140*/  FMUL.FTZ R118, R59.reuse, R118 ;  /* 0x000000763b767220 */ /* 0x040fe20000410000 */
[----:B0-----:R-:W-:Y:S01]  /*4150*/  FADD.FTZ R64, R64, 1 ;  /* 0x3f80000040407421 */ /* 0x001fe20000010000 */
[----:B------:R-:W-:Y:S01]  /*4160*/  FMUL.FTZ R109, R59, R109 ;  /* 0x0000006d3b6d7220 */ /* 0x000fe20000410000 */
[--C-:B------:R-:W-:Y:S01]  /*4170*/  FADD.FTZ R11, R11, -R58.reuse ;  /* 0x8000003a0b0b7221 */ /* 0x100fe20000010000 */
[C---:B------:R-:W-:Y:S01]  /*4180*/  FMUL.FTZ R8, R59.reuse, R8 ;  /* 0x000000083b087220 */ /* 0x040fe20000410000 */
[C---:B------:R-:W-:Y:S01]  /*4190*/  FMUL.FTZ R26, R59.reuse, R26 ;  /* 0x0000001a3b1a7220 */ /* 0x040fe20000410000 */
[C---:B------:R-:W-:Y:S01]  /*41a0*/  FMUL.FTZ R122, R59.reuse, R122 ;  /* 0x0000007a3b7a7220 */ /* 0x040fe20000410000 */
[----:B------:R-:W0:Y:S01]  /*41b0*/  MUFU.RCP R64, R64 ;  /* 0x0000004000407308 */ /* 0x000e220000001000 */
        /* <DEDUP_REMOVED lines=16> */
[----:B0-----:R-:W-:Y:S01]  /*42c0*/  FMUL.FTZ R64, R67, R64 ;  /* 0x0000004043407220 */ /* 0x001fe20000410000 */
[----:B------:R-:W-:Y:S01]  /*42d0*/  FMUL.FTZ R67, R59, R72 ;  /* 0x000000483b437220 */ /* 0x000fe20000410000 */
[----:B------:R-:W-:Y:S01]  /*42e0*/  SHF.L.U32 R72, R70, 0x10, RZ ;  /* 0x0000001046487819 */ /* 0x000fe200000006ff */
[--C-:B------:R-:W-:Y:S01]  /*42f0*/  FADD.FTZ R2, R2, -R58.reuse ;  /* 0x8000003a02027221 */ /* 0x100fe20000010000 */
[--C-:B------:R-:W-:Y:S01]  /*4300*/  FADD.FTZ R14, R14, -R58.reuse ;  /* 0x8000003a0e0e7221 */ /* 0x100fe20000010000 */
[----:B------:R-:W-:Y:S01]  /*4310*/  FFMA.FTZ R67, R67, R61, R63 ;  /* 0x0000003d43437223 */ /* 0x000fe2000001003f */
[----:B------:R-:W-:Y:S01]  /*4320*/  F2FP.BF16.F32.PACK_AB R60, R64, R60 ;  /* 0x0000003c403c723e */ /* 0x000fe200000010ff */
[----:B------:R-:W-:Y:S01]  /*4330*/  FFMA.FTZ R125, R125, R72, R73 ;  /* 0x000000487d7d7223 */ /* 0x000fe20000010049 */
[--C-:B------:R-:W-:Y:S01]  /*4340*/  FADD.FTZ R29, R29, -R58.reuse ;  /* 0x8000003a1d1d7221 */ /* 0x100fe20000010000 */
[----:B------:R-:W-:Y:S01]  /*4350*/  FMUL.FTZ R64, R67, -1.4426950216293334961 ;  /* 0xbfb8aa3b43407820 */ /* 0x000fe20000410000 */
[--C-:B------:R-:W-:Y:S01]  /*4360*/  FADD.FTZ R32, R32, -R58.reuse ;  /* 0x8000003a20207221 */ /* 0x100fe20000010000 */
[--C-:B------:R-:W-:Y:S01]  /*4370*/  FADD.FTZ R38, R38, -R58.reuse ;  /* 0x8000003a26267221 */ /* 0x100fe20000010000 */
[--C-:B------:R-:W-:Y:S01]  /*4380*/  FADD.FTZ R41, R41, -R58.reuse ;  /* 0x8000003a29297221 */ /* 0x100fe20000010000 */
[--C-:B------:R-:W-:Y:S01]  /*4390*/  FADD.FTZ R44, R44, -R58.reuse ;  /* 0x8000003a2c2c7221 */ /* 0x100fe20000010000 */
[--C-:B------:R-:W-:Y:S01]  /*43a0*/  FADD.FTZ R50, R50, -R58.reuse ;  /* 0x8000003a32327221 */ /* 0x100fe20000010000 */
[----:B------:R-:W0:Y:S01]  /*43b0*/  MUFU.EX2 R64, R64 ;  /* 0x0000004000407308 */ /* 0x000e220000000800 */
[----:B------:R-:W-:Y:S01]  /*43c0*/  FADD.FTZ R53, R53, -R58 ;  /* 0x8000003a35357221 */ /* 0x000fe20000010000 */
[----:B------:R-:W1:Y:S01]  /*43d0*/  LDCU.64 UR6, c[0x0][0x380] ;  /* 0x00007000ff0677ac */ /* 0x000e620008000a00 */
[----:B0-----:R-:W-:-:S06]  /*43e0*/  FADD.FTZ R64, R64, 1 ;  /* 0x3f80000040407421 */ /* 0x001fcc0000010000 */
[----:B------:R-:W0:Y:S02]  /*43f0*/  MUFU.RCP R64, R64 ;  /* 0x0000004000407308 */ /* 0x000e240000001000 */
[----:B0-----:R-:W-:Y:S01]  /*4400*/  FMUL.FTZ R70, R67, R64 ;  /* 0x0000004043467220 */ /* 0x001fe20000410000 */
[----:B------:R-:W-:Y:S01]  /*4410*/  FMUL.FTZ R64, R125, -1.4426950216293334961 ;  /* 0xbfb8aa3b7d407820 */ /* 0x000fe20000410000 */
[C---:B------:R-:W-:Y:S01]  /*4420*/  FMUL.FTZ R67, R59.reuse, R6 ;  /* 0x000000063b437220 */ /* 0x040fe20000410000 */
[----:B------:R-:W-:Y:S01]  /*4430*/  MOV R6, R101 ;  /* 0x0000006500067202 */ /* 0x000fe20000000f00 */
[C---:B------:R-:W-:Y:S01]  /*4440*/  FMUL.FTZ R101, R59.reuse, R12 ;  /* 0x0000000c3b657220 */ /* 0x040fe20000410000 */
[----:B------:R-:W-:Y:S01]  /*4450*/  MOV R12, R115 ;  /* 0x00000073000c7202 */ /* 0x000fe20000000f00 */
[----:B------:R-:W-:Y:S01]  /*4460*/  FMUL.FTZ R115, R59, R21 ;  /* 0x000000153b737220 */ /* 0x000fe20000410000 */
[----:B------:R-:W0:Y:S03]  /*4470*/  MUFU.EX2 R64, R64 ;  /* 0x0000004000407308 */ /* 0x000e260000000800 */
[----:B------:R-:W-:Y:S01]  /*4480*/  FFMA.FTZ R21, R0, R12, R62 ;  /* 0x0000000c00157223 */ /* 0x000fe2000001003e */
[----:B0-----:R-:W-:-:S06]  /*4490*/  FADD.FTZ R64, R64, 1 ;  /* 0x3f80000040407421 */ /* 0x001fcc0000010000 */
[----:B------:R-:W0:Y:S02]  /*44a0*/  MUFU.RCP R64, R64 ;  /* 0x0000004000407308 */ /* 0x000e240000001000 */
[----:B0-----:R-:W-:Y:S01]  /*44b0*/  FMUL.FTZ R75, R125, R64 ;  /* 0x000000407d4b7220 */ /* 0x001fe20000410000 */
[C---:B------:R-:W-:Y:S01]  /*44c0*/  FMUL.FTZ R125, R59.reuse, R97 ;  /* 0x000000613b7d7220 */ /* 0x040fe20000410000 */
[C---:B------:R-:W-:Y:S01]  /*44d0*/  FMUL.FTZ R64, R59.reuse, R110 ;  /* 0x0000006e3b407220 */ /* 0x040fe20000410000 */
[C---:B------:R-:W-:Y:S01]  /*44e0*/  FMUL.FTZ R97, R59.reuse, R9 ;  /* 0x000000093b617220 */ /* 0x040fe20000410000 */
[----:B------:R-:W-:Y:S01]  /*44f0*/  MOV R9, R106 ;  /* 0x0000006a00097202 */ /* 0x000fe20000000f00 */
[C---:B------:R-:W-:Y:S01]  /*4500*/  FMUL.FTZ R110, R59.reuse, R18 ;  /* 0x000000123b6e7220 */ /* 0x040fe20000410000 */
[C---:B------:R-:W-:Y:S01]  /*4510*/  FMUL.FTZ R106, R59.reuse, R15 ;  /* 0x0000000f3b6a7220 */ /* 0x040fe20000410000 */
[----:B------:R-:W-:Y:S01]  /*4520*/  MOV R18, R124 ;  /* 0x0000007c00127202 */ /* 0x000fe20000000f00 */
[C---:B------:R-:W-:Y:S01]  /*4530*/  FMUL.FTZ R124, R59.reuse, R30 ;  /* 0x0000001e3b7c7220 */ /* 0x040fe20000410000 */
[----:B------:R-:W-:Y:S01]  /*4540*/  MOV R15, R119 ;  /* 0x00000077000f7202 */ /* 0x000fe20000000f00 */
        /* <DEDUP_REMOVED lines=15> */
[----:B------:R-:W-:Y:S01]  /*4640*/  STL [R1+0x40], R83 ;  /* 0x0000405301007387 */ /* 0x000fe20000100800 */
[----:B------:R-:W-:Y:S01]  /*4650*/  FFMA.FTZ R12, R0, R125, R62 ;  /* 0x0000007d000c7223 */ /* 0x000fe2000001003e */
[--C-:B------:R-:W-:Y:S01]  /*4660*/  FFMA.FTZ R101, R65, R91, R66.reuse ;  /* 0x0000005b41657223 */ /* 0x100fe20000010042 */
[----:B------:R-:W-:Y:S01]  /*4670*/  FMUL.FTZ R20, R59, R20 ;  /* 0x000000143b147220 */ /* 0x000fe20000410000 */
[----:B------:R-:W-:Y:S01]  /*4680*/  STL [R1+0x48], R79 ;  /* 0x0000484f01007387 */ /* 0x000fe20000100800 */
[----:B------:R-:W-:-:S03]  /*4690*/  FFMA.FTZ R97, R65, R86, R66 ;  /* 0x0000005641617223 */ /* 0x000fc60000010042 */
[----:B------:R0:W-:Y:S04]  /*46a0*/  STL [R1+0x50], R74 ;  /* 0x0000504a01007387 */ /* 0x0001e80000100800 */
[----:B------:R2:W-:Y:S04]  /*46b0*/  STL [R1+0x58], R3 ;  /* 0x0000580301007387 */ /* 0x0005e80000100800 */
[----:B------:R3:W-:Y:S01]  /*46c0*/  STL [R1+0x5c], R67 ;  /* 0x00005c4301007387 */ /* 0x0007e20000100800 */
[C-C-:B0-----:R-:W-:Y:S01]  /*46d0*/  FFMA.FTZ R74, R0.reuse, R106, R62.reuse ;  /* 0x0000006a004a7223 */ /* 0x141fe2000001003e */
[----:B--2---:R-:W-:-:S04]  /*46e0*/  FFMA.FTZ R3, R0, R110, R62 ;  /* 0x0000006e00037223 */ /* 0x004fc8000001003e */
[----:B------:R0:W-:Y:S01]  /*46f0*/  STL [R1+0x60], R74 ;  /* 0x0000604a01007387 */ /* 0x0001e20000100800 */
[----:B---3--:R-:W-:-:S03]  /*4700*/  FFMA.FTZ R67, R0, R115, R62 ;  /* 0x0000007300437223 */ /* 0x008fc6000001003e */
[----:B------:R2:W-:Y:S04]  /*4710*/  STL [R1+0x64], R3 ;  /* 0x0000640301007387 */ /* 0x0005e80000100800 */
[----:B------:R3:W-:Y:S01]  /*4720*/  STL [R1+0x68], R67 ;  /* 0x0000684301007387 */ /* 0x0007e20000100800 */
[C-C-:B0-----:R-:W-:Y:S01]  /*4730*/  FFMA.FTZ R74, R0.reuse, R119, R62.reuse ;  /* 0x00000077004a7223 */ /* 0x141fe2000001003e */
[C-C-:B--2---:R-:W-:Y:S01]  /*4740*/  FFMA.FTZ R3, R0.reuse, R27, R62.reuse ;  /* 0x0000001b00037223 */ /* 0x144fe2000001003e */
[----:B------:R-:W-:-:S03]  /*4750*/  FFMA.FTZ R27, R0, R33, R62 ;  /* 0x00000021001b7223 */ /* 0x000fc6000001003e */
[----:B------:R-:W-:Y:S01]  /*4760*/  STL [R1+0x6c], R74 ;  /* 0x00006c4a01007387 */ /* 0x000fe20000100800 */
[C-C-:B------:R-:W-:Y:S01]  /*4770*/  FFMA.FTZ R33, R0.reuse, R39, R62.reuse ;  /* 0x0000002700217223 */ /* 0x140fe2000001003e */
[----:B---3--:R-:W-:Y:S01]  /*4780*/  FFMA.FTZ R67, R0, R124, R62 ;  /* 0x0000007c00437223 */ /* 0x008fe2000001003e */
[C---:B------:R-:W-:Y:S01]  /*4790*/  FMUL.FTZ R39, R59.reuse, R71 ;  /* 0x000000473b277220 */ /* 0x040fe20000410000 */
[----:B------:R0:W-:Y:S01]  /*47a0*/  STL [R1+0x70], R3 ;  /* 0x0000700301007387 */ /* 0x0001e20000100800 */
[----:B------:R-:W-:-:S03]  /*47b0*/  FMUL.FTZ R71, R59, R13 ;  /* 0x0000000d3b477220 */ /* 0x000fc60000410000 */
[----:B------:R-:W-:Y:S01]  /*47c0*/  STL [R1+0x78], R67 ;  /* 0x0000784301007387 */ /* 0x000fe20000100800 */
[C-C-:B------:R-:W-:Y:S01]  /*47d0*/  FFMA.FTZ R79, R61.reuse, R5, R63.reuse ;  /* 0x000000053d4f7223 */ /* 0x140fe2000001003f */
[----:B------:R-:W-:Y:S01]  /*47e0*/  FFMA.FTZ R86, R61, R76, R63 ;  /* 0x0000004c3d567223 */ /* 0x000fe2000001003f */
[----:B------:R-:W-:Y:S01]  /*47f0*/  FMUL.FTZ R11, R59, R11 ;  /* 0x0000000b3b0b7220 */ /* 0x000fe20000410000 */
[----:B------:R2:W-:Y:S01]  /*4800*/  STL [R1+0x84], R27 ;  /* 0x0000841b01007387 */ /* 0x0005e20000100800 */
[----:B------:R-:W-:Y:S01]  /*4810*/  FFMA.FTZ R71, R65, R71, R66 ;  /* 0x0000004741477223 */ /* 0x000fe20000010042 */
[----:B0-----:R-:W-:Y:S01]  /*4820*/  FFMA.FTZ R3, R0, R36, R62 ;  /* 0x0000002400037223 */ /* 0x001fe2000001003e */
[C---:B------:R-:W-:Y:S01]  /*4830*/  FMUL.FTZ R36, R59.reuse, R4 ;  /* 0x000000043b247220 */ /* 0x040fe20000410000 */
[----:B------:R-:W-:-:S03]  /*4840*/  FMUL.FTZ R4, R59, R10 ;  /* 0x0000000a3b047220 */ /* 0x000fc60000410000 */
[----:B------:R0:W-:Y:S01]  /*4850*/  STL [R1+0x88], R3 ;  /* 0x0000880301007387 */ /* 0x0001e20000100800 */
[C-C-:B------:R-:W-:Y:S01]  /*4860*/  FFMA.FTZ R5, R61.reuse, R17, R63.reuse ;  /* 0x000000113d057223 */ /* 0x140fe2000001003f */
[--C-:B------:R-:W-:Y:S01]  /*4870*/  FFMA.FTZ R76, R61, R8, R63.reuse ;  /* 0x000000083d4c7223 */ /* 0x100fe2000001003f */
[C---:B--2---:R-:W-:Y:S01]  /*4880*/  FFMA.FTZ R27, R0.reuse, R42, R62 ;  /* 0x0000002a001b7223 */ /* 0x044fe2000001003e */
[----:B------:R2:W-:Y:S01]  /*4890*/  STL [R1+0x8c], R33 ;  /* 0x00008c2101007387 */ /* 0x0005e20000100800 */
[----:B------:R-:W-:Y:S01]  /*48a0*/  FMUL.FTZ R42, R59, R100 ;  /* 0x000000643b2a7220 */ /* 0x000fe20000410000 */
[C-C-:B------:R-:W-:Y:S01]  /*48b0*/  FFMA.FTZ R13, R65.reuse, R36, R66.reuse ;  /* 0x00000024410d7223 */ /* 0x140fe20000010042 */
[----:B------:R-:W-:Y:S01]  /*48c0*/  FFMA.FTZ R4, R65, R4, R66 ;  /* 0x0000000441047223 */ /* 0x000fe20000010042 */
[----:B------:R3:W-:Y:S01]  /*48d0*/  STL [R1+0x94], R27 ;  /* 0x0000941b01007387 */ /* 0x0007e20000100800 */
[C---:B0-----:R-:W-:Y:S01]  /*48e0*/  FFMA.FTZ R3, R0.reuse, R45, R62 ;  /* 0x0000002d00037223 */ /* 0x041fe2000001003e */
[----:B------:R-:W-:Y:S01]  /*48f0*/  FMUL.FTZ R45, R59, R37 ;  /* 0x000000253b2d7220 */ /* 0x000fe20000410000 */
[----:B------:R-:W-:Y:S01]  /*4900*/  FFMA.FTZ R17, R61, R26, R63 ;  /* 0x0000001a3d117223 */ /* 0x000fe2000001003f */
[----:B------:R-:W-:Y:S01]  /*4910*/  FFMA.FTZ R42, R65, R42, R66 ;  /* 0x0000002a412a7223 */ /* 0x000fe20000010042 */
[C---:B--2---:R-:W-:Y:S01]  /*4920*/  FFMA.FTZ R33, R0.reuse, R48, R62 ;  /* 0x0000003000217223 */ /* 0x044fe2000001003e */
[----:B------:R0:W-:Y:S01]  /*4930*/  STL [R1+0x98], R3 ;  /* 0x0000980301007387 */ /* 0x0001e20000100800 */
[----:B------:R-:W-:Y:S01]  /*4940*/  FMUL.FTZ R48, R59, R46 ;  /* 0x0000002e3b307220 */ /* 0x000fe20000410000 */
[----:B------:R-:W-:Y:S01]  /*4950*/  FFMA.FTZ R46, R65, R109, R66 ;  /* 0x0000006d412e7223 */ /* 0x000fe20000010042 */
[C---:B---3--:R-:W-:Y:S01]  /*4960*/  FFMA.FTZ R27, R0.reuse, R51, R62 ;  /* 0x00000033001b7223 */ /* 0x048fe2000001003e */
[----:B------:R2:W-:Y:S01]  /*4970*/  STL [R1+0xa0], R33 ;  /* 0x0000a02101007387 */ /* 0x0005e20000100800 */
[----:B------:R-:W-:Y:S01]  /*4980*/  FMUL.FTZ R51, R59, R49 ;  /* 0x000000313b337220 */ /* 0x000fe20000410000 */
[C-C-:B------:R-:W-:Y:S01]  /*4990*/  FFMA.FTZ R49, R65.reuse, R118, R66.reuse ;  /* 0x0000007641317223 */ /* 0x140fe20000010042 */
[C-C-:B------:R-:W-:Y:S01]  /*49a0*/  FFMA.FTZ R109, R65.reuse, R104, R66.reuse ;  /* 0x00000068416d7223 */ /* 0x140fe20000010042 */
[----:B------:R3:W-:Y:S01]  /*49b0*/  STL [R1+0xac], R27 ;  /* 0x0000ac1b01007387 */ /* 0x0007e20000100800 */
[----:B------:R-:W-:Y:S01]  /*49c0*/  FFMA.FTZ R118, R65, R31, R66 ;  /* 0x0000001f41767223 */ /* 0x000fe20000010042 */
[C-C-:B0-----:R-:W-:Y:S01]  /*49d0*/  FFMA.FTZ R3, R0.reuse, R54, R62.reuse ;  /* 0x0000003600037223 */ /* 0x141fe2000001003e */
[----:B------:R-:W-:Y:S01]  /*49e0*/  FFMA.FTZ R0, R0, R57, R62 ;  /* 0x0000003900007223 */ /* 0x000fe2000001003e */
[C---:B------:R-:W-:Y:S01]  /*49f0*/  FMUL.FTZ R57, R59.reuse, R52 ;  /* 0x000000343b397220 */ /* 0x040fe20000410000 */
[C---:B------:R-:W-:Y:S01]  /*4a00*/  FMUL.FTZ R62, R59.reuse, R113 ;  /* 0x000000713b3e7220 */ /* 0x040fe20000410000 */
[----:B--2---:R-:W-:Y:S01]  /*4a10*/  FMUL.FTZ R33, R59, R22 ;  /* 0x000000163b217220 */ /* 0x004fe20000410000 */
[----:B------:R0:W-:Y:S01]  /*4a20*/  STL [R1+0xb0], R3 ;  /* 0x0000b00301007387 */ /* 0x0001e20000100800 */
[C-C-:B------:R-:W-:Y:S01]  /*4a30*/  FFMA.FTZ R54, R65.reuse, R28, R66.reuse ;  /* 0x0000001c41367223 */ /* 0x140fe20000010042 */
[--C-:B------:R-:W-:Y:S01]  /*4a40*/  FFMA.FTZ R22, R65, R77, R66.reuse ;  /* 0x0000004d41167223 */ /* 0x100fe20000010042 */
[C---:B---3--:R-:W-:Y:S01]  /*4a50*/  FMUL.FTZ R27, R59.reuse, R7 ;  /* 0x000000073b1b7220 */ /* 0x048fe20000410000 */
[C---:B------:R-:W-:Y:S01]  /*4a60*/  FMUL.FTZ R7, R59.reuse, R19 ;  /* 0x000000133b077220 */ /* 0x040fe20000410000 */
[----:B------:R-:W-:Y:S01]  /*4a70*/  FMUL.FTZ R19, R59, R34 ;  /* 0x000000223b137220 */ /* 0x000fe20000410000 */
[----:B------:R2:W-:Y:S01]  /*4a80*/  STL [R1+0xb4], R0 ;  /* 0x0000b40001007387 */ /* 0x0005e20000100800 */
[C-C-:B------:R-:W-:Y:S01]  /*4a90*/  FFMA.FTZ R10, R65.reuse, R27, R66.reuse ;  /* 0x0000001b410a7223 */ /* 0x140fe20000010042 */
[C-C-:B------:R-:W-:Y:S01]  /*4aa0*/  FFMA.FTZ R27, R65.reuse, R43, R66.reuse ;  /* 0x0000002b411b7223 */ /* 0x140fe20000010042 */
[--C-:B------:R-:W-:Y:S01]  /*4ab0*/  FFMA.FTZ R119, R65, R19, R66.reuse ;  /* 0x0000001341777223 */ /* 0x100fe20000010042 */
[----:B0-----:R-:W-:Y:S01]  /*4ac0*/  FMUL.FTZ R3, R59, R25 ;  /* 0x000000193b037220 */ /* 0x001fe20000410000 */
[C-C-:B------:R-:W-:Y:S01]  /*4ad0*/  FFMA.FTZ R19, R65.reuse, R45, R66.reuse ;  /* 0x0000002d41137223 */ /* 0x140fe20000010042 */
[--C-:B------:R-:W-:Y:S01]  /*4ae0*/  FFMA.FTZ R34, R65, R95, R66.reuse ;  /* 0x0000005f41227223 */ /* 0x100fe20000010042 */
[----:B------:R-:W-:Y:S01]  /*4af0*/  FMUL.FTZ R28, R59, R69 ;  /* 0x000000453b1c7220 */ /* 0x000fe20000410000 */
[C-C-:B------:R-:W-:Y:S01]  /*4b00*/  FFMA.FTZ R37, R65.reuse, R3, R66.reuse ;  /* 0x0000000341257223 */ /* 0x140fe20000010042 */
[--C-:B------:R-:W-:Y:S01]  /*4b10*/  FFMA.FTZ R3, R65, R40, R66.reuse ;  /* 0x0000002841037223 */ /* 0x100fe20000010042 */
[----:B------:R0:W-:Y:S01]  /*4b20*/  STL [R1+0x74], R19 ;  /* 0x0000741301007387 */ /* 0x0001e20000100800 */
[----:B--2---:R-:W-:Y:S01]  /*4b30*/  FMUL.FTZ R0, R59, R16 ;  /* 0x000000103b007220 */ /* 0x004fe20000410000 */
[C-C-:B------:R-:W-:Y:S01]  /*4b40*/  FFMA.FTZ R52, R65.reuse, R122, R66.reuse ;  /* 0x0000007a41347223 */ /* 0x140fe20000010042 */
[C-C-:B------:R-:W-:Y:S01]  /*4b50*/  FFMA.FTZ R62, R65.reuse, R62, R66.reuse ;  /* 0x0000003e413e7223 */ /* 0x140fe20000010042 */
[----:B------:R2:W-:Y:S01]  /*4b60*/  STL [R1+0x90], R3 ;  /* 0x0000900301007387 */ /* 0x0005e20000100800 */
[C-C-:B------:R-:W-:Y:S01]  /*4b70*/  FFMA.FTZ R25, R65.reuse, R82, R66.reuse ;  /* 0x0000005241197223 */ /* 0x140fe20000010042 */
[C-C-:B------:R-:W-:Y:S01]  /*4b80*/  FFMA.FTZ R16, R65.reuse, R39, R66.reuse ;  /* 0x0000002741107223 */ /* 0x140fe20000010042 */
[C-C-:B------:R-:W-:Y:S01]  /*4b90*/  FFMA.FTZ R0, R65.reuse, R0, R66.reuse ;  /* 0x0000000041007223 */ /* 0x140fe20000010042 */
[----:B------:R3:W-:Y:S01]  /*4ba0*/  STL [R1+0x9c], R27 ;  /* 0x00009c1b01007387 */ /* 0x0007e20000100800 */
[C-C-:B------:R-:W-:Y:S01]  /*4bb0*/  FFMA.FTZ R7, R65.reuse, R7, R66.reuse ;  /* 0x0000000741077223 */ /* 0x140fe20000010042 */
[C-C-:B0-----:R-:W-:Y:S01]  /*4bc0*/  FFMA.FTZ R19, R65.reuse, R48, R66.reuse ;  /* 0x0000003041137223 */ /* 0x141fe20000010042 */
[C-C-:B------:R-:W-:Y:S01]  /*4bd0*/  FFMA.FTZ R33, R65.reuse, R33, R66.reuse ;  /* 0x0000002141217223 */ /* 0x140fe20000010042 */
[----:B--2---:R-:W-:-:S03]  /*4be0*/  FFMA.FTZ R3, R65, R51, R66 ;  /* 0x0000003341037223 */ /* 0x004fc60000010042 */
[----:B------:R0:W-:Y:S01]  /*4bf0*/  STL [R1+0xa4], R19 ;  /* 0x0000a41301007387 */ /* 0x0001e20000100800 */
[----:B---3--:R-:W-:-:S03]  /*4c00*/  FFMA.FTZ R27, R65, R57, R66 ;  /* 0x00000039411b7223 */ /* 0x008fc60000010042 */
[----:B------:R2:W-:Y:S04]  /*4c10*/  STL [R1+0xa8], R3 ;  /* 0x0000a80301007387 */ /* 0x0005e80000100800 */
[----:B------:R-:W-:Y:S01]  /*4c20*/  STL [R1+0xb8], R27 ;  /* 0x0000b81b01007387 */ /* 0x000fe20000100800 */
[----:B0-----:R-:W-:-:S03]  /*4c30*/  FFMA.FTZ R19, R65, R55, R66 ;  /* 0x0000003741137223 */ /* 0x001fc60000010042 */
[----:B------:R-:W1:Y:S01]  /*4c40*/  LDL.LU R100, [R1+0x7c] ;  /* 0x00007c0001647983 */ /* 0x000e620000300800 */
[----:B--2---:R-:W-:-:S03]  /*4c50*/  FFMA.FTZ R3, R65, R68, R66 ;  /* 0x0000004441037223 */ /* 0x004fc60000010042 */
[----:B------:R-:W-:Y:S04]  /*4c60*/  STL [R1+0xbc], R19 ;  /* 0x0000bc1301007387 */ /* 0x000fe80000100800 */
[----:B------:R-:W2:Y:S04]  /*4c70*/  LDL.LU R95, [R1+0x80] ;  /* 0x00008000015f7983 */ /* 0x000ea80000300800 */
[----:B------:R0:W-:Y:S04]  /*4c80*/  STL [R1+0xc0], R3 ;  /* 0x0000c00301007387 */ /* 0x0001e80000100800 */
[----:B------:R-:W3:Y:S01]  /*4c90*/  LDL.LU R91, [R1+0x34] ;  /* 0x00003400015b7983 */ /* 0x000ee20000300800 */
[----:B------:R-:W-:-:S03]  /*4ca0*/  FMUL.FTZ R98, R59, R98 ;  /* 0x000000623b627220 */ /* 0x000fc60000410000 */
[----:B------:R-:W4:Y:S01]  /*4cb0*/  LDL.LU R83, [R1+0x30] ;  /* 0x0000300001537983 */ /* 0x000f220000300800 */
[----:B0-----:R-:W-:-:S03]  /*4cc0*/  FMUL.FTZ R3, R59, R56 ;  /* 0x000000383b037220 */ /* 0x001fc60000410000 */
[----:B------:R-:W4:Y:S01]  /*4cd0*/  LDL.LU R77, [R1+0x2c] ;  /* 0x00002c00014d7983 */ /* 0x000f220000300800 */
[C---:B------:R-:W-:Y:S01]  /*4ce0*/  FMUL.FTZ R94, R59.reuse, R94 ;  /* 0x0000005e3b5e7220 */ /* 0x040fe20000410000 */
[C---:B------:R-:W-:Y:S01]  /*4cf0*/  FMUL.FTZ R23, R59.reuse, R23 ;  /* 0x000000173b177220 */ /* 0x040fe20000410000 */
[C---:B------:R-:W-:Y:S01]  /*4d00*/  FMUL.FTZ R27, R59.reuse, R35 ;  /* 0x000000233b1b7220 */ /* 0x040fe20000410000 */
[----:B------:R-:W4:Y:S01]  /*4d10*/  LDL.LU R74, [R1+0x28] ;  /* 0x00002800014a7983 */ /* 0x000f220000300800 */
[----:B------:R-:W-:Y:S01]  /*4d20*/  FMUL.FTZ R43, R59, R47 ;  /* 0x0000002f3b2b7220 */ /* 0x000fe20000410000 */
[C-C-:B------:R-:W-:Y:S01]  /*4d30*/  FFMA.FTZ R8, R61.reuse, R20, R63.reuse ;  /* 0x000000143d087223 */ /* 0x140fe2000001003f */
[--C-:B------:R-:W-:Y:S01]  /*4d40*/  FFMA.FTZ R26, R61, R3, R63.reuse ;  /* 0x000000033d1a7223 */ /* 0x100fe2000001003f */
[----:B------:R-:W4:Y:S01]  /*4d50*/  LDL.LU R55, [R1+0x24] ;  /* 0x0000240001377983 */ /* 0x000f220000300800 */
[C---:B------:R-:W-:Y:S01]  /*4d60*/  FMUL.FTZ R57, R59.reuse, R121 ;  /* 0x000000793b397220 */ /* 0x040fe20000410000 */
[C---:B------:R-:W-:Y:S01]  /*4d70*/  FMUL.FTZ R66, R59.reuse, R116 ;  /* 0x000000743b427220 */ /* 0x040fe20000410000 */
[C---:B------:R-:W-:Y:S01]  /*4d80*/  FMUL.FTZ R112, R59.reuse, R112 ;  /* 0x000000703b707220 */ /* 0x040fe20000410000 */
        /* <DEDUP_REMOVED lines=16> */
[----:B------:R-:W4:Y:S01]  /*4e90*/  LDL.LU R45, [R1+0x38] ;  /* 0x00003800012d7983 */ /* 0x000f220000300800 */
[C-C-:B------:R-:W-:Y:S01]  /*4ea0*/  FFMA.FTZ R29, R61.reuse, R11, R63.reuse ;  /* 0x0000000b3d1d7223 */ /* 0x140fe2000001003f */
[C-C-:B------:R-:W-:Y:S01]  /*4eb0*/  FFMA.FTZ R69, R61.reuse, R98, R63.reuse ;  /* 0x000000623d457223 */ /* 0x140fe2000001003f */
        /* <DEDUP_REMOVED lines=23> */
[----:B------:R-:W-:Y:S01]  /*5030*/  STL [R1+0x8], R26 ;  /* 0x0000081a01007387 */ /* 0x000fe20000100800 */
[----:B------:R-:W-:-:S03]  /*5040*/  F2FP.BF16.F32.PACK_AB R61, R75, R70 ;  /* 0x000000464b3d723e */ /* 0x000fc600000010ff */
[----:B------:R0:W-:Y:S04]  /*5050*/  STL [R1+0x18], R20 ;  /* 0x0000181401007387 */ /* 0x0001e80000100800 */
[----:B------:R-:W4:Y:S04]  /*5060*/  LDL.LU R75, [R1+0xf8] ;  /* 0x0000f800014b7983 */ /* 0x000f280000300800 */
[----:B------:R-:W4:Y:S04]  /*5070*/  LDL.LU R70, [R1+0xf4] ;  /* 0x0000f40001467983 */ /* 0x000f280000300800 */
[----:B------:R-:W4:Y:S04]  /*5080*/  LDL.LU R32, [R1+0x44] ;  /* 0x0000440001207983 */ /* 0x000f280000300800 */
[----:B0-----:R-:W4:Y:S04]  /*5090*/  LDL.LU R20, [R1+0x3c] ;  /* 0x00003c0001147983 */ /* 0x001f280000300800 */
[----:B------:R-:W4:Y:S04]  /*50a0*/  LDL.LU R28, [R1+0x1c] ;  /* 0x00001c00011c7983 */ /* 0x000f280000300800 */
[----:B------:R-:W4:Y:S01]  /*50b0*/  LDL.LU R26, [R1+0x14] ;  /* 0x00001400011a7983 */ /* 0x000f220000300800 */
        /* <DEDUP_REMOVED lines=16> */
[----:B-1----:R-:W-:-:S04]  /*51c0*/  IADD3 R2, P1, PT, R100, UR6, RZ ;  /* 0x0000000664027c10 */ /* 0x002fc8000ff3e0ff */
[----:B--2---:R-:W-:Y:S01]  /*51d0*/  IADD3.X R3, PT, PT, R95, UR7, RZ, P1, !PT ;  /* 0x000000075f037c10 */ /* 0x004fe20008ffe4ff */
[----:B---3--:R-:W-:-:S04]  /*51e0*/  FADD.FTZ R63, R91, -R58 ;  /* 0x8000003a5b3f7221 */ /* 0x008fc80000010000 */
[----:B------:R0:W-:Y:S01]  /*51f0*/  STG.E.64 desc[UR12][R2.64], R60 ;  /* 0x0000003c02007986 */ /* 0x0001e2000c101b0c */
[----:B------:R-:W1:Y:S01]  /*5200*/  LDCU.64 UR6, c[0x0][0x3a8] ;  /* 0x00007500ff0677ac */ /* 0x000e620008000a00 */
[--C-:B----4-:R-:W-:Y:S01]  /*5210*/  FADD.FTZ R68, R83, -R58.reuse ;  /* 0x8000003a53447221 */ /* 0x110fe20000010000 */
[--C-:B------:R-:W-:Y:S01]  /*5220*/  FADD.FTZ R85, R77, -R58.reuse ;  /* 0x8000003a4d557221 */ /* 0x100fe20000010000 */
[--C-:B------:R-:W-:Y:S01]  /*5230*/  FADD.FTZ R77, R123, -R58.reuse ;  /* 0x8000003a7b4d7221 */ /* 0x100fe20000010000 */
[--C-:B------:R-:W-:Y:S01]  /*5240*/  FADD.FTZ R110, R74, -R58.reuse ;  /* 0x8000003a4a6e7221 */ /* 0x100fe20000010000 */
[----:B------:R-:W-:Y:S01]  /*5250*/  FMUL.FTZ R68, R59, R68 ;  /* 0x000000443b447220 */ /* 0x000fe20000410000 */
[--C-:B0-----:R-:W-:Y:S01]  /*5260*/  FADD.FTZ R61, R78, -R58.reuse ;  /* 0x8000003a4e3d7221 */ /* 0x101fe20000010000 */
[--C-:B------:R-:W-:Y:S01]  /*5270*/  FADD.FTZ R89, R55, -R58.reuse ;  /* 0x8000003a37597221 */ /* 0x100fe20000010000 */
[--C-:B------:R-:W-:Y:S01]  /*5280*/  FADD.FTZ R55, R120, -R58.reuse ;  /* 0x8000003a78377221 */ /* 0x100fe20000010000 */
[--C-:B------:R-:W-:Y:S01]  /*5290*/  FADD.FTZ R106, R48, -R58.reuse ;  /* 0x8000003a306a7221 */ /* 0x100fe20000010000 */
[--C-:B------:R-:W-:Y:S01]  /*52a0*/  FADD.FTZ R48, R81, -R58.reuse ;  /* 0x8000003a51307221 */ /* 0x100fe20000010000 */
        /* <DEDUP_REMOVED lines=41> */
[----:B------:R-:W-:Y:S01]  /*5540*/  FMUL.FTZ R68, R30, -1.4426950216293334961 ;  /* 0xbfb8aa3b1e447820 */ /* 0x000fe20000410000 */
[----:B------:R-:W-:-:S05]  /*5550*/  FMUL.FTZ R70, R52, -1.4426950216293334961 ;  /* 0xbfb8aa3b34467820 */ /* 0x000fca0000410000 */
[----:B------:R-:W0:Y:S08]  /*5560*/  MUFU.EX2 R68, R68 ;  /* 0x0000004400447308 */ /* 0x000e300000000800 */
[----:B------:R-:W2:Y:S01]  /*5570*/  MUFU.EX2 R70, R70 ;  /* 0x0000004600467308 */ /* 0x000ea20000000800 */
[----:B------:R3:W-:Y:S01]  /*5580*/  STL [R1+0xd4], R2 ;  /* 0x0000d40201007387 */ /* 0x0007e20000100800 */
[--C-:B------:R-:W-:Y:S01]  /*5590*/  FFMA.FTZ R63, R72, R63, R73.reuse ;  /* 0x0000003f483f7223 */ /* 0x100fe20000010049 */
[----:B0-----:R-:W-:Y:S01]  /*55a0*/  FADD.FTZ R68, R68, 1 ;  /* 0x3f80000044447421 */ /* 0x001fe20000010000 */
[--C-:B---3--:R-:W-:Y:S01]  /*55b0*/  FFMA.FTZ R2, R72, R58, R73.reuse ;  /* 0x0000003a48027223 */ /* 0x108fe20000010049 */
[----:B------:R-:W-:Y:S01]  /*55c0*/  FMUL.FTZ R58, R57, -1.4426950216293334961 ;  /* 0xbfb8aa3b393a7820 */ /* 0x000fe20000410000 */
[----:B------:R0:W-:Y:S03]  /*55d0*/  STL [R1+0xd0], R3 ;  /* 0x0000d00301007387 */ /* 0x0001e60000100800 */
[----:B------:R-:W3:Y:S01]  /*55e0*/  MUFU.RCP R68, R68 ;  /* 0x0000004400447308 */ /* 0x000ee20000001000 */
[----:B--2---:R-:W-:Y:S01]  /*55f0*/  FADD.FTZ R70, R70, 1 ;  /* 0x3f80000046467421 */ /* 0x004fe20000010000 */
[C-C-:B------:R-:W-:Y:S01]  /*5600*/  FFMA.FTZ R123, R72.reuse, R123, R73.reuse ;  /* 0x0000007b487b7223 */ /* 0x140fe20000010049 */
[C-C-:B------:R-:W-:Y:S01]  /*5610*/  FFMA.FTZ R110, R72.reuse, R110, R73.reuse ;  /* 0x0000006e486e7223 */ /* 0x140fe20000010049 */
[C-C-:B------:R-:W-:Y:S01]  /*5620*/  FFMA.FTZ R108, R72.reuse, R108, R73.reuse ;  /* 0x0000006c486c7223 */ /* 0x140fe20000010049 */
[----:B------:R-:W-:-:S03]  /*5630*/  FFMA.FTZ R106, R72, R106, R73 ;  /* 0x0000006a486a7223 */ /* 0x000fc60000010049 */
[----:B------:R-:W2:Y:S01]  /*5640*/  MUFU.EX2 R58, R58 ;  /* 0x0000003a003a7308 */ /* 0x000ea20000000800 */
        /* <DEDUP_REMOVED lines=18> */
[----:B0-----:R-:W-:-:S02]  /*5770*/  FFMA.FTZ R3, R72, R60, R73 ;  /* 0x0000003c48037223 */ /* 0x001fc40000010049 */
[----:B------:R0:W-:Y:S02]  /*5780*/  MUFU.RCP R72, R70 ;  /* 0x0000004600487308 */ /* 0x0001e40000001000 */
[----:B0-----:R-:W-:-:S06]  /*5790*/  FMUL.FTZ R70, R63, -1.4426950216293334961 ;  /* 0xbfb8aa3b3f467820 */ /* 0x001fcc0000410000 */
[----:B------:R-:W0:Y:S01]  /*57a0*/  MUFU.EX2 R70, R70 ;  /* 0x0000004600467308 */ /* 0x000e220000000800 */
[----:B---3--:R-:W-:Y:S01]  /*57b0*/  FMUL.FTZ R60, R30, R68 ;  /* 0x000000441e3c7220 */ /* 0x008fe20000410000 */
[----:B------:R-:W-:Y:S01]  /*57c0*/  FMUL.FTZ R68, R24, -1.4426950216293334961 ;  /* 0xbfb8aa3b18447820 */ /* 0x000fe20000410000 */
[----:B--2---:R-:W-:Y:S01]  /*57d0*/  FADD.FTZ R58, R58, 1 ;  /* 0x3f8000003a3a7421 */ /* 0x004fe20000010000 */
[----:B------:R2:W-:Y:S01]  /*57e0*/  STL [R1+0x10], R61 ;  /* 0x0000103d01007387 */ /* 0x0005e20000100800 */
[----:B------:R-:W-:-:S03]  /*57f0*/  FMUL.FTZ R30, R49, -1.4426950216293334961 ;  /* 0xbfb8aa3b311e7820 */ /* 0x000fc60000410000 */
[----:B------:R-:W3:Y:S08]  /*5800*/  MUFU.EX2 R68, R68 ;  /* 0x0000004400447308 */ /* 0x000ef00000000800 */
[----:B--2---:R2:W-:Y:S01]  /*5810*/  MUFU.RCP R61, R58 ;  /* 0x0000003a003d7308 */ /* 0x0045e20000001000 */
[----:B0-----:R-:W-:Y:S01]  /*5820*/  FADD.FTZ R70, R70, 1 ;  /* 0x3f80000046467421 */ /* 0x001fe20000010000 */
[----:B--2---:R-:W-:Y:S01]  /*5830*/  FMUL.FTZ R58, R52, R72 ;  /* 0x00000048343a7220 */ /* 0x004fe20000410000 */
[----:B------:R-:W-:-:S05]  /*5840*/  FMUL.FTZ R52, R66, -1.4426950216293334961 ;  /* 0xbfb8aa3b42347820 */ /* 0x000fca0000410000 */
[----:B------:R-:W0:Y:S08]  /*5850*/  MUFU.EX2 R30, R30 ;  /* 0x0000001e001e7308 */ /* 0x000e300000000800 */
[----:B------:R-:W2:Y:S08]  /*5860*/  MUFU.EX2 R52, R52 ;  /* 0x0000003400347308 */ /* 0x000eb00000000800 */
[----:B------:R-:W4:Y:S01]  /*5870*/  MUFU.RCP R74, R70 ;  /* 0x00000046004a7308 */ /* 0x000f220000001000 */
[----:B---3--:R-:W-:Y:S01]  /*5880*/  FADD.FTZ R68, R68, 1 ;  /* 0x3f80000044447421 */ /* 0x008fe20000010000 */
[----:B0-----:R-:W-:Y:S01]  /*5890*/  FADD.FTZ R30, R30, 1 ;  /* 0x3f8000001e1e7421 */ /* 0x001fe20000010000 */
[----:B------:R-:W-:Y:S01]  /*58a0*/  FMUL.FTZ R61, R57, R61 ;  /* 0x0000003d393d7220 */ /* 0x000fe20000410000 */
[----:B------:R-:W-:-:S04]  /*58b0*/  FMUL.FTZ R72, R59, -1.4426950216293334961 ;  /* 0xbfb8aa3b3b487820 */ /* 0x000fc80000410000 */
[----:B------:R-:W0:Y:S01]  /*58c0*/  MUFU.RCP R73, R68 ;  /* 0x0000004400497308 */ /* 0x000e220000001000 */
[----:B--2---:R-:W-:Y:S01]  /*58d0*/  FADD.FTZ R52, R52, 1 ;  /* 0x3f80000034347421 */ /* 0x004fe20000010000 */
[----:B----4-:R-:W-:-:S06]  /*58e0*/  FMUL.FTZ R57, R63, R74 ;  /* 0x0000004a3f397220 */ /* 0x010fcc0000410000 */
[----:B------:R-:W2:Y:S08]  /*58f0*/  MUFU.RCP R63, R30 ;  /* 0x0000001e003f7308 */ /* 0x000eb00000001000 */
[----:B------:R-:W-:Y:S01]  /*5900*/  MUFU.RCP R74, R52 ;  /* 0x00000034004a7308 */ /* 0x000fe20000001000 */
[----:B------:R0:W-:Y:S07]  /*5910*/  STL [R1+0x1c], R3 ;  /* 0x00001c0301007387 */ /* 0x0001ee0000100800 */
[----:B------:R-:W3:Y:S01]  /*5920*/  MUFU.EX2 R72, R72 ;  /* 0x0000004800487308 */ /* 0x000ee20000000800 */
[----:B------:R-:W-:Y:S01]  /*5930*/  STL [R1+0xd8], R60 ;  /* 0x0000d83c01007387 */ /* 0x000fe20000100800 */
[----:B0-----:R-:W-:-:S03]  /*5940*/  FMUL.FTZ R3, R24, R73 ;  /* 0x0000004918037220 */ /* 0x001fc60000410000 */
[----:B------:R-:W-:Y:S01]  /*5950*/  STL [R1+0xdc], R58 ;  /* 0x0000dc3a01007387 */ /* 0x000fe20000100800 */
[----:B--2---:R-:W-:-:S03]  /*5960*/  FMUL.FTZ R63, R49, R63 ;  /* 0x0000003f313f7220 */ /* 0x004fc60000410000 */
[----:B------:R-:W-:Y:S04]  /*5970*/  STL [R1+0xe0], R61 ;  /* 0x0000e03d01007387 */ /* 0x000fe80000100800 */
[----:B------:R-:W-:Y:S04]  /*5980*/  STL [R1+0xe4], R57 ;  /* 0x0000e43901007387 */ /* 0x000fe80000100800 */
[----:B------:R0:W-:Y:S01]  /*5990*/  STL [R1+0xc], R3 ;  /* 0x00000c0301007387 */ /* 0x0001e20000100800 */
[----:B---3--:R-:W-:-:S03]  /*59a0*/  FADD.FTZ R72, R72, 1 ;  /* 0x3f80000048487421 */ /* 0x008fc60000010000 */
[----:B------:R-:W-:Y:S01]  /*59b0*/  STL [R1+0xe8], R63 ;  /* 0x0000e83f01007387 */ /* 0x000fe20000100800 */
[----:B0-----:R-:W-:-:S05]  /*59c0*/  FMUL.FTZ R3, R66, R74 ;  /* 0x0000004a42037220 */ /* 0x001fca0000410000 */
[----:B------:R0:W-:Y:S04]  /*59d0*/  STL [R1+0x4], R3 ;  /* 0x0000040301007387 */ /* 0x0001e80000100800 */
[----:B------:R-:W2:Y:S01]  /*59e0*/  LDL.LU R122, [R1+0x40] ;  /* 0x00004000017a7983 */ /* 0x000ea20000300800 */
[----:B------:R-:W0:Y:S01]  /*59f0*/  MUFU.RCP R72, R72 ;  /* 0x0000004800487308 */ /* 0x000e220000001000 */
[----:B------:R-:W-:Y:S01]  /*5a00*/  FMUL.FTZ R68, R62, -1.4426950216293334961 ;  /* 0xbfb8aa3b3e447820 */ /* 0x000fe20000410000 */
[----:B------:R-:W-:Y:S01]  /*5a10*/  FMUL.FTZ R70, R21, -1.4426950216293334961 ;  /* 0xbfb8aa3b15467820 */ /* 0x000fe20000410000 */
[----:B------:R-:W3:Y:S05]  /*5a20*/  LDL.LU R121, [R1+0x48] ;  /* 0x0000480001797983 */ /* 0x000eea0000300800 */
[----:B------:R-:W4:Y:S08]  /*5a30*/  MUFU.EX2 R68, R68 ;  /* 0x0000004400447308 */ /* 0x000f300000000800 */
[----:B------:R-:W1:Y:S01]  /*5a40*/  MUFU.EX2 R70, R70 ;  /* 0x0000004600467308 */ /* 0x000e620000000800 */
[----:B0-----:R-:W-:-:S05]  /*5a50*/  FMUL.FTZ R3, R59, R72 ;  /* 0x000000483b037220 */ /* 0x001fca0000410000 */
[----:B------:R0:W-:Y:S04]  /*5a60*/  STL [R1], R3 ;  /* 0x0000000301007387 */ /* 0x0001e80000100800 */
[----:B------:R-:W3:Y:S04]  /*5a70*/  LDL.LU R112, [R1+0x50] ;  /* 0x0000500001707983 */ /* 0x000ee80000300800 */
[----:B------:R-:W3:Y:S01]  /*5a80*/  LDL.LU R115, [R1+0x58] ;  /* 0x0000580001737983 */ /* 0x000ee20000300800 */
[----:B----4-:R-:W-:Y:S01]  /*5a90*/  FADD.FTZ R59, R68, 1 ;  /* 0x3f800000443b7421 */ /* 0x010fe20000010000 */
[----:B-1----:R-:W-:-:S02]  /*5aa0*/  FADD.FTZ R70, R70, 1 ;  /* 0x3f80000046467421 */ /* 0x002fc40000010000 */
[----:B------:R-:W4:Y:S02]  /*5ab0*/  LDL.LU R116, [R1+0x5c] ;  /* 0x00005c0001747983 */ /* 0x000f240000300800 */
[----:B------:R-:W1:Y:S08]  /*5ac0*/  MUFU.RCP R125, R70 ;  /* 0x00000046007d7308 */ /* 0x000e700000001000 */
[----:B------:R-:W0:Y:S01]  /*5ad0*/  MUFU.RCP R59, R59 ;  /* 0x0000003b003b7308 */ /* 0x000e220000001000 */
[----:B-1----:R-:W-:Y:S01]  /*5ae0*/  FMUL.FTZ R125, R21, R125 ;  /* 0x0000007d157d7220 */ /* 0x002fe20000410000 */
[----:B0-----:R-:W-:-:S04]  /*5af0*/  FMUL.FTZ R62, R62, R59 ;  /* 0x0000003b3e3e7220 */ /* 0x001fc80000410000 */
[----:B------:R-:W-:Y:S04]  /*5b00*/  STL [R1+0xec], R125 ;  /* 0x0000ec7d01007387 */ /* 0x000fe80000100800 */
[----:B------:R0:W-:Y:S04]  /*5b10*/  STL [R1+0xf0], R62 ;  /* 0x0000f03e01007387 */ /* 0x0001e80000100800 */
[----:B------:R-:W4:Y:S01]  /*5b20*/  LDL.LU R120, [R1+0x60] ;  /* 0x0000600001787983 */ /* 0x000f220000300800 */
[----:B------:R-:W-:Y:S01]  /*5b30*/  FMUL.FTZ R24, R123, -1.4426950216293334961 ;  /* 0xbfb8aa3b7b187820 */ /* 0x000fe20000410000 */
[----:B------:R-:W-:Y:S01]  /*5b40*/  FMUL.FTZ R75, R124, -1.4426950216293334961 ;  /* 0xbfb8aa3b7c4b7820 */ /* 0x000fe20000410000 */
[----:B------:R-:W-:Y:S01]  /*5b50*/  FMUL.FTZ R49, R18, -1.4426950216293334961 ;  /* 0xbfb8aa3b12317820 */ /* 0x000fe20000410000 */
[----:B------:R-:W-:Y:S01]  /*5b60*/  FMUL.FTZ R30, R64, -1.4426950216293334961 ;  /* 0xbfb8aa3b401e7820 */ /* 0x000fe20000410000 */
[----:B------:R-:W-:Y:S01]  /*5b70*/  FMUL.FTZ R73, R46, -1.4426950216293334961 ;  /* 0xbfb8aa3b2e497820 */ /* 0x000fe20000410000 */
[----:B------:R-:W-:Y:S01]  /*5b80*/  FMUL.FTZ R59, R42, -1.4426950216293334961 ;  /* 0xbfb8aa3b2a3b7820 */ /* 0x000fe20000410000 */
[----:B------:R-:W1:Y:S01]  /*5b90*/  MUFU.EX2 R24, R24 ;  /* 0x0000001800187308 */ /* 0x000e620000000800 */
[----:B------:R-:W-:Y:S01]  /*5ba0*/  FMUL.FTZ R66, R109, -1.4426950216293334961 ;  /* 0xbfb8aa3b6d427820 */ /* 0x000fe20000410000 */
[----:B------:R-:W-:Y:S01]  /*5bb0*/  FMUL.FTZ R72, R108, -1.4426950216293334961 ;  /* 0xbfb8aa3b6c487820 */ /* 0x000fe20000410000 */
[----:B------:R-:W-:Y:S01]  /*5bc0*/  FMUL.FTZ R74, R110, -1.4426950216293334961 ;  /* 0xbfb8aa3b6e4a7820 */ /* 0x000fe20000410000 */
[----:B------:R-:W4:Y:S04]  /*5bd0*/  LDL.LU R58, [R1+0x64] ;  /* 0x00006400013a7983 */ /* 0x000f280000300800 */
[----:B------:R-:W0:Y:S01]  /*5be0*/  MUFU.EX2 R75, R75 ;  /* 0x0000004b004b7308 */ /* 0x000e220000000800 */
[----:B------:R-:W4:Y:S04]  /*5bf0*/  LDL.LU R60, [R1+0x68] ;  /* 0x00006800013c7983 */ /* 0x000f280000300800 */
[----:B------:R-:W4:Y:S01]  /*5c00*/  LDL.LU R117, [R1+0x6c] ;  /* 0x00006c0001757983 */ /* 0x000f220000300800 */
[----:B-1----:R-:W-:-:S02]  /*5c10*/  FADD.FTZ R21, R24, 1 ;  /* 0x3f80000018157421 */ /* 0x002fc40000010000 */
[----:B------:R-:W-:Y:S01]  /*5c20*/  MUFU.EX2 R49, R49 ;  /* 0x0000003100317308 */ /* 0x000fe20000000800 */
[----:B------:R-:W4:Y:S07]  /*5c30*/  LDL.LU R3, [R1+0x70] ;  /* 0x0000700001037983 */ /* 0x000f2e0000300800 */
[----:B------:R-:W1:Y:S08]  /*5c40*/  MUFU.RCP R21, R21 ;  /* 0x0000001500157308 */ /* 0x000e700000001000 */
[----:B------:R-:W1:Y:S08]  /*5c50*/  MUFU.EX2 R30, R30 ;  /* 0x0000001e001e7308 */ /* 0x000e700000000800 */
[----:B------:R-:W1:Y:S01]  /*5c60*/  MUFU.EX2 R73, R73 ;  /* 0x0000004900497308 */ /* 0x000e620000000800 */
[----:B0-----:R-:W-:Y:S01]  /*5c70*/  FADD.FTZ R68, R75, 1 ;  /* 0x3f8000004b447421 */ /* 0x001fe20000010000 */
[----:B------:R-:W-:Y:S01]  /*5c80*/  FMUL.FTZ R75, R106, -1.4426950216293334961 ;  /* 0xbfb8aa3b6a4b7820 */ /* 0x000fe20000410000 */
[----:B-1----:R-:W-:Y:S01]  /*5c90*/  FMUL.FTZ R123, R123, R21 ;  /* 0x000000157b7b7220 */ /* 0x002fe20000410000 */
[----:B------:R-:W-:-:S04]  /*5ca0*/  FADD.FTZ R49, R49, 1 ;  /* 0x3f80000031317421 */ /* 0x000fc80000010000 */
[----:B------:R-:W0:Y:S01]  /*5cb0*/  MUFU.EX2 R59, R59 ;  /* 0x0000003b003b7308 */ /* 0x000e220000000800 */
[----:B------:R-:W-:Y:S01]  /*5cc0*/  FADD.FTZ R21, R30, 1 ;  /* 0x3f8000001e157421 */ /* 0x000fe20000010000 */
[----:B------:R-:W-:-:S06]  /*5cd0*/  FMUL.FTZ R24, R15, -1.4426950216293334961 ;  /* 0xbfb8aa3b0f187820 */ /* 0x000fcc0000410000 */
[----:B------:R-:W1:Y:S01]  /*5ce0*/  MUFU.EX2 R66, R66 ;  /* 0x0000004200427308 */ /* 0x000e620000000800 */
[----:B------:R-:W-:-:S07]  /*5cf0*/  FADD.FTZ R73, R73, 1 ;  /* 0x3f80000049497421 */ /* 0x000fce0000010000 */
[----:B------:R-:W-:Y:S08]  /*5d00*/  MUFU.EX2 R75, R75 ;  /* 0x0000004b004b7308 */ /* 0x000ff00000000800 */
[----:B------:R-:W-:Y:S08]  /*5d10*/  MUFU.RCP R49, R49 ;  /* 0x0000003100317308 */ /* 0x000ff00000001000 */
[----:B------:R-:W1:Y:S01]  /*5d20*/  MUFU.RCP R21, R21 ;  /* 0x0000001500157308 */ /* 0x000e620000001000 */
[----:B0-----:R-:W-:-:S07]  /*5d30*/  FADD.FTZ R59, R59, 1 ;  /* 0x3f8000003b3b7421 */ /* 0x001fce0000010000 */
[----:B------:R-:W0:Y:S01]  /*5d40*/  MUFU.RCP R111, R73 ;  /* 0x00000049006f7308 */ /* 0x000e220000001000 */
[----:B-1----:R-:W-:-:S07]  /*5d50*/  FADD.FTZ R66, R66, 1 ;  /* 0x3f80000042427421 */ /* 0x002fce0000010000 */
[----:B------:R-:W-:Y:S08]  /*5d60*/  MUFU.EX2 R72, R72 ;  /* 0x0000004800487308 */ /* 0x000ff00000000800 */
[----:B------:R-:W1:Y:S08]  /*5d70*/  MUFU.RCP R68, R68 ;  /* 0x0000004400447308 */ /* 0x000e700000001000 */
[----:B------:R-:W1:Y:S01]  /*5d80*/  MUFU.EX2 R24, R24 ;  /* 0x0000001800187308 */ /* 0x000e620000000800 */
[----:B------:R-:W-:Y:S01]  /*5d90*/  FMUL.FTZ R64, R64, R21 ;  /* 0x0000001540407220 */ /* 0x000fe20000410000 */
[----:B------:R-:W-:-:S06]  /*5da0*/  FMUL.FTZ R21, R12, -1.4426950216293334961 ;  /* 0xbfb8aa3b0c157820 */ /* 0x000fcc0000410000 */
[----:B------:R1:W-:Y:S01]  /*5db0*/  MUFU.RCP R107, R59 ;  /* 0x0000003b006b7308 */ /* 0x0003e20000001000 */
[----:B0-----:R-:W-:Y:S01]  /*5dc0*/  FMUL.FTZ R111, R46, R111 ;  /* 0x0000006f2e6f7220 */ /* 0x001fe20000410000 */
[----:B-1----:R-:W-:-:S06]  /*5dd0*/  FMUL.FTZ R124, R124, R68 ;  /* 0x000000447c7c7220 */ /* 0x002fcc0000410000 */
[----:B------:R0:W-:Y:S01]  /*5de0*/  MUFU.RCP R78, R66 ;  /* 0x00000042004e7308 */ /* 0x0001e20000001000 */
[----:B------:R-:W-:Y:S01]  /*5df0*/  FADD.FTZ R59, R75, 1 ;  /* 0x3f8000004b3b7421 */ /* 0x000fe20000010000 */
[----:B------:R-:W-:Y:S01]  /*5e00*/  FADD.FTZ R46, R72, 1 ;  /* 0x3f800000482e7421 */ /* 0x000fe20000010000 */
[----:B------:R-:W-:Y:S01]  /*5e10*/  FMUL.FTZ R68, R69, -1.4426950216293334961 ;  /* 0xbfb8aa3b45447820 */ /* 0x000fe20000410000 */
[----:B0-----:R-:W-:Y:S01]  /*5e20*/  FMUL.FTZ R66, R18, R49 ;  /* 0x0000003112427220 */ /* 0x001fe20000410000 */
[----:B------:R-:W-:-:S03]  /*5e30*/  FMUL.FTZ R49, R9, -1.4426950216293334961 ;  /* 0xbfb8aa3b09317820 */ /* 0x000fc60000410000 */
[----:B------:R-:W0:Y:S01]  /*5e40*/  MUFU.RCP R59, R59 ;  /* 0x0000003b003b7308 */ /* 0x000e220000001000 */
[----:B------:R-:W-:-:S07]  /*5e50*/  FADD.FTZ R18, R24, 1 ;  /* 0x3f80000018127421 */ /* 0x000fce0000010000 */
[----:B------:R-:W1:Y:S08]  /*5e60*/  MUFU.EX2 R49, R49 ;  /* 0x0000003100317308 */ /* 0x000e700000000800 */
[----:B------:R-:W1:Y:S08]  /*5e70*/  MUFU.EX2 R21, R21 ;  /* 0x0000001500157308 */ /* 0x000e700000000800 */
[----:B------:R-:W1:Y:S08]  /*5e80*/  MUFU.RCP R46, R46 ;  /* 0x0000002e002e7308 */ /* 0x000e700000001000 */
[----:B------:R-:W1:Y:S08]  /*5e90*/  MUFU.EX2 R68, R68 ;  /* 0x0000004400447308 */ /* 0x000e700000000800 */
[----:B------:R-:W1:Y:S01]  /*5ea0*/  MUFU.RCP R18, R18 ;  /* 0x0000001200127308 */ /* 0x000e620000001000 */
[----:B0-----:R-:W-:Y:S01]  /*5eb0*/  FMUL.FTZ R106, R106, R59 ;  /* 0x0000003b6a6a7220 */ /* 0x001fe20000410000 */
[----:B------:R-:W-:Y:S01]  /*5ec0*/  FMUL.FTZ R59, R95, -1.4426950216293334961 ;  /* 0xbfb8aa3b5f3b7820 */ /* 0x000fe20000410000 */
[----:B-1----:R-:W-:Y:S01]  /*5ed0*/  FADD.FTZ R49, R49, 1 ;  /* 0x3f80000031317421 */ /* 0x002fe20000010000 */
[----:B------:R-:W-:Y:S01]  /*5ee0*/  FADD.FTZ R21, R21, 1 ;  /* 0x3f80000015157421 */ /* 0x000fe20000010000 */
[----:B------:R-:W-:-:S03]  /*5ef0*/  FMUL.FTZ R108, R108, R46 ;  /* 0x0000002e6c6c7220 */ /* 0x000fc60000410000 */
[----:B------:R-:W0:Y:S01]  /*5f00*/  MUFU.RCP R100, R49 ;  /* 0x0000003100647308 */ /* 0x000e220000001000 */
[----:B------:R-:W-:-:S07]  /*5f10*/  FADD.FTZ R46, R68, 1 ;  /* 0x3f800000442e7421 */ /* 0x000fce0000010000 */
[----:B------:R-:W1:Y:S01]  /*5f20*/  MUFU.EX2 R59, R59 ;  /* 0x0000003b003b7308 */ /* 0x000e620000000800 */
[----:B------:R-:W-:Y:S01]  /*5f30*/  FMUL.FTZ R68, R15, R18 ;  /* 0x000000120f447220 */ /* 0x000fe20000410000 */
[----:B------:R-:W-:-:S06]  /*5f40*/  FMUL.FTZ R18, R6, -1.4426950216293334961 ;  /* 0xbfb8aa3b06127820 */ /* 0x000fcc0000410000 */
[----:B------:R-:W2:Y:S08]  /*5f50*/  MUFU.RCP R104, R21 ;  /* 0x0000001500687308 */ /* 0x000eb00000001000 */
[----:B------:R-:W2:Y:S01]  /*5f60*/  MUFU.EX2 R18, R18 ;  /* 0x0000001200127308 */ /* 0x000ea20000000800 */
[----:B0-----:R-:W-:Y:S01]  /*5f70*/  FMUL.FTZ R100, R9, R100 ;  /* 0x0000006409647220 */ /* 0x001fe20000410000 */
[----:B-1----:R-:W-:Y:S01]  /*5f80*/  FADD.FTZ R9, R59, 1 ;  /* 0x3f8000003b097421 */ /* 0x002fe20000010000 */
[----:B--2---:R-:W-:Y:S01]  /*5f90*/  FMUL.FTZ R104, R12, R104 ;  /* 0x000000680c687220 */ /* 0x004fe20000410000 */
[----:B------:R-:W-:-:S04]  /*5fa0*/  FMUL.FTZ R12, R92, -1.4426950216293334961 ;  /* 0xbfb8aa3b5c0c7820 */ /* 0x000fc80000410000 */
[----:B------:R-:W0:Y:S01]  /*5fb0*/  MUFU.RCP R9, R9 ;  /* 0x0000000900097308 */ /* 0x000e220000001000 */
[----:B------:R-:W-:-:S07]  /*5fc0*/  FADD.FTZ R18, R18, 1 ;  /* 0x3f80000012127421 */ /* 0x000fce0000010000 */
[----:B------:R-:W1:Y:S08]  /*5fd0*/  MUFU.EX2 R12, R12 ;  /* 0x0000000c000c7308 */ /* 0x000e700000000800 */
[----:B------:R-:W2:Y:S01]  /*5fe0*/  MUFU.RCP R96, R18 ;  /* 0x0000001200607308 */ /* 0x000ea20000001000 */
[----:B0-----:R-:W-:Y:S01]  /*5ff0*/  FMUL.FTZ R95, R95, R9 ;  /* 0x000000095f5f7220 */ /* 0x001fe20000410000 */
[----:B-1----:R-:W-:-:S06]  /*6000*/  FADD.FTZ R9, R12, 1 ;  /* 0x3f8000000c097421 */ /* 0x002fcc0000010000 */
[----:B------:R-:W0:Y:S01]  /*6010*/  MUFU.RCP R9, R9 ;  /* 0x0000000900097308 */ /* 0x000e220000001000 */
[----:B--2---:R-:W-:Y:S01]  /*6020*/  FMUL.FTZ R96, R6, R96 ;  /* 0x0000006006607220 */ /* 0x004fe20000410000 */
[----:B------:R-:W-:-:S06]  /*6030*/  FMUL.FTZ R6, R122, -1.4426950216293334961 ;  /* 0xbfb8aa3b7a067820 */ /* 0x000fcc0000410000 */
[----:B------:R-:W1:Y:S01]  /*6040*/  MUFU.EX2 R6, R6 ;  /* 0x0000000600067308 */ /* 0x000e620000000800 */
[----:B------:R-:W-:-:S07]  /*6050*/  FMUL.FTZ R12, R13, -1.4426950216293334961 ;  /* 0xbfb8aa3b0d0c7820 */ /* 0x000fce0000410000 */
[----:B------:R-:W2:Y:S01]  /*6060*/  MUFU.EX2 R74, R74 ;  /* 0x0000004a004a7308 */ /* 0x000ea20000000800 */
[----:B0-----:R-:W-:Y:S01]  /*6070*/  FMUL.FTZ R92, R92, R9 ;  /* 0x000000095c5c7220 */ /* 0x001fe20000410000 */
[----:B---3--:R-:W-:-:S06]  /*6080*/  FMUL.FTZ R9, R121, -1.4426950216293334961 ;  /* 0xbfb8aa3b79097820 */ /* 0x008fcc0000410000 */
[----:B------:R-:W0:Y:S01]  /*6090*/  MUFU.EX2 R9, R9 ;  /* 0x0000000900097308 */ /* 0x000e220000000800 */
[----:B-1----:R-:W-:-:S07]  /*60a0*/  FADD.FTZ R6, R6, 1 ;  /* 0x3f80000006067421 */ /* 0x002fce0000010000 */
[----:B------:R-:W1:Y:S01]  /*60b0*/  MUFU.EX2 R12, R12 ;  /* 0x0000000c000c7308 */ /* 0x000e620000000800 */
[----:B--2---:R-:W-:Y:S01]  /*60c0*/  FADD.FTZ R73, R74, 1 ;  /* 0x3f8000004a497421 */ /* 0x004fe20000010000 */
[----:B------:R-:W-:-:S06]  /*60d0*/  FMUL.FTZ R74, R103, -1.4426950216293334961 ;  /* 0xbfb8aa3b674a7820 */ /* 0x000fcc0000410000 */
[----:B------:R2:W3:Y:S02]  /*60e0*/  MUFU.RCP R84, R6 ;  /* 0x0000000600547308 */ /* 0x0004e40000001000 */
[----:B--2---:R-:W-:-:S06]  /*60f0*/  FMUL.FTZ R6, R115, -1.4426950216293334961 ;  /* 0xbfb8aa3b73067820 */ /* 0x004fcc0000410000 */
[----:B------:R-:W-:Y:S01]  /*6100*/  MUFU.EX2 R74, R74 ;  /* 0x0000004a004a7308 */ /* 0x000fe20000000800 */
[----:B0-----:R-:W-:-:S07]  /*6110*/  FADD.FTZ R9, R9, 1 ;  /* 0x3f80000009097421 */ /* 0x001fce0000010000 */
[----:B------:R-:W0:Y:S01]  /*6120*/  MUFU.EX2 R6, R6 ;  /* 0x0000000600067308 */ /* 0x000e220000000800 */
[----:B-1----:R-:W-:Y:S01]  /*6130*/  FADD.FTZ R12, R12, 1 ;  /* 0x3f8000000c0c7421 */ /* 0x002fe20000010000 */
[----:B---3--:R-:W-:-:S06]  /*6140*/  FMUL.FTZ R84, R122, R84 ;  /* 0x000000547a547220 */ /* 0x008fcc0000410000 */
[----:B------:R4:W-:Y:S08]  /*6150*/  MUFU.RCP R122, R9 ;  /* 0x00000009007a7308 */ /* 0x0009f00000001000 */
[----:B------:R-:W1:Y:S01]  /*6160*/  MUFU.RCP R81, R12 ;  /* 0x0000000c00517308 */ /* 0x000e620000001000 */
[----:B----4-:R-:W-:Y:S01]  /*6170*/  FMUL.FTZ R9, R116, -1.4426950216293334961 ;  /* 0xbfb8aa3b74097820 */ /* 0x010fe20000410000 */
[----:B0-----:R-:W-:Y:S01]  /*6180*/  FADD.FTZ R6, R6, 1 ;  /* 0x3f80000006067421 */ /* 0x001fe20000010000 */
[----:B------:R-:W-:-:S05]  /*6190*/  FADD.FTZ R15, R74, 1 ;  /* 0x3f8000004a0f7421 */ /* 0x000fca0000010000 */
[----:B------:R-:W0:Y:S08]  /*61a0*/  MUFU.EX2 R9, R9 ;  /* 0x0000000900097308 */ /* 0x000e300000000800 */
[----:B------:R-:W2:Y:S01]  /*61b0*/  MUFU.RCP R74, R6 ;  /* 0x00000006004a7308 */ /* 0x000ea20000001000 */
[----:B-1----:R-:W-:Y:S01]  /*61c0*/  FMUL.FTZ R81, R13, R81 ;  /* 0x000000510d517220 */ /* 0x002fe20000410000 */
[----:B------:R-:W-:-:S06]  /*61d0*/  FMUL.FTZ R13, R120, -1.4426950216293334961 ;  /* 0xbfb8aa3b780d7820 */ /* 0x000fcc0000410000 */
[----:B------:R-:W1:Y:S01]  /*61e0*/  MUFU.EX2 R13, R13 ;  /* 0x0000000d000d7308 */ /* 0x000e620000000800 */
[----:B0-----:R-:W-:Y:S01]  /*61f0*/  FADD.FTZ R9, R9, 1 ;  /* 0x3f80000009097421 */ /* 0x001fe20000010000 */
[----:B--2---:R-:W-:-:S06]  /*6200*/  FMUL.FTZ R74, R115, R74 ;  /* 0x0000004a734a7220 */ /* 0x004fcc0000410000 */
[----:B------:R-:W0:Y:S01]  /*6210*/  MUFU.RCP R115, R9 ;  /* 0x0000000900737308 */ /* 0x000e220000001000 */
[----:B-1----:R-:W-:Y:S01]  /*6220*/  FADD.FTZ R13, R13, 1 ;  /* 0x3f8000000d0d7421 */ /* 0x002fe20000010000 */
[----:B0-----:R-:W-:-:S06]  /*6230*/  FMUL.FTZ R115, R116, R115 ;  /* 0x0000007374737220 */ /* 0x001fcc0000410000 */
[----:B------:R-:W0:Y:S02]  /*6240*/  MUFU.RCP R116, R13 ;  /* 0x0000000d00747308 */ /* 0x000e240000001000 */
[----:B0-----:R-:W-:Y:S02]  /*6250*/  FMUL.FTZ R116, R120, R116 ;  /* 0x0000007478747220 */ /* 0x001fe40000410000 */
[----:B------:R-:W2:Y:S01]  /*6260*/  LDL.LU R120, [R1+0x78] ;  /* 0x0000780001787983 */ /* 0x000ea20000300800 */
[----:B------:R-:W-:Y:S01]  /*6270*/  FMUL.FTZ R52, R65, -1.4426950216293334961 ;  /* 0xbfb8aa3b41347820 */ /* 0x000fe20000410000 */
[----:B------:R-:W-:Y:S01]  /*6280*/  FMUL.FTZ R70, R67, -1.4426950216293334961 ;  /* 0xbfb8aa3b43467820 */ /* 0x000fe20000410000 */
[----:B------:R-:W-:Y:S01]  /*6290*/  FMUL.FTZ R30, R34, -1.4426950216293334961 ;  /* 0xbfb8aa3b221e7820 */ /* 0x000fe20000410000 */
[----:B------:R-:W-:Y:S01]  /*62a0*/  MUFU.RCP R73, R73 ;  /* 0x0000004900497308 */ /* 0x000fe20000001000 */
[----:B------:R-:W-:Y:S01]  /*62b0*/  FMUL.FTZ R72, R98, -1.4426950216293334961 ;  /* 0xbfb8aa3b62487820 */ /* 0x000fe20000410000 */
[----:B------:R-:W-:-:S06]  /*62c0*/  FMUL.FTZ R24, R97, -1.4426950216293334961 ;  /* 0xbfb8aa3b61187820 */ /* 0x000fcc0000410000 */
[----:B------:R-:W-:Y:S01]  /*62d0*/  MUFU.RCP R46, R46 ;  /* 0x0000002e002e7308 */ /* 0x000fe20000001000 */
[----:B------:R-:W-:Y:S01]  /*62e0*/  FMUL.FTZ R107, R42, R107 ;  /* 0x0000006b2a6b7220 */ /* 0x000fe20000410000 */
[----:B------:R-:W-:-:S06]  /*62f0*/  FMUL.FTZ R21, R25, -1.4426950216293334961 ;  /* 0xbfb8aa3b19157820 */ /* 0x000fcc0000410000 */
[----:B------:R-:W-:Y:S01]  /*6300*/  MUFU.RCP R15, R15 ;  /* 0x0000000f000f7308 */ /* 0x000fe20000001000 */
[----:B------:R-:W-:Y:S01]  /*6310*/  FMUL.FTZ R12, R71, -1.4426950216293334961 ;  /* 0xbfb8aa3b470c7820 */ /* 0x000fe20000410000 */
[----:B------:R-:W-:Y:S01]  /*6320*/  FMUL.FTZ R109, R109, R78 ;  /* 0x0000004e6d6d7220 */ /* 0x000fe20000410000 */
[----:B------:R-:W-:Y:S01]  /*6330*/  FMUL.FTZ R122, R121, R122 ;  /* 0x0000007a797a7220 */ /* 0x000fe20000410000 */
[----:B------:R-:W-:Y:S01]  /*6340*/  FMUL.FTZ R6, R58, -1.4426950216293334961 ;  /* 0xbfb8aa3b3a067820 */ /* 0x000fe20000410000 */
[----:B------:R-:W-:Y:S01]  /*6350*/  FMUL.FTZ R9, R60, -1.4426950216293334961 ;  /* 0xbfb8aa3b3c097820 */ /* 0x000fe20000410000 */
[----:B------:R-:W-:Y:S01]  /*6360*/  FMUL.FTZ R13, R117, -1.4426950216293334961 ;  /* 0xbfb8aa3b750d7820 */ /* 0x000fe20000410000 */
[----:B------:R-:W3:Y:S01]  /*6370*/  LDL.LU R63, [R1+0x84] ;  /* 0x00008400013f7983 */ /* 0x000ee20000300800 */
[----:B------:R-:W0:Y:S08]  /*6380*/  MUFU.EX2 R52, R52 ;  /* 0x0000003400347308 */ /* 0x000e300000000800 */
[----:B------:R-:W1:Y:S08]  /*6390*/  MUFU.EX2 R70, R70 ;  /* 0x0000004600467308 */ /* 0x000e700000000800 */
[----:B------:R-:W4:Y:S01]  /*63a0*/  MUFU.EX2 R30, R30 ;  /* 0x0000001e001e7308 */ /* 0x000f220000000800 */
[----:B0-----:R-:W-:Y:S01]  /*63b0*/  FADD.FTZ R52, R52, 1 ;  /* 0x3f80000034347421 */ /* 0x001fe20000010000 */
[----:B------:R-:W-:-:S06]  /*63c0*/  FMUL.FTZ R110, R110, R73 ;  /* 0x000000496e6e7220 */ /* 0x000fcc0000410000 */
[----:B------:R-:W0:Y:S08]  /*63d0*/  MUFU.EX2 R72, R72 ;  /* 0x0000004800487308 */ /* 0x000e300000000800 */
[----:B------:R-:W0:Y:S01]  /*63e0*/  MUFU.EX2 R24, R24 ;  /* 0x0000001800187308 */ /* 0x000e220000000800 */
[----:B------:R-:W-:-:S07]  /*63f0*/  FMUL.FTZ R69, R69, R46 ;  /* 0x0000002e45457220 */ /* 0x000fce0000410000 */
[----:B------:R-:W-:Y:S01]  /*6400*/  MUFU.EX2 R21, R21 ;  /* 0x0000001500157308 */ /* 0x000fe20000000800 */
[----:B------:R-:W-:Y:S01]  /*6410*/  FMUL.FTZ R103, R103, R15 ;  /* 0x0000000f67677220 */ /* 0x000fe20000410000 */
[----:B------:R-:W3:Y:S06]  /*6420*/  LDL.LU R57, [R1+0x88] ;  /* 0x0000880001397983 */ /* 0x000eec0000300800 */
[----:B------:R-:W0:Y:S01]  /*6430*/  MUFU.RCP R52, R52 ;  /* 0x0000003400347308 */ /* 0x000e220000001000 */
[----:B-1----:R-:W-:Y:S01]  /*6440*/  FADD.FTZ R70, R70, 1 ;  /* 0x3f80000046467421 */ /* 0x002fe20000010000 */
[----:B----4-:R-:W-:Y:S01]  /*6450*/  FADD.FTZ R30, R30, 1 ;  /* 0x3f8000001e1e7421 */ /* 0x010fe20000010000 */
[----:B0-----:R-:W-:Y:S01]  /*6460*/  FADD.FTZ R42, R72, 1 ;  /* 0x3f800000482a7421 */ /* 0x001fe20000010000 */
[----:B------:R-:W-:Y:S01]  /*6470*/  FADD.FTZ R18, R24, 1 ;  /* 0x3f80000018127421 */ /* 0x000fe20000010000 */
[----:B------:R-:W-:Y:S01]  /*6480*/  FMUL.FTZ R46, R94, -1.4426950216293334961 ;  /* 0xbfb8aa3b5e2e7820 */ /* 0x000fe20000410000 */
[----:B------:R-:W-:Y:S01]  /*6490*/  FMUL.FTZ R15, R88, -1.4426950216293334961 ;  /* 0xbfb8aa3b580f7820 */ /* 0x000fe20000410000 */
[----:B------:R-:W4:Y:S01]  /*64a0*/  LDL.LU R61, [R1+0x74] ;  /* 0x00007400013d7983 */ /* 0x000f220000300800 */
[----:B------:R0:W1:Y:S01]  /*64b0*/  MUFU.RCP R73, R70 ;  /* 0x0000004600497308 */ /* 0x0000620000001000 */
[----:B------:R-:W-:Y:S01]  /*64c0*/  FMUL.FTZ R65, R65, R52 ;  /* 0x0000003441417220 */ /* 0x000fe20000410000 */
[----:B------:R-:W-:Y:S01]  /*64d0*/  FMUL.FTZ R52, R56, -1.4426950216293334961 ;  /* 0xbfb8aa3b38347820 */ /* 0x000fe20000410000 */
[----:B0-----:R-:W-:-:S05]  /*64e0*/  FMUL.FTZ R70, R101, -1.4426950216293334961 ;  /* 0xbfb8aa3b65467820 */ /* 0x001fca0000410000 */
[----:B------:R-:W0:Y:S08]  /*64f0*/  MUFU.RCP R105, R30 ;  /* 0x0000001e00697308 */ /* 0x000e300000001000 */
[----:B------:R-:W0:Y:S08]  /*6500*/  MUFU.EX2 R52, R52 ;  /* 0x0000003400347308 */ /* 0x000e300000000800 */
[----:B------:R-:W0:Y:S01]  /*6510*/  MUFU.EX2 R70, R70 ;  /* 0x0000004600467308 */ /* 0x000e220000000800 */
[----:B-1----:R-:W-:Y:S01]  /*6520*/  FMUL.FTZ R67, R67, R73 ;  /* 0x0000004943437220 */ /* 0x002fe20000410000 */
[----:B------:R-:W-:Y:S01]  /*6530*/  FMUL.FTZ R73, R99, -1.4426950216293334961 ;  /* 0xbfb8aa3b63497820 */ /* 0x000fe20000410000 */
[----:B0-----:R-:W-:Y:S01]  /*6540*/  FMUL.FTZ R105, R34, R105 ;  /* 0x0000006922697220 */ /* 0x001fe20000410000 */
[----:B------:R-:W-:Y:S01]  /*6550*/  FMUL.FTZ R30, R53, -1.4426950216293334961 ;  /* 0xbfb8aa3b351e7820 */ /* 0x000fe20000410000 */
[----:B------:R-:W-:-:S03]  /*6560*/  FADD.FTZ R52, R52, 1 ;  /* 0x3f80000034347421 */ /* 0x000fc60000010000 */
[----:B------:R-:W0:Y:S01]  /*6570*/  MUFU.EX2 R73, R73 ;  /* 0x0000004900497308 */ /* 0x000e220000000800 */
[----:B------:R-:W-:-:S07]  /*6580*/  FADD.FTZ R34, R70, 1 ;  /* 0x3f80000046227421 */ /* 0x000fce0000010000 */
[----:B------:R1:W-:Y:S08]  /*6590*/  MUFU.RCP R102, R52 ;  /* 0x0000003400667308 */ /* 0x0003f00000001000 */
[----:B------:R-:W-:Y:S01]  /*65a0*/  MUFU.EX2 R30, R30 ;  /* 0x0000001e001e7308 */ /* 0x000fe20000000800 */
[----:B-1----:R-:W-:-:S07]  /*65b0*/  FMUL.FTZ R52, R91, -1.4426950216293334961 ;  /* 0xbfb8aa3b5b347820 */ /* 0x002fce0000410000 */
[----:B------:R-:W1:Y:S08]  /*65c0*/  MUFU.RCP R34, R34 ;  /* 0x0000002200227308 */ /* 0x000e700000001000 */
[----:B------:R-:W-:Y:S08]  /*65d0*/  MUFU.EX2 R52, R52 ;  /* 0x0000003400347308 */ /* 0x000ff00000000800 */
[----:B------:R-:W1:Y:S01]  /*65e0*/  MUFU.RCP R42, R42 ;  /* 0x0000002a002a7308 */ /* 0x000e620000001000 */
[----:B0-----:R-:W-:-:S07]  /*65f0*/  FADD.FTZ R49, R73, 1 ;  /* 0x3f80000049317421 */ /* 0x001fce0000010000 */
[----:B------:R-:W0:Y:S01]  /*6600*/  MUFU.RCP R18, R18 ;  /* 0x0000001200127308 */ /* 0x000e220000001000 */
[----:B-1----:R-:W-:Y:S01]  /*6610*/  FMUL.FTZ R101, R101, R34 ;  /* 0x0000002265657220 */ /* 0x002fe20000410000 */
[----:B------:R-:W-:-:S06]  /*6620*/  FADD.FTZ R30, R30, 1 ;  /* 0x3f8000001e1e7421 */ /* 0x000fcc0000010000 */
[----:B------:R-:W1:Y:S01]  /*6630*/  MUFU.EX2 R46, R46 ;  /* 0x0000002e002e7308 */ /* 0x000e620000000800 */
[----:B------:R-:W-:Y:S01]  /*6640*/  FMUL.FTZ R34, R22, -1.4426950216293334961 ;  /* 0xbfb8aa3b16227820 */ /* 0x000fe20000410000 */
[----:B------:R-:W-:Y:S01]  /*6650*/  FMUL.FTZ R98, R98, R42 ;  /* 0x0000002a62627220 */ /* 0x000fe20000410000 */
[----:B------:R-:W-:-:S05]  /*6660*/  FMUL.FTZ R42, R86, -1.4426950216293334961 ;  /* 0xbfb8aa3b562a7820 */ /* 0x000fca0000410000 */
[----:B------:R-:W1:Y:S01]  /*6670*/  MUFU.RCP R49, R49 ;  /* 0x0000003100317308 */ /* 0x000e620000001000 */
[----:B0-----:R-:W-:Y:S01]  /*6680*/  FMUL.FTZ R97, R97, R18 ;  /* 0x0000001261617220 */ /* 0x001fe20000410000 */
[----:B------:R-:W-:-:S06]  /*6690*/  FMUL.FTZ R18, R16, -1.4426950216293334961 ;  /* 0xbfb8aa3b10127820 */ /* 0x000fcc0000410000 */
[----:B------:R0:W-:Y:S01]  /*66a0*/  MUFU.RCP R90, R30 ;  /* 0x0000001e005a7308 */ /* 0x0001e20000001000 */
[----:B-1----:R-:W-:Y:S01]  /*66b0*/  FADD.FTZ R24, R46, 1 ;  /* 0x3f8000002e187421 */ /* 0x002fe20000010000 */
[----:B0-----:R-:W-:-:S06]  /*66c0*/  FADD.FTZ R30, R52, 1 ;  /* 0x3f800000341e7421 */ /* 0x001fcc0000010000 */
[----:B------:R-:W0:Y:S08]  /*66d0*/  MUFU.EX2 R34, R34 ;  /* 0x0000002200227308 */ /* 0x000e300000000800 */
[----:B------:R-:W1:Y:S01]  /*66e0*/  MUFU.RCP R30, R30 ;  /* 0x0000001e001e7308 */ /* 0x000e620000001000 */
[----:B------:R-:W-:-:S07]  /*66f0*/  FMUL.FTZ R99, R99, R49 ;  /* 0x0000003163637220 */ /* 0x000fce0000410000 */
[----:B------:R-:W-:Y:S01]  /*6700*/  MUFU.EX2 R42, R42 ;  /* 0x0000002a002a7308 */ /* 0x000fe20000000800 */
[----:B------:R-:W-:-:S07]  /*6710*/  FMUL.FTZ R49, R87, -1.4426950216293334961 ;  /* 0xbfb8aa3b57317820 */ /* 0x000fce0000410000 */
[----:B------:R-:W1:Y:S01]  /*6720*/  MUFU.EX2 R18, R18 ;  /* 0x0000001200127308 */ /* 0x000e620000000800 */
[----:B0-----:R-:W-:-:S07]  /*6730*/  FADD.FTZ R34, R34, 1 ;  /* 0x3f80000022227421 */ /* 0x001fce0000010000 */
[----:B------:R-:W0:Y:S01]  /*6740*/  MUFU.RCP R24, R24 ;  /* 0x0000001800187308 */ /* 0x000e220000001000 */
[----:B------:R-:W-:Y:S01]  /*6750*/  FADD.FTZ R21, R21, 1 ;  /* 0x3f80000015157421 */ /* 0x000fe20000010000 */
[----:B-1----:R-:W-:Y:S01]  /*6760*/  FMUL.FTZ R91, R91, R30 ;  /* 0x0000001e5b5b7220 */ /* 0x002fe20000410000 */
[----:B------:R-:W-:-:S05]  /*6770*/  FMUL.FTZ R30, R80, -1.4426950216293334961 ;  /* 0xbfb8aa3b501e7820 */ /* 0x000fca0000410000 */
[----:B------:R-:W1:Y:S01]  /*6780*/  MUFU.EX2 R15, R15 ;  /* 0x0000000f000f7308 */ /* 0x000e620000000800 */
[----:B------:R-:W-:-:S07]  /*6790*/  FADD.FTZ R18, R18, 1 ;  /* 0x3f80000012127421 */ /* 0x000fce0000010000 */
[----:B------:R-:W1:Y:S01]  /*67a0*/  MUFU.EX2 R49, R49 ;  /* 0x0000003100317308 */ /* 0x000e620000000800 */
[----:B0-----:R-:W-:-:S07]  /*67b0*/  FMUL.FTZ R94, R94, R24 ;  /* 0x000000185e5e7220 */ /* 0x001fce0000410000 */
[----:B------:R0:W-:Y:S01]  /*67c0*/  MUFU.RCP R89, R34 ;  /* 0x0000002200597308 */ /* 0x0001e20000001000 */
[----:B------:R-:W-:-:S07]  /*67d0*/  FMUL.FTZ R24, R82, -1.4426950216293334961 ;  /* 0xbfb8aa3b52187820 */ /* 0x000fce0000410000 */
[----:B------:R-:W2:Y:S01]  /*67e0*/  MUFU.RCP R93, R21 ;  /* 0x00000015005d7308 */ /* 0x000ea20000001000 */
[----:B0-----:R-:W-:-:S07]  /*67f0*/  FADD.FTZ R34, R42, 1 ;  /* 0x3f8000002a227421 */ /* 0x001fce0000010000 */
[----:B------:R-:W0:Y:S01]  /*6800*/  MUFU.RCP R85, R18 ;  /* 0x0000001200557308 */ /* 0x000e220000001000 */
[----:B------:R-:W-:-:S07]  /*6810*/  FMUL.FTZ R46, R83, -1.4426950216293334961 ;  /* 0xbfb8aa3b532e7820 */ /* 0x000fce0000410000 */
[----:B------:R-:W-:Y:S08]  /*6820*/  MUFU.EX2 R30, R30 ;  /* 0x0000001e001e7308 */ /* 0x000ff00000000800 */
[----:B------:R-:W0:Y:S01]  /*6830*/  MUFU.RCP R34, R34 ;  /* 0x0000002200227308 */ /* 0x000e220000001000 */
[----:B-1----:R-:W-:Y:S01]  /*6840*/  FADD.FTZ R15, R15, 1 ;  /* 0x3f8000000f0f7421 */ /* 0x002fe20000010000 */
[----:B------:R-:W-:Y:S01]  /*6850*/  FADD.FTZ R42, R49, 1 ;  /* 0x3f800000312a7421 */ /* 0x000fe20000010000 */
[----:B--2---:R-:W-:-:S05]  /*6860*/  FMUL.FTZ R93, R25, R93 ;  /* 0x0000005d195d7220 */ /* 0x004fca0000410000 */
[----:B------:R-:W1:Y:S01]  /*6870*/  MUFU.EX2 R24, R24 ;  /* 0x0000001800187308 */ /* 0x000e620000000800 */
[----:B------:R-:W-:Y:S01]  /*6880*/  FMUL.FTZ R25, R10, -1.4426950216293334961 ;  /* 0xbfb8aa3b0a197820 */ /* 0x000fe20000410000 */
[----:B------:R-:W-:Y:S01]  /*6890*/  FMUL.FTZ R21, R79, -1.4426950216293334961 ;  /* 0xbfb8aa3b4f157820 */ /* 0x000fe20000410000 */
[----:B0-----:R-:W-:-:S05]  /*68a0*/  FMUL.FTZ R85, R16, R85 ;  /* 0x0000005510557220 */ /* 0x001fca0000410000 */
[----:B------:R-:W0:Y:S01]  /*68b0*/  MUFU.EX2 R46, R46 ;  /* 0x0000002e002e7308 */ /* 0x000e220000000800 */
[----:B------:R-:W-:Y:S01]  /*68c0*/  FMUL.FTZ R86, R86, R34 ;  /* 0x0000002256567220 */ /* 0x000fe20000410000 */
[----:B------:R-:W-:Y:S01]  /*68d0*/  FADD.FTZ R16, R30, 1 ;  /* 0x3f8000001e107421 */ /* 0x000fe20000010000 */
[----:B------:R-:W-:-:S05]  /*68e0*/  FMUL.FTZ R34, R76, -1.4426950216293334961 ;  /* 0xbfb8aa3b4c227820 */ /* 0x000fca0000410000 */
[----:B------:R-:W2:Y:S08]  /*68f0*/  MUFU.RCP R15, R15 ;  /* 0x0000000f000f7308 */ /* 0x000eb00000001000 */
[----:B------:R-:W2:Y:S01]  /*6900*/  MUFU.RCP R42, R42 ;  /* 0x0000002a002a7308 */ /* 0x000ea20000001000 */
[----:B------:R-:W-:Y:S01]  /*6910*/  FMUL.FTZ R89, R22, R89 ;  /* 0x0000005916597220 */ /* 0x000fe20000410000 */
[----:B-1----:R-:W-:-:S06]  /*6920*/  FADD.FTZ R22, R24, 1 ;  /* 0x3f80000018167421 */ /* 0x002fcc0000010000 */
[----:B------:R-:W1:Y:S08]  /*6930*/  MUFU.EX2 R25, R25 ;  /* 0x0000001900197308 */ /* 0x000e700000000800 */
[----:B------:R-:W3:Y:S01]  /*6940*/  MUFU.EX2 R21, R21 ;  /* 0x0000001500157308 */ /* 0x000ee20000000800 */
[----:B0-----:R-:W-:-:S07]  /*6950*/  FADD.FTZ R24, R46, 1 ;  /* 0x3f8000002e187421 */ /* 0x001fce0000010000 */
[----:B------:R-:W0:Y:S01]  /*6960*/  MUFU.RCP R16, R16 ;  /* 0x0000001000107308 */ /* 0x000e220000001000 */
[----:B--2---:R-:W-:-:S07]  /*6970*/  FMUL.FTZ R88, R88, R15 ;  /* 0x0000000f58587220 */ /* 0x004fce0000410000 */
[----:B------:R-:W2:Y:S01]  /*6980*/  MUFU.EX2 R34, R34 ;  /* 0x0000002200227308 */ /* 0x000ea20000000800 */
[----:B------:R-:W-:Y:S01]  /*6990*/  FMUL.FTZ R87, R87, R42 ;  /* 0x0000002a57577220 */ /* 0x000fe20000410000 */
[----:B------:R-:W-:Y:S01]  /*69a0*/  FMUL.FTZ R15, R112, -1.4426950216293334961 ;  /* 0xbfb8aa3b700f7820 */ /* 0x000fe20000410000 */
[----:B------:R-:W-:Y:S01]  /*69b0*/  FMUL.FTZ R42, R77, -1.4426950216293334961 ;  /* 0xbfb8aa3b4d2a7820 */ /* 0x000fe20000410000 */
[----:B------:R-:W-:-:S04]  /*69c0*/  FMUL.FTZ R18, R4, -1.4426950216293334961 ;  /* 0xbfb8aa3b04127820 */ /* 0x000fc80000410000 */
[----:B------:R-:W4:Y:S01]  /*69d0*/  MUFU.RCP R22, R22 ;  /* 0x0000001600167308 */ /* 0x000f220000001000 */
[----:B-1----:R-:W-:Y:S01]  /*69e0*/  FADD.FTZ R25, R25, 1 ;  /* 0x3f80000019197421 */ /* 0x002fe20000010000 */
[----:B---3--:R-:W-:Y:S01]  /*69f0*/  FADD.FTZ R21, R21, 1 ;  /* 0x3f80000015157421 */ /* 0x008fe20000010000 */
[----:B0-----:R-:W-:-:S05]  /*6a00*/  FMUL.FTZ R80, R80, R16 ;  /* 0x0000001050507220 */ /* 0x001fca0000410000 */
[----:B------:R-:W0:Y:S01]  /*6a10*/  MUFU.RCP R24, R24 ;  /* 0x0000001800187308 */ /* 0x000e220000001000 */
[----:B--2---:R-:W-:-:S07]  /*6a20*/  FADD.FTZ R16, R34, 1 ;  /* 0x3f80000022107421 */ /* 0x004fce0000010000 */
[----:B------:R-:W1:Y:S08]  /*6a30*/  MUFU.EX2 R15, R15 ;  /* 0x0000000f000f7308 */ /* 0x000e700000000800 */
[----:B------:R-:W2:Y:S08]  /*6a40*/  MUFU.EX2 R42, R42 ;  /* 0x0000002a002a7308 */ /* 0x000eb00000000800 */
[----:B------:R-:W-:Y:S08]  /*6a50*/  MUFU.EX2 R18, R18 ;  /* 0x0000001200127308 */ /* 0x000ff00000000800 */
[----:B------:R2:W3:Y:S01]  /*6a60*/  MUFU.RCP R78, R25 ;  /* 0x00000019004e7308 */ /* 0x0004e20000001000 */
[----:B----4-:R-:W-:-:S07]  /*6a70*/  FMUL.FTZ R82, R82, R22 ;  /* 0x0000001652527220 */ /* 0x010fce0000410000 */
[----:B------:R-:W4:Y:S01]  /*6a80*/  MUFU.EX2 R12, R12 ;  /* 0x0000000c000c7308 */ /* 0x000f220000000800 */
[----:B------:R-:W-:-:S07]  /*6a90*/  FMUL.FTZ R22, R29, -1.4426950216293334961 ;  /* 0xbfb8aa3b1d167820 */ /* 0x000fce0000410000 */
[----:B------:R-:W4:Y:S01]  /*6aa0*/  MUFU.RCP R21, R21 ;  /* 0x0000001500157308 */ /* 0x000f220000001000 */
[----:B0-----:R-:W-:Y:S01]  /*6ab0*/  FMUL.FTZ R83, R83, R24 ;  /* 0x0000001853537220 */ /* 0x001fe20000410000 */
[----:B------:R-:W-:-:S06]  /*6ac0*/  FMUL.FTZ R24, R55, -1.4426950216293334961 ;  /* 0xbfb8aa3b37187820 */ /* 0x000fcc0000410000 */
[----:B------:R-:W0:Y:S01]  /*6ad0*/  MUFU.RCP R16, R16 ;  /* 0x0000001000107308 */ /* 0x000e220000001000 */
[----:B------:R-:W-:Y:S01]  /*6ae0*/  FMUL.FTZ R30, R113, -1.4426950216293334961 ;  /* 0xbfb8aa3b711e7820 */ /* 0x000fe20000410000 */
[----:B-1----:R-:W-:Y:S01]  /*6af0*/  FADD.FTZ R15, R15, 1 ;  /* 0x3f8000000f0f7421 */ /* 0x002fe20000010000 */
[----:B--2---:R-:W-:Y:S01]  /*6b00*/  FADD.FTZ R25, R42, 1 ;  /* 0x3f8000002a197421 */ /* 0x004fe20000010000 */
[----:B---3--:R-:W-:Y:S01]  /*6b10*/  FMUL.FTZ R78, R10, R78 ;  /* 0x0000004e0a4e7220 */ /* 0x008fe20000410000 */
[----:B------:R-:W-:-:S03]  /*6b20*/  FADD.FTZ R18, R18, 1 ;  /* 0x3f80000012127421 */ /* 0x000fc60000010000 */
[----:B------:R-:W1:Y:S01]  /*6b30*/  MUFU.EX2 R22, R22 ;  /* 0x0000001600167308 */ /* 0x000e620000000800 */
[----:B----4-:R-:W-:Y:S01]  /*6b40*/  FADD.FTZ R10, R12, 1 ;  /* 0x3f8000000c0a7421 */ /* 0x010fe20000010000 */
[----:B------:R-:W-:Y:S01]  /*6b50*/  FMUL.FTZ R79, R79, R21 ;  /* 0x000000154f4f7220 */ /* 0x000fe20000410000 */
[----:B------:R-:W-:-:S05]  /*6b60*/  FMUL.FTZ R21, R14, -1.4426950216293334961 ;  /* 0xbfb8aa3b0e157820 */ /* 0x000fca0000410000 */
[----:B------:R-:W2:Y:S01]  /*6b70*/  MUFU.EX2 R24, R24 ;  /* 0x0000001800187308 */ /* 0x000ea20000000800 */
[----:B0-----:R-:W-:Y:S01]  /*6b80*/  FMUL.FTZ R76, R76, R16 ;  /* 0x000000104c4c7220 */ /* 0x001fe20000410000 */
[----:B------:R-:W-:-:S06]  /*6b90*/  FMUL.FTZ R16, R5, -1.4426950216293334961 ;  /* 0xbfb8aa3b05107820 */ /* 0x000fcc0000410000 */
[----:B------:R0:W-:Y:S08]  /*6ba0*/  MUFU.RCP R121, R15 ;  /* 0x0000000f00797308 */ /* 0x0001f00000001000 */
[----:B------:R-:W3:Y:S01]  /*6bb0*/  MUFU.RCP R75, R18 ;  /* 0x00000012004b7308 */ /* 0x000ee20000001000 */
[----:B0-----:R-:W-:-:S07]  /*6bc0*/  FMUL.FTZ R15, R0, -1.4426950216293334961 ;  /* 0xbfb8aa3b000f7820 */ /* 0x001fce0000410000 */
[----:B------:R-:W-:Y:S08]  /*6bd0*/  MUFU.EX2 R30, R30 ;  /* 0x0000001e001e7308 */ /* 0x000ff00000000800 */
[----:B------:R-:W0:Y:S08]  /*6be0*/  MUFU.RCP R25, R25 ;  /* 0x0000001900197308 */ /* 0x000e300000001000 */
[----:B------:R-:W4:Y:S01]  /*6bf0*/  MUFU.RCP R10, R10 ;  /* 0x0000000a000a7308 */ /* 0x000f220000001000 */
[----:B-1----:R-:W-:-:S07]  /*6c00*/  FADD.FTZ R22, R22, 1 ;  /* 0x3f80000016167421 */ /* 0x002fce0000010000 */
[----:B------:R-:W1:Y:S08]  /*6c10*/  MUFU.EX2 R21, R21 ;  /* 0x0000001500157308 */ /* 0x000e700000000800 */
[----:B------:R-:W1:Y:S01]  /*6c20*/  MUFU.EX2 R15, R15 ;  /* 0x0000000f000f7308 */ /* 0x000e620000000800 */
[----:B--2---:R-:W-:Y:S01]  /*6c30*/  FADD.FTZ R24, R24, 1 ;  /* 0x3f80000018187421 */ /* 0x004fe20000010000 */
[----:B---3--:R-:W-:-:S06]  /*6c40*/  FMUL.FTZ R75, R4, R75 ;  /* 0x0000004b044b7220 */ /* 0x008fcc0000410000 */
[----:B------:R-:W2:Y:S01]  /*6c50*/  MUFU.EX2 R16, R16 ;  /* 0x0000001000107308 */ /* 0x000ea20000000800 */
[----:B0-----:R-:W-:Y:S01]  /*6c60*/  FMUL.FTZ R77, R77, R25 ;  /* 0x000000194d4d7220 */ /* 0x001fe20000410000 */
[----:B------:R-:W-:Y:S01]  /*6c70*/  FADD.FTZ R4, R30, 1 ;  /* 0x3f8000001e047421 */ /* 0x000fe20000010000 */
[----:B------:R-:W-:Y:S01]  /*6c80*/  FMUL.FTZ R12, R11, -1.4426950216293334961 ;  /* 0xbfb8aa3b0b0c7820 */ /* 0x000fe20000410000 */
[----:B------:R-:W-:-:S04]  /*6c90*/  FMUL.FTZ R25, R50, -1.4426950216293334961 ;  /* 0xbfb8aa3b32197820 */ /* 0x000fc80000410000 */
[----:B------:R0:W-:Y:S01]  /*6ca0*/  MUFU.RCP R72, R22 ;  /* 0x0000001600487308 */ /* 0x0001e20000001000 */
[----:B----4-:R-:W-:Y:S01]  /*6cb0*/  FMUL.FTZ R71, R71, R10 ;  /* 0x0000000a47477220 */ /* 0x010fe20000410000 */
[----:B------:R-:W-:Y:S01]  /*6cc0*/  FMUL.FTZ R10, R33, -1.4426950216293334961 ;  /* 0xbfb8aa3b210a7820 */ /* 0x000fe20000410000 */
[----:B0-----:R-:W-:-:S05]  /*6cd0*/  FMUL.FTZ R22, R8, -1.4426950216293334961 ;  /* 0xbfb8aa3b08167820 */ /* 0x001fca0000410000 */
[----:B------:R0:W-:Y:S01]  /*6ce0*/  MUFU.RCP R73, R24 ;  /* 0x0000001800497308 */ /* 0x0001e20000001000 */
[----:B-1----:R-:W-:Y:S01]  /*6cf0*/  FADD.FTZ R21, R21, 1 ;  /* 0x3f80000015157421 */ /* 0x002fe20000010000 */
[----:B------:R-:W-:Y:S01]  /*6d00*/  FADD.FTZ R15, R15, 1 ;  /* 0x3f8000000f0f7421 */ /* 0x000fe20000010000 */
[----:B------:R-:W-:-:S05]  /*6d10*/  FMUL.FTZ R121, R112, R121 ;  /* 0x0000007970797220 */ /* 0x000fca0000410000 */
[----:B------:R-:W1:Y:S01]  /*6d20*/  MUFU.EX2 R22, R22 ;  /* 0x0000001600167308 */ /* 0x000e620000000800 */
[----:B0-----:R-:W-:-:S07]  /*6d30*/  FMUL.FTZ R24, R45, -1.4426950216293334961 ;  /* 0xbfb8aa3b2d187820 */ /* 0x001fce0000410000 */
[----:B------:R-:W0:Y:S08]  /*6d40*/  MUFU.RCP R4, R4 ;  /* 0x0000000400047308 */ /* 0x000e300000001000 */
[----:B------:R-:W3:Y:S08]  /*6d50*/  MUFU.EX2 R12, R12 ;  /* 0x0000000c000c7308 */ /* 0x000ef00000000800 */
[----:B------:R-:W4:Y:S08]  /*6d60*/  MUFU.EX2 R25, R25 ;  /* 0x0000001900197308 */ /* 0x000f300000000800 */
[----:B------:R-:W-:Y:S08]  /*6d70*/  MUFU.EX2 R24, R24 ;  /* 0x0000001800187308 */ /* 0x000ff00000000800 */
[----:B------:R-:W4:Y:S08]  /*6d80*/  MUFU.RCP R114, R21 ;  /* 0x0000001500727308 */ /* 0x000f300000001000 */
[----:B------:R-:W4:Y:S08]  /*6d90*/  MUFU.EX2 R10, R10 ;  /* 0x0000000a000a7308 */ /* 0x000f300000000800 */
[----:B------:R2:W4:Y:S02]  /*6da0*/  MUFU.RCP R112, R15 ;  /* 0x0000000f00707308 */ /* 0x0005240000001000 */
[----:B--2---:R-:W-:Y:S01]  /*6db0*/  FADD.FTZ R15, R16, 1 ;  /* 0x3f800000100f7421 */ /* 0x004fe20000010000 */
[----:B-1----:R-:W-:-:S05]  /*6dc0*/  FADD.FTZ R22, R22, 1 ;  /* 0x3f80000016167421 */ /* 0x002fca0000010000 */
[----:B------:R-:W1:Y:S01]  /*6dd0*/  MUFU.RCP R15, R15 ;  /* 0x0000000f000f7308 */ /* 0x000e620000001000 */
[----:B------:R-:W-:Y:S01]  /*6de0*/  FMUL.FTZ R18, R7, -1.4426950216293334961 ;  /* 0xbfb8aa3b07127820 */ /* 0x000fe20000410000 */
[----:B0-----:R-:W-:Y:S01]  /*6df0*/  FMUL.FTZ R113, R113, R4 ;  /* 0x0000000471717220 */ /* 0x001fe20000410000 */
[----:B---3--:R-:W-:Y:S01]  /*6e00*/  FADD.FTZ R12, R12, 1 ;  /* 0x3f8000000c0c7421 */ /* 0x008fe20000010000 */
[----:B----4-:R-:W-:Y:S01]  /*6e10*/  FADD.FTZ R4, R25, 1 ;  /* 0x3f80000019047421 */ /* 0x010fe20000010000 */
[----:B------:R-:W-:Y:S01]  /*6e20*/  FMUL.FTZ R114, R14, R114 ;  /* 0x000000720e727220 */ /* 0x000fe20000410000 */
[----:B------:R-:W-:Y:S02]  /*6e30*/  FADD.FTZ R10, R10, 1 ;  /* 0x3f8000000a0a7421 */ /* 0x000fe40000010000 */
[----:B------:R0:W-:Y:S01]  /*6e40*/  MUFU.RCP R25, R22 ;  /* 0x0000001600197308 */ /* 0x0001e20000001000 */
[----:B------:R-:W-:Y:S01]  /*6e50*/  FMUL.FTZ R14, R37, -1.4426950216293334961 ;  /* 0xbfb8aa3b250e7820 */ /* 0x000fe20000410000 */
[----:B------:R-:W-:Y:S01]  /*6e60*/  FMUL.FTZ R112, R0, R112 ;  /* 0x0000007000707220 */ /* 0x000fe20000410000 */
[----:B0-----:R-:W-:-:S05]  /*6e70*/  FADD.FTZ R22, R24, 1 ;  /* 0x3f80000018167421 */ /* 0x001fca0000010000 */
[----:B------:R-:W-:Y:S01]  /*6e80*/  MUFU.EX2 R6, R6 ;  /* 0x0000000600067308 */ /* 0x000fe20000000800 */
[----:B-1----:R-:W-:-:S07]  /*6e90*/  FMUL.FTZ R0, R5, R15 ;  /* 0x0000000f05007220 */ /* 0x002fce0000410000 */
[----:B------:R-:W0:Y:S01]  /*6ea0*/  MUFU.RCP R24, R12 ;  /* 0x0000000c00187308 */ /* 0x000e220000001000 */
[----:B------:R-:W-:Y:S01]  /*6eb0*/  FMUL.FTZ R15, R17, -1.4426950216293334961 ;  /* 0xbfb8aa3b110f7820 */ /* 0x000fe20000410000 */
[----:B------:R-:W-:-:S06]  /*6ec0*/  FMUL.FTZ R21, R41, -1.4426950216293334961 ;  /* 0xbfb8aa3b29157820 */ /* 0x000fcc0000410000 */
[----:B------:R-:W1:Y:S08]  /*6ed0*/  MUFU.EX2 R18, R18 ;  /* 0x0000001200127308 */ /* 0x000e700000000800 */
[----:B------:R-:W2:Y:S08]  /*6ee0*/  MUFU.RCP R10, R10 ;  /* 0x0000000a000a7308 */ /* 0x000eb00000001000 */
[----:B------:R-:W3:Y:S01]  /*6ef0*/  MUFU.EX2 R14, R14 ;  /* 0x0000000e000e7308 */ /* 0x000ee20000000800 */
[----:B0-----:R-:W-:Y:S01]  /*6f00*/  FMUL.FTZ R11, R11, R24 ;  /* 0x000000180b0b7220 */ /* 0x001fe20000410000 */
[----:B------:R-:W-:Y:S01]  /*6f10*/  FADD.FTZ R5, R6, 1 ;  /* 0x3f80000006057421 */ /* 0x000fe20000010000 */
[----:B------:R-:W-:-:S05]  /*6f20*/  FMUL.FTZ R24, R23, -1.4426950216293334961 ;  /* 0xbfb8aa3b17187820 */ /* 0x000fca0000410000 */
[----:B------:R-:W0:Y:S01]  /*6f30*/  MUFU.EX2 R15, R15 ;  /* 0x0000000f000f7308 */ /* 0x000e220000000800 */
[----:B-1----:R-:W-:-:S07]  /*6f40*/  FADD.FTZ R6, R18, 1 ;  /* 0x3f80000012067421 */ /* 0x002fce0000010000 */
[----:B------:R-:W1:Y:S01]  /*6f50*/  MUFU.EX2 R21, R21 ;  /* 0x0000001500157308 */ /* 0x000e620000000800 */
[----:B--2---:R-:W-:Y:S01]  /*6f60*/  FMUL.FTZ R10, R33, R10 ;  /* 0x0000000a210a7220 */ /* 0x004fe20000410000 */
[----:B------:R-:W-:Y:S01]  /*6f70*/  FMUL.FTZ R33, R26, -1.4426950216293334961 ;  /* 0xbfb8aa3b1a217820 */ /* 0x000fe20000410000 */
[----:B---3--:R-:W-:-:S05]  /*6f80*/  FADD.FTZ R14, R14, 1 ;  /* 0x3f8000000e0e7421 */ /* 0x008fca0000010000 */
[----:B------:R-:W2:Y:S01]  /*6f90*/  MUFU.EX2 R24, R24 ;  /* 0x0000001800187308 */ /* 0x000ea20000000800 */
[----:B0-----:R-:W-:Y:S01]  /*6fa0*/  FADD.FTZ R15, R15, 1 ;  /* 0x3f8000000f0f7421 */ /* 0x001fe20000010000 */
[----:B------:R-:W-:-:S06]  /*6fb0*/  FMUL.FTZ R18, R3, -1.4426950216293334961 ;  /* 0xbfb8aa3b03127820 */ /* 0x000fcc0000410000 */
[----:B------:R-:W0:Y:S01]  /*6fc0*/  MUFU.RCP R6, R6 ;  /* 0x0000000600067308 */ /* 0x000e220000001000 */
[----:B-1----:R-:W-:Y:S01]  /*6fd0*/  FADD.FTZ R12, R21, 1 ;  /* 0x3f800000150c7421 */ /* 0x002fe20000010000 */
[----:B------:R-:W-:-:S06]  /*6fe0*/  FMUL.FTZ R21, R120, -1.4426950216293334961 ;  /* 0xbfb8aa3b78157820 */ /* 0x000fcc0000410000 */
[----:B------:R-:W1:Y:S08]  /*6ff0*/  MUFU.RCP R22, R22 ;  /* 0x0000001600167308 */ /* 0x000e700000001000 */
[----:B------:R-:W-:Y:S08]  /*7000*/  MUFU.EX2 R33, R33 ;  /* 0x0000002100217308 */ /* 0x000ff00000000800 */
[----:B------:R-:W3:Y:S01]  /*7010*/  MUFU.RCP R14, R14 ;  /* 0x0000000e000e7308 */ /* 0x000ee20000001000 */
[----:B--2---:R-:W-:-:S07]  /*7020*/  FADD.FTZ R24, R24, 1 ;  /* 0x3f80000018187421 */ /* 0x004fce0000010000 */
[----:B------:R-:W2:Y:S01]  /*7030*/  MUFU.EX2 R9, R9 ;  /* 0x0000000900097308 */ /* 0x000ea20000000800 */
[----:B0-----:R-:W-:-:S07]  /*7040*/  FMUL.FTZ R6, R7, R6 ;  /* 0x0000000607067220 */ /* 0x001fce0000410000 */
[----:B------:R-:W0:Y:S01]  /*7050*/  MUFU.EX2 R13, R13 ;  /* 0x0000000d000d7308 */ /* 0x000e220000000800 */
[----:B------:R-:W-:-:S07]  /*7060*/  FMUL.FTZ R7, R8, R25 ;  /* 0x0000001908077220 */ /* 0x000fce0000410000 */
[----:B------:R-:W4:Y:S01]  /*7070*/  MUFU.RCP R15, R15 ;  /* 0x0000000f000f7308 */ /* 0x000f220000001000 */
[----:B-1----:R-:W-:-:S07]  /*7080*/  FMUL.FTZ R8, R45, R22 ;  /* 0x000000162d087220 */ /* 0x002fce0000410000 */
[----:B------:R-:W1:Y:S08]  /*7090*/  MUFU.EX2 R18, R18 ;  /* 0x0000001200127308 */ /* 0x000e700000000800 */
[----:B------:R-:W1:Y:S01]  /*70a0*/  MUFU.EX2 R21, R21 ;  /* 0x0000001500157308 */ /* 0x000e620000000800 */
[----:B---3--:R-:W-:Y:S01]  /*70b0*/  FMUL.FTZ R14, R37, R14 ;  /* 0x0000000e250e7220 */ /* 0x008fe20000410000 */
[----:B------:R-:W-:-:S06]  /*70c0*/  FMUL.FTZ R37, R119, -1.4426950216293334961 ;  /* 0xbfb8aa3b77257820 */ /* 0x000fcc0000410000 */
[----:B------:R3:W-:Y:S01]  /*70d0*/  MUFU.RCP R45, R24 ;  /* 0x00000018002d7308 */ /* 0x0007e20000001000 */
[----:B--2---:R-:W-:Y:S01]  /*70e0*/  FADD.FTZ R9, R9, 1 ;  /* 0x3f80000009097421 */ /* 0x004fe20000010000 */
[----:B0-----:R-:W-:Y:S01]  /*70f0*/  FADD.FTZ R13, R13, 1 ;  /* 0x3f8000000d0d7421 */ /* 0x001fe20000010000 */
[----:B---3--:R-:W-:-:S05]  /*7100*/  FADD.FTZ R24, R33, 1 ;  /* 0x3f80000021187421 */ /* 0x008fca0000010000 */
[----:B------:R-:W-:Y:S01]  /*7110*/  MUFU.EX2 R37, R37 ;  /* 0x0000002500257308 */ /* 0x000fe20000000800 */
[----:B----4-:R-:W-:Y:S01]  /*7120*/  FMUL.FTZ R15, R17, R15 ;  /* 0x0000000f110f7220 */ /* 0x010fe20000410000 */
[----:B-1----:R-:W-:Y:S01]  /*7130*/  FADD.FTZ R17, R18, 1 ;  /* 0x3f80000012117421 */ /* 0x002fe20000010000 */
[----:B------:R-:W-:-:S05]  /*7140*/  FADD.FTZ R21, R21, 1 ;  /* 0x3f80000015157421 */ /* 0x000fca0000010000 */
[----:B------:R-:W0:Y:S08]  /*7150*/  MUFU.RCP R24, R24 ;  /* 0x0000001800187308 */ /* 0x000e300000001000 */
[----:B------:R-:W1:Y:S08]  /*7160*/  MUFU.RCP R5, R5 ;  /* 0x0000000500057308 */ /* 0x000e700000001000 */
[----:B------:R-:W2:Y:S08]  /*7170*/  MUFU.RCP R9, R9 ;  /* 0x0000000900097308 */ /* 0x000eb00000001000 */
[----:B------:R-:W3:Y:S08]  /*7180*/  MUFU.RCP R13, R13 ;  /* 0x0000000d000d7308 */ /* 0x000ef00000001000 */
[----:B------:R-:W4:Y:S08]  /*7190*/  MUFU.RCP R17, R17 ;  /* 0x0000001100117308 */ /* 0x000f300000001000 */
[----:B------:R-:W4:Y:S01]  /*71a0*/  MUFU.RCP R21, R21 ;  /* 0x0000001500157308 */ /* 0x000f220000001000 */
[----:B0-----:R-:W-:Y:S01]  /*71b0*/  FMUL.FTZ R24, R26, R24 ;  /* 0x000000181a187220 */ /* 0x001fe20000410000 */
[----:B------:R-:W-:Y:S01]  /*71c0*/  FADD.FTZ R26, R37, 1 ;  /* 0x3f800000251a7421 */ /* 0x000fe20000010000 */
[----:B-1----:R-:W-:Y:S01]  /*71d0*/  FMUL.FTZ R5, R58, R5 ;  /* 0x000000053a057220 */ /* 0x002fe20000410000 */
[----:B--2---:R-:W-:Y:S01]  /*71e0*/  FMUL.FTZ R9, R60, R9 ;  /* 0x000000093c097220 */ /* 0x004fe20000410000 */
[----:B------:R-:W2:Y:S01]  /*71f0*/  LDL.LU R58, [R1+0x8c] ;  /* 0x00008c00013a7983 */ /* 0x000ea20000300800 */
[----:B---3--:R-:W-:-:S02]  /*7200*/  FMUL.FTZ R13, R117, R13 ;  /* 0x0000000d750d7220 */ /* 0x008fc40000410000 */
[----:B------:R-:W0:Y:S01]  /*7210*/  MUFU.RCP R26, R26 ;  /* 0x0000001a001a7308 */ /* 0x000e220000001000 */
[----:B------:R-:W3:Y:S01]  /*7220*/  LDL.LU R60, [R1+0x90] ;  /* 0x00009000013c7983 */ /* 0x000ee20000300800 */
[----:B----4-:R-:W-:-:S03]  /*7230*/  FMUL.FTZ R17, R3, R17 ;  /* 0x0000001103117220 */ /* 0x010fc60000410000 */
[----:B------:R-:W4:Y:S04]  /*7240*/  LDL.LU R117, [R1+0x94] ;  /* 0x0000940001757983 */ /* 0x000f280000300800 */
[----:B------:R-:W4:Y:S01]  /*7250*/  LDL.LU R3, [R1+0x9c] ;  /* 0x00009c0001037983 */ /* 0x000f220000300800 */
[----:B------:R-:W-:-:S03]  /*7260*/  FMUL.FTZ R21, R120, R21 ;  /* 0x0000001578157220 */ /* 0x000fc60000410000 */
[----:B------:R-:W4:Y:S01]  /*7270*/  LDL.LU R120, [R1+0xa4] ;  /* 0x0000a40001787983 */ /* 0x000f220000300800 */
[----:B------:R-:W-:-:S03]  /*7280*/  FMUL.FTZ R102, R56, R102 ;  /* 0x0000006638667220 */ /* 0x000fc60000410000 */
[----:B------:R-:W4:Y:S01]  /*7290*/  LDL R56, [R1+0xa8] ;  /* 0x0000a80001387983 */ /* 0x000f220000100800 */
[----:B0-----:R-:W-:-:S03]  /*72a0*/  FMUL.FTZ R26, R119, R26 ;  /* 0x0000001a771a7220 */ /* 0x001fc60000410000 */
[----:B------:R-:W4:Y:S04]  /*72b0*/  LDL.LU R62, [R1+0xa0] ;  /* 0x0000a000013e7983 */ /* 0x000f280000300800 */
[----:B------:R-:W4:Y:S01]  /*72c0*/  LDL.LU R119, [R1+0x98] ;  /* 0x0000980001777983 */ /* 0x000f220000300800 */
[----:B------:R-:W-:Y:S01]  /*72d0*/  FMUL.FTZ R16, R38, -1.4426950216293334961 ;  /* 0xbfb8aa3b26107820 */ /* 0x000fe20000410000 */
[----:B------:R-:W-:Y:S01]  /*72e0*/  FMUL.FTZ R30, R19, -1.4426950216293334961 ;  /* 0xbfb8aa3b131e7820 */ /* 0x000fe20000410000 */
[----:B------:R-:W-:Y:S01]  /*72f0*/  MUFU.RCP R12, R12 ;  /* 0x0000000c000c7308 */ /* 0x000fe20000001000 */
[----:B------:R-:W-:Y:S01]  /*7300*/  FMUL.FTZ R34, R20, -1.4426950216293334961 ;  /* 0xbfb8aa3b14227820 */ /* 0x000fe20000410000 */
[----:B------:R-:W-:Y:S01]  /*7310*/  FMUL.FTZ R42, R32, -1.4426950216293334961 ;  /* 0xbfb8aa3b202a7820 */ /* 0x000fe20000410000 */
[----:B------:R-:W-:Y:S01]  /*7320*/  FMUL.FTZ R72, R29, R72 ;  /* 0x000000481d487220 */ /* 0x000fe20000410000 */
[----:B------:R-:W-:-:S04]  /*7330*/  FMUL.FTZ R23, R23, R45 ;  /* 0x0000002d17177220 */ /* 0x000fc80000410000 */
[----:B------:R-:W-:Y:S01]  /*7340*/  MUFU.RCP R4, R4 ;  /* 0x0000000400047308 */ /* 0x000fe20000001000 */
[----:B------:R-:W-:Y:S01]  /*7350*/  FMUL.FTZ R25, R63, -1.4426950216293334961 ;  /* 0xbfb8aa3b3f197820 */ /* 0x000fe20000410000 */
[----:B------:R-:W-:Y:S01]  /*7360*/  FMUL.FTZ R90, R53, R90 ;  /* 0x0000005a355a7220 */ /* 0x000fe20000410000 */
[----:B------:R-:W-:Y:S01]  /*7370*/  FMUL.FTZ R73, R55, R73 ;  /* 0x0000004937497220 */ /* 0x000fe20000410000 */
[----:B------:R-:W-:Y:S01]  /*7380*/  FMUL.FTZ R59, R47, -1.4426950216293334961 ;  /* 0xbfb8aa3b2f3b7820 */ /* 0x000fe20000410000 */
[----:B------:R-:W-:Y:S01]  /*7390*/  FMUL.FTZ R70, R48, -1.4426950216293334961 ;  /* 0xbfb8aa3b30467820 */ /* 0x000fe20000410000 */
[----:B------:R-:W4:Y:S02]  /*73a0*/  LDL.LU R125, [R1+0xac] ;  /* 0x0000ac00017d7983 */ /* 0x000f240000300800 */
[----:B------:R-:W0:Y:S08]  /*73b0*/  MUFU.EX2 R16, R16 ;  /* 0x0000001000107308 */ /* 0x000e300000000800 */
[----:B------:R-:W1:Y:S01]  /*73c0*/  MUFU.EX2 R30, R30 ;  /* 0x0000001e001e7308 */ /* 0x000e620000000800 */
[----:B0-----:R-:W-:-:S07]  /*73d0*/  FADD.FTZ R16, R16, 1 ;  /* 0x3f80000010107421 */ /* 0x001fce0000010000 */
[----:B------:R-:W0:Y:S01]  /*73e0*/  MUFU.EX2 R34, R34 ;  /* 0x0000002200227308 */ /* 0x000e220000000800 */
[----:B------:R-:W-:Y:S01]  /*73f0*/  FMUL.FTZ R12, R41, R12 ;  /* 0x0000000c290c7220 */ /* 0x000fe20000410000 */
[----:B-1----:R-:W-:-:S06]  /*7400*/  FADD.FTZ R30, R30, 1 ;  /* 0x3f8000001e1e7421 */ /* 0x002fcc0000010000 */
[----:B------:R-:W1:Y:S01]  /*7410*/  MUFU.RCP R16, R16 ;  /* 0x0000001000107308 */ /* 0x000e620000001000 */
[----:B------:R-:W-:-:S07]  /*7420*/  FMUL.FTZ R29, R54, -1.4426950216293334961 ;  /* 0xbfb8aa3b361d7820 */ /* 0x000fce0000410000 */
[----:B------:R-:W1:Y:S01]  /*7430*/  MUFU.RCP R41, R30 ;  /* 0x0000001e00297308 */ /* 0x000e620000001000 */
[----:B0-----:R-:W-:-:S07]  /*7440*/  FADD.FTZ R34, R34, 1 ;  /* 0x3f80000022227421 */ /* 0x001fce0000010000 */
[----:B------:R-:W0:Y:S01]  /*7450*/  MUFU.EX2 R42, R42 ;  /* 0x0000002a002a7308 */ /* 0x000e220000000800 */
[----:B-1----:R-:W-:Y:S01]  /*7460*/  FMUL.FTZ R16, R38, R16 ;  /* 0x0000001026107220 */ /* 0x002fe20000410000 */
[----:B------:R-:W-:-:S06]  /*7470*/  FMUL.FTZ R38, R28, -1.4426950216293334961 ;  /* 0xbfb8aa3b1c267820 */ /* 0x000fcc0000410000 */
[----:B------:R-:W1:Y:S01]  /*7480*/  MUFU.EX2 R29, R29 ;  /* 0x0000001d001d7308 */ /* 0x000e620000000800 */
[----:B------:R-:W-:Y:S01]  /*7490*/  FMUL.FTZ R19, R19, R41 ;  /* 0x0000002913137220 */ /* 0x000fe20000410000 */
[----:B------:R-:W-:Y:S01]  /*74a0*/  FMUL.FTZ R41, R31, -1.4426950216293334961 ;  /* 0xbfb8aa3b1f297820 */ /* 0x000fe20000410000 */
[----:B------:R-:W-:-:S05]  /*74b0*/  FMUL.FTZ R45, R35, -1.4426950216293334961 ;  /* 0xbfb8aa3b232d7820 */ /* 0x000fca0000410000 */
[----:B------:R-:W1:Y:S01]  /*74c0*/  MUFU.RCP R34, R34 ;  /* 0x0000002200227308 */ /* 0x000e620000001000 */
[----:B0-----:R-:W-:-:S07]  /*74d0*/  FADD.FTZ R42, R42, 1 ;  /* 0x3f8000002a2a7421 */ /* 0x001fce0000010000 */
[----:B------:R-:W0:Y:S01]  /*74e0*/  MUFU.EX2 R38, R38 ;  /* 0x0000002600267308 */ /* 0x000e220000000800 */
[----:B-1----:R-:W-:Y:S01]  /*74f0*/  FADD.FTZ R18, R29, 1 ;  /* 0x3f8000001d127421 */ /* 0x002fe20000010000 */
[----:B------:R-:W-:-:S06]  /*7500*/  FMUL.FTZ R29, R57, -1.4426950216293334961 ;  /* 0xbfb8aa3b391d7820 */ /* 0x000fcc0000410000 */
[----:B------:R-:W1:Y:S01]  /*7510*/  MUFU.EX2 R41, R41 ;  /* 0x0000002900297308 */ /* 0x000e620000000800 */
[----:B------:R-:W-:Y:S01]  /*7520*/  FMUL.FTZ R30, R61, -1.4426950216293334961 ;  /* 0xbfb8aa3b3d1e7820 */ /* 0x000fe20000410000 */
[----:B------:R-:W-:-:S06]  /*7530*/  FMUL.FTZ R20, R20, R34 ;  /* 0x0000002214147220 */ /* 0x000fcc0000410000 */
[----:B------:R-:W1:Y:S01]  /*7540*/  MUFU.EX2 R45, R45 ;  /* 0x0000002d002d7308 */ /* 0x000e620000000800 */
[----:B0-----:R-:W-:-:S07]  /*7550*/  FADD.FTZ R38, R38, 1 ;  /* 0x3f80000026267421 */ /* 0x001fce0000010000 */
[----:B------:R-:W-:Y:S01]  /*7560*/  MUFU.RCP R52, R42 ;  /* 0x0000002a00347308 */ /* 0x000fe20000001000 */
[----:B------:R-:W-:-:S07]  /*7570*/  FMUL.FTZ R4, R50, R4 ;  /* 0x0000000432047220 */ /* 0x000fce0000410000 */
[----:B------:R-:W0:Y:S01]  /*7580*/  MUFU.EX2 R25, R25 ;  /* 0x0000001900197308 */ /* 0x000e220000000800 */
[----:B-1----:R-:W-:-:S07]  /*7590*/  FADD.FTZ R41, R41, 1 ;  /* 0x3f80000029297421 */ /* 0x002fce0000010000 */
[----:B------:R-:W1:Y:S01]  /*75a0*/  MUFU.EX2 R29, R29 ;  /* 0x0000001d001d7308 */ /* 0x000e620000000800 */
[----:B------:R-:W-:-:S07]  /*75b0*/  FADD.FTZ R45, R45, 1 ;  /* 0x3f8000002d2d7421 */ /* 0x000fce0000010000 */
[----:B------:R-:W1:Y:S08]  /*75c0*/  MUFU.EX2 R30, R30 ;  /* 0x0000001e001e7308 */ /* 0x000e700000000800 */
[----:B------:R-:W-:Y:S01]  /*75d0*/  MUFU.RCP R50, R38 ;  /* 0x0000002600327308 */ /* 0x000fe20000001000 */
[----:B0-----:R-:W-:-:S07]  /*75e0*/  FADD.FTZ R25, R25, 1 ;  /* 0x3f80000019197421 */ /* 0x001fce0000010000 */
[----:B------:R-:W-:Y:S01]  /*75f0*/  MUFU.RCP R53, R41 ;  /* 0x0000002900357308 */ /* 0x000fe20000001000 */
[----:B-1----:R-:W-:-:S07]  /*7600*/  FADD.FTZ R29, R29, 1 ;  /* 0x3f8000001d1d7421 */ /* 0x002fce0000010000 */
[----:B------:R-:W-:Y:S01]  /*7610*/  MUFU.RCP R55, R45 ;  /* 0x0000002d00377308 */ /* 0x000fe20000001000 */
[----:B------:R-:W-:-:S07]  /*7620*/  FADD.FTZ R30, R30, 1 ;  /* 0x3f8000001e1e7421 */ /* 0x000fce0000010000 */
[----:B------:R-:W0:Y:S08]  /*7630*/  MUFU.RCP R25, R25 ;  /* 0x0000001900197308 */ /* 0x000e300000001000 */
[----:B------:R-:W1:Y:S08]  /*7640*/  MUFU.EX2 R59, R59 ;  /* 0x0000003b003b7308 */ /* 0x000e700000000800 */
[----:B------:R-:W1:Y:S08]  /*7650*/  MUFU.RCP R29, R29 ;  /* 0x0000001d001d7308 */ /* 0x000e700000001000 */
[----:B------:R-:W1:Y:S01]  /*7660*/  MUFU.RCP R30, R30 ;  /* 0x0000001e001e7308 */ /* 0x000e620000001000 */
[----:B0-----:R-:W-:Y:S01]  /*7670*/  FMUL.FTZ R25, R63, R25 ;  /* 0x000000193f197220 */ /* 0x001fe20000410000 */
[----:B-1----:R-:W-:Y:S01]  /*7680*/  FADD.FTZ R59, R59, 1 ;  /* 0x3f8000003b3b7421 */ /* 0x002fe20000010000 */
[----:B------:R-:W4:Y:S05]  /*7690*/  LDL.LU R63, [R1+0xb8] ;  /* 0x0000b800013f7983 */ /* 0x000f2a0000300800 */
[----:B------:R-:W0:Y:S01]  /*76a0*/  MUFU.EX2 R70, R70 ;  /* 0x0000004600467308 */ /* 0x000e220000000800 */
[----:B------:R-:W-:-:S02]  /*76b0*/  FMUL.FTZ R29, R57, R29 ;  /* 0x0000001d391d7220 */ /* 0x000fc40000410000 */
[----:B------:R-:W4:Y:S01]  /*76c0*/  LDL.LU R57, [R1+0x10] ;  /* 0x0000100001397983 */ /* 0x000f220000300800 */
[----:B------:R-:W-:-:S03]  /*76d0*/  FMUL.FTZ R30, R61, R30 ;  /* 0x0000001e3d1e7220 */ /* 0x000fc60000410000 */
[----:B------:R-:W4:Y:S01]  /*76e0*/  LDL.LU R61, [R1+0xb0] ;  /* 0x0000b000013d7983 */ /* 0x000f220000300800 */
[----:B0-----:R-:W-:Y:S01]  /*76f0*/  FADD.FTZ R70, R70, 1 ;  /* 0x3f80000046467421 */ /* 0x001fe20000010000 */
[----:B--2---:R-:W-:Y:S01]  /*7700*/  FMUL.FTZ R33, R58, -1.4426950216293334961 ;  /* 0xbfb8aa3b3a217820 */ /* 0x004fe20000410000 */
[----:B---3--:R-:W-:-:S05]  /*7710*/  FMUL.FTZ R34, R60, -1.4426950216293334961 ;  /* 0xbfb8aa3b3c227820 */ /* 0x008fca0000410000 */
[----:B------:R-:W0:Y:S01]  /*7720*/  MUFU.EX2 R33, R33 ;  /* 0x0000002100217308 */ /* 0x000e220000000800 */
[----:B----4-:R-:W-:-:S07]  /*7730*/  FMUL.FTZ R42, R120, -1.4426950216293334961 ;  /* 0xbfb8aa3b782a7820 */ /* 0x010fce0000410000 */
[----:B------:R-:W-:Y:S01]  /*7740*/  MUFU.EX2 R34, R34 ;  /* 0x0000002200227308 */ /* 0x000fe20000000800 */
[----:B------:R-:W-:Y:S01]  /*7750*/  FMUL.FTZ R37, R117, -1.4426950216293334961 ;  /* 0xbfb8aa3b75257820 */ /* 0x000fe20000410000 */
[----:B------:R-:W-:-:S06]  /*7760*/  FMUL.FTZ R38, R3, -1.4426950216293334961 ;  /* 0xbfb8aa3b03267820 */ /* 0x000fcc0000410000 */
[----:B------:R-:W1:Y:S01]  /*7770*/  MUFU.EX2 R42, R42 ;  /* 0x0000002a002a7308 */ /* 0x000e620000000800 */
[----:B------:R-:W-:Y:S01]  /*7780*/  FMUL.FTZ R45, R62, -1.4426950216293334961 ;  /* 0xbfb8aa3b3e2d7820 */ /* 0x000fe20000410000 */
[----:B------:R-:W-:-:S06]  /*7790*/  FMUL.FTZ R41, R119, -1.4426950216293334961 ;  /* 0xbfb8aa3b77297820 */ /* 0x000fcc0000410000 */
[----:B------:R-:W2:Y:S01]  /*77a0*/  MUFU.EX2 R37, R37 ;  /* 0x0000002500257308 */ /* 0x000ea20000000800 */
[----:B0-----:R-:W-:-:S07]  /*77b0*/  FADD.FTZ R33, R33, 1 ;  /* 0x3f80000021217421 */ /* 0x001fce0000010000 */
[----:B------:R-:W0:Y:S01]  /*77c0*/  MUFU.EX2 R38, R38 ;  /* 0x0000002600267308 */ /* 0x000e220000000800 */
[----:B-1----:R-:W-:Y:S01]  /*77d0*/  FADD.FTZ R42, R42, 1 ;  /* 0x3f8000002a2a7421 */ /* 0x002fe20000010000 */
[----:B------:R-:W-:-:S06]  /*77e0*/  FADD.FTZ R34, R34, 1 ;  /* 0x3f80000022227421 */ /* 0x000fcc0000010000 */
[----:B------:R-:W1:Y:S08]  /*77f0*/  MUFU.EX2 R41, R41 ;  /* 0x0000002900297308 */ /* 0x000e700000000800 */
[----:B------:R-:W3:Y:S01]  /*7800*/  MUFU.EX2 R45, R45 ;  /* 0x0000002d002d7308 */ /* 0x000ee20000000800 */
[----:B--2---:R-:W-:Y:S01]  /*7810*/  FADD.FTZ R37, R37, 1 ;  /* 0x3f80000025257421 */ /* 0x004fe20000010000 */
[----:B0-----:R-:W-:-:S06]  /*7820*/  FADD.FTZ R38, R38, 1 ;  /* 0x3f80000026267421 */ /* 0x001fcc0000010000 */
[----:B------:R-:W0:Y:S08]  /*7830*/  MUFU.RCP R42, R42 ;  /* 0x0000002a002a7308 */ /* 0x000e300000001000 */
[----:B------:R-:W2:Y:S01]  /*7840*/  MUFU.RCP R33, R33 ;  /* 0x0000002100217308 */ /* 0x000ea20000001000 */
[----:B-1----:R-:W-:-:S07]  /*7850*/  FADD.FTZ R41, R41, 1 ;  /* 0x3f80000029297421 */ /* 0x002fce0000010000 */
[----:B------:R-:W1:Y:S01]  /*7860*/  MUFU.RCP R34, R34 ;  /* 0x0000002200227308 */ /* 0x000e620000001000 */
[----:B---3--:R-:W-:-:S07]  /*7870*/  FADD.FTZ R45, R45, 1 ;  /* 0x3f8000002d2d7421 */ /* 0x008fce0000010000 */
[----:B------:R-:W3:Y:S01]  /*7880*/  MUFU.RCP R37, R37 ;  /* 0x0000002500257308 */ /* 0x000ee20000001000 */
[----:B0-----:R-:W-:-:S07]  /*7890*/  FMUL.FTZ R42, R120, R42 ;  /* 0x0000002a782a7220 */ /* 0x001fce0000410000 */
[----:B------:R-:W0:Y:S01]  /*78a0*/  MUFU.RCP R38, R38 ;  /* 0x0000002600267308 */ /* 0x000e220000001000 */
[----:B--2---:R-:W-:Y:S01]  /*78b0*/  FMUL.FTZ R33, R58, R33 ;  /* 0x000000213a217220 */ /* 0x004fe20000410000 */
[----:B-1----:R-:W-:Y:S01]  /*78c0*/  FMUL.FTZ R34, R60, R34 ;  /* 0x000000223c227220 */ /* 0x002fe20000410000 */
[----:B------:R-:W2:Y:S04]  /*78d0*/  LDL.LU R58, [R1+0xbc] ;  /* 0x0000bc00013a7983 */ /* 0x000ea80000300800 */
[----:B------:R-:W4:Y:S01]  /*78e0*/  LDL.LU R60, [R1+0x8] ;  /* 0x00000800013c7983 */ /* 0x000f220000300800 */
[----:B------:R-:W1:Y:S08]  /*78f0*/  MUFU.RCP R41, R41 ;  /* 0x0000002900297308 */ /* 0x000e700000001000 */
[----:B------:R-:W1:Y:S08]  /*7900*/  MUFU.RCP R45, R45 ;  /* 0x0000002d002d7308 */ /* 0x000e700000001000 */
[----:B------:R1:W1:Y:S01]  /*7910*/  MUFU.RCP R120, R59 ;  /* 0x0000003b00787308 */ /* 0x0002620000001000 */
[----:B---3--:R-:W-:Y:S01]  /*7920*/  FMUL.FTZ R37, R117, R37 ;  /* 0x0000002575257220 */ /* 0x008fe20000410000 */
[----:B0-----:R-:W-:Y:S01]  /*7930*/  FMUL.FTZ R38, R3, R38 ;  /* 0x0000002603267220 */ /* 0x001fe20000410000 */
[----:B------:R-:W3:Y:S01]  /*7940*/  LDL R117, [R1+0xb4] ;  /* 0x0000b40001757983 */ /* 0x000ee20000100800 */
[----:B-1----:R-:W-:-:S03]  /*7950*/  FMUL.FTZ R41, R119, R41 ;  /* 0x0000002977297220 */ /* 0x002fc60000410000 */
[----:B------:R-:W3:Y:S01]  /*7960*/  LDL.LU R3, [R1+0x18] ;  /* 0x0000180001037983 */ /* 0x000ee20000300800 */
[----:B------:R0:W-:Y:S03]  /*7970*/  MUFU.RCP R119, R70 ;  /* 0x0000004600777308 */ /* 0x0001e60000001000 */
[----:B------:R-:W3:Y:S01]  /*7980*/  LDL R59, [R1+0xc0] ;  /* 0x0000c000013b7983 */ /* 0x000ee20000100800 */
[----:B------:R-:W-:-:S03]  /*7990*/  FMUL.FTZ R45, R62, R45 ;  /* 0x0000002d3e2d7220 */ /* 0x000fc60000410000 */
[----:B0-----:R-:W3:Y:S01]  /*79a0*/  LDL.LU R70, [R1+0xa8] ;  /* 0x0000a80001467983 */ /* 0x001ee20000300800 */
[----:B------:R-:W-:-:S03]  /*79b0*/  FMUL.FTZ R47, R47, R120 ;  /* 0x000000782f2f7220 */ /* 0x000fc60000410000 */
[----:B------:R-:W3:Y:S04]  /*79c0*/  LDL.LU R62, [R1+0xf0] ;  /* 0x0000f000013e7983 */ /* 0x000ee80000300800 */
[----:B------:R-:W3:Y:S01]  /*79d0*/  LDL R120, [R1+0x1c] ;  /* 0x00001c0001787983 */ /* 0x000ee20000100800 */
[----:B------:R-:W-:-:S06]  /*79e0*/  FMUL.FTZ R49, R27, -1.4426950216293334961 ;  /* 0xbfb8aa3b1b317820 */ /* 0x000fcc0000410000 */
[----:B------:R-:W0:Y:S01]  /*79f0*/  MUFU.EX2 R49, R49 ;  /* 0x0000003100317308 */ /* 0x000e220000000800 */
[----:B------:R-:W-:Y:S01]  /*7a00*/  FMUL.FTZ R46, R36, -1.4426950216293334961 ;  /* 0xbfb8aa3b242e7820 */ /* 0x000fe20000410000 */
[----:B------:R-:W-:Y:S01]  /*7a10*/  FMUL.FTZ R28, R28, R50 ;  /* 0x000000321c1c7220 */ /* 0x000fe20000410000 */
[----:B------:R-:W-:Y:S01]  /*7a20*/  FMUL.FTZ R50, R40, -1.4426950216293334961 ;  /* 0xbfb8aa3b28327820 */ /* 0x000fe20000410000 */
[----:B0-----:R-:W-:-:S06]  /*7a30*/  FADD.FTZ R49, R49, 1 ;  /* 0x3f80000031317421 */ /* 0x001fcc0000010000 */
[----:B------:R-:W0:Y:S08]  /*7a40*/  MUFU.RCP R49, R49 ;  /* 0x0000003100317308 */ /* 0x000e300000001000 */
[----:B------:R-:W1:Y:S01]  /*7a50*/  MUFU.EX2 R46, R46 ;  /* 0x0000002e002e7308 */ /* 0x000e620000000800 */
[----:B------:R-:W-:-:S07]  /*7a60*/  FMUL.FTZ R22, R118, -1.4426950216293334961 ;  /* 0xbfb8aa3b76167820 */ /* 0x000fce0000410000 */
[----:B------:R-:W1:Y:S01]  /*7a70*/  MUFU.EX2 R50, R50 ;  /* 0x0000003200327308 */ /* 0x000e620000000800 */
[----:B0-----:R-:W-:Y:S01]  /*7a80*/  FMUL.FTZ R27, R27, R49 ;  /* 0x000000311b1b7220 */ /* 0x001fe20000410000 */
[----:B------:R-:W-:Y:S01]  /*7a90*/  FMUL.FTZ R49, R39, -1.4426950216293334961 ;  /* 0xbfb8aa3b27317820 */ /* 0x000fe20000410000 */
[----:B------:R-:W-:Y:S01]  /*7aa0*/  FMUL.FTZ R31, R31, R53 ;  /* 0x000000351f1f7220 */ /* 0x000fe20000410000 */
[----:B------:R-:W-:Y:S01]  /*7ab0*/  FMUL.FTZ R53, R43, -1.4426950216293334961 ;  /* 0xbfb8aa3b2b357820 */ /* 0x000fe20000410000 */
[----:B------:R-:W-:-:S03]  /*7ac0*/  FMUL.FTZ R32, R32, R52 ;  /* 0x0000003420207220 */ /* 0x000fc60000410000 */
[----:B------:R-:W0:Y:S01]  /*7ad0*/  MUFU.RCP R18, R18 ;  /* 0x0000001200127308 */ /* 0x000e220000001000 */
[----:B-1----:R-:W-:-:S07]  /*7ae0*/  FADD.FTZ R46, R46, 1 ;  /* 0x3f8000002e2e7421 */ /* 0x002fce0000010000 */
[----:B------:R-:W1:Y:S01]  /*7af0*/  MUFU.EX2 R49, R49 ;  /* 0x0000003100317308 */ /* 0x000e620000000800 */
[----:B------:R-:W-:-:S07]  /*7b00*/  FADD.FTZ R50, R50, 1 ;  /* 0x3f80000032327421 */ /* 0x000fce0000010000 */
[----:B------:R-:W1:Y:S01]  /*7b10*/  MUFU.EX2 R22, R22 ;  /* 0x0000001600167308 */ /* 0x000e620000000800 */
[----:B------:R-:W-:-:S07]  /*7b20*/  FMUL.FTZ R35, R35, R55 ;  /* 0x0000003723237220 */ /* 0x000fce0000410000 */
[----:B------:R0:W1:Y:S08]  /*7b30*/  MUFU.RCP R52, R46 ;  /* 0x0000002e00347308 */ /* 0x0000700000001000 */
[----:B------:R-:W1:Y:S01]  /*7b40*/  MUFU.EX2 R53, R53 ;  /* 0x0000003500357308 */ /* 0x000e620000000800 */
[----:B0-----:R-:W-:Y:S01]  /*7b50*/  FMUL.FTZ R46, R56, -1.4426950216293334961 ;  /* 0xbfb8aa3b382e7820 */ /* 0x001fe20000410000 */
[----:B------:R-:W-:-:S06]  /*7b60*/  FMUL.FTZ R18, R54, R18 ;  /* 0x0000001236127220 */ /* 0x000fcc0000410000 */
[----:B------:R-:W0:Y:S01]  /*7b70*/  MUFU.RCP R55, R50 ;  /* 0x0000003200377308 */ /* 0x000e220000001000 */
[----:B-1----:R-:W-:Y:S01]  /*7b80*/  FADD.FTZ R49, R49, 1 ;  /* 0x3f80000031317421 */ /* 0x002fe20000010000 */
[----:B------:R-:W-:Y:S01]  /*7b90*/  FMUL.FTZ R54, R44, -1.4426950216293334961 ;  /* 0xbfb8aa3b2c367820 */ /* 0x000fe20000410000 */
[----:B------:R-:W-:Y:S01]  /*7ba0*/  FADD.FTZ R22, R22, 1 ;  /* 0x3f80000016167421 */ /* 0x000fe20000010000 */
[----:B------:R-:W-:-:S04]  /*7bb0*/  FMUL.FTZ R36, R36, R52 ;  /* 0x0000003424247220 */ /* 0x000fc80000410000 */
[----:B------:R-:W-:Y:S01]  /*7bc0*/  MUFU.EX2 R46, R46 ;  /* 0x0000002e002e7308 */ /* 0x000fe20000000800 */
[----:B------:R-:W-:-:S07]  /*7bd0*/  FADD.FTZ R53, R53, 1 ;  /* 0x3f80000035357421 */ /* 0x000fce0000010000 */
[----:B------:R-:W1:Y:S01]  /*7be0*/  MUFU.RCP R52, R49 ;  /* 0x0000003100347308 */ /* 0x000e620000001000 */
[----:B0-----:R-:W-:-:S07]  /*7bf0*/  FMUL.FTZ R40, R40, R55 ;  /* 0x0000003728287220 */ /* 0x001fce0000410000 */
[----:B------:R-:W0:Y:S08]  /*7c00*/  MUFU.EX2 R54, R54 ;  /* 0x0000003600367308 */ /* 0x000e300000000800 */
[----:B------:R-:W0:Y:S08]  /*7c10*/  MUFU.RCP R22, R22 ;  /* 0x0000001600167308 */ /* 0x000e300000001000 */
[----:B------:R0:W0:Y:S01]  /*7c20*/  MUFU.RCP R55, R53 ;  /* 0x0000003500377308 */ /* 0x0000220000001000 */
[----:B-1----:R-:W-:Y:S01]  /*7c30*/  FMUL.FTZ R39, R39, R52 ;  /* 0x0000003427277220 */ /* 0x002fe20000410000 */
[----:B------:R-:W-:Y:S01]  /*7c40*/  FADD.FTZ R46, R46, 1 ;  /* 0x3f8000002e2e7421 */ /* 0x000fe20000010000 */
[----:B------:R-:W-:Y:S01]  /*7c50*/  FMUL.FTZ R52, R51, -1.4426950216293334961 ;  /* 0xbfb8aa3b33347820 */ /* 0x000fe20000410000 */
[----:B------:R-:W-:Y:S01]  /*7c60*/  FMUL.FTZ R49, R125, -1.4426950216293334961 ;  /* 0xbfb8aa3b7d317820 */ /* 0x000fe20000410000 */
[----:B0-----:R-:W-:Y:S01]  /*7c70*/  FADD.FTZ R54, R54, 1 ;  /* 0x3f80000036367421 */ /* 0x001fe20000010000 */
[----:B------:R-:W-:-:S02]  /*7c80*/  FMUL.FTZ R50, R63, -1.4426950216293334961 ;  /* 0xbfb8aa3b3f327820 */ /* 0x000fc40000410000 */
[----:B------:R-:W-:Y:S01]  /*7c90*/  MUFU.RCP R46, R46 ;  /* 0x0000002e002e7308 */ /* 0x000fe20000001000 */
[----:B------:R-:W-:Y:S01]  /*7ca0*/  FMUL.FTZ R22, R118, R22 ;  /* 0x0000001676167220 */ /* 0x000fe20000410000 */
[----:B------:R-:W-:Y:S01]  /*7cb0*/  FMUL.FTZ R118, R57, -1.4426950216293334961 ;  /* 0xbfb8aa3b39767820 */ /* 0x000fe20000410000 */
[----:B------:R-:W-:-:S05]  /*7cc0*/  FMUL.FTZ R53, R61, -1.4426950216293334961 ;  /* 0xbfb8aa3b3d357820 */ /* 0x000fca0000410000 */
[----:B------:R-:W0:Y:S01]  /*7cd0*/  MUFU.EX2 R52, R52 ;  /* 0x0000003400347308 */ /* 0x000e220000000800 */
[----:B------:R-:W-:-:S07]  /*7ce0*/  FMUL.FTZ R43, R43, R55 ;  /* 0x000000372b2b7220 */ /* 0x000fce0000410000 */
[----:B------:R-:W-:Y:S08]  /*7cf0*/  MUFU.RCP R56, R54 ;  /* 0x0000003600387308 */ /* 0x000ff00000001000 */
[----:B------:R-:W1:Y:S08]  /*7d00*/  MUFU.EX2 R49, R49 ;  /* 0x0000003100317308 */ /* 0x000e700000000800 */
[----:B------:R-:W1:Y:S08]  /*7d10*/  MUFU.EX2 R50, R50 ;  /* 0x0000003200327308 */ /* 0x000e700000000800 */
[----:B------:R-:W1:Y:S08]  /*7d20*/  MUFU.EX2 R118, R118 ;  /* 0x0000007600767308 */ /* 0x000e700000000800 */
[----:B------:R-:W1:Y:S01]  /*7d30*/  MUFU.EX2 R53, R53 ;  /* 0x0000003500357308 */ /* 0x000e620000000800 */
[----:B0-----:R-:W-:Y:S01]  /*7d40*/  FADD.FTZ R52, R52, 1 ;  /* 0x3f80000034347421 */ /* 0x001fe20000010000 */
[----:B-1----:R-:W-:Y:S01]  /*7d50*/  FADD.FTZ R49, R49, 1 ;  /* 0x3f80000031317421 */ /* 0x002fe20000010000 */
[----:B------:R-:W-:Y:S01]  /*7d60*/  FMUL.FTZ R48, R48, R119 ;  /* 0x0000007730307220 */ /* 0x000fe20000410000 */
[----:B------:R-:W-:-:S04]  /*7d70*/  FADD.FTZ R50, R50, 1 ;  /* 0x3f80000032327421 */ /* 0x000fc80000010000 */
[----:B------:R0:W-:Y:S02]  /*7d80*/  MUFU.RCP R119, R52 ;  /* 0x0000003400777308 */ /* 0x0001e40000001000 */
[----:B0-----:R-:W-:Y:S01]  /*7d90*/  FADD.FTZ R52, R118, 1 ;  /* 0x3f80000076347421 */ /* 0x001fe20000010000 */
[----:B------:R-:W-:-:S05]  /*7da0*/  FADD.FTZ R53, R53, 1 ;  /* 0x3f80000035357421 */ /* 0x000fca0000010000 */
[----:B------:R-:W-:Y:S08]  /*7db0*/  MUFU.RCP R49, R49 ;  /* 0x0000003100317308 */ /* 0x000ff00000001000 */
[----:B------:R-:W-:Y:S08]  /*7dc0*/  MUFU.RCP R50, R50 ;  /* 0x0000003200327308 */ /* 0x000ff00000001000 */
[----:B------:R-:W-:Y:S01]  /*7dd0*/  MUFU.RCP R52, R52 ;  /* 0x0000003400347308 */ /* 0x000fe20000001000 */
[----:B--2---:R-:W-:Y:S01]  /*7de0*/  FMUL.FTZ R54, R58, -1.4426950216293334961 ;  /* 0xbfb8aa3b3a367820 */ /* 0x004fe20000410000 */
[----:B----4-:R-:W-:-:S06]  /*7df0*/  FMUL.FTZ R55, R60, -1.4426950216293334961 ;  /* 0xbfb8aa3b3c377820 */ /* 0x010fcc0000410000 */
[----:B------:R-:W0:Y:S08]  /*7e00*/  MUFU.EX2 R54, R54 ;  /* 0x0000003600367308 */ /* 0x000e300000000800 */
[----:B------:R-:W1:Y:S01]  /*7e10*/  MUFU.EX2 R55, R55 ;  /* 0x0000003700377308 */ /* 0x000e620000000800 */
[----:B---3--:R-:W-:Y:S01]  /*7e20*/  FMUL.FTZ R117, R117, -1.4426950216293334961 ;  /* 0xbfb8aa3b75757820 */ /* 0x008fe20000410000 */
[----:B------:R-:W-:-:S06]  /*7e30*/  FMUL.FTZ R59, R59, -1.4426950216293334961 ;  /* 0xbfb8aa3b3b3b7820 */ /* 0x000fcc0000410000 */
[----:B------:R-:W2:Y:S01]  /*7e40*/  MUFU.EX2 R117, R117 ;  /* 0x0000007500757308 */ /* 0x000ea20000000800 */
[----:B------:R-:W-:Y:S01]  /*7e50*/  FMUL.FTZ R46, R70, R46 ;  /* 0x0000002e462e7220 */ /* 0x000fe20000410000 */
[----:B------:R-:W-:-:S06]  /*7e60*/  FMUL.FTZ R70, R3, -1.4426950216293334961 ;  /* 0xbfb8aa3b03467820 */ /* 0x000fcc0000410000 */
[----:B------:R-:W3:Y:S01]  /*7e70*/  MUFU.EX2 R59, R59 ;  /* 0x0000003b003b7308 */ /* 0x000ee20000000800 */
[----:B------:R-:W-:Y:S01]  /*7e80*/  FMUL.FTZ R120, R120, -1.4426950216293334961 ;  /* 0xbfb8aa3b78787820 */ /* 0x000fe20000410000 */
[----:B0-----:R-:W-:-:S06]  /*7e90*/  FADD.FTZ R54, R54, 1 ;  /* 0x3f80000036367421 */ /* 0x001fcc0000010000 */
[----:B------:R-:W-:Y:S01]  /*7ea0*/  MUFU.EX2 R70, R70 ;  /* 0x0000004600467308 */ /* 0x000fe20000000800 */
[----:B-1----:R-:W-:-:S07]  /*7eb0*/  FADD.FTZ R55, R55, 1 ;  /* 0x3f80000037377421 */ /* 0x002fce0000010000 */
[----:B------:R-:W-:Y:S01]  /*7ec0*/  MUFU.EX2 R120, R120 ;  /* 0x0000007800787308 */ /* 0x000fe20000000800 */
[----:B--2---:R-:W-:Y:S01]  /*7ed0*/  FADD.FTZ R117, R117, 1 ;  /* 0x3f80000075757421 */ /* 0x004fe20000010000 */
[----:B---3--:R-:W-:-:S06]  /*7ee0*/  FADD.FTZ R59, R59, 1 ;  /* 0x3f8000003b3b7421 */ /* 0x008fcc0000010000 */
[----:B------:R-:W0:Y:S08]  /*7ef0*/  MUFU.RCP R53, R53 ;  /* 0x0000003500357308 */ /* 0x000e300000001000 */
[----:B------:R-:W1:Y:S08]  /*7f00*/  MUFU.RCP R54, R54 ;  /* 0x0000003600367308 */ /* 0x000e700000001000 */
[----:B------:R-:W2:Y:S01]  /*7f10*/  MUFU.RCP R55, R55 ;  /* 0x0000003700377308 */ /* 0x000ea20000001000 */
[----:B------:R-:W-:Y:S01]  /*7f20*/  FMUL.FTZ R49, R125, R49 ;  /* 0x000000317d317220 */ /* 0x000fe20000410000 */
[----:B------:R-:W-:-:S06]  /*7f30*/  FMUL.FTZ R50, R63, R50 ;  /* 0x000000323f327220 */ /* 0x000fcc0000410000 */
[----:B------:R-:W-:Y:S01]  /*7f40*/  MUFU.RCP R118, R117 ;  /* 0x0000007500767308 */ /* 0x000fe20000001000 */
[----:B------:R-:W-:Y:S01]  /*7f50*/  FMUL.FTZ R51, R51, R119 ;  /* 0x0000007733337220 */ /* 0x000fe20000410000 */
[----:B------:R-:W-:-:S06]  /*7f60*/  FMUL.FTZ R52, R57, R52 ;  /* 0x0000003439347220 */ /* 0x000fcc0000410000 */
[----:B------:R3:W-:Y:S01]  /*7f70*/  MUFU.RCP R117, R59 ;  /* 0x0000003b00757308 */ /* 0x0007e20000001000 */
[----:B0-----:R-:W-:Y:S01]  /*7f80*/  FMUL.FTZ R53, R61, R53 ;  /* 0x000000353d357220 */ /* 0x001fe20000410000 */
[----:B-1----:R-:W-:Y:S01]  /*7f90*/  FMUL.FTZ R54, R58, R54 ;  /* 0x000000363a367220 */ /* 0x002fe20000410000 */
[----:B---3--:R-:W-:Y:S01]  /*7fa0*/  FADD.FTZ R59, R70, 1 ;  /* 0x3f800000463b7421 */ /* 0x008fe20000010000 */
[----:B------:R-:W-:Y:S02]  /*7fb0*/  FADD.FTZ R70, R120, 1 ;  /* 0x3f80000078467421 */ /* 0x000fe40000010000 */
[----:B------:R-:W3:Y:S04]  /*7fc0*/  LDL.LU R120, [R1+0x4] ;  /* 0x0000040001787983 */ /* 0x000ee80000300800 */
[----:B------:R-:W4:Y:S04]  /*7fd0*/  LDL.LU R125, [R1+0xec] ;  /* 0x0000ec00017d7983 */ /* 0x000f280000300800 */
[----:B------:R-:W3:Y:S01]  /*7fe0*/  LDL.LU R63, [R1+0xe8] ;  /* 0x0000e800013f7983 */ /* 0x000ee20000300800 */
[----:B--2---:R-:W-:-:S03]  /*7ff0*/  FMUL.FTZ R55, R60, R55 ;  /* 0x000000373c377220 */ /* 0x004fc60000410000 */
[----:B------:R-:W2:Y:S04]  /*8000*/  LDL.LU R119, [R1] ;  /* 0x0000000001777983 */ /* 0x000ea80000300800 */
[----:B------:R-:W4:Y:S04]  /*8010*/  LDL.LU R57, [R1+0xe4] ;  /* 0x0000e40001397983 */ /* 0x000f280000300800 */
[----:B------:R-:W4:Y:S04]  /*8020*/  LDL.LU R61, [R1+0xe0] ;  /* 0x0000e000013d7983 */ /* 0x000f280000300800 */
[----:B------:R-:W3:Y:S04]  /*8030*/  LDL.LU R58, [R1+0xdc] ;  /* 0x0000dc00013a7983 */ /* 0x000ee80000300800 */
[----:B------:R-:W3:Y:S01]  /*8040*/  LDL.LU R60, [R1+0xd8] ;  /* 0x0000d800013c7983 */ /* 0x000ee20000300800 */
[----:B------:R-:W-:Y:S01]  /*8050*/  FMUL.FTZ R44, R44, R56 ;  /* 0x000000382c2c7220 */ /* 0x000fe20000410000 */
[----:B------:R-:W-:-:S06]  /*8060*/  FMUL.FTZ R56, R2, -1.4426950216293334961 ;  /* 0xbfb8aa3b02387820 */ /* 0x000fcc0000410000 */
[----:B------:R-:W0:Y:S02]  /*8070*/  MUFU.EX2 R56, R56 ;  /* 0x0000003800387308 */ /* 0x000e240000000800 */
[----:B0-----:R-:W-:-:S06]  /*8080*/  FADD.FTZ R56, R56, 1 ;  /* 0x3f80000038387421 */ /* 0x001fcc0000010000 */
[----:B------:R-:W0:Y:S02]  /*8090*/  MUFU.RCP R56, R56 ;  /* 0x0000003800387308 */ /* 0x000e240000001000 */
[----:B0-----:R-:W-:Y:S02]  /*80a0*/  FMUL.FTZ R56, R2, R56 ;  /* 0x0000003802387220 */ /* 0x001fe40000410000 */
[----:B------:R-:W2:Y:S01]  /*80b0*/  LDL.LU R2, [R1+0xd4] ;  /* 0x0000d40001027983 */ /* 0x000ea20000300800 */
[----:B----4-:R-:W-:Y:S02]  /*80c0*/  F2FP.BF16.F32.PACK_AB R61, R57, R61 ;  /* 0x0000003d393d723e */ /* 0x010fe400000010ff */
[----:B---3--:R-:W-:Y:S02]  /*80d0*/  F2FP.BF16.F32.PACK_AB R60, R58, R60 ;  /* 0x0000003c3a3c723e */ /* 0x008fe400000010ff */
[----:B------:R-:W3:Y:S04]  /*80e0*/  LDL.LU R58, [R1+0xc0] ;  /* 0x0000c000013a7983 */ /* 0x000ee80000300800 */
[----:B------:R-:W4:Y:S01]  /*80f0*/  LDL.LU R57, [R1+0xb4] ;  /* 0x0000b40001397983 */ /* 0x000f220000300800 */
[----:B------:R-:W0:Y:S02]  /*8100*/  MUFU.RCP R59, R59 ;  /* 0x0000003b003b7308 */ /* 0x000e240000001000 */
[----:B0-----:R-:W-:Y:S01]  /*8110*/  FMUL.FTZ R59, R3, R59 ;  /* 0x0000003b033b7220 */ /* 0x001fe20000410000 */
[----:B---3--:R-:W-:Y:S01]  /*8120*/  FMUL.FTZ R58, R58, R117 ;  /* 0x000000753a3a7220 */ /* 0x008fe20000410000 */
[----:B----4-:R-:W-:-:S02]  /*8130*/  FMUL.FTZ R57, R57, R118 ;  /* 0x0000007639397220 */ /* 0x010fc40000410000 */
[----:B------:R-:W3:Y:S04]  /*8140*/  LDL.LU R118, [R1+0xc] ;  /* 0x00000c0001767983 */ /* 0x000ee80000300800 */
[----:B------:R-:W4:Y:S04]  /*8150*/  LDL.LU R117, [R1+0x1c] ;  /* 0x00001c0001757983 */ /* 0x000f280000300800 */
[----:B------:R-:W2:Y:S01]  /*8160*/  LDL.LU R3, [R1+0xd0] ;  /* 0x0000d00001037983 */ /* 0x000ea20000300800 */
[----:B------:R-:W4:Y:S01]  /*8170*/  MUFU.RCP R70, R70 ;  /* 0x0000004600467308 */ /* 0x000f220000001000 */
        /* <DEDUP_REMOVED lines=40> */
[----:B--2---:R3:W-:Y:S01]  /*8400*/  STG.E.64 desc[UR12][R2.64+0x1e00], R60 ;  /* 0x001e003c02007986 */ /* 0x0047e2000c101b0c */
[----:B----4-:R-:W-:-:S03]  /*8410*/  FMUL.FTZ R70, R117, R70 ;  /* 0x0000004675467220 */ /* 0x010fc60000410000 */
[----:B------:R0:W-:Y:S04]  /*8420*/  STG.E.64 desc[UR12][R2.64+0xb400], R68 ;  /* 0x00b4004402007986 */ /* 0x0001e8000c101b0c */
[----:B------:R1:W-:Y:S01]  /*8430*/  STG.E.64 desc[UR12][R2.64+0x7800], R64 ;  /* 0x0078004002007986 */ /* 0x0003e2000c101b0c */
[----:B---3--:R-:W-:Y:S02]  /*8440*/  F2FP.BF16.F32.PACK_AB R60, R63, R118 ;  /* 0x000000763f3c723e */ /* 0x008fe400000010ff */
[----:B------:R-:W-:Y:S02]  /*8450*/  F2FP.BF16.F32.PACK_AB R61, R119, R120 ;  /* 0x00000078773d723e */ /* 0x000fe400000010ff */
[----:B------:R-:W-:Y:S01]  /*8460*/  F2FP.BF16.F32.PACK_AB R63, R123, R124 ;  /* 0x0000007c7b3f723e */ /* 0x000fe200000010ff */
[----:B------:R2:W-:Y:S01]  /*8470*/  STG.E.64 desc[UR12][R2.64+0x9600], R66 ;  /* 0x0096004202007986 */ /* 0x0005e2000c101b0c */
[----:B0-----:R-:W-:-:S02]  /*8480*/  F2FP.BF16.F32.PACK_AB R68, R89, R88 ;  /* 0x000000585944723e */ /* 0x001fc400000010ff */
[----:B------:R-:W-:Y:S01]  /*8490*/  F2FP.BF16.F32.PACK_AB R69, R87, R86 ;  /* 0x000000565745723e */ /* 0x000fe200000010ff */
[----:B------:R0:W-:Y:S01]  /*84a0*/  STG.E.64 desc[UR12][R2.64+0x3c00], R60 ;  /* 0x003c003c02007986 */ /* 0x0001e2000c101b0c */
[----:B-1----:R-:W-:Y:S02]  /*84b0*/  F2FP.BF16.F32.PACK_AB R64, R97, R96 ;  /* 0x000000606140723e */ /* 0x002fe400000010ff */
[----:B------:R-:W-:Y:S01]  /*84c0*/  F2FP.BF16.F32.PACK_AB R65, R95, R94 ;  /* 0x0000005e5f41723e */ /* 0x000fe200000010ff */
[----:B------:R1:W-:Y:S01]  /*84d0*/  STG.E.64 desc[UR12][R2.64+0x5a00], R62 ;  /* 0x005a003e02007986 */ /* 0x0003e2000c101b0c */
[----:B--2---:R-:W-:Y:S02]  /*84e0*/  F2FP.BF16.F32.PACK_AB R66, R93, R92 ;  /* 0x0000005c5d42723e */ /* 0x004fe400000010ff */
[----:B------:R-:W-:Y:S02]  /*84f0*/  F2FP.BF16.F32.PACK_AB R67, R91, R90 ;  /* 0x0000005a5b43723e */ /* 0x000fe400000010ff */
[----:B0-----:R-:W-:-:S02]  /*8500*/  F2FP.BF16.F32.PACK_AB R60, R105, R104 ;  /* 0x00000068693c723e */ /* 0x001fc400000010ff */
[----:B------:R-:W-:Y:S02]  /*8510*/  F2FP.BF16.F32.PACK_AB R61, R103, R102 ;  /* 0x00000066673d723e */ /* 0x000fe400000010ff */
[----:B-1----:R-:W-:Y:S02]  /*8520*/  F2FP.BF16.F32.PACK_AB R62, R101, R100 ;  /* 0x00000064653e723e */ /* 0x002fe400000010ff */
[----:B------:R-:W-:Y:S01]  /*8530*/  F2FP.BF16.F32.PACK_AB R63, R99, R98 ;  /* 0x00000062633f723e */ /* 0x000fe200000010ff */
[----:B------:R0:W-:Y:S01]  /*8540*/  STG.E.64 desc[UR12][R2.64+0x14a00], R68 ;  /* 0x014a004402007986 */ /* 0x0001e2000c101b0c */
[----:B------:R-:W-:-:S03]  /*8550*/  F2FP.BF16.F32.PACK_AB R59, R70, R59 ;  /* 0x0000003b463b723e */ /* 0x000fc600000010ff */
[----:B------:R1:W-:Y:S04]  /*8560*/  STG.E.64 desc[UR12][R2.64+0xd200], R60 ;  /* 0x00d2003c02007986 */ /* 0x0003e8000c101b0c */
[----:B------:R2:W-:Y:S04]  /*8570*/  STG.E.64 desc[UR12][R2.64+0xf000], R62 ;  /* 0x00f0003e02007986 */ /* 0x0005e8000c101b0c */
[----:B------:R3:W-:Y:S01]  /*8580*/  STG.E.64 desc[UR12][R2.64+0x10e00], R64 ;  /* 0x010e004002007986 */ /* 0x0007e2000c101b0c */
[----:B0-----:R-:W-:-:S03]  /*8590*/  F2FP.BF16.F32.PACK_AB R69, R113, R114 ;  /* 0x000000727145723e */ /* 0x001fc600000010ff */
[----:B------:R0:W-:Y:S01]  /*85a0*/  STG.E.64 desc[UR12][R2.64+0x12c00], R66 ;  /* 0x012c004202007986 */ /* 0x0001e2000c101b0c */
[----:B------:R-:W-:Y:S02]  /*85b0*/  F2FP.BF16.F32.PACK_AB R68, R71, R115 ;  /* 0x000000734744723e */ /* 0x000fe400000010ff */
[----:B-1----:R-:W-:Y:S02]  /*85c0*/  F2FP.BF16.F32.PACK_AB R60, R85, R84 ;  /* 0x00000054553c723e */ /* 0x002fe400000010ff */
[----:B------:R-:W-:Y:S02]  /*85d0*/  F2FP.BF16.F32.PACK_AB R61, R83, R82 ;  /* 0x00000052533d723e */ /* 0x000fe400000010ff */
[----:B--2---:R-:W-:Y:S02]  /*85e0*/  F2FP.BF16.F32.PACK_AB R62, R81, R122 ;  /* 0x0000007a513e723e */ /* 0x004fe400000010ff */
[----:B------:R-:W-:Y:S02]  /*85f0*/  F2FP.BF16.F32.PACK_AB R63, R80, R79 ;  /* 0x0000004f503f723e */ /* 0x000fe400000010ff */
[----:B---3--:R-:W-:-:S02]  /*8600*/  F2FP.BF16.F32.PACK_AB R64, R78, R121 ;  /* 0x000000794e40723e */ /* 0x008fc400000010ff */
[----:B------:R-:W-:Y:S02]  /*8610*/  F2FP.BF16.F32.PACK_AB R65, R77, R76 ;  /* 0x0000004c4d41723e */ /* 0x000fe400000010ff */
[----:B0-----:R-:W-:Y:S02]  /*8620*/  F2FP.BF16.F32.PACK_AB R66, R75, R74 ;  /* 0x0000004a4b42723e */ /* 0x001fe400000010ff */
        /* <DEDUP_REMOVED lines=24> */
.L_x_913:
        /* <DEDUP_REMOVED lines=13> */
.L_x_1866:


//--------------------- .text._ZN13group_norm_v218gn_bwd_cuda_kernelI6__halfLi480ELi3ELi32ELi60ELi256ELb0ELb1ELi2ELi960ELi960ELi4ELb1ELi2ELb0ELb0ELNS_15WgradSyncMethodE3ENS_16CompileConditionILi1000EEEEEvPT_S6_S6_PKS5_S8_S8_S8_PKfflPfPj --------------------------
	.section	.text._ZN13group_norm_v218gn_bwd_cuda_kernelI6__halfLi480ELi3ELi32ELi60ELi256ELb0ELb1ELi2ELi960ELi960ELi4ELb1ELi2ELb0ELb0ELNS_15WgradSyncMethodE3ENS_16CompileConditionILi1000EEEEEvPT_S6_S6_PKS5_S8_S8_S8_PKfflPfPj,"ax",@progbits
	.align	128
        .global         _ZN13group_norm_v218gn_bwd_cuda_kernelI6__halfLi480ELi3ELi32ELi60ELi256ELb0ELb1ELi2ELi960ELi960ELi4ELb1ELi2ELb0ELb0ELNS_15WgradSyncMethodE3ENS_16CompileConditionILi1000EEEEEvPT_S6_S6_PKS5_S8_S8_S8_PKfflPfPj
        .type           _ZN13group_norm_v218gn_bwd_cuda_kernelI6__halfLi480ELi3ELi32ELi60ELi256ELb0ELb1ELi2ELi960ELi960ELi4ELb1ELi2ELb0ELb0ELNS_15WgradSyncMethodE3ENS_16CompileConditionILi1000EEEEEvPT_S6_S6_PKS5_S8_S8_S8_PKfflPfPj,@function
        .size           _ZN13group_norm_v218gn_bwd_cuda_kernelI6__halfLi480ELi3ELi32ELi60ELi256ELb0ELb1ELi2ELi960ELi960ELi4ELb1ELi2ELb0ELb0ELNS_15WgradSyncMethodE3ENS_16CompileConditionILi1000EEEEEvPT_S6_S6_PKS5_S8_S8_S8_PKfflPfPj,(.L_x_1867 - _ZN13group_norm_v218gn_bwd_cuda_kernelI6__halfLi480ELi3ELi32ELi60ELi256ELb0ELb1ELi2ELi960ELi960ELi4ELb1ELi2ELb0ELb0ELNS_15WgradSyncMethodE3ENS_16CompileConditionILi1000EEEEEvPT_S6_S6_PKS5_S8_S8_S8_PKfflPfPj)
        .other          _ZN13group_norm_v218gn_bwd_cuda_kernelI6__halfLi480ELi3ELi32ELi60ELi256ELb0ELb1ELi2ELi960ELi960ELi4ELb1ELi2ELb0ELb0ELNS_15WgradSyncMethodE3ENS_16CompileConditionILi1000EEEEEvPT_S6_S6_PKS5_S8_S8_S8_PKfflPfPj,@"STO_CUDA_ENTRY STV_DEFAULT"
_ZN13group_norm_v218gn_bwd_cuda_kernelI6__halfLi480ELi3ELi32ELi60ELi256ELb0ELb1ELi2ELi960ELi960ELi4ELb1ELi2ELb0ELb0ELNS_15WgradSyncMethodE3ENS_16CompileConditionILi1000EEEEEvPT_S6_S6_PKS5_S8_S8_S8_PKfflPfPj:
.text._ZN13group_norm_v218gn_bwd_cuda_kernelI6__halfLi480ELi3ELi32ELi60ELi256ELb0ELb1ELi2ELi960ELi960ELi4ELb1ELi2ELb0ELb0ELNS_15WgradSyncMethodE3ENS_16CompileConditionILi1000EEEEEvPT_S6_S6_PKS5_S8_S8_S8_PKfflPfPj:
        /* <DEDUP_REMOVED lines=29> */
.L_x_916:
[----:B0-----:R-:W2:Y:S04]  /*01d0*/  LD.E.STRONG.GPU R5, desc[UR12][R2.64+0x8] ;  /* 0x0000080c02057980 */ /* 0x001ea8000c10f900 */
[----:B--2---:R-:W-:Y:S01]  /*01e0*/  CCTL.IVALL ;  /* 0x00000000ff00798f */ /* 0x004fe20002000000 */
[----:B------:R-:W-:Y:S05]  /*01f0*/  YIELD ;  /* 0x0000000000007946 */ /* 0x000fea0003800000 */
[----:B-----5:R-:W-:-:S04]  /*0200*/  LOP3.LUT R5, R5, R0, RZ, 0x3c, !PT ;  /* 0x0000000005057212 */ /* 0x020fc800078e3cff */
[----:B------:R-:W-:-:S13]  /*0210*/  ISETP.GT.AND P0, PT, R5, -0x1, PT ;  /* 0xffffffff0500780c */ /* 0x000fda0003f04270 */
[----:B------:R-:W-:Y:S05]  /*0220*/  @P0 BRA `(.L_x_916) ;  /* 0xfffffffc00e80947 */ /* 0x000fea000383ffff */
.L_x_915:
[----:B------:R-:W-:Y:S05]  /*0230*/  WARPSYNC.ALL ;  /* 0x0000000000007948 */ /* 0x000fea0003800000 */
[----:B------:R-:W-:Y:S06]  /*0240*/  BAR.SYNC.DEFER_BLOCKING 0x0 ;  /* 0x0000000000007b1d */ /* 0x000fec0000010000 */
[----:B------:R-:W-:Y:S05]  /*0250*/  BRA `(.L_x_917) ;  /* 0x0000001c009c7947 */ /* 0x000fea0003800000 */
.L_x_914:
[----:B------:R-:W0:Y:S02]  /*0260*/  S2R R5, SR_TID.X ;  /* 0x0000000000057919 */ /* 0x000e240000002100 */
[----:B0-----:R-:W-:-:S05]  /*0270*/  LOP3.LUT R0, R5, 0xffff, RZ, 0xc0, !PT ;  /* 0x0000ffff05007812 */ /* 0x001fca00078ec0ff */
[----:B------:R-:W-:-:S05]  /*0280*/  IMAD R0, R0, 0x445, RZ ;  /* 0x0000044500007824 */ /* 0x000fca00078e02ff */
[----:B------:R-:W-:-:S04]  /*0290*/  SHF.R.U32.HI R0, RZ, 0x12, R0 ;  /* 0x00000012ff007819 */ /* 0x000fc80000011600 */
[----:B------:R-:W-:-:S05]  /*02a0*/  PRMT R2, R0, 0x9910, RZ ;  /* 0x0000991000027816 */ /* 0x000fca00000000ff */
[----:B------:R-:W-:-:S04]  /*02b0*/  IMAD R2, R2, 0xf0, RZ ;  /* 0x000000f002027824 */ /* 0x000fc800078e02ff */
[----:B------:R-:W-:Y:S02]  /*02c0*/  IMAD.MOV R4, RZ, RZ, -R2 ;  /* 0x000000ffff047224 */ /* 0x000fe400078e0a02 */
[----:B------:R-:W0:Y:S03]  /*02d0*/  LDC.64 R2, c[0x0][0x3a8] ;  /* 0x0000ea00ff027b82 */ /* 0x000e260000000a00 */
[----:B------:R-:W-:-:S04]  /*02e0*/  PRMT R4, R4, 0x7710, RZ ;  /* 0x0000771004047816 */ /* 0x000fc800000000ff */
[----:B------:R-:W-:Y:S02]  /*02f0*/  IADD3 R4, PT, PT, R4, R5, RZ ;  /* 0x0000000504047210 */ /* 0x000fe40007ffe0ff */
[----:B------:R-:W-:Y:S02]  /*0300*/  MOV R5, UR16 ;  /* 0x0000001000057c02 */ /* 0x000fe40008000f00 */
        /* <DEDUP_REMOVED lines=16> */
[----:B------:R-:W-:Y:S01]  /*0410*/  SHF.R.U32.HI R31, RZ, 0x11, R5 ;  /* 0x00000011ff1f7819 */ /* 0x000fe20000011605 */
[--C-:B--2---:R-:W-:Y:S02]  /*0420*/  HADD2.F32 R30, -RZ, R2.reuse.H0_H0 ;  /* 0x20000002ff1e7230 */ /* 0x104fe40000004100 */
[----:B------:R-:W-:Y:S02]  /*0430*/  HADD2.F32 R29, -RZ, R2.H1_H1 ;  /* 0x30000002ff1d7230 */ /* 0x000fe40000004100 */
[--C-:B------:R-:W-:Y:S02]  /*0440*/  HADD2.F32 R28, -RZ, R3.reuse.H0_H0 ;  /* 0x20000003ff1c7230 */ /* 0x100fe40000004100 */
[----:B------:R-:W-:-:S07]  /*0450*/  HADD2.F32 R12, -RZ, R3.H1_H1 ;  /* 0x30000003ff0c7230 */ /* 0x000fce0000004100 */
.L_x_931:
[----:B------:R-:W-:Y:S01]  /*0460*/  USHF.R.U64 UR9, UR10, 0x1, UR5 ;  /* 0x000000010a097899 */ /* 0x000fe20008001205 */
[----:B------:R-:W-:Y:S01]  /*0470*/  HFMA2 R33, -RZ, RZ, 0, 0 ;  /* 0x00000000ff217431 */ /* 0x000fe200000001ff */
[----:B------:R-:W-:Y:S01]  /*0480*/  USHF.R.U32.HI UR6, URZ, 0x1, UR5 ;  /* 0x00000001ff067899 */ /* 0x000fe20008011605 */
[----:B0-----:R-:W0:Y:S03]  /*0490*/  LDCU.64 UR14, c[0x0][0x3b8] ;  /* 0x00007700ff0e77ac */ /* 0x001e260008000a00 */
        /* <DEDUP_REMOVED lines=8> */
[----:B------:R-:W-:Y:S01]  /*0520*/  SHF.L.U32 R0, R2, 0x1, RZ ;  /* 0x0000000102007819 */ /* 0x000fe200000006ff */
[----:B------:R-:W2:Y:S01]  /*0530*/  LDCU.64 UR8, c[0x0][0x398] ;  /* 0x00007300ff0877ac */ /* 0x000ea20008000a00 */
[----:B------:R-:W-:-:S04]  /*0540*/  IMAD.WIDE.U32 R4, R31, 0x2, R4 ;  /* 0x000000021f047825 */ /* 0x000fc800078e0004 */
[----:B------:R-:W-:Y:S01]  /*0550*/  VIADD R3, R3, UR6 ;  /* 0x0000000603037c36 */ /* 0x000fe20008000000 */
[C---:B0-----:R-:W-:Y:S01]  /*0560*/  LEA R8, P0, R4.reuse, UR14, 0x2 ;  /* 0x0000000e04087c11 */ /* 0x041fe2000f8010ff */
[----:B------:R-:W0:Y:S02]  /*0570*/  S2R R22, SR_CgaCtaId ;  /* 0x0000000000167919 */ /* 0x000e240000008800 */
[----:B------:R-:W3:Y:S01]  /*0580*/  LDCU UR6, c[0x0][0x3c0] ;  /* 0x00007800ff0677ac */ /* 0x000ee20008000800 */
[----:B------:R-:W-:Y:S02]  /*0590*/  LEA.HI.X R9, R4, UR15, R5, 0x2, P0 ;  /* 0x0000000f04097c11 */ /* 0x000fe400080f1405 */
[----:B------:R-:W-:Y:S01]  /*05a0*/  SHF.L.U64.HI R2, R2, 0x1, R3 ;  /* 0x0000000102027819 */ /* 0x000fe20000010203 */
[----:B------:R-:W4:Y:S01]  /*05b0*/  LDCU.64 UR14, c[0x0][0x3c8] ;  /* 0x00007900ff0e77ac */ /* 0x000f220008000a00 */
[----:B-1----:R-:W-:Y:S02]  /*05c0*/  IADD3 R10, P0, PT, R0, UR18, RZ ;  /* 0x00000012000a7c10 */ /* 0x002fe4000ff1e0ff */
[----:B------:R-:W3:Y:S02]  /*05d0*/  LDG.E.64.CONSTANT R8, desc[UR12][R8.64] ;  /* 0x0000000c08087981 */ /* 0x000ee4000c1e9b00 */
[----:B------:R-:W-:-:S02]  /*05e0*/  IADD3.X R11, PT, PT, R2, UR19, RZ, P0, !PT ;  /* 0x00000013020b7c10 */ /* 0x000fc400087fe4ff */
[----:B--2---:R-:W-:-:S04]  /*05f0*/  IADD3 R6, P0, PT, R0, UR8, RZ ;  /* 0x0000000800067c10 */ /* 0x004fc8000ff1e0ff */
[----:B------:R-:W-:Y:S01]  /*0600*/  IADD3.X R7, PT, PT, R2, UR9, RZ, P0, !PT ;  /* 0x0000000902077c10 */ /* 0x000fe200087fe4ff */
[----:B------:R-:W2:Y:S05]  /*0610*/  LDG.E.64.CONSTANT R10, desc[UR12][R10.64] ;  /* 0x0000000c0a0a7981 */ /* 0x000eaa000c1e9b00 */
[----:B------:R-:W5:Y:S01]  /*0620*/  LDG.E.64.CONSTANT R6, desc[UR12][R6.64] ;  /* 0x0000000c06067981 */ /* 0x000f62000c1e9b00 */
[----:B------:R-:W1:Y:S02]  /*0630*/  S2R R3, SR_TID.X ;  /* 0x0000000000037919 */ /* 0x000e640000002100 */
[----:B-1----:R-:W-:-:S05]  /*0640*/  LOP3.LUT R4, R3, 0xffff, RZ, 0xc0, !PT ;  /* 0x0000ffff03047812 */ /* 0x002fca00078ec0ff */
[----:B------:R-:W-:-:S05]  /*0650*/  IMAD R4, R4, 0x445, RZ ;  /* 0x0000044504047824 */ /* 0x000fca00078e02ff */
[----:B------:R-:W-:-:S04]  /*0660*/  SHF.R.U32.HI R24, RZ, 0x12, R4 ;  /* 0x00000012ff187819 */ /* 0x000fc80000011604 */
[----:B------:R-:W-:-:S05]  /*0670*/  PRMT R4, R24, 0x9910, RZ ;  /* 0x0000991018047816 */ /* 0x000fca00000000ff */
[----:B------:R-:W-:-:S05]  /*0680*/  IMAD R4, R4, 0xf0, RZ ;  /* 0x000000f004047824 */ /* 0x000fca00078e02ff */
[----:B------:R-:W-:-:S04]  /*0690*/  IADD3 R4, PT, PT, RZ, -R4, RZ ;  /* 0x80000004ff047210 */ /* 0x000fc80007ffe0ff */
[----:B------:R-:W-:-:S04]  /*06a0*/  PRMT R4, R4, 0x7710, RZ ;  /* 0x0000771004047816 */ /* 0x000fc800000000ff */
[----:B------:R-:W-:Y:S02]  /*06b0*/  IADD3 R4, PT, PT, R4, R3, RZ ;  /* 0x0000000304047210 */ /* 0x000fe40007ffe0ff */
[----:B------:R-:W-:Y:S02]  /*06c0*/  MOV R5, 0x400 ;  /* 0x0000040000057802 */ /* 0x000fe40000000f00 */
[----:B------:R-:W-:-:S03]  /*06d0*/  LOP3.LUT R3, R4, 0xffff, RZ, 0xc0, !PT ;  /* 0x0000ffff04037812 */ /* 0x000fc600078ec0ff */
[----:B------:R-:W-:-:S05]  /*06e0*/  VIADD R5, R5, 0x3c00 ;  /* 0x00003c0005057836 */ /* 0x000fca0000000000 */
[----:B0-----:R-:W-:Y:S01]  /*06f0*/  LEA R22, R22, R5, 0x18 ;  /* 0x0000000516167211 */ /* 0x001fe200078ec0ff */
[----:B------:R-:W-:Y:S02]  /*0700*/  UIADD3 UR10, UP0, UPT, UR10, 0x2, URZ ;  /* 0x000000020a0a7890 */ /* 0x000fe4000ff1e0ff */
[----:B----4-:R-:W-:Y:S02]  /*0710*/  USHF.L.U32 UR9, UR14, 0x1, URZ ;  /* 0x000000010e097899 */ /* 0x010fe400080006ff */
[----:B------:R-:W-:Y:S02]  /*0720*/  UIADD3.X UR5, UPT, UPT, URZ, UR5, URZ, UP0, !UPT ;  /* 0x00000005ff057290 */ /* 0x000fe400087fe4ff */
[----:B------:R-:W-:Y:S02]  /*0730*/  USHF.L.U64.HI UR8, UR14, 0x1, UR15 ;  /* 0x000000010e087899 */ /* 0x000fe4000801020f */
[----:B------:R-:W-:-:S04]  /*0740*/  UISETP.GE.U32.AND UP0, UPT, UR10, UR9, UPT ;  /* 0x000000090a00728c */ /* 0x000fc8000bf06070 */
[----:B------:R-:W-:Y:S01]  /*0750*/  UISETP.GE.AND.EX UP0, UPT, UR5, UR8, UPT, UP0 ;  /* 0x000000080500728c */ /* 0x000fe2000bf06300 */
[----:B---3--:R-:W-:-:S06]  /*0760*/  FADD.FTZ R4, R9, UR6 ;  /* 0x0000000609047e21 */ /* 0x008fcc0008010000 */
[----:B------:R-:W0:Y:S01]  /*0770*/  MUFU.RSQ R4, R4 ;  /* 0x0000000400047308 */ /* 0x000e220000001400 */
[----:B------:R-:W-:Y:S02]  /*0780*/  IMAD R9, R3, 0x18, R22 ;  /* 0x0000001803097824 */ /* 0x000fe400078e0216 */
[--C-:B--2---:R-:W-:Y:S02]  /*0790*/  HADD2.F32 R3, -RZ, R10.reuse.H0_H0 ;  /* 0x2000000aff037230 */ /* 0x104fe40000004100 */
[----:B------:R-:W-:Y:S02]  /*07a0*/  HADD2.F32 R5, -RZ, R10.H1_H1 ;  /* 0x3000000aff057230 */ /* 0x000fe40000004100 */
[----:B-----5:R-:W-:Y:S02]  /*07b0*/  HADD2.F32 R25, -RZ, R6.H0_H0 ;  /* 0x20000006ff197230 */ /* 0x020fe40000004100 */
[----:B------:R-:W-:Y:S01]  /*07c0*/  FADD.FTZ R3, -R8, R3 ;  /* 0x0000000308037221 */ /* 0x000fe20000010100 */
[--C-:B------:R-:W-:Y:S01]  /*07d0*/  HADD2.F32 R13, -RZ, R11.reuse.H0_H0 ;  /* 0x2000000bff0d7230 */ /* 0x100fe20000004100 */
[----:B------:R-:W-:Y:S01]  /*07e0*/  LEA R24, R24, R9, 0x3 ;  /* 0x0000000918187211 */ /* 0x000fe200078e18ff */
[----:B------:R-:W-:-:S02]  /*07f0*/  HADD2.F32 R23, -RZ, R11.H1_H1 ;  /* 0x3000000bff177230 */ /* 0x000fc40000004100 */
[----:B------:R-:W-:Y:S01]  /*0800*/  FADD.FTZ R9, -R8, R5 ;  /* 0x0000000508097221 */ /* 0x000fe20000010100 */
[----:B------:R-:W-:Y:S02]  /*0810*/  HADD2.F32 R34, -RZ, R6.H1_H1 ;  /* 0x30000006ff227230 */ /* 0x000fe40000004100 */
[----:B------:R-:W-:Y:S01]  /*0820*/  FMUL.FTZ R5, R30, R25 ;  /* 0x000000191e057220 */ /* 0x000fe20000410000 */
[----:B0-----:R-:W-:Y:S01]  /*0830*/  FMUL.FTZ R3, R4, R3 ;  /* 0x0000000304037220 */ /* 0x001fe20000410000 */
[C---:B------:R-:W-:Y:S01]  /*0840*/  FADD.FTZ R11, -R8.reuse, R13 ;  /* 0x0000000d080b7221 */ /* 0x040fe20000010100 */
[--C-:B------:R-:W-:Y:S02]  /*0850*/  HADD2.F32 R26, -RZ, R7.reuse.H0_H0 ;  /* 0x20000007ff1a7230 */ /* 0x100fe40000004100 */
[----:B------:R-:W-:Y:S01]  /*0860*/  FADD.FTZ R13, -R8, R23 ;  /* 0x00000017080d7221 */ /* 0x000fe20000010100 */
[----:B------:R-:W-:Y:S02]  /*0870*/  HADD2.F32 R27, -RZ, R7.H1_H1 ;  /* 0x30000007ff1b7230 */ /* 0x000fe40000004100 */
[----:B------:R-:W-:Y:S01]  /*0880*/  FMUL.FTZ R7, R29, R34 ;  /* 0x000000221d077220 */ /* 0x000fe20000410000 */
[----:B------:R-:W-:Y:S01]  /*0890*/  FADD.FTZ R6, RZ, R5 ;  /* 0x00000005ff067221 */ /* 0x000fe20000010000 */
[C---:B------:R-:W-:Y:S01]  /*08a0*/  FMUL.FTZ R9, R4.reuse, R9 ;  /* 0x0000000904097220 */ /* 0x040fe20000410000 */
[----:B------:R-:W-:Y:S01]  /*08b0*/  FFMA.FTZ R8, R3, R5, RZ ;  /* 0x0000000503087223 */ /* 0x000fe200000100ff */
[----:B------:R-:W-:Y:S01]  /*08c0*/  FMUL.FTZ R11, R4, R11 ;  /* 0x0000000b040b7220 */ /* 0x000fe20000410000 */
[----:B------:R-:W-:Y:S01]  /*08d0*/  FADD.FTZ R23, R6, R7 ;  /* 0x0000000706177221 */ /* 0x000fe20000010000 */
        /* <DEDUP_REMOVED lines=81> */
.L_x_918:
[----:B------:R-:W-:Y:S01]  /*0df0*/  BSSY.RECONVERGENT B0, `(.L_x_919) ;  /* 0x0000078000007945 */ /* 0x000fe20003800200 */
[----:B------:R-:W-:-:S03]  /*0e00*/  CS2R R26, SRZ ;  /* 0x00000000001a7805 */ /* 0x000fc6000001ff00 */
[----:B------:R-:W-:Y:S05]  /*0e10*/  @P0 BRA `(.L_x_920) ;  /* 0x0000000400d40947 */ /* 0x000fea0003800000 */
[----:B------:R-:W1:Y:S01]  /*0e20*/  S2R R23, SR_CTAID.Y ;  /* 0x0000000000177919 */ /* 0x000e620000002600 */
[----:B0-----:R-:W-:Y:S02]  /*0e30*/  MOV R25, 0x400 ;  /* 0x0000040000197802 */ /* 0x001fe40000000f00 */
[----:B------:R-:W-:Y:S01]  /*0e40*/  SHF.L.U32 R34, R10, 0x3, RZ ;  /* 0x000000030a227819 */ /* 0x000fe200000006ff */
[----:B------:R-:W0:Y:S01]  /*0e50*/  S2R R26, SR_CgaCtaId ;  /* 0x00000000001a7919 */ /* 0x000e220000008800 */
[----:B------:R-:W-:Y:S02]  /*0e60*/  IADD3 R25, PT, PT, R25, 0x3c00, RZ ;  /* 0x00003c0019197810 */ /* 0x000fe40007ffe0ff */
[----:B------:R-:W-:Y:S02]  /*0e70*/  LOP3.LUT R34, R34, 0x8, RZ, 0xc0, !PT ;  /* 0x0000000822227812 */ /* 0x000fe400078ec0ff */
[C---:B-1----:R-:W-:Y:S02]  /*0e80*/  SHF.L.U32 R22, R23.reuse, 0x4, RZ ;  /* 0x0000000417167819 */ /* 0x042fe400000006ff */
[----:B------:R-:W-:-:S02]  /*0e90*/  LOP3.LUT R24, R23, 0x1, RZ, 0xc0, !PT ;  /* 0x0000000117187812 */ /* 0x000fc400078ec0ff */
[----:B------:R-:W-:Y:S02]  /*0ea0*/  LOP3.LUT R23, R22, 0x10, RZ, 0xc0, !PT ;  /* 0x0000001016177812 */ /* 0x000fe400078ec0ff */
[----:B0-----:R-:W-:Y:S01]  /*0eb0*/  LEA R33, R26, R25, 0x18 ;  /* 0x000000191a217211 */ /* 0x001fe200078ec0ff */
[----:B------:R-:W-:Y:S01]  /*0ec0*/  IMAD R22, R24, 0x3c0, RZ ;  /* 0x000003c018167824 */ /* 0x000fe200078e02ff */
[----:B------:R-:W-:-:S05]  /*0ed0*/  LEA.HI R23, R10, R23, RZ, 0x1f ;  /* 0x000000170a177211 */ /* 0x000fca00078ff8ff */
[----:B------:R-:W-:-:S04]  /*0ee0*/  IMAD R35, R23, 0x3c, -R22 ;  /* 0x0000003c17237824 */ /* 0x000fc800078e0a16 */
[C---:B------:R-:W-:Y:S01]  /*0ef0*/  VIADD R23, R35.reuse, 0x4 ;  /* 0x0000000423177836 */ /* 0x040fe20000000000 */
[----:B------:R-:W-:Y:S01]  /*0f00*/  SHF.R.U32.HI R22, RZ, 0x2, R35 ;  /* 0x00000002ff167819 */ /* 0x000fe20000011623 */
[----:B------:R-:W-:-:S03]  /*0f10*/  VIADD R26, R35, 0x8 ;  /* 0x00000008231a7836 */ /* 0x000fc60000000000 */
[----:B------:R-:W-:Y:S01]  /*0f20*/  SHF.R.U32.HI R24, RZ, 0x2, R23 ;  /* 0x00000002ff187819 */ /* 0x000fe20000011617 */
[----:B------:R-:W-:Y:S01]  /*0f30*/  IMAD R23, R22, 0x18, R33 ;  /* 0x0000001816177824 */ /* 0x000fe200078e0221 */
[----:B------:R-:W-:-:S03]  /*0f40*/  SHF.R.U32.HI R26, RZ, 0x2, R26 ;  /* 0x00000002ff1a7819 */ /* 0x000fc6000001161a */
[--C-:B------:R-:W-:Y:S01]  /*0f50*/  IMAD R25, R24, 0x18, R33.reuse ;  /* 0x0000001818197824 */ /* 0x100fe200078e0221 */
[----:B------:R-:W-:Y:S01]  /*0f60*/  IADD3 R23, PT, PT, R23, R34, RZ ;  /* 0x0000002217177210 */ /* 0x000fe20007ffe0ff */
[----:B------:R-:W-:-:S03]  /*0f70*/  IMAD R27, R26, 0x18, R33 ;  /* 0x000000181a1b7824 */ /* 0x000fc600078e0221 */
[C---:B------:R-:W-:Y:S02]  /*0f80*/  IADD3 R25, PT, PT, R34.reuse, R25, RZ ;  /* 0x0000001922197210 */ /* 0x040fe40007ffe0ff */
[----:B------:R-:W0:Y:S01]  /*0f90*/  LDS.64 R22, [R23] ;  /* 0x0000000017167984 */ /* 0x000e220000000a00 */
[----:B------:R-:W-:-:S03]  /*0fa0*/  IADD3 R27, PT, PT, R34, R27, RZ ;  /* 0x0000001b221b7210 */ /* 0x000fc60007ffe0ff */
[----:B------:R-:W1:Y:S04]  /*0fb0*/  LDS.64 R24, [R25] ;  /* 0x0000000019187984 */ /* 0x000e680000000a00 */
[----:B------:R-:W2:Y:S01]  /*0fc0*/  LDS.64 R26, [R27] ;  /* 0x000000001b1a7984 */ /* 0x000ea20000000a00 */
[----:B0-----:R-:W-:Y:S01]  /*0fd0*/  FADD.FTZ R37, RZ, R22 ;  /* 0x00000016ff257221 */ /* 0x001fe20000010000 */
[----:B------:R-:W-:-:S03]  /*0fe0*/  IADD3 R22, PT, PT, R35, 0xc, RZ ;  /* 0x0000000c23167810 */ /* 0x000fc60007ffe0ff */
[----:B-1----:R-:W-:Y:S01]  /*0ff0*/  FADD.FTZ R37, R37, R24 ;  /* 0x0000001825257221 */ /* 0x002fe20000010000 */
[----:B------:R-:W-:Y:S01]  /*1000*/  SHF.R.U32.HI R22, RZ, 0x2, R22 ;  /* 0x00000002ff167819 */ /* 0x000fe20000011616 */
[----:B------:R-:W-:Y:S02]  /*1010*/  FADD.FTZ R24, RZ, R23 ;  /* 0x00000017ff187221 */ /* 0x000fe40000010000 */
[----:B--2---:R-:W-:Y:S02]  /*1020*/  FADD.FTZ R37, R37, R26 ;  /* 0x0000001a25257221 */ /* 0x004fe40000010000 */
[----:B------:R-:W-:Y:S02]  /*1030*/  IMAD R23, R22, 0x18, R33 ;  /* 0x0000001816177824 */ /* 0x000fe400078e0221 */
[----:B------:R-:W-:-:S03]  /*1040*/  FADD.FTZ R24, R24, R25 ;  /* 0x0000001918187221 */ /* 0x000fc60000010000 */
[----:B------:R-:W-:Y:S01]  /*1050*/  IADD3 R23, PT, PT, R34, R23, RZ ;  /* 0x0000001722177210 */ /* 0x000fe20007ffe0ff */
[----:B------:R-:W-:Y:S01]  /*1060*/  FADD.FTZ R26, R24, R27 ;  /* 0x0000001b181a7221 */ /* 0x000fe20000010000 */
[----:B------:R-:W-:-:S04]  /*1070*/  VIADD R24, R35, 0x10 ;  /* 0x0000001023187836 */ /* 0x000fc80000000000 */
        /* <DEDUP_REMOVED lines=40> */
[----:B------:R-:W-:-:S04]  /*1300*/  VIADD R24, R35, 0x28 ;  /* 0x0000002823187836 */ /* 0x000fc80000000000 */
[----:B------:R-:W0:Y:S01]  /*1310*/  LDS.64 R22, [R23] ;  /* 0x0000000017167984 */ /* 0x000e220000000a00 */
[----:B------:R-:W-:Y:S01]  /*1320*/  FADD.FTZ R26, R26, R25 ;  /* 0x000000191a1a7221 */ /* 0x000fe20000010000 */
        /* <DEDUP_REMOVED lines=10> */
[----:B-1----:R-:W-:-:S05]  /*13d0*/  FADD.FTZ R37, R37, R24 ;  /* 0x0000001825257221 */ /* 0x002fca0000010000 */
[----:B------:R-:W0:Y:S01]  /*13e0*/  LDS.64 R22, [R23] ;  /* 0x0000000017167984 */ /* 0x000e220000000a00 */
[----:B------:R-:W-:Y:S01]  /*13f0*/  IADD3 R24, PT, PT, R35, 0x34, RZ ;  /* 0x0000003423187810 */ /* 0x000fe20007ffe0ff */
[----:B------:R-:W-:-:S03]  /*1400*/  FADD.FTZ R26, R26, R25 ;  /* 0x000000191a1a7221 */ /* 0x000fc60000010000 */
[----:B------:R-:W-:-:S05]  /*1410*/  SHF.R.U32.HI R24, RZ, 0x2, R24 ;  /* 0x00000002ff187819 */ /* 0x000fca0000011618 */
[----:B------:R-:W-:-:S04]  /*1420*/  IMAD R27, R24, 0x18, R33 ;  /* 0x00000018181b7824 */ /* 0x000fc800078e0221 */
[----:B------:R-:W-:Y:S02]  /*1430*/  IMAD.IADD R24, R34, 0x1, R27 ;  /* 0x0000000122187824 */ /* 0x000fe400078e021b */
[----:B0-----:R-:W-:Y:S01]  /*1440*/  FADD.FTZ R37, R37, R22 ;  /* 0x0000001625257221 */ /* 0x001fe20000010000 */
[C---:B------:R-:W-:Y:S01]  /*1450*/  VIADD R22, R35.reuse, 0x30 ;  /* 0x0000003023167836 */ /* 0x040fe20000000000 */
[----:B------:R-:W-:-:S04]  /*1460*/  IADD3 R35, PT, PT, R35, 0x38, RZ ;  /* 0x0000003823237810 */ /* 0x000fc80007ffe0ff */
[----:B------:R-:W-:Y:S02]  /*1470*/  SHF.R.U32.HI R22, RZ, 0x2, R22 ;  /* 0x00000002ff167819 */ /* 0x000fe40000011616 */
[----:B------:R-:W-:-:S03]  /*1480*/  SHF.R.U32.HI R36, RZ, 0x2, R35 ;  /* 0x00000002ff247819 */ /* 0x000fc60000011623 */
[--C-:B------:R-:W-:Y:S02]  /*1490*/  IMAD R25, R22, 0x18, R33.reuse ;  /* 0x0000001816197824 */ /* 0x100fe400078e0221 */
[----:B------:R-:W-:-:S03]  /*14a0*/  IMAD R33, R36, 0x18, R33 ;  /* 0x0000001824217824 */ /* 0x000fc600078e0221 */
[C---:B------:R-:W-:Y:S02]  /*14b0*/  IADD3 R22, PT, PT, R34.reuse, R25, RZ ;  /* 0x0000001922167210 */ /* 0x040fe40007ffe0ff */
[----:B------:R-:W-:Y:S01]  /*14c0*/  IADD3 R33, PT, PT, R34, R33, RZ ;  /* 0x0000002122217210 */ /* 0x000fe20007ffe0ff */
        /* <DEDUP_REMOVED lines=10> */
.L_x_920:
[----:B------:R-:W-:Y:S05]  /*1570*/  BSYNC.RECONVERGENT B0 ;  /* 0x0000000000007941 */ /* 0x000fea0003800200 */
.L_x_919:
        /* <DEDUP_REMOVED lines=19> */
.L_x_922:
[----:B------:R-:W-:Y:S05]  /*16b0*/  BSYNC.RECONVERGENT B0 ;  /* 0x0000000000007941 */ /* 0x000fea0003800200 */
.L_x_921:
        /* <DEDUP_REMOVED lines=23> */
.L_x_925:
[----:B0-----:R-:W2:Y:S04]  /*1830*/  LD.E.STRONG.GPU R25, desc[UR12][R22.64+0x8] ;  /* 0x0000080c16197980 */ /* 0x001ea8000c10f900 */
[----:B--2---:R-:W-:Y:S01]  /*1840*/  CCTL.IVALL ;  /* 0x00000000ff00798f */ /* 0x004fe20002000000 */
[----:B------:R-:W-:Y:S05]  /*1850*/  YIELD ;  /* 0x0000000000007946 */ /* 0x000fea0003800000 */
[----:B-----5:R-:W-:-:S04]  /*1860*/  LOP3.LUT R25, R25, R24, RZ, 0x3c, !PT ;  /* 0x0000001819197212 */ /* 0x020fc800078e3cff */
[----:B------:R-:W-:-:S13]  /*1870*/  ISETP.GT.AND P0, PT, R25, -0x1, PT ;  /* 0xffffffff1900780c */ /* 0x000fda0003f04270 */
[----:B------:R-:W-:Y:S05]  /*1880*/  @P0 BRA `(.L_x_925) ;  /* 0xfffffffc00e80947 */ /* 0x000fea000383ffff */
.L_x_924:
[----:B------:R-:W-:Y:S05]  /*1890*/  WARPSYNC.ALL ;  /* 0x0000000000007948 */ /* 0x000fea0003800000 */
[----:B------:R-:W-:Y:S06]  /*18a0*/  BAR.SYNC.DEFER_BLOCKING 0x0 ;  /* 0x0000000000007b1d */ /* 0x000fec0000010000 */
[----:B------:R-:W-:Y:S05]  /*18b0*/  BRA `(.L_x_926) ;  /* 0x0000000000607947 */ /* 0x000fea0003800000 */
.L_x_923:
        /* <DEDUP_REMOVED lines=8> */
[----:B-1----:R-:W-:Y:S02]  /*1940*/  ISETP.NE.AND P0, PT, RZ, UR11, PT ;  /* 0x0000000bff007c0c */ /* 0x002fe4000bf05270 */
[----:B------:R-:W-:Y:S02]  /*1950*/  MOV R22, UR6 ;  /* 0x0000000600167c02 */ /* 0x000fe40008000f00 */
[----:B------:R-:W-:Y:S01]  /*1960*/  SEL R25, R25, 0x1, !P0 ;  /* 0x0000000119197807 */ /* 0x000fe20004000000 */
[----:B------:R-:W-:Y:S01]  /*1970*/  IMAD.U32 R23, RZ, RZ, UR8 ;  /* 0x00000008ff177e24 */ /* 0x000fe2000f8e00ff */
[----:B------:R-:W-:Y:S06]  /*1980*/  MEMBAR.ALL.GPU ;  /* 0x0000000000007992 */ /* 0x000fec000000a000 */
[----:B------:R-:W-:-:S00]  /*1990*/  ERRBAR ;  /* 0x00000000000079ab */ /* 0x000fc00000000000 */
[----:B------:R-:W-:Y:S06]  /*19a0*/  CGAERRBAR ;  /* 0x00000000000075ab */ /* 0x000fec0000000000 */
[----:B------:R0:W5:Y:S02]  /*19b0*/  ATOM.E.ADD.STRONG.GPU PT, R25, desc[UR12][R22.64], R25 ;  /* 0x800000191619798a */ /* 0x00016400081ef10c */
.L_x_928:
[----:B------:R-:W2:Y:S04]  /*19c0*/  LD.E.STRONG.GPU R24, desc[UR12][R22.64] ;  /* 0x0000000c16187980 */ /* 0x000ea8000c10f900 */
[----:B--2---:R-:W-:Y:S01]  /*19d0*/  CCTL.IVALL ;  /* 0x00000000ff00798f */ /* 0x004fe20002000000 */
[----:B------:R-:W-:Y:S05]  /*19e0*/  YIELD ;  /* 0x0000000000007946 */ /* 0x000fea0003800000 */
[----:B-----5:R-:W-:-:S04]  /*19f0*/  LOP3.LUT R24, R24, R25, RZ, 0x3c, !PT ;  /* 0x0000001918187212 */ /* 0x020fc800078e3cff */
[----:B------:R-:W-:-:S13]  /*1a00*/  ISETP.GT.AND P0, PT, R24, -0x1, PT ;  /* 0xffffffff1800780c */ /* 0x000fda0003f04270 */
[----:B------:R-:W-:Y:S05]  /*1a10*/  @P0 BRA `(.L_x_928) ;  /* 0xfffffffc00e80947 */ /* 0x000fea000383ffff */
.L_x_927:
[----:B------:R-:W-:Y:S05]  /*1a20*/  WARPSYNC.ALL ;  /* 0x0000000000007948 */ /* 0x000fea0003800000 */
[----:B------:R-:W-:Y:S06]  /*1a30*/  BAR.SYNC.DEFER_BLOCKING 0x0 ;  /* 0x0000000000007b1d */ /* 0x000fec0000010000 */
.L_x_926:
        /* <DEDUP_REMOVED lines=10> */
[----:B------:R-:W-:-:S04]  /*1ae0*/  MOV R25, UR6 ;  /* 0x0000000600197c02 */ /* 0x000fc80008000f00 */
[----:B------:R-:W-:-:S05]  /*1af0*/  LEA R22, R25, R22, 0xb ;  /* 0x0000001619167211 */ /* 0x000fca00078e58ff */
[----:B------:R-:W-:-:S05]  /*1b00*/  IMAD.IADD R22, R22, 0x1, R23 ;  /* 0x0000000116167824 */ /* 0x000fca00078e0217 */
[----:B------:R-:W-:-:S04]  /*1b10*/  SHF.L.U32 R33, R22, 0x1, RZ ;  /* 0x0000000116217819 */ /* 0x000fc800000006ff */
[C---:B------:R-:W-:Y:S01]  /*1b20*/  IADD3 R27, PT, PT, R33.reuse, 0x20, RZ ;  /* 0x00000020211b7810 */ /* 0x040fe20007ffe0ff */
[C---:B-1----:R-:W-:Y:S01]  /*1b30*/  IMAD.WIDE.U32 R24, R33.reuse, 0x4, R34 ;  /* 0x0000000421187825 */ /* 0x042fe200078e0022 */
[----:B------:R-:W-:-:S03]  /*1b40*/  IADD3 R23, PT, PT, R33, 0x40, RZ ;  /* 0x0000004021177810 */ /* 0x000fc60007ffe0ff */
[--C-:B------:R-:W-:Y:S02]  /*1b50*/  IMAD.WIDE.U32 R26, R27, 0x4, R34.reuse ;  /* 0x000000041b1a7825 */ /* 0x100fe400078e0022 */
[----:B------:R-:W2:Y:S02]  /*1b60*/  LDG.E.64 R24, desc[UR12][R24.64] ;  /* 0x0000000c18187981 */ /* 0x000ea4000c1e1b00 */
        /* <DEDUP_REMOVED lines=22> */
[C---:B------:R-:W-:Y:S01]  /*1cd0*/  IADD3 R23, PT, PT, R33.reuse, 0xc0, RZ ;  /* 0x000000c021177810 */ /* 0x040fe20007ffe0ff */
[----:B------:R-:W-:-:S04]  /*1ce0*/  VIADD R33, R33, 0xe0 ;  /* 0x000000e021217836 */ /* 0x000fc80000000000 */
        /* <DEDUP_REMOVED lines=10> */
.L_x_930:
[----:B------:R-:W-:Y:S05]  /*1d90*/  BSYNC.RECONVERGENT B0 ;  /* 0x0000000000007941 */ /* 0x000fea0003800200 */
.L_x_929:
        /* <DEDUP_REMOVED lines=47> */
[----:B------:R-:W-:Y:S02]  /*2090*/  F2FP.F16.F32.PACK_AB R2, R0, R3 ;  /* 0x000000030002723e */ /* 0x000fe400000000ff */
[----:B------:R-:W-:-:S05]  /*20a0*/  F2FP.F16.F32.PACK_AB R3, R4, R11 ;  /* 0x0000000b0403723e */ /* 0x000fca00000000ff */
[----:B------:R0:W-:Y:S01]  /*20b0*/  STG.E.64 desc[UR12][R6.64], R2 ;  /* 0x0000000206007986 */ /* 0x0001e2000c101b0c */
[----:B------:R-:W-:Y:S05]  /*20c0*/  BRA.U !UP0, `(.L_x_931) ;  /* 0xffffffe108e47547 */ /* 0x000fea000b83ffff */
.L_x_917:
        /* <DEDUP_REMOVED lines=30> */
[----:B------:R-:W-:Y:S01]  /*22b0*/  SHF.R.U32.HI R2, RZ, 0x4, R10 ;  /* 0x00000004ff027819 */ /* 0x000fe2000001160a */
[----:B------:R-:W-:Y:S01]  /*22c0*/  IMAD.MOV.U32 R6, RZ, RZ, R5 ;  /* 0x000000ffff067224 */ /* 0x000fe200078e0005 */
[----:B------:R-:W-:Y:S02]  /*22d0*/  IADD3 RZ, P0, PT, R3, R4, RZ ;  /* 0x0000000403ff7210 */ /* 0x000fe40007f1e0ff */
[----:B------:R-:W-:-:S03]  /*22e0*/  LOP3.LUT R5, R2, 0x1e, RZ, 0xc0, !PT ;  /* 0x0000001e02057812 */ /* 0x000fc600078ec0ff */
[----:B------:R-:W-:Y:S01]  /*22f0*/  IMAD.WIDE.U32.X R6, R9, -0x77777778, R6, P0 ;  /* 0x8888888809067825 */ /* 0x000fe200000e0406 */
[----:B------:R-:W-:Y:S02]  /*2300*/  LOP3.LUT R9, R5, 0x1f, R10, 0x78, !PT ;  /* 0x0000001f05097812 */ /* 0x000fe400078e780a */
[----:B------:R-:W-:Y:S02]  /*2310*/  LOP3.LUT R5, R10, 0x1f, RZ, 0xc0, !PT ;  /* 0x0000001f0a057812 */ /* 0x000fe400078ec0ff */
[----:B------:R-:W-:Y:S02]  /*2320*/  SHF.R.U64 R3, R6, 0x3, R7 ;  /* 0x0000000306037819 */ /* 0x000fe40000001207 */
[----:B------:R-:W-:Y:S02]  /*2330*/  LEA R6, R0, UR4, 0x7 ;  /* 0x0000000400067c11 */ /* 0x000fe4000f8e38ff */
[----:B------:R-:W-:Y:S02]  /*2340*/  IADD3 R4, P0, PT, R3, 0x1, RZ ;  /* 0x0000000103047810 */ /* 0x000fe40007f1e0ff */
[----:B------:R-:W-:-:S02]  /*2350*/  LEA R6, R9, R6, 0x2 ;  /* 0x0000000609067211 */ /* 0x000fc400078e10ff */
[----:B------:R-:W-:Y:S02]  /*2360*/  LEA.HI.X R26, R7, RZ, RZ, 0x1d, P0 ;  /* 0x000000ff071a7211 */ /* 0x000fe400000fecff */
[----:B------:R-:W-:Y:S02]  /*2370*/  LOP3.LUT R10, R10, 0xf, RZ, 0xc0, !PT ;  /* 0x0000000f0a0a7812 */ /* 0x000fe400078ec0ff */
[C---:B------:R-:W-:Y:S02]  /*2380*/  LOP3.LUT R9, R4.reuse, 0x7, RZ, 0xc0, !PT ;  /* 0x0000000704097812 */ /* 0x040fe400078ec0ff */
[----:B------:R-:W-:Y:S02]  /*2390*/  LOP3.LUT R11, R4, 0xfffffff8, RZ, 0xc0, !PT ;  /* 0xfffffff8040b7812 */ /* 0x000fe400078ec0ff */
[----:B------:R-:W-:-:S07]  /*23a0*/  LOP3.LUT R26, R26, 0x3fffffff, RZ, 0xc0, !PT ;  /* 0x3fffffff1a1a7812 */ /* 0x000fce00078ec0ff */
.L_x_944:
        /* <DEDUP_REMOVED lines=16> */
[----:B------:R-:W-:-:S02]  /*24b0*/  IADD3 R14, P0, PT, R28, R7, RZ ;  /* 0x000000071c0e7210 */ /* 0x000fc40007f1e0ff */
[----:B------:R-:W-:Y:S02]  /*24c0*/  MOV R8, R0 ;  /* 0x0000000000087202 */ /* 0x000fe40000000f00 */
[----:B------:R-:W-:Y:S02]  /*24d0*/  IADD3.X R15, PT, PT, R27, UR4, R15, P0, !PT ;  /* 0x000000041b0f7c10 */ /* 0x000fe400087fe40f */
[----:B------:R-:W-:Y:S02]  /*24e0*/  MOV R7, RZ ;  /* 0x000000ff00077202 */ /* 0x000fe40000000f00 */
[----:B------:R-:W-:Y:S02]  /*24f0*/  MOV R29, RZ ;  /* 0x000000ff001d7202 */ /* 0x000fe40000000f00 */
[----:B0-----:R-:W-:-:S04]  /*2500*/  LEA R34, P0, R14, R12, 0x3 ;  /* 0x0000000c0e227211 */ /* 0x001fc800078018ff */
[----:B------:R-:W-:Y:S02]  /*2510*/  LEA.HI.X R14, R14, R13, R15, 0x3, P0 ;  /* 0x0000000d0e0e7211 */ /* 0x000fe400000f1c0f */
[----:B------:R-:W-:-:S05]  /*2520*/  IADD3 R34, P0, PT, R34, 0xf1000, RZ ;  /* 0x000f100022227810 */ /* 0x000fca0007f1e0ff */
[----:B------:R-:W-:-:S08]  /*2530*/  IMAD.X R35, RZ, RZ, R14, P0 ;  /* 0x000000ffff237224 */ /* 0x000fd000000e060e */
.L_x_935:
        /* <DEDUP_REMOVED lines=22> */
[----:B------:R-:W-:Y:S02]  /*26a0*/  IADD3 R8, P1, PT, R8, 0x78, RZ ;  /* 0x0000007808087810 */ /* 0x000fe40007f3e0ff */
[----:B0-----:R-:W-:Y:S02]  /*26b0*/  IADD3 R34, P2, PT, R34, 0x1c2000, RZ ;  /* 0x001c200022227810 */ /* 0x001fe40007f5e0ff */
[----:B------:R-:W-:Y:S02]  /*26c0*/  IADD3.X R7, PT, PT, RZ, R7, RZ, P1, !PT ;  /* 0x00000007ff077210 */ /* 0x000fe40000ffe4ff */
        /* <DEDUP_REMOVED lines=9> */
.L_x_934:
        /* <DEDUP_REMOVED lines=24> */
.L_x_937:
[----:B------:R-:W-:Y:S05]  /*28e0*/  BSYNC.RECONVERGENT B1 ;  /* 0x0000000000017941 */ /* 0x000fea0003800200 */
.L_x_936:
        /* <DEDUP_REMOVED lines=9> */
[----:B------:R-:W-:-:S03]  /*2980*/  @P1 IADD3 R8, P2, PT, R8, 0x1e, RZ ;  /* 0x0000001e08081810 */ /* 0x000fc60007f5e0ff */
[----:B------:R-:W-:Y:S01]  /*2990*/  @P1 IMAD.IADD R17, R17, 0x1, R19 ;  /* 0x0000000111111824 */ /* 0x000fe200078e0213 */
[----:B------:R-:W-:Y:S01]  /*29a0*/  @P1 IADD3.X R7, PT, PT, RZ, R7, RZ, P2, !PT ;  /* 0x00000007ff071210 */ /* 0x000fe200017fe4ff */
[----:B------:R-:W-:Y:S01]  /*29b0*/  @!P0 IMAD.WIDE.U32 R14, R8, 0x780, R14 ;  /* 0x00000780080e8825 */ /* 0x000fe200078e000e */
[----:B------:R-:W-:-:S03]  /*29c0*/  @P1 LEA R18, P2, R16, R12, 0x3 ;  /* 0x0000000c10121211 */ /* 0x000fc600078418ff */
[----:B------:R-:W-:Y:S01]  /*29d0*/  @!P0 IMAD R7, R7, 0x780, RZ ;  /* 0x0000078007078824 */ /* 0x000fe200078e02ff */
[----:B------:R-:W-:Y:S02]  /*29e0*/  @P1 LEA.HI.X R19, R16, R13, R17, 0x3, P2 ;  /* 0x0000000d10131211 */ /* 0x000fe400010f1c11 */
[C---:B------:R-:W-:Y:S02]  /*29f0*/  @!P0 LEA R12, P2, R14.reuse, R12, 0x3 ;  /* 0x0000000c0e0c8211 */ /* 0x040fe400078418ff */
[----:B------:R-:W-:Y:S01]  /*2a00*/  @!P0 IADD3 R7, PT, PT, R15, R7, RZ ;  /* 0x000000070f078210 */ /* 0x000fe20007ffe0ff */
[----:B------:R-:W2:Y:S03]  /*2a10*/  @P1 LDG.E.64 R16, desc[UR12][R18.64+0x10000] ;  /* 0x0100000c12101981 */ /* 0x000ea6000c1e1b00 */
        /* <DEDUP_REMOVED lines=9> */
.L_x_933:
[----:B------:R-:W-:Y:S05]  /*2ab0*/  BSYNC.RECONVERGENT B0 ;  /* 0x0000000000007941 */ /* 0x000fea0003800200 */
.L_x_932:
[----:B------:R0:W-:Y:S01]  /*2ac0*/  STS [R6], R29 ;  /* 0x0000001d06007388 */ /* 0x0001e20000000800 */
[----:B------:R-:W1:Y:S01]  /*2ad0*/  LDC.64 R12, c[0x0][0x388] ;  /* 0x0000e200ff0c7b82 */ /* 0x000e620000000a00 */
[----:B------:R-:W-:Y:S02]  /*2ae0*/  ISETP.NE.AND P0, PT, R10, 0xf, PT ;  /* 0x0000000f0a00780c */ /* 0x000fe40003f05270 */
[----:B------:R0:W-:Y:S01]  /*2af0*/  STS [R6+0x780], R30 ;  /* 0x0007801e06007388 */ /* 0x0001e20000000800 */
[----:B------:R-:W-:-:S04]  /*2b00*/  MOV R7, R2 ;  /* 0x0000000200077202 */ /* 0x000fc80000000f00 */
[----:B------:R-:W2:Y:S08]  /*2b10*/  LDC.64 R14, c[0x0][0x390] ;  /* 0x0000e400ff0e7b82 */ /* 0x000eb00000000a00 */
[----:B0-----:R-:W-:Y:S06]  /*2b20*/  BAR.SYNC.DEFER_BLOCKING 0x0 ;  /* 0x0000000000007b1d */ /* 0x001fec0000010000 */
.L_x_943:
        /* <DEDUP_REMOVED lines=15> */
.L_x_939:
[----:B------:R-:W-:Y:S05]  /*2c20*/  BSYNC.RECONVERGENT B0 ;  /* 0x0000000000007941 */ /* 0x000fea0003800200 */
.L_x_938:
        /* <DEDUP_REMOVED lines=25> */
.L_x_954:
[----:B------:R-:W-:Y:S01]  /*2dc0*/  BSSY.RECONVERGENT B0, `(.L_x_941) ;  /* 0x000000a000007945 */ /* 0x000fe20003800200 */
[----:B----4-:R-:W-:-:S03]  /*2dd0*/  FADD.FTZ R23, R23, R16 ;  /* 0x0000001017177221 */ /* 0x010fc60000010000 */
[----:B------:R-:W-:Y:S05]  /*2de0*/  @P1 BRA `(.L_x_942) ;  /* 0x00000000001c1947 */ /* 0x000fea0003800000 */
[----:B------:R-:W-:Y:S01]  /*2df0*/  IMAD.IADD R19, R7, 0x1, R28 ;  /* 0x0000000107137824 */ /* 0x000fe200078e021c */
[----:B------:R-:W-:-:S03]  /*2e00*/  F2FP.F16.F32.PACK_AB R8, R23, R8 ;  /* 0x000000081708723e */ /* 0x000fc600000000ff */
[----:B-1----:R-:W-:Y:S01]  /*2e10*/  IMAD.WIDE R16, R19, 0x2, R12 ;  /* 0x0000000213107825 */ /* 0x002fe200078e020c */
[----:B------:R-:W-:-:S03]  /*2e20*/  PRMT R20, R8, 0x7632, R20 ;  /* 0x0000763208147816 */ /* 0x000fc60000000014 */
[----:B--2---:R-:W-:Y:S01]  /*2e30*/  IMAD.WIDE R18, R19, 0x2, R14 ;  /* 0x0000000213127825 */ /* 0x004fe200078e020e */
[----:B------:R0:W-:Y:S04]  /*2e40*/  STG.E.U16 desc[UR12][R16.64], R8 ;  /* 0x0000000810007986 */ /* 0x0001e8000c10150c */
[----:B------:R0:W-:Y:S02]  /*2e50*/  STG.E.U16 desc[UR12][R18.64], R20 ;  /* 0x0000001412007986 */ /* 0x0001e4000c10150c */
.L_x_942:
[----:B------:R-:W-:Y:S05]  /*2e60*/  BSYNC.RECONVERGENT B0 ;  /* 0x0000000000007941 */ /* 0x000fea0003800200 */
.L_x_941:
        /* <DEDUP_REMOVED lines=9> */
.L_x_940:
        /* <DEDUP_REMOVED lines=8> */
.L_x_946:
[----:B------:R-:W-:Y:S05]  /*2f80*/  BSYNC B0 ;  /* 0x0000000000007941 */ /* 0x000fea0003800000 */
.L_x_945:
        /* <DEDUP_REMOVED lines=8> */
.L_x_947:
[----:B------:R-:W-:Y:S01]  /*3010*/  FADD.FTZ R17, R17, R8 ;  /* 0x0000000811117221 */ /* 0x000fe20000010000 */
[----:B------:R-:W-:-:S04]  /*3020*/  HFMA2 R27, -RZ, RZ, 0, 2.384185791015625e-07 ;  /* 0x00000004ff1b7431 */ /* 0x000fc800000001ff */
[----:B------:R-:W-:Y:S01]  /*3030*/  MOV R25, R17 ;  /* 0x0000001100197202 */ /* 0x000fe20000000f00 */
[----:B------:R-:W-:-:S07]  /*3040*/  IMAD.MOV.U32 R19, RZ, RZ, R24 ;  /* 0x000000ffff137224 */ /* 0x000fce00078e0018 */
[----:B------:R-:W-:Y:S05]  /*3050*/  WARPSYNC.COLLECTIVE R22, `(.L_x_948) ;  /* 0x0000000016087348 */ /* 0x000fea0003c00000 */
[----:B------:R0:W1:Y:S02]  /*3060*/  SHFL.BFLY P2, R24, R25, R27, R30 ;  /* 0x0c00001b19187389 */ /* 0x000064000004001e */
[----:B01----:R-:W-:Y:S05]  /*3070*/  ENDCOLLECTIVE ;  /* 0x000000000000791b */ /* 0x003fea0003800000 */
.L_x_948:
[----:B------:R-:W-:-:S04]  /*3080*/  FADD.FTZ R19, R19, R16 ;  /* 0x0000001013137221 */ /* 0x000fc80000010000 */
[----:B------:R-:W-:Y:S01]  /*3090*/  IMAD.MOV.U32 R25, RZ, RZ, R19 ;  /* 0x000000ffff197224 */ /* 0x000fe200078e0013 */
[----:B------:R-:W-:-:S07]  /*30a0*/  MOV R18, R24 ;  /* 0x0000001800127202 */ /* 0x000fce0000000f00 */
[----:B------:R-:W-:Y:S05]  /*30b0*/  WARPSYNC.COLLECTIVE R22, `(.L_x_949) ;  /* 0x0000000016087348 */ /* 0x000fea0003c00000 */
[----:B------:R0:W1:Y:S02]  /*30c0*/  SHFL.BFLY P2, R24, R25, R27, R30 ;  /* 0x0c00001b19187389 */ /* 0x000064000004001e */
[----:B01----:R-:W-:Y:S05]  /*30d0*/  ENDCOLLECTIVE ;  /* 0x000000000000791b */ /* 0x003fea0003800000 */
.L_x_949:
[----:B------:R-:W-:Y:S01]  /*30e0*/  FADD.FTZ R18, R17, R18 ;  /* 0x0000001211127221 */ /* 0x000fe20000010000 */
[----:B------:R-:W-:-:S04]  /*30f0*/  HFMA2 R27, -RZ, RZ, 0, 1.1920928955078125e-07 ;  /* 0x00000002ff1b7431 */ /* 0x000fc800000001ff */
[----:B------:R-:W-:Y:S02]  /*3100*/  MOV R25, R18 ;  /* 0x0000001200197202 */ /* 0x000fe40000000f00 */
[----:B------:R-:W-:-:S07]  /*3110*/  MOV R20, R24 ;  /* 0x0000001800147202 */ /* 0x000fce0000000f00 */
[----:B------:R-:W-:Y:S05]  /*3120*/  WARPSYNC.COLLECTIVE R22, `(.L_x_950) ;  /* 0x0000000016087348 */ /* 0x000fea0003c00000 */
[----:B------:R0:W1:Y:S02]  /*3130*/  SHFL.BFLY P2, R24, R25, R27, R30 ;  /* 0x0c00001b19187389 */ /* 0x000064000004001e */
[----:B01----:R-:W-:Y:S05]  /*3140*/  ENDCOLLECTIVE ;  /* 0x000000000000791b */ /* 0x003fea0003800000 */
.L_x_950:
[----:B------:R-:W-:-:S05]  /*3150*/  FADD.FTZ R20, R19, R20 ;  /* 0x0000001413147221 */ /* 0x000fca0000010000 */
[----:B------:R-:W-:Y:S01]  /*3160*/  MOV R25, R20 ;  /* 0x0000001400197202 */ /* 0x000fe20000000f00 */
[----:B------:R-:W-:-:S07]  /*3170*/  IMAD.MOV.U32 R21, RZ, RZ, R24 ;  /* 0x000000ffff157224 */ /* 0x000fce00078e0018 */
[----:B------:R-:W-:Y:S05]  /*3180*/  WARPSYNC.COLLECTIVE R22, `(.L_x_951) ;  /* 0x0000000016087348 */ /* 0x000fea0003c00000 */
[----:B------:R0:W1:Y:S02]  /*3190*/  SHFL.BFLY P2, R24, R25, R27, R30 ;  /* 0x0c00001b19187389 */ /* 0x000064000004001e */
[----:B01----:R-:W-:Y:S05]  /*31a0*/  ENDCOLLECTIVE ;  /* 0x000000000000791b */ /* 0x003fea0003800000 */
.L_x_951:
[----:B------:R-:W-:-:S05]  /*31b0*/  FADD.FTZ R21, R18, R21 ;  /* 0x0000001512157221 */ /* 0x000fca0000010000 */
[----:B------:R-:W-:Y:S01]  /*31c0*/  MOV R25, R21 ;  /* 0x0000001500197202 */ /* 0x000fe20000000f00 */
[----:B------:R-:W-:Y:S01]  /*31d0*/  IMAD.MOV.U32 R27, RZ, RZ, 0x1 ;  /* 0x00000001ff1b7424 */ /* 0x000fe200078e00ff */
[----:B------:R-:W-:-:S07]  /*31e0*/  MOV R23, R24 ;  /* 0x0000001800177202 */ /* 0x000fce0000000f00 */
[----:B------:R-:W-:Y:S05]  /*31f0*/  WARPSYNC.COLLECTIVE R22, `(.L_x_952) ;  /* 0x0000000016087348 */ /* 0x000fea0003c00000 */
[----:B------:R0:W1:Y:S02]  /*3200*/  SHFL.BFLY P2, R24, R25, R27, R30 ;  /* 0x0c00001b19187389 */ /* 0x000064000004001e */
[----:B01----:R-:W-:Y:S05]  /*3210*/  ENDCOLLECTIVE ;  /* 0x000000000000791b */ /* 0x003fea0003800000 */
.L_x_952:
[----:B------:R-:W-:-:S05]  /*3220*/  FADD.FTZ R23, R20, R23 ;  /* 0x0000001714177221 */ /* 0x000fca0000010000 */
[----:B------:R-:W-:Y:S02]  /*3230*/  MOV R25, R23 ;  /* 0x0000001700197202 */ /* 0x000fe40000000f00 */
[----:B------:R-:W-:-:S07]  /*3240*/  MOV R8, R24 ;  /* 0x0000001800087202 */ /* 0x000fce0000000f00 */
[----:B------:R-:W-:Y:S05]  /*3250*/  WARPSYNC.COLLECTIVE R22, `(.L_x_953) ;  /* 0x0000000016087348 */ /* 0x000fea0003c00000 */
[----:B------:R0:W1:Y:S02]  /*3260*/  SHFL.BFLY P2, R24, R25, R27, R30 ;  /* 0x0c00001b19187389 */ /* 0x000064000004001e */
[----:B01----:R-:W-:Y:S05]  /*3270*/  ENDCOLLECTIVE ;  /* 0x000000000000791b */ /* 0x003fea0003800000 */
.L_x_953:
[----:B------:R-:W-:Y:S01]  /*3280*/  FADD.FTZ R8, R21, R8 ;  /* 0x0000000815087221 */ /* 0x000fe20000010000 */
[----:B------:R-:W-:Y:S01]  /*3290*/  MOV R16, R24 ;  /* 0x0000001800107202 */ /* 0x000fe20000000f00 */
[----:B------:R-:W-:Y:S06]  /*32a0*/  BRA `(.L_x_954) ;  /* 0xfffffff800c47947 */ /* 0x000fec000383ffff */
.L_x_955:
        /* <DEDUP_REMOVED lines=13> */
.L_x_1867:


//--------------------- .text._ZN13group_norm_v218gn_bwd_cuda_kernelI6__halfLi480ELi1ELi32ELi60ELi256ELb0ELb1ELi4ELi960ELi960ELi4ELb1ELi2ELb0ELb0ELNS_15WgradSyncMethodE3ENS_16CompileConditionILi1000EEEEEvPT_S6_S6_PKS5_S8_S8_S8_PKfflPfPj --------------------------
	.section	.text._ZN13group_norm_v218gn_bwd_cuda_kernelI6__halfLi480ELi1ELi32ELi60ELi256ELb0ELb1ELi4ELi960ELi960ELi4ELb1ELi2ELb0ELb0ELNS_15WgradSyncMethodE3ENS_16CompileConditionILi1000EEEEEvPT_S6_S6_PKS5_S8_S8_S8_PKfflPfPj,"ax",@progbits
	.align	128
        .global         _ZN13group_norm_v218gn_bwd_cuda_kernelI6__halfLi480ELi1ELi32ELi60ELi256ELb0ELb1ELi4ELi960ELi960ELi4ELb1ELi2ELb0ELb0ELNS_15WgradSyncMethodE3ENS_16CompileConditionILi1000EEEEEvPT_S6_S6_PKS5_S8_S8_S8_PKfflPfPj
        .type           _ZN13group_norm_v218gn_bwd_cuda_kernelI6__halfLi480ELi1ELi32ELi60ELi256ELb0ELb1ELi4ELi960ELi960ELi4ELb1ELi2ELb0ELb0ELNS_15WgradSyncMethodE3ENS_16CompileConditionILi1000EEEEEvPT_S6_S6_PKS5_S8_S8_S8_PKfflPfPj,@function
        .size           _ZN13group_norm_v218gn_bwd_cuda_kernelI6__halfLi480ELi1ELi32ELi60ELi256ELb0ELb1ELi4ELi960ELi960ELi4ELb1ELi2ELb0ELb0ELNS_15WgradSyncMethodE3ENS_16CompileConditionILi1000EEEEEvPT_S6_S6_PKS5_S8_S8_S8_PKfflPfPj,(.L_x_1868 - _ZN13group_norm_v218gn_bwd_cuda_kernelI6__halfLi480ELi1ELi32ELi60ELi256ELb0ELb1ELi4ELi960ELi960ELi4ELb1ELi2ELb0ELb0ELNS_15WgradSyncMethodE3ENS_16CompileConditionILi1000EEEEEvPT_S6_S6_PKS5_S8_S8_S8_PKfflPfPj)
        .other          _ZN13group_norm_v218gn_bwd_cuda_kernelI6__halfLi480ELi1ELi32ELi60ELi256ELb0ELb1ELi4ELi960ELi960ELi4ELb1ELi2ELb0ELb0ELNS_15WgradSyncMethodE3ENS_16CompileConditionILi1000EEEEEvPT_S6_S6_PKS5_S8_S8_S8_PKfflPfPj,@"STO_CUDA_ENTRY STV_DEFAULT"
_ZN13group_norm_v218gn_bwd_cuda_kernelI6__halfLi480ELi1ELi32ELi60ELi256ELb0ELb1ELi4ELi960ELi960ELi4ELb1ELi2ELb0ELb0ELNS_15WgradSyncMethodE3ENS_16CompileConditionILi1000EEEEEvPT_S6_S6_PKS5_S8_S8_S8_PKfflPfPj:
.text._ZN13group_norm_v218gn_bwd_cuda_kernelI6__halfLi480ELi1ELi32ELi60ELi256ELb0ELb1ELi4ELi960ELi960ELi4ELb1ELi2ELb0ELb0ELNS_15WgradSyncMethodE3ENS_16CompileConditionILi1000EEEEEvPT_S6_S6_PKS5_S8_S8_S8_PKfflPfPj:
        /* <DEDUP_REMOVED lines=26> */
.L_x_958:
[----:B------:R-:W2:Y:S04]  /*01a0*/  LD.E.STRONG.GPU R0, desc[UR10][R6.64+0x8] ;  /* 0x0000080a06007980 */ /* 0x000ea8000c10f900 */
[----:B--2---:R-:W-:Y:S01]  /*01b0*/  CCTL.IVALL ;  /* 0x00000000ff00798f */ /* 0x004fe20002000000 */
[----:B------:R-:W-:Y:S05]  /*01c0*/  YIELD ;  /* 0x0000000000007946 */ /* 0x000fea0003800000 */
[----:B-----5:R-:W-:-:S04]  /*01d0*/  LOP3.LUT R0, R0, R3, RZ, 0x3c, !PT ;  /* 0x0000000300007212 */ /* 0x020fc800078e3cff */
[----:B------:R-:W-:-:S13]  /*01e0*/  ISETP.GT.AND P0, PT, R0, -0x1, PT ;  /* 0xffffffff0000780c */ /* 0x000fda0003f04270 */
[----:B------:R-:W-:Y:S05]  /*01f0*/  @P0 BRA `(.L_x_958) ;  /* 0xfffffffc00e80947 */ /* 0x000fea000383ffff */
.L_x_957:
[----:B------:R-:W-:Y:S05]  /*0200*/  WARPSYNC.ALL ;  /* 0x0000000000007948 */ /* 0x000fea0003800000 */
[----:B------:R-:W-:Y:S06]  /*0210*/  BAR.SYNC.DEFER_BLOCKING 0x0 ;  /* 0x0000000000007b1d */ /* 0x000fec0000010000 */
[----:B------:R-:W-:Y:S05]  /*0220*/  BRA `(.L_x_959) ;  /* 0x0000001c00587947 */ /* 0x000fea0003800000 */
.L_x_956:
        /* <DEDUP_REMOVED lines=17> */
[----:B------:R-:W-:-:S05]  /*0340*/  LOP3.LUT R47, R0, 0xffff, RZ, 0xc0, !PT ;  /* 0x0000ffff002f7812 */ /* 0x000fca00078ec0ff */
[----:B------:R-:W-:-:S04]  /*0350*/  IMAD R6, R47, 0x4, R8 ;  /* 0x000000042f067824 */ /* 0x000fc800078e0208 */
[----:B-1----:R-:W-:-:S06]  /*0360*/  IMAD.WIDE.U32 R32, R6, 0x2, R32 ;  /* 0x0000000206207825 */ /* 0x002fcc00078e0020 */
[----:B------:R-:W5:Y:S01]  /*0370*/  LDG.E.64.CONSTANT R32, desc[UR10][R32.64] ;  /* 0x0000000a20207981 */ /* 0x000f62000c1e9b00 */
[----:B------:R-:W-:Y:S01]  /*0380*/  SHF.L.U32 R0, R2, 0x5, RZ ;  /* 0x0000000502007819 */ /* 0x000fe200000006ff */
[----:B--2---:R-:W-:Y:S01]  /*0390*/  ULEA UR8, UR6, UR4, 0x18 ;  /* 0x0000000406087291 */ /* 0x004fe2000f8ec0ff */
[--C-:B------:R-:W-:Y:S01]  /*03a0*/  SHF.R.U32.HI R7, RZ, 0x1, R5.reuse ;  /* 0x00000001ff077819 */ /* 0x100fe20000011605 */
[----:B------:R-:W-:Y:S01]  /*03b0*/  UIADD3 UR5, UPT, UPT, UR4, 0x3c00, URZ ;  /* 0x00003c0004057890 */ /* 0x000fe2000fffe0ff */
[----:B------:R-:W-:Y:S01]  /*03c0*/  LOP3.LUT R3, R0, 0x1fffc0, RZ, 0xc0, !PT ;  /* 0x001fffc000037812 */ /* 0x000fe200078ec0ff */
[----:B------:R-:W-:Y:S01]  /*03d0*/  IMAD.SHL.U32 R15, R5, 0x8, RZ ;  /* 0x00000008050f7824 */ /* 0x000fe200078e00ff */
[----:B------:R-:W-:Y:S01]  /*03e0*/  LEA R9, R88, R7, 0x4 ;  /* 0x0000000758097211 */ /* 0x000fe200078e20ff */
[----:B------:R-:W-:Y:S01]  /*03f0*/  ULEA UR5, UR6, UR5, 0x18 ;  /* 0x0000000506057291 */ /* 0x000fe2000f8ec0ff */
[----:B------:R-:W-:Y:S01]  /*0400*/  LOP3.LUT R3, R3, 0x3f, R4, 0xf8, !PT ;  /* 0x0000003f03037812 */ /* 0x000fe200078ef804 */
[----:B------:R-:W-:Y:S01]  /*0410*/  UIADD3 UR4, UPT, UPT, UR4, 0x5280, URZ ;  /* 0x0000528004047890 */ /* 0x000fe2000fffe0ff */
[----:B------:R-:W-:Y:S01]  /*0420*/  SHF.L.U32 R0, R5, 0x1, RZ ;  /* 0x0000000105007819 */ /* 0x000fe200000006ff */
[--C-:B------:R-:W-:Y:S01]  /*0430*/  IMAD R17, R9, 0x3c, -R8.reuse ;  /* 0x0000003c09117824 */ /* 0x100fe200078e0a08 */
[----:B------:R-:W-:Y:S01]  /*0440*/  IADD3 R9, PT, PT, R5, 0x1e0, RZ ;  /* 0x000001e005097810 */ /* 0x000fe20007ffe0ff */
[----:B------:R-:W-:Y:S01]  /*0450*/  IMAD R14, R3, 0x780, R8 ;  /* 0x00000780030e7824 */ /* 0x000fe200078e0208 */
[--C-:B------:R-:W-:Y:S01]  /*0460*/  SHF.R.U32.HI R8, RZ, 0x4, R5.reuse ;  /* 0x00000004ff087819 */ /* 0x100fe20000011605 */
[C---:B------:R-:W-:Y:S01]  /*0470*/  VIADD R35, R17.reuse, 0x28 ;  /* 0x0000002811237836 */ /* 0x040fe20000000000 */
[----:B------:R-:W-:Y:S01]  /*0480*/  LOP3.LUT R0, R0, 0x18, RZ, 0xc0, !PT ;  /* 0x0000001800007812 */ /* 0x000fe200078ec0ff */
[----:B------:R-:W-:Y:S01]  /*0490*/  IMAD.IADD R14, R14, 0x1, R5 ;  /* 0x000000010e0e7824 */ /* 0x000fe200078e0205 */
[----:B------:R-:W-:Y:S01]  /*04a0*/  LOP3.LUT R3, R8, R5, RZ, 0x3c, !PT ;  /* 0x0000000508037212 */ /* 0x000fe200078e3cff */
[----:B------:R-:W-:Y:S01]  /*04b0*/  VIADD R21, R17, 0x14 ;  /* 0x0000001411157836 */ /* 0x000fe20000000000 */
[----:B------:R-:W-:Y:S01]  /*04c0*/  SHF.R.U32.HI R8, RZ, 0x4, R9 ;  /* 0x00000004ff087819 */ /* 0x000fe20000011609 */
[----:B------:R-:W-:Y:S01]  /*04d0*/  IMAD.SHL.U32 R101, R14, 0x2, RZ ;  /* 0x000000020e657824 */ /* 0x000fe200078e00ff */
[----:B------:R-:W-:Y:S01]  /*04e0*/  LOP3.LUT P1, RZ, R11, R4, RZ, 0xfc, !PT ;  /* 0x000000040bff7212 */ /* 0x000fe2000782fcff */
[----:B------:R-:W-:Y:S01]  /*04f0*/  ULEA UR4, UR6, UR4, 0x18 ;  /* 0x0000000406047291 */ /* 0x000fe2000f8ec0ff */
[----:B------:R-:W-:Y:S01]  /*0500*/  SHF.L.U32 R13, R9, 0x3, RZ ;  /* 0x00000003090d7819 */ /* 0x000fe200000006ff */
[----:B------:R-:W-:Y:S01]  /*0510*/  HFMA2 R95, -RZ, RZ, 0, 0 ;  /* 0x00000000ff5f7431 */ /* 0x000fe200000001ff */
[----:B------:R-:W-:-:S02]  /*0520*/  SHF.L.U32 R3, R3, 0x3, RZ ;  /* 0x0000000303037819 */ /* 0x000fc400000006ff */
[----:B------:R-:W-:Y:S02]  /*0530*/  CS2R R50, SRZ ;  /* 0x0000000000327805 */ /* 0x000fe4000001ff00 */
[----:B------:R-:W-:Y:S02]  /*0540*/  LEA R11, R5, UR8, 0x5 ;  /* 0x00000008050b7c11 */ /* 0x000fe4000f8e28ff */
[----:B------:R-:W-:Y:S02]  /*0550*/  CS2R R52, SRZ ;  /* 0x0000000000347805 */ /* 0x000fe4000001ff00 */
[----:B------:R-:W-:Y:S02]  /*0560*/  LOP3.LUT R9, R8, R5, RZ, 0x3c, !PT ;  /* 0x0000000508097212 */ /* 0x000fe400078e3cff */
[----:B------:R-:W-:Y:S02]  /*0570*/  CS2R R54, SRZ ;  /* 0x0000000000367805 */ /* 0x000fe4000001ff00 */
[----:B------:R-:W-:-:S02]  /*0580*/  LOP3.LUT R10, R0, 0x8, RZ, 0x3c, !PT ;  /* 0x00000008000a7812 */ /* 0x000fc400078e3cff */
[----:B------:R-:W-:Y:S02]  /*0590*/  CS2R R56, SRZ ;  /* 0x0000000000387805 */ /* 0x000fe4000001ff00 */
[----:B------:R-:W-:Y:S01]  /*05a0*/  LOP3.LUT R12, R0, 0x10, RZ, 0x3c, !PT ;  /* 0x00000010000c7812 */ /* 0x000fe200078e3cff */
[----:B0-----:R-:W-:Y:S01]  /*05b0*/  IMAD.WIDE.U32 R96, R88, 0x4, R96 ;  /* 0x0000000458607825 */ /* 0x001fe200078e0060 */
[----:B------:R-:W-:Y:S02]  /*05c0*/  LOP3.LUT R16, R15, 0x1fe0, RZ, 0xc0, !PT ;  /* 0x00001fe00f107812 */ /* 0x000fe400078ec0ff */
[----:B------:R-:W-:Y:S02]  /*05d0*/  LOP3.LUT R18, R13, 0x3fe0, RZ, 0xc0, !PT ;  /* 0x00003fe00d127812 */ /* 0x000fe400078ec0ff */
[----:B------:R-:W-:Y:S02]  /*05e0*/  LOP3.LUT R3, R3, 0x18, RZ, 0xc0, !PT ;  /* 0x0000001803037812 */ /* 0x000fe400078ec0ff */
[----:B------:R-:W-:Y:S01]  /*05f0*/  SHF.L.U32 R13, R9, 0x3, RZ ;  /* 0x00000003090d7819 */ /* 0x000fe200000006ff */
[----:B------:R-:W-:Y:S01]  /*0600*/  IMAD.IADD R9, R11, 0x1, R10 ;  /* 0x000000010b097824 */ /* 0x000fe200078e020a */
[----:B------:R-:W-:-:S02]  /*0610*/  IADD3 R31, PT, PT, R17, 0x24, RZ ;  /* 0x00000024111f7810 */ /* 0x000fc40007ffe0ff */
[----:B------:R-:W-:Y:S02]  /*0620*/  IADD3 R10, PT, PT, R11, R12, RZ ;  /* 0x0000000c0b0a7210 */ /* 0x000fe40007ffe0ff */
[----:B------:R-:W-:Y:S02]  /*0630*/  IADD3 R12, PT, PT, R16, UR8, R3 ;  /* 0x00000008100c7c10 */ /* 0x000fe4000fffe003 */
[----:B------:R-:W-:Y:S01]  /*0640*/  MOV R49, UR5 ;  /* 0x0000000500317c02 */ /* 0x000fe20008000f00 */
[----:B------:R-:W0:Y:S01]  /*0650*/  LDCU UR5, c[0x0][0x374] ;  /* 0x00006e80ff0577ac */ /* 0x000e220008000800 */
[----:B------:R-:W-:Y:S02]  /*0660*/  SHF.R.U32.HI R3, RZ, 0x2, R17 ;  /* 0x00000002ff037819 */ /* 0x000fe40000011611 */
[----:B------:R-:W-:Y:S02]  /*0670*/  SHF.R.U32.HI R34, RZ, 0x2, R31 ;  /* 0x00000002ff227819 */ /* 0x000fe4000001161f */
[----:B------:R-:W-:Y:S01]  /*0680*/  LOP3.LUT R13, R13, 0x18, RZ, 0xc0, !PT ;  /* 0x000000180d0d7812 */ /* 0x000fe200078ec0ff */
[----:B------:R-:W-:Y:S01]  /*0690*/  IMAD R3, R3, 0x18, R49 ;  /* 0x0000001803037824 */ /* 0x000fe200078e0231 */
[----:B------:R-:W-:-:S02]  /*06a0*/  IADD3 R23, PT, PT, R17, 0x18, RZ ;  /* 0x0000001811177810 */ /* 0x000fc40007ffe0ff */
[----:B------:R-:W-:Y:S01]  /*06b0*/  SHF.R.U32.HI R36, RZ, 0x2, R35 ;  /* 0x00000002ff247819 */ /* 0x000fe20000011623 */
[----:B------:R-:W-:Y:S01]  /*06c0*/  IMAD R35, R34, 0x18, R49 ;  /* 0x0000001822237824 */ /* 0x000fe200078e0231 */
[----:B------:R-:W-:Y:S02]  /*06d0*/  IADD3 R37, PT, PT, R17, 0x2c, RZ ;  /* 0x0000002c11257810 */ /* 0x000fe40007ffe0ff */
[----:B------:R-:W-:Y:S02]  /*06e0*/  IADD3 R13, PT, PT, R18, UR8, R13 ;  /* 0x00000008120d7c10 */ /* 0x000fe4000fffe00d */
[----:B------:R-:W-:Y:S02]  /*06f0*/  LOP3.LUT R28, R15, 0x8, RZ, 0xc0, !PT ;  /* 0x000000080f1c7812 */ /* 0x000fe400078ec0ff */
[C---:B------:R-:W-:Y:S02]  /*0700*/  IADD3 R16, PT, PT, R17.reuse, 0x8, RZ ;  /* 0x0000000811107810 */ /* 0x040fe40007ffe0ff */
[----:B------:R-:W-:-:S02]  /*0710*/  IADD3 R39, PT, PT, R17, 0x30, RZ ;  /* 0x0000003011277810 */ /* 0x000fc40007ffe0ff */
[----:B------:R-:W-:Y:S02]  /*0720*/  LOP3.LUT R34, R6, 0xffff, RZ, 0xc0, !PT ;  /* 0x0000ffff06227812 */ /* 0x000fe400078ec0ff */
[----:B------:R-:W-:Y:S02]  /*0730*/  IADD3 R18, PT, PT, R17, 0xc, RZ ;  /* 0x0000000c11127810 */ /* 0x000fe40007ffe0ff */
[----:B------:R-:W-:Y:S01]  /*0740*/  IADD3 R8, PT, PT, R11, R0, RZ ;  /* 0x000000000b087210 */ /* 0x000fe20007ffe0ff */
[----:B------:R-:W-:Y:S01]  /*0750*/  IMAD R34, R34, 0x889, RZ ;  /* 0x0000088922227824 */ /* 0x000fe200078e02ff */
[C---:B------:R-:W-:Y:S02]  /*0760*/  IADD3 R19, PT, PT, R17.reuse, 0x10, RZ ;  /* 0x0000001011137810 */ /* 0x040fe40007ffe0ff */
[C---:B------:R-:W-:Y:S02]  /*0770*/  IADD3 R25, PT, PT, R17.reuse, 0x1c, RZ ;  /* 0x0000001c11197810 */ /* 0x040fe40007ffe0ff */
[----:B------:R-:W-:-:S02]  /*0780*/  IADD3 R27, PT, PT, R17, 0x20, RZ ;  /* 0x00000020111b7810 */ /* 0x000fc40007ffe0ff */
[----:B------:R-:W-:Y:S02]  /*0790*/  SHF.R.U32.HI R24, RZ, 0x2, R23 ;  /* 0x00000002ff187819 */ /* 0x000fe40000011617 */
[----:B------:R-:W-:Y:S02]  /*07a0*/  LOP3.LUT R0, R0, 0x18, RZ, 0x3c, !PT ;  /* 0x0000001800007812 */ /* 0x000fe400078e3cff */
[C---:B------:R-:W-:Y:S02]  /*07b0*/  IADD3 R15, PT, PT, R17.reuse, 0x4, RZ ;  /* 0x00000004110f7810 */ /* 0x040fe40007ffe0ff */
[C---:B------:R-:W-:Y:S02]  /*07c0*/  IADD3 R41, PT, PT, R17.reuse, 0x34, RZ ;  /* 0x0000003411297810 */ /* 0x040fe40007ffe0ff */
[----:B------:R-:W-:Y:S01]  /*07d0*/  SHF.R.U32.HI R38, RZ, 0x2, R37 ;  /* 0x00000002ff267819 */ /* 0x000fe20000011625 */
[----:B------:R-:W-:Y:S01]  /*07e0*/  IMAD R37, R36, 0x18, R49 ;  /* 0x0000001824257824 */ /* 0x000fe200078e0231 */
[----:B------:R-:W-:-:S02]  /*07f0*/  IADD3 R17, PT, PT, R17, 0x38, RZ ;  /* 0x0000003811117810 */ /* 0x000fc40007ffe0ff */
[----:B------:R-:W-:Y:S02]  /*0800*/  SHF.R.U32.HI R16, RZ, 0x2, R16 ;  /* 0x00000002ff107819 */ /* 0x000fe40000011610 */
[----:B------:R-:W-:Y:S01]  /*0810*/  SHF.R.U32.HI R40, RZ, 0x2, R39 ;  /* 0x00000002ff287819 */ /* 0x000fe20000011627 */
[----:B------:R-:W-:Y:S01]  /*0820*/  IMAD R39, R38, 0x18, R49 ;  /* 0x0000001826277824 */ /* 0x000fe200078e0231 */
[----:B------:R-:W-:Y:S02]  /*0830*/  IADD3 R14, PT, PT, R3, R28, RZ ;  /* 0x0000001c030e7210 */ /* 0x000fe40007ffe0ff */
[----:B------:R-:W-:Y:S02]  /*0840*/  SHF.R.U32.HI R18, RZ, 0x2, R18 ;  /* 0x00000002ff127819 */ /* 0x000fe40000011612 */
[C---:B------:R-:W-:Y:S01]  /*0850*/  IADD3 R3, PT, PT, R101.reuse, 0x3c0, RZ ;  /* 0x000003c065037810 */ /* 0x040fe20007ffe0ff */
[----:B---3--:R-:W-:Y:S01]  /*0860*/  IMAD.WIDE.U32 R100, R101, 0x4, R98 ;  /* 0x0000000465647825 */ /* 0x008fe200078e0062 */
[----:B------:R-:W-:-:S02]  /*0870*/  SHF.R.U32.HI R20, RZ, 0x2, R19 ;  /* 0x00000002ff147819 */ /* 0x000fc40000011613 */
[----:B------:R-:W-:Y:S01]  /*0880*/  SHF.R.U32.HI R22, RZ, 0x2, R21 ;  /* 0x00000002ff167819 */ /* 0x000fe20000011615 */
[----:B------:R-:W-:Y:S01]  /*0890*/  IMAD R19, R18, 0x18, R49 ;  /* 0x0000001812137824 */ /* 0x000fe200078e0231 */
[----:B------:R-:W-:Y:S01]  /*08a0*/  SHF.R.U32.HI R26, RZ, 0x2, R25 ;  /* 0x00000002ff1a7819 */ /* 0x000fe20000011619 */
[----:B------:R-:W-:Y:S01]  /*08b0*/  IMAD R25, R24, 0x18, R49 ;  /* 0x0000001818197824 */ /* 0x000fe200078e0231 */
[----:B------:R-:W-:Y:S01]  /*08c0*/  SHF.R.U32.HI R30, RZ, 0x2, R27 ;  /* 0x00000002ff1e7819 */ /* 0x000fe2000001161b */
[----:B------:R-:W-:Y:S01]  /*08d0*/  IMAD.WIDE.U32 R98, R3, 0x4, R98 ;  /* 0x0000000403627825 */ /* 0x000fe200078e0062 */
[----:B------:R-:W-:Y:S02]  /*08e0*/  IADD3 R11, PT, PT, R11, R0, RZ ;  /* 0x000000000b0b7210 */ /* 0x000fe40007ffe0ff */
[----:B------:R-:W-:Y:S01]  /*08f0*/  SHF.L.U32 R0, R4, 0x2, RZ ;  /* 0x0000000204007819 */ /* 0x000fe200000006ff */
        /* <DEDUP_REMOVED lines=10> */
[--C-:B------:R-:W-:Y:S01]  /*09a0*/  IMAD R30, R47, 0x18, R49.reuse ;  /* 0x000000182f1e7824 */ /* 0x100fe200078e0231 */
[----:B------:R-:W-:Y:S01]  /*09b0*/  SHF.L.U32 R3, R4, 0x1, RZ ;  /* 0x0000000104037819 */ /* 0x000fe200000006ff */
[--C-:B------:R-:W-:Y:S01]  /*09c0*/  IMAD R27, R26, 0x18, R49.reuse ;  /* 0x000000181a1b7824 */ /* 0x100fe200078e0231 */
[----:B------:R-:W-:Y:S01]  /*09d0*/  LOP3.LUT R0, R0, 0xfc, RZ, 0xc0, !PT ;  /* 0x000000fc00007812 */ /* 0x000fe200078ec0ff */
[--C-:B------:R-:W-:Y:S01]  /*09e0*/  IMAD R15, R15, 0x18, R49.reuse ;  /* 0x000000180f0f7824 */ /* 0x100fe200078e0231 */
[----:B------:R-:W-:Y:S01]  /*09f0*/  IADD3 R20, PT, PT, R28, R25, RZ ;  /* 0x000000191c147210 */ /* 0x000fe20007ffe0ff */
[--C-:B------:R-:W-:Y:S01]  /*0a00*/  IMAD R43, R42, 0x18, R49.reuse ;  /* 0x000000182a2b7824 */ /* 0x100fe200078e0231 */
[C---:B------:R-:W-:Y:S01]  /*0a10*/  IADD3 R25, PT, PT, R28.reuse, R39, RZ ;  /* 0x000000271c197210 */ /* 0x040fe20007ffe0ff */
[----:B------:R-:W-:Y:S01]  /*0a20*/  IMAD.MOV.U32 R39, RZ, RZ, 0x7fffffc1 ;  /* 0x7fffffc1ff277424 */ /* 0x000fe200078e00ff */
[----:B------:R-:W-:Y:S01]  /*0a30*/  IADD3 R16, PT, PT, R28, R17, RZ ;  /* 0x000000111c107210 */ /* 0x000fe20007ffe0ff */
[----:B------:R-:W-:Y:S01]  /*0a40*/  IMAD R45, R44, 0x18, R49 ;  /* 0x000000182c2d7824 */ /* 0x000fe200078e0231 */
[----:B------:R-:W-:Y:S01]  /*0a50*/  IADD3 R26, PT, PT, R28, R41, RZ ;  /* 0x000000291c1a7210 */ /* 0x000fe20007ffe0ff */
[----:B------:R-:W-:Y:S01]  /*0a60*/  IMAD R41, R88, -0x10, R34 ;  /* 0xfffffff058297824 */ /* 0x000fe200078e0222 */
[----:B------:R-:W-:Y:S01]  /*0a70*/  LEA.HI.X R103, R2, R103, RZ, 0x2, P0 ;  /* 0x0000006702677211 */ /* 0x000fe200000f14ff */
[C---:B------:R-:W-:Y:S01]  /*0a80*/  IMAD.IADD R18, R28.reuse, 0x1, R21 ;  /* 0x000000011c127824 */ /* 0x040fe200078e0215 */
[----:B------:R-:W-:-:S02]  /*0a90*/  IADD3 R17, PT, PT, R28, R19, RZ ;  /* 0x000000131c117210 */ /* 0x000fc40007ffe0ff */
[----:B------:R-:W-:Y:S02]  /*0aa0*/  ISETP.NE.AND P0, PT, R4, RZ, PT ;  /* 0x000000ff0400720c */ /* 0x000fe40003f05270 */
[----:B------:R-:W-:Y:S02]  /*0ab0*/  LOP3.LUT R38, R3, 0x7e, RZ, 0xc0, !PT ;  /* 0x0000007e03267812 */ /* 0x000fe400078ec0ff */
[C---:B------:R-:W-:Y:S01]  /*0ac0*/  IADD3 R19, PT, PT, R28.reuse, R23, RZ ;  /* 0x000000171c137210 */ /* 0x040fe20007ffe0ff */
[C---:B------:R-:W-:Y:S01]  /*0ad0*/  IMAD.IADD R23, R28.reuse, 0x1, R35 ;  /* 0x000000011c177824 */ /* 0x040fe200078e0223 */
[----:B------:R-:W-:Y:S01]  /*0ae0*/  IADD3 R86, PT, PT, R29, R0, RZ ;  /* 0x000000001d567210 */ /* 0x000fe20007ffe0ff */
[----:B------:R-:W-:Y:S01]  /*0af0*/  HFMA2 R35, -RZ, RZ, 0, 0 ;  /* 0x00000000ff237431 */ /* 0x000fe200000001ff */
[C---:B------:R-:W-:Y:S01]  /*0b00*/  SHF.L.U32 R40, R5.reuse, 0x2, RZ ;  /* 0x0000000205287819 */ /* 0x040fe200000006ff */
[----:B------:R-:W-:Y:S01]  /*0b10*/  IMAD R38, R5, 0x40, R38 ;  /* 0x0000004005267824 */ /* 0x000fe200078e0226 */
[----:B------:R-:W-:-:S02]  /*0b20*/  IADD3 R22, PT, PT, R28, R31, RZ ;  /* 0x0000001f1c167210 */ /* 0x000fc40007ffe0ff */
[----:B------:R-:W-:Y:S02]  /*0b30*/  LEA R29, R29, R30, 0x3 ;  /* 0x0000001e1d1d7211 */ /* 0x000fe400078e18ff */
[C---:B------:R-:W-:Y:S02]  /*0b40*/  IADD3 R21, PT, PT, R28.reuse, R27, RZ ;  /* 0x0000001b1c157210 */ /* 0x040fe40007ffe0ff */
[C---:B------:R-:W-:Y:S02]  /*0b50*/  IADD3 R15, PT, PT, R28.reuse, R15, RZ ;  /* 0x0000000f1c0f7210 */ /* 0x040fe40007ffe0ff */
[C---:B------:R-:W-:Y:S02]  /*0b60*/  IADD3 R24, PT, PT, R28.reuse, R37, RZ ;  /* 0x000000251c187210 */ /* 0x040fe40007ffe0ff */
[C---:B------:R-:W-:Y:S01]  /*0b70*/  IADD3 R27, PT, PT, R28.reuse, R43, RZ ;  /* 0x0000002b1c1b7210 */ /* 0x040fe20007ffe0ff */
[----:B------:R-:W-:Y:S01]  /*0b80*/  IMAD.IADD R28, R28, 0x1, R45 ;  /* 0x000000011c1c7824 */ /* 0x000fe200078e022d */
[----:B------:R-:W-:-:S02]  /*0b90*/  SEL R36, R39, 0x1, !P0 ;  /* 0x0000000127247807 */ /* 0x000fc40004000000 */
[----:B------:R-:W-:Y:S02]  /*0ba0*/  MOV R0, R2 ;  /* 0x0000000200007202 */ /* 0x000fe40000000f00 */
[----:B------:R-:W-:Y:S02]  /*0bb0*/  LOP3.LUT R37, R5, 0xf, RZ, 0xc0, !PT ;  /* 0x0000000f05257812 */ /* 0x000fe400078ec0ff */
[----:B------:R-:W-:Y:S02]  /*0bc0*/  SEL R39, R39, 0x1, !P1 ;  /* 0x0000000127277807 */ /* 0x000fe40004800000 */
[----:B------:R-:W-:Y:S02]  /*0bd0*/  LOP3.LUT R40, R40, 0x3c0, RZ, 0xc0, !PT ;  /* 0x000003c028287812 */ /* 0x000fe400078ec0ff */
[----:B------:R-:W-:Y:S01]  /*0be0*/  LEA R41, R41, UR4, 0x3 ;  /* 0x0000000429297c11 */ /* 0x000fe2000f8e18ff */
[--C-:B-----5:R-:W-:Y:S02]  /*0bf0*/  HADD2.F32 R30, -RZ, R32.reuse.H0_H0 ;  /* 0x20000020ff1e7230 */ /* 0x120fe40000004100 */
[----:B------:R-:W-:-:S02]  /*0c00*/  HADD2.F32 R31, -RZ, R32.H1_H1 ;  /* 0x30000020ff1f7230 */ /* 0x000fc40000004100 */
[--C-:B------:R-:W-:Y:S02]  /*0c10*/  HADD2.F32 R32, -RZ, R33.reuse.H0_H0 ;  /* 0x20000021ff207230 */ /* 0x100fe40000004100 */
[----:B0-----:R-:W-:-:S07]  /*0c20*/  HADD2.F32 R33, -RZ, R33.H1_H1 ;  /* 0x30000021ff217230 */ /* 0x001fce0000004100 */
.L_x_971:
[----:B------:R-:W0:Y:S01]  /*0c30*/  LDCU.64 UR12, c[0x0][0x3b8] ;  /* 0x00007700ff0c77ac */ /* 0x000e220008000a00 */
[--C-:B------:R-:W-:Y:S01]  /*0c40*/  SHF.R.U64 R3, R0, 0x1, R95.reuse ;  /* 0x0000000100037819 */ /* 0x100fe2000000125f */
[----:B------:R-:W-:Y:S01]  /*0c50*/  IMAD R49, R86, 0x780, RZ ;  /* 0x0000078056317824 */ /* 0x000fe200078e02ff */
[----:B-1----:R-:W-:Y:S01]  /*0c60*/  MOV R42, R6 ;  /* 0x00000006002a7202 */ /* 0x002fe20000000f00 */
[----:B------:R-:W1:Y:S01]  /*0c70*/  LDCU.64 UR14, c[0x0][0x3a0] ;  /* 0x00007400ff0e77ac */ /* 0x000e620008000a00 */
[----:B------:R-:W-:Y:S02]  /*0c80*/  MOV R43, RZ ;  /* 0x000000ff002b7202 */ /* 0x000fe40000000f00 */
[----:B------:R-:W-:Y:S01]  /*0c90*/  SHF.R.U32.HI R46, RZ, 0x1, R95 ;  /* 0x00000001ff2e7819 */ /* 0x000fe2000001165f */
[----:B------:R-:W2:Y:S01]  /*0ca0*/  LDCU.64 UR16, c[0x0][0x398] ;  /* 0x00007300ff1077ac */ /* 0x000ea20008000a00 */
[C---:B------:R-:W-:Y:S01]  /*0cb0*/  SHF.L.U32 R44, R3.reuse, 0x6, RZ ;  /* 0x00000006032c7819 */ /* 0x040fe200000006ff */
[C---:B------:R-:W-:Y:S01]  /*0cc0*/  IMAD.WIDE.U32 R42, R3.reuse, 0x78000, R42 ;  /* 0x00078000032a7825 */ /* 0x040fe200078e002a */
[----:B------:R-:W-:Y:S01]  /*0cd0*/  SHF.L.U64.HI R45, R3, 0x6, R46 ;  /* 0x00000006032d7819 */ /* 0x000fe2000001022e */
[----:B------:R-:W3:Y:S02]  /*0ce0*/  LDCU UR6, c[0x0][0x3c0] ;  /* 0x00007800ff0677ac */ /* 0x000ee40008000800 */
[----:B------:R-:W-:Y:S01]  /*0cf0*/  IMAD R47, R46, 0x78000, RZ ;  /* 0x000780002e2f7824 */ /* 0x000fe200078e02ff */
[----:B------:R-:W-:Y:S01]  /*0d00*/  IADD3 R3, P0, PT, R49, R42, RZ ;  /* 0x0000002a31037210 */ /* 0x000fe20007f1e0ff */
[----:B------:R-:W-:-:S03]  /*0d10*/  IMAD.WIDE.U32 R44, R34, 0x2, R44 ;  /* 0x00000002222c7825 */ /* 0x000fc600078e002c */
[----:B------:R-:W-:Y:S01]  /*0d20*/  IADD3.X R46, PT, PT, R43, R47, RZ, P0, !PT ;  /* 0x0000002f2b2e7210 */ /* 0x000fe200007fe4ff */
[C---:B------:R-:W-:Y:S01]  /*0d30*/  IMAD.SHL.U32 R42, R3.reuse, 0x2, RZ ;  /* 0x00000002032a7824 */ /* 0x040fe200078e00ff */
[----:B0-----:R-:W-:Y:S02]  /*0d40*/  LEA R58, P0, R44, UR12, 0x2 ;  /* 0x0000000c2c3a7c11 */ /* 0x001fe4000f8010ff */
[----:B------:R-:W-:Y:S02]  /*0d50*/  SHF.L.U64.HI R43, R3, 0x1, R46 ;  /* 0x00000001032b7819 */ /* 0x000fe4000001022e */
[----:B-1----:R-:W-:Y:S02]  /*0d60*/  IADD3 R62, P1, PT, R42, UR14, RZ ;  /* 0x0000000e2a3e7c10 */ /* 0x002fe4000ff3e0ff */
[----:B------:R-:W-:Y:S02]  /*0d70*/  LEA.HI.X R59, R44, UR13, R45, 0x2, P0 ;  /* 0x0000000d2c3b7c11 */ /* 0x000fe400080f142d */
[----:B------:R-:W-:-:S04]  /*0d80*/  IADD3.X R63, PT, PT, R43, UR15, RZ, P1, !PT ;  /* 0x0000000f2b3f7c10 */ /* 0x000fc80008ffe4ff */
[----:B------:R-:W3:Y:S04]  /*0d90*/  LDG.E.64.CONSTANT R58, desc[UR10][R58.64] ;  /* 0x0000000a3a3a7981 */ /* 0x000ee8000c1e9b00 */
[----:B------:R-:W4:Y:S01]  /*0da0*/  LDG.E.64.CONSTANT R44, desc[UR10][R62.64] ;  /* 0x0000000a3e2c7981 */ /* 0x000f22000c1e9b00 */
[----:B--2---:R-:W-:-:S03]  /*0db0*/  IADD3 R64, P0, PT, R42, UR16, RZ ;  /* 0x000000102a407c10 */ /* 0x004fc6000ff1e0ff */
[----:B------:R-:W2:Y:S01]  /*0dc0*/  LDG.E.64.CONSTANT R60, desc[UR10][R62.64+0x1e00] ;  /* 0x001e000a3e3c7981 */ /* 0x000ea2000c1e9b00 */
[----:B------:R-:W-:-:S05]  /*0dd0*/  IADD3.X R65, PT, PT, R43, UR17, RZ, P0, !PT ;  /* 0x000000112b417c10 */ /* 0x000fca00087fe4ff */
[----:B------:R0:W5:Y:S04]  /*0de0*/  LDG.E.64.CONSTANT R48, desc[UR10][R64.64] ;  /* 0x0000000a40307981 */ /* 0x000168000c1e9b00 */
[----:B------:R-:W0:Y:S01]  /*0df0*/  LDG.E.64.CONSTANT R46, desc[UR10][R64.64+0x1e00] ;  /* 0x001e000a402e7981 */ /* 0x000e22000c1e9b00 */
[----:B------:R-:W-:Y:S02]  /*0e00*/  LOP3.LUT P1, RZ, R5, 0x3e1, RZ, 0xc0, !PT ;  /* 0x000003e105ff7812 */ /* 0x000fe4000782c0ff */
[----:B------:R-:W-:-:S04]  /*0e10*/  IADD3 R0, P2, PT, R0, 0x2, RZ ;  /* 0x0000000200007810 */ /* 0x000fc80007f5e0ff */
[----:B------:R-:W-:Y:S02]  /*0e20*/  ISETP.GE.U32.AND P0, PT, R0, UR9, PT ;  /* 0x0000000900007c0c */ /* 0x000fe4000bf06070 */
[----:B------:R-:W-:Y:S02]  /*0e30*/  IADD3.X R95, PT, PT, RZ, R95, RZ, P2, !PT ;  /* 0x0000005fff5f7210 */ /* 0x000fe400017fe4ff */
[----:B------:R-:W-:Y:S02]  /*0e40*/  ISETP.GT.U32.AND P2, PT, R5, 0x1f, PT ;  /* 0x0000001f0500780c */ /* 0x000fe40003f44070 */
[----:B------:R-:W-:Y:S01]  /*0e50*/  ISETP.GE.AND.EX P0, PT, R95, UR7, PT, P0 ;  /* 0x000000075f007c0c */ /* 0x000fe2000bf06300 */
[----:B------:R-:W1:Y:S01]  /*0e60*/  @!P1 LDC.64 R104, c[0x0][0x3d0] ;  /* 0x0000f400ff689b82 */ /* 0x000e620000000a00 */
[----:B---3--:R-:W-:Y:S01]  /*0e70*/  FADD.FTZ R3, R59, UR6 ;  /* 0x000000063b037e21 */ /* 0x008fe20008010000 */
[--C-:B----4-:R-:W-:Y:S02]  /*0e80*/  HADD2.F32 R67, -RZ, R44.reuse.H0_H0 ;  /* 0x2000002cff437230 */ /* 0x110fe40000004100 */
[----:B------:R-:W-:-:S02]  /*0e90*/  HADD2.F32 R69, -RZ, R44.H1_H1 ;  /* 0x3000002cff457230 */ /* 0x000fc40000004100 */
[----:B------:R-:W3:Y:S01]  /*0ea0*/  MUFU.RSQ R44, R3 ;  /* 0x00000003002c7308 */ /* 0x000ee20000001400 */
[----:B--2---:R-:W-:Y:S02]  /*0eb0*/  HADD2.F32 R75, -RZ, R61.H0_H0 ;  /* 0x2000003dff4b7230 */ /* 0x004fe40000004100 */
[C---:B------:R-:W-:Y:S01]  /*0ec0*/  FADD.FTZ R67, -R58.reuse, R67 ;  /* 0x000000433a437221 */ /* 0x040fe20000010100 */
[--C-:B------:R-:W-:Y:S02]  /*0ed0*/  HADD2.F32 R59, -RZ, R45.reuse.H0_H0 ;  /* 0x2000002dff3b7230 */ /* 0x100fe40000004100 */
[----:B------:R-:W-:Y:S02]  /*0ee0*/  HADD2.F32 R63, -RZ, R45.H1_H1 ;  /* 0x3000002dff3f7230 */ /* 0x000fe40000004100 */
[C---:B------:R-:W-:Y:S01]  /*0ef0*/  FADD.FTZ R45, -R58.reuse, R69 ;  /* 0x000000453a2d7221 */ /* 0x040fe20000010100 */
[--C-:B------:R-:W-:Y:S02]  /*0f00*/  HADD2.F32 R71, -RZ, R60.reuse.H0_H0 ;  /* 0x2000003cff477230 */ /* 0x100fe40000004100 */
[----:B------:R-:W-:Y:S01]  /*0f10*/  FADD.FTZ R81, -R58, R59 ;  /* 0x0000003b3a517221 */ /* 0x000fe20000010100 */
[----:B------:R-:W-:-:S02]  /*0f20*/  HADD2.F32 R73, -RZ, R60.H1_H1 ;  /* 0x3000003cff497230 */ /* 0x000fc40000004100 */
[C---:B------:R-:W-:Y:S01]  /*0f30*/  FADD.FTZ R63, -R58.reuse, R63 ;  /* 0x0000003f3a3f7221 */ /* 0x040fe20000010100 */
[----:B------:R-:W-:Y:S02]  /*0f40*/  HADD2.F32 R61, -RZ, R61.H1_H1 ;  /* 0x3000003dff3d7230 */ /* 0x000fe40000004100 */
[C---:B------:R-:W-:Y:S01]  /*0f50*/  FADD.FTZ R71, -R58.reuse, R71 ;  /* 0x000000473a477221 */ /* 0x040fe20000010100 */
[C---:B------:R-:W-:Y:S01]  /*0f60*/  FADD.FTZ R75, -R58.reuse, R75 ;  /* 0x0000004b3a4b7221 */ /* 0x040fe20000010100 */
[C---:B------:R-:W-:Y:S01]  /*0f70*/  FADD.FTZ R73, -R58.reuse, R73 ;  /* 0x000000493a497221 */ /* 0x040fe20000010100 */
[----:B0-----:R-:W-:Y:S02]  /*0f80*/  HADD2.F32 R64, -RZ, R46.H1_H1 ;  /* 0x3000002eff407230 */ /* 0x001fe40000004100 */
[----:B------:R-:W-:Y:S01]  /*0f90*/  FADD.FTZ R65, -R58, R61 ;  /* 0x0000003d3a417221 */ /* 0x000fe20000010100 */
[--C-:B-----5:R-:W-:Y:S02]  /*0fa0*/  HADD2.F32 R58, -RZ, R48.reuse.H0_H0 ;  /* 0x20000030ff3a7230 */ /* 0x120fe40000004100 */
[----:B---3--:R-:W-:Y:S01]  /*0fb0*/  FMUL.FTZ R45, R44, R45 ;  /* 0x0000002d2c2d7220 */ /* 0x008fe20000410000 */
[----:B------:R-:W-:-:S02]  /*0fc0*/  HADD2.F32 R48, -RZ, R48.H1_H1 ;  /* 0x30000030ff307230 */ /* 0x000fc40000004100 */
[----:B------:R-:W-:Y:S01]  /*0fd0*/  FMUL.FTZ R3, R44, R67 ;  /* 0x000000432c037220 */ /* 0x000fe20000410000 */
[----:B------:R-:W-:Y:S02]  /*0fe0*/  HADD2.F32 R66, -RZ, R47.H0_H0 ;  /* 0x2000002fff427230 */ /* 0x000fe40000004100 */
[----:B------:R-:W-:Y:S01]  /*0ff0*/  FADD.FTZ R51, R58, R51 ;  /* 0x000000333a337221 */ /* 0x000fe20000010000 */
[----:B------:R-:W-:Y:S02]  /*1000*/  HADD2.F32 R60, -RZ, R49.H0_H0 ;  /* 0x20000031ff3c7230 */ /* 0x000fe40000004100 */
[----:B------:R-:W-:Y:S01]  /*1010*/  FFMA.FTZ R61, R45, R48, R52 ;  /* 0x000000302d3d7223 */ /* 0x000fe20000010034 */
[----:B------:R-:W-:Y:S02]  /*1020*/  HADD2.F32 R52, -RZ, R46.H0_H0 ;  /* 0x2000002eff347230 */ /* 0x000fe40000004100 */
[-C--:B------:R-:W-:Y:S01]  /*1030*/  FMUL.FTZ R46, R30, R58.reuse ;  /* 0x0000003a1e2e7220 */ /* 0x080fe20000410000 */
[----:B------:R-:W-:Y:S01]  /*1040*/  FFMA.FTZ R59, R3, R58, R50 ;  /* 0x0000003a033b7223 */ /* 0x000fe20000010032 */
[----:B------:R-:W-:-:S02]  /*1050*/  HADD2.F32 R58, -RZ, R47.H1_H1 ;  /* 0x3000002fff3a7230 */ /* 0x000fc40000004100 */
[----:B------:R-:W-:Y:S01]  /*1060*/  FADD.FTZ R53, R48, R53 ;  /* 0x0000003530357221 */ /* 0x000fe20000010000 */
[----:B------:R-:W-:Y:S01]  /*1070*/  FMUL.FTZ R47, R31, R48 ;  /* 0x000000301f2f7220 */ /* 0x000fe20000410000 */
[----:B------:R-:W-:Y:S01]  /*1080*/  FADD.FTZ R48, RZ, R46 ;  /* 0x0000002eff307221 */ /* 0x000fe20000010000 */
[----:B------:R-:W-:Y:S01]  /*1090*/  FFMA.FTZ R50, R3, R46, RZ ;  /* 0x0000002e03327223 */ /* 0x000fe200000100ff */
[----:B------:R-:W-:Y:S02]  /*10a0*/  HADD2.F32 R62, -RZ, R49.H1_H1 ;  /* 0x30000031ff3e7230 */ /* 0x000fe40000004100 */
        /* <DEDUP_REMOVED lines=39> */
[----:B------:R-:W-:-:S02]  /*1320*/  MOV R64, RZ ;  /* 0x000000ff00407202 */ /* 0x000fc40000000f00 */
        /* <DEDUP_REMOVED lines=22> */
.L_x_960:
        /* <DEDUP_REMOVED lines=47> */
.L_x_962:
[----:B------:R-:W-:Y:S05]  /*1780*/  BSYNC.RECONVERGENT B0 ;  /* 0x0000000000007941 */ /* 0x000fea0003800200 */
.L_x_961:
        /* <DEDUP_REMOVED lines=18> */
.L_x_965:
[----:B------:R-:W2:Y:S04]  /*18b0*/  LD.E.STRONG.GPU R49, desc[UR10][R96.64+0x8] ;  /* 0x0000080a60317980 */ /* 0x000ea8000c10f900 */
[----:B--2---:R-:W-:Y:S01]  /*18c0*/  CCTL.IVALL ;  /* 0x00000000ff00798f */ /* 0x004fe20002000000 */
[----:B------:R-:W-:Y:S05]  /*18d0*/  YIELD ;  /* 0x0000000000007946 */ /* 0x000fea0003800000 */
[----:B-----5:R-:W-:-:S04]  /*18e0*/  LOP3.LUT R49, R49, R48, RZ, 0x3c, !PT ;  /* 0x0000003031317212 */ /* 0x020fc800078e3cff */
[----:B------:R-:W-:-:S13]  /*18f0*/  ISETP.GT.AND P1, PT, R49, -0x1, PT ;  /* 0xffffffff3100780c */ /* 0x000fda0003f24270 */
[----:B------:R-:W-:Y:S05]  /*1900*/  @P1 BRA `(.L_x_965) ;  /* 0xfffffffc00e81947 */ /* 0x000fea000383ffff */
.L_x_964:
[----:B------:R-:W-:Y:S05]  /*1910*/  WARPSYNC.ALL ;  /* 0x0000000000007948 */ /* 0x000fea0003800000 */
[----:B------:R-:W-:Y:S06]  /*1920*/  BAR.SYNC.DEFER_BLOCKING 0x0 ;  /* 0x0000000000007b1d */ /* 0x000fec0000010000 */
[----:B------:R-:W-:Y:S05]  /*1930*/  BRA `(.L_x_966) ;  /* 0x00000000003c7947 */ /* 0x000fea0003800000 */
.L_x_963:
[----:B------:R-:W-:Y:S01]  /*1940*/  BAR.SYNC.DEFER_BLOCKING 0x0 ;  /* 0x0000000000007b1d */ /* 0x000fe20000010000 */
[----:B------:R-:W-:-:S13]  /*1950*/  ISETP.NE.AND P1, PT, R5, RZ, PT ;  /* 0x000000ff0500720c */ /* 0x000fda0003f25270 */
[----:B------:R-:W-:Y:S05]  /*1960*/  @P1 BRA `(.L_x_967) ;  /* 0x0000000000281947 */ /* 0x000fea0003800000 */
[----:B------:R-:W-:Y:S06]  /*1970*/  MEMBAR.ALL.GPU ;  /* 0x0000000000007992 */ /* 0x000fec000000a000 */
[----:B------:R-:W-:-:S00]  /*1980*/  ERRBAR ;  /* 0x00000000000079ab */ /* 0x000fc00000000000 */
[----:B------:R-:W-:Y:S06]  /*1990*/  CGAERRBAR ;  /* 0x00000000000075ab */ /* 0x000fec0000000000 */
[----:B0-----:R0:W5:Y:S02]  /*19a0*/  ATOM.E.ADD.STRONG.GPU PT, R48, desc[UR10][R102.64], R36 ;  /* 0x800000246630798a */ /* 0x00116400081ef10a */
.L_x_968:
[----:B------:R-:W2:Y:S04]  /*19b0*/  LD.E.STRONG.GPU R49, desc[UR10][R102.64] ;  /* 0x0000000a66317980 */ /* 0x000ea8000c10f900 */
[----:B--2---:R-:W-:Y:S01]  /*19c0*/  CCTL.IVALL ;  /* 0x00000000ff00798f */ /* 0x004fe20002000000 */
[----:B------:R-:W-:Y:S05]  /*19d0*/  YIELD ;  /* 0x0000000000007946 */ /* 0x000fea0003800000 */
[----:B-----5:R-:W-:-:S04]  /*19e0*/  LOP3.LUT R49, R49, R48, RZ, 0x3c, !PT ;  /* 0x0000003031317212 */ /* 0x020fc800078e3cff */
[----:B------:R-:W-:-:S13]  /*19f0*/  ISETP.GT.AND P1, PT, R49, -0x1, PT ;  /* 0xffffffff3100780c */ /* 0x000fda0003f24270 */
[----:B------:R-:W-:Y:S05]  /*1a00*/  @P1 BRA `(.L_x_968) ;  /* 0xfffffffc00e81947 */ /* 0x000fea000383ffff */
.L_x_967:
[----:B------:R-:W-:Y:S05]  /*1a10*/  WARPSYNC.ALL ;  /* 0x0000000000007948 */ /* 0x000fea0003800000 */
[----:B------:R-:W-:Y:S06]  /*1a20*/  BAR.SYNC.DEFER_BLOCKING 0x0 ;  /* 0x0000000000007b1d */ /* 0x000fec0000010000 */
.L_x_966:
        /* <DEDUP_REMOVED lines=9> */
[C---:B------:R-:W-:Y:S02]  /*1ac0*/  IADD3 R59, PT, PT, R61.reuse, 0x20, RZ ;  /* 0x000000203d3b7810 */ /* 0x040fe40007ffe0ff */
[C---:B------:R-:W-:Y:S01]  /*1ad0*/  IADD3 R65, PT, PT, R61.reuse, 0x40, RZ ;  /* 0x000000403d417810 */ /* 0x040fe20007ffe0ff */
[----:B0-----:R-:W-:-:S04]  /*1ae0*/  IMAD.WIDE.U32 R48, R61, 0x4, R62 ;  /* 0x000000043d307825 */ /* 0x001fc800078e003e */
[--C-:B------:R-:W-:Y:S02]  /*1af0*/  IMAD.WIDE.U32 R58, R59, 0x4, R62.reuse ;  /* 0x000000043b3a7825 */ /* 0x100fe400078e003e */
[----:B------:R-:W2:Y:S02]  /*1b00*/  LDG.E.64 R48, desc[UR10][R48.64] ;  /* 0x0000000a30307981 */ /* 0x000ea4000c1e1b00 */
[----:B------:R-:W-:Y:S02]  /*1b10*/  VIADD R67, R61, 0x60 ;  /* 0x000000603d437836 */ /* 0x000fe40000000000 */
[--C-:B------:R-:W-:Y:S01]  /*1b20*/  IMAD.WIDE.U32 R60, R65, 0x4, R62.reuse ;  /* 0x00000004413c7825 */ /* 0x100fe200078e003e */
[----:B------:R-:W3:Y:S03]  /*1b30*/  LDG.E.64 R58, desc[UR10][R58.64] ;  /* 0x0000000a3a3a7981 */ /* 0x000ee6000c1e1b00 */
[----:B------:R-:W-:-:S02]  /*1b40*/  IMAD.WIDE.U32 R62, R67, 0x4, R62 ;  /* 0x00000004433e7825 */ /* 0x000fc400078e003e */
        /* <DEDUP_REMOVED lines=10> */
.L_x_970:
[----:B------:R-:W-:Y:S05]  /*1bf0*/  BSYNC.RECONVERGENT B0 ;  /* 0x0000000000007941 */ /* 0x000fea0003800200 */
.L_x_969:
        /* <DEDUP_REMOVED lines=50> */
[----:B------:R-:W-:-:S02]  /*1f20*/  F2FP.F16.F32.PACK_AB R46, R46, R3 ;  /* 0x000000032e2e723e */ /* 0x000fc400000000ff */
[----:B------:R-:W-:Y:S02]  /*1f30*/  F2FP.F16.F32.PACK_AB R47, R48, R81 ;  /* 0x00000051302f723e */ /* 0x000fe400000000ff */
[----:B------:R-:W-:Y:S02]  /*1f40*/  F2FP.F16.F32.PACK_AB R58, R58, R87 ;  /* 0x000000573a3a723e */ /* 0x000fe400000000ff */
[----:B------:R-:W-:Y:S01]  /*1f50*/  F2FP.F16.F32.PACK_AB R59, R44, R91 ;  /* 0x0000005b2c3b723e */ /* 0x000fe200000000ff */
[----:B------:R1:W-:Y:S04]  /*1f60*/  STG.E.64 desc[UR10][R42.64], R46 ;  /* 0x0000002e2a007986 */ /* 0x0003e8000c101b0a */
[----:B------:R1:W-:Y:S01]  /*1f70*/  STG.E.64 desc[UR10][R42.64+0x1e00], R58 ;  /* 0x001e003a2a007986 */ /* 0x0003e2000c101b0a */
[----:B------:R-:W-:Y:S05]  /*1f80*/  @!P0 BRA `(.L_x_971) ;  /* 0xffffffec00288947 */ /* 0x000fea000383ffff */
.L_x_959:
        /* <DEDUP_REMOVED lines=8> */
[----:B------:R-:W2:Y:S01]  /*2010*/  LDC.64 R2, c[0x0][0x3c8] ;  /* 0x0000f200ff027b82 */ /* 0x000ea20000000a00 */
[----:B------:R-:W3:Y:S01]  /*2020*/  S2R R17, SR_TID.X ;  /* 0x0000000000117919 */ /* 0x000ee20000002100 */
[----:B------:R-:W-:Y:S01]  /*2030*/  UMOV UR6, 0x400 ;  /* 0x0000040000067882 */ /* 0x000fe20000000000 */
[----:B------:R-:W4:Y:S05]  /*2040*/  LDCU.64 UR4, c[0x0][0x3d0] ;  /* 0x00007a00ff0477ac */ /* 0x000f2a0008000a00 */
[----:B------:R-:W5:Y:S01]  /*2050*/  S2UR UR7, SR_CgaCtaId ;  /* 0x00000000000779c3 */ /* 0x000f620000008800 */
[----:B----4-:R-:W-:Y:S01]  /*2060*/  UIADD3 UR4, UP0, UPT, UR4, 0xe9000, URZ ;  /* 0x000e900004047890 */ /* 0x010fe2000ff1e0ff */
[----:B--2---:R-:W-:-:S03]  /*2070*/  ISETP.LT.U32.AND P0, PT, R2, 0x1, PT ;  /* 0x000000010200780c */ /* 0x004fc60003f01070 */
[----:B------:R-:W-:Y:S01]  /*2080*/  UIADD3.X UR5, UPT, UPT, URZ, UR5, URZ, UP0, !UPT ;  /* 0x00000005ff057290 */ /* 0x000fe200087fe4ff */
[----:B------:R-:W-:-:S04]  /*2090*/  ISETP.LT.AND.EX P0, PT, R3, RZ, PT, P0 ;  /* 0x000000ff0300720c */ /* 0x000fc80003f01300 */
[----:B0-----:R-:W-:Y:S01]  /*20a0*/  SEL R6, R2, 0x1, P0 ;  /* 0x0000000102067807 */ /* 0x001fe20000000000 */
[----:B-----5:R-:W-:Y:S01]  /*20b0*/  ULEA UR6, UR7, UR6, 0x18 ;  /* 0x0000000607067291 */ /* 0x020fe2000f8ec0ff */
[----:B---3--:R-:W-:Y:S02]  /*20c0*/  SHF.R.U32.HI R8, RZ, 0x5, R17 ;  /* 0x00000005ff087819 */ /* 0x008fe40000011611 */
[----:B------:R-:W-:Y:S01]  /*20d0*/  SEL R3, R3, RZ, P0 ;  /* 0x000000ff03037207 */ /* 0x000fe20000000000 */
[C---:B------:R-:W-:Y:S01]  /*20e0*/  IMAD.SHL.U32 R7, R6.reuse, 0x40, RZ ;  /* 0x0000004006077824 */ /* 0x040fe200078e00ff */
[----:B------:R-:W-:Y:S02]  /*20f0*/  LOP3.LUT R2, RZ, R8, RZ, 0x33, !PT ;  /* 0x00000008ff027212 */ /* 0x000fe400078e33ff */
[----:B------:R-:W-:Y:S02]  /*2100*/  SHF.L.U64.HI R6, R6, 0x6, R3 ;  /* 0x0000000606067819 */ /* 0x000fe40000010203 */
[----:B------:R-:W-:-:S02]  /*2110*/  IADD3 R5, P0, PT, R2, R7, RZ ;  /* 0x0000000702057210 */ /* 0x000fc40007f1e0ff */
        /* <DEDUP_REMOVED lines=28> */
[----:B------:R-:W-:-:S03]  /*22e0*/  IMAD.WIDE.U32 R2, R8, 0x780, RZ ;  /* 0x0000078008027825 */ /* 0x000fc600078e00ff */
[----:B------:R-:W-:Y:S02]  /*22f0*/  IADD3 R15, PT, PT, R15, UR6, RZ ;  /* 0x000000060f0f7c10 */ /* 0x000fe4000fffe0ff */
[----:B------:R-:W-:Y:S02]  /*2300*/  LOP3.LUT R18, R2, 0x1f, R17, 0xf8, !PT ;  /* 0x0000001f02127812 */ /* 0x000fe400078ef811 */
[----:B------:R-:W-:-:S07]  /*2310*/  LOP3.LUT R17, R41, 0xfffffff8, RZ, 0xc0, !PT ;  /* 0xfffffff829117812 */ /* 0x000fce00078ec0ff */
.L_x_983:
[----:B------:R-:W-:Y:S01]  /*2320*/  ISETP.GT.U32.AND P1, PT, R7, R8, PT ;  /* 0x000000080700720c */ /* 0x000fe20003f24070 */
[----:B------:R-:W-:Y:S01]  /*2330*/  BSSY.RECONVERGENT B0, `(.L_x_972) ;  /* 0x000006e000007945 */ /* 0x000fe20003800200 */
        /* <DEDUP_REMOVED lines=18> */
[----:B------:R-:W-:Y:S01]  /*2460*/  IADD3.X R22, PT, PT, R3, R49, RZ, P2, !PT ;  /* 0x0000003103167210 */ /* 0x000fe200017fe4ff */
[----:B------:R-:W-:Y:S01]  /*2470*/  IMAD.MOV.U32 R47, RZ, RZ, R8 ;  /* 0x000000ffff2f7224 */ /* 0x000fe200078e0008 */
[C---:B------:R-:W-:Y:S02]  /*2480*/  LEA R20, P2, R21.reuse, UR4, 0x3 ;  /* 0x0000000415147c11 */ /* 0x040fe4000f8418ff */
[----:B------:R-:W-:Y:S02]  /*2490*/  MOV R44, R19 ;  /* 0x00000013002c7202 */ /* 0x000fe40000000f00 */
[----:B------:R-:W-:-:S09]  /*24a0*/  LEA.HI.X R21, R21, UR5, R22, 0x3, P2 ;  /* 0x0000000515157c11 */ /* 0x000fd200090f1c16 */
.L_x_976:
        /* <DEDUP_REMOVED lines=33> */
.L_x_975:
[----:B------:R-:W-:Y:S05]  /*26c0*/  BSYNC.RECONVERGENT B1 ;  /* 0x0000000000017941 */ /* 0x000fea0003800200 */
.L_x_974:
        /* <DEDUP_REMOVED lines=25> */
.L_x_978:
[----:B------:R-:W-:Y:S05]  /*2860*/  BSYNC.RECONVERGENT B1 ;  /* 0x0000000000017941 */ /* 0x000fea0003800200 */
.L_x_977:
        /* <DEDUP_REMOVED lines=26> */
.L_x_973:
[----:B------:R-:W-:Y:S05]  /*2a10*/  BSYNC.RECONVERGENT B0 ;  /* 0x0000000000007941 */ /* 0x000fea0003800200 */
.L_x_972:
[----:B------:R0:W-:Y:S01]  /*2a20*/  STS [R10], R25 ;  /* 0x000000190a007388 */ /* 0x0001e20000000800 */
[----:B------:R-:W1:Y:S01]  /*2a30*/  LDC.64 R20, c[0x0][0x388] ;  /* 0x0000e200ff147b82 */ /* 0x000e620000000a00 */
[----:B------:R-:W-:Y:S02]  /*2a40*/  ISETP.NE.AND P1, PT, R45, 0xf, PT ;  /* 0x0000000f2d00780c */ /* 0x000fe40003f25270 */
[----:B------:R0:W-:Y:S01]  /*2a50*/  STS [R10+0x780], R24 ;  /* 0x000780180a007388 */ /* 0x0001e20000000800 */
[----:B------:R-:W-:-:S04]  /*2a60*/  MOV R26, R9 ;  /* 0x00000009001a7202 */ /* 0x000fc80000000f00 */
[----:B------:R-:W2:Y:S08]  /*2a70*/  LDC.64 R12, c[0x0][0x390] ;  /* 0x0000e400ff0c7b82 */ /* 0x000eb00000000a00 */
[----:B0-----:R-:W-:Y:S06]  /*2a80*/  BAR.SYNC.DEFER_BLOCKING 0x0 ;  /* 0x0000000000007b1d */ /* 0x001fec0000010000 */
.L_x_982:
        /* <DEDUP_REMOVED lines=31> */
.L_x_993:
[----:B------:R-:W-:Y:S01]  /*2c80*/  BSSY.RECONVERGENT B0, `(.L_x_980) ;  /* 0x000000b000007945 */ /* 0x000fe20003800200 */
[----:B----4-:R-:W-:-:S03]  /*2c90*/  FADD.FTZ R23, R22, R23 ;  /* 0x0000001716177221 */ /* 0x010fc60000010000 */
[----:B------:R-:W-:Y:S05]  /*2ca0*/  @P2 BRA `(.L_x_981) ;  /* 0x0000000000202947 */ /* 0x000fea0003800000 */
[----:B------:R-:W-:Y:S02]  /*2cb0*/  F2FP.F16.F32.PACK_AB R22, R23, R30 ;  /* 0x0000001e1716723e */ /* 0x000fe400000000ff */
[----:B------:R-:W-:Y:S02]  /*2cc0*/  IADD3 R25, PT, PT, R26, R11, RZ ;  /* 0x0000000b1a197210 */ /* 0x000fe40007ffe0ff */
[C---:B------:R-:W-:Y:S02]  /*2cd0*/  PRMT R27, R22.reuse, 0x7610, R27 ;  /* 0x00007610161b7816 */ /* 0x040fe4000000001b */
[----:B------:R-:W-:Y:S01]  /*2ce0*/  PRMT R28, R22, 0x7632, R28 ;  /* 0x00007632161c7816 */ /* 0x000fe2000000001c */
[----:B-1----:R-:W-:-:S04]  /*2cf0*/  IMAD.WIDE R22, R25, 0x2, R20 ;  /* 0x0000000219167825 */ /* 0x002fc800078e0214 */
[----:B--2---:R-:W-:Y:S01]  /*2d00*/  IMAD.WIDE R24, R25, 0x2, R12 ;  /* 0x0000000219187825 */ /* 0x004fe200078e020c */
[----:B------:R0:W-:Y:S04]  /*2d10*/  STG.E.U16 desc[UR10][R22.64], R27 ;  /* 0x0000001b16007986 */ /* 0x0001e8000c10150a */
[----:B------:R0:W-:Y:S02]  /*2d20*/  STG.E.U16 desc[UR10][R24.64], R28 ;  /* 0x0000001c18007986 */ /* 0x0001e4000c10150a */
.L_x_981:
[----:B------:R-:W-:Y:S05]  /*2d30*/  BSYNC.RECONVERGENT B0 ;  /* 0x0000000000007941 */ /* 0x000fea0003800200 */
.L_x_980:
        /* <DEDUP_REMOVED lines=9> */
.L_x_979:
        /* <DEDUP_REMOVED lines=8> */
.L_x_985:
[----:B------:R-:W-:Y:S05]  /*2e50*/  BSYNC B0 ;  /* 0x0000000000007941 */ /* 0x000fea0003800000 */
.L_x_984:
        /* <DEDUP_REMOVED lines=8> */
.L_x_986:
[----:B------:R-:W-:Y:S01]  /*2ee0*/  FADD.FTZ R25, R25, R22 ;  /* 0x0000001619197221 */ /* 0x000fe20000010000 */
[----:B------:R-:W-:-:S04]  /*2ef0*/  HFMA2 R33, -RZ, RZ, 0, 2.384185791015625e-07 ;  /* 0x00000004ff217431 */ /* 0x000fc800000001ff */
[----:B------:R-:W-:Y:S02]  /*2f00*/  MOV R34, R25 ;  /* 0x0000001900227202 */ /* 0x000fe40000000f00 */
[----:B------:R-:W-:-:S07]  /*2f10*/  MOV R24, R32 ;  /* 0x0000002000187202 */ /* 0x000fce0000000f00 */
[----:B------:R-:W-:Y:S05]  /*2f20*/  WARPSYNC.COLLECTIVE R31, `(.L_x_987) ;  /* 0x000000001f087348 */ /* 0x000fea0003c00000 */
[----:B------:R0:W1:Y:S02]  /*2f30*/  SHFL.BFLY P3, R32, R34, R33, R36 ;  /* 0x0c00002122207389 */ /* 0x0000640000060024 */
[----:B01----:R-:W-:Y:S05]  /*2f40*/  ENDCOLLECTIVE ;  /* 0x000000000000791b */ /* 0x003fea0003800000 */
.L_x_987:
[----:B------:R-:W-:-:S04]  /*2f50*/  FADD.FTZ R24, R24, R23 ;  /* 0x0000001718187221 */ /* 0x000fc80000010000 */
[----:B------:R-:W-:Y:S01]  /*2f60*/  IMAD.MOV.U32 R34, RZ, RZ, R24 ;  /* 0x000000ffff227224 */ /* 0x000fe200078e0018 */
[----:B------:R-:W-:-:S07]  /*2f70*/  MOV R28, R32 ;  /* 0x00000020001c7202 */ /* 0x000fce0000000f00 */
[----:B------:R-:W-:Y:S05]  /*2f80*/  WARPSYNC.COLLECTIVE R31, `(.L_x_988) ;  /* 0x000000001f087348 */ /* 0x000fea0003c00000 */
[----:B------:R0:W1:Y:S02]  /*2f90*/  SHFL.BFLY P3, R32, R34, R33, R36 ;  /* 0x0c00002122207389 */ /* 0x0000640000060024 */
[----:B01----:R-:W-:Y:S05]  /*2fa0*/  ENDCOLLECTIVE ;  /* 0x000000000000791b */ /* 0x003fea0003800000 */
.L_x_988:
[----:B------:R-:W-:Y:S01]  /*2fb0*/  FADD.FTZ R28, R25, R28 ;  /* 0x0000001c191c7221 */ /* 0x000fe20000010000 */
[----:B------:R-:W-:-:S04]  /*2fc0*/  HFMA2 R33, -RZ, RZ, 0, 1.1920928955078125e-07 ;  /* 0x00000002ff217431 */ /* 0x000fc800000001ff */
[----:B------:R-:W-:Y:S02]  /*2fd0*/  MOV R34, R28 ;  /* 0x0000001c00227202 */ /* 0x000fe40000000f00 */
[----:B------:R-:W-:-:S07]  /*2fe0*/  MOV R27, R32 ;  /* 0x00000020001b7202 */ /* 0x000fce0000000f00 */
[----:B------:R-:W-:Y:S05]  /*2ff0*/  WARPSYNC.COLLECTIVE R31, `(.L_x_989) ;  /* 0x000000001f087348 */ /* 0x000fea0003c00000 */
[----:B------:R0:W1:Y:S02]  /*3000*/  SHFL.BFLY P3, R32, R34, R33, R36 ;  /* 0x0c00002122207389 */ /* 0x0000640000060024 */
[----:B01----:R-:W-:Y:S05]  /*3010*/  ENDCOLLECTIVE ;  /* 0x000000000000791b */ /* 0x003fea0003800000 */
.L_x_989:
[----:B------:R-:W-:-:S05]  /*3020*/  FADD.FTZ R27, R24, R27 ;  /* 0x0000001b181b7221 */ /* 0x000fca0000010000 */
[----:B------:R-:W-:Y:S02]  /*3030*/  MOV R34, R27 ;  /* 0x0000001b00227202 */ /* 0x000fe40000000f00 */
[----:B------:R-:W-:-:S07]  /*3040*/  MOV R29, R32 ;  /* 0x00000020001d7202 */ /* 0x000fce0000000f00 */
[----:B------:R-:W-:Y:S05]  /*3050*/  WARPSYNC.COLLECTIVE R31, `(.L_x_990) ;  /* 0x000000001f087348 */ /* 0x000fea0003c00000 */
[----:B------:R0:W1:Y:S02]  /*3060*/  SHFL.BFLY P3, R32, R34, R33, R36 ;  /* 0x0c00002122207389 */ /* 0x0000640000060024 */
[----:B01----:R-:W-:Y:S05]  /*3070*/  ENDCOLLECTIVE ;  /* 0x000000000000791b */ /* 0x003fea0003800000 */
.L_x_990:
[----:B------:R-:W-:Y:S01]  /*3080*/  FADD.FTZ R29, R28, R29 ;  /* 0x0000001d1c1d7221 */ /* 0x000fe20000010000 */
[----:B------:R-:W-:-:S04]  /*3090*/  HFMA2 R33, -RZ, RZ, 0, 5.9604644775390625e-08 ;  /* 0x00000001ff217431 */ /* 0x000fc800000001ff */
[----:B------:R-:W-:Y:S01]  /*30a0*/  MOV R34, R29 ;  /* 0x0000001d00227202 */ /* 0x000fe20000000f00 */
[----:B------:R-:W-:-:S07]  /*30b0*/  IMAD.MOV.U32 R22, RZ, RZ, R32 ;  /* 0x000000ffff167224 */ /* 0x000fce00078e0020 */
[----:B------:R-:W-:Y:S05]  /*30c0*/  WARPSYNC.COLLECTIVE R31, `(.L_x_991) ;  /* 0x000000001f087348 */ /* 0x000fea0003c00000 */
[----:B------:R0:W1:Y:S02]  /*30d0*/  SHFL.BFLY P3, R32, R34, R33, R36 ;  /* 0x0c00002122207389 */ /* 0x0000640000060024 */
[----:B01----:R-:W-:Y:S05]  /*30e0*/  ENDCOLLECTIVE ;  /* 0x000000000000791b */ /* 0x003fea0003800000 */
.L_x_991:
[----:B------:R-:W-:-:S05]  /*30f0*/  FADD.FTZ R22, R27, R22 ;  /* 0x000000161b167221 */ /* 0x000fca0000010000 */
[----:B------:R-:W-:Y:S02]  /*3100*/  MOV R34, R22 ;  /* 0x0000001600227202 */ /* 0x000fe40000000f00 */
[----:B------:R-:W-:-:S07]  /*3110*/  MOV R30, R32 ;  /* 0x00000020001e7202 */ /* 0x000fce0000000f00 */
[----:B------:R-:W-:Y:S05]  /*3120*/  WARPSYNC.COLLECTIVE R31, `(.L_x_992) ;  /* 0x000000001f087348 */ /* 0x000fea0003c00000 */
[----:B------:R0:W1:Y:S02]  /*3130*/  SHFL.BFLY P3, R32, R34, R33, R36 ;  /* 0x0c00002122207389 */ /* 0x0000640000060024 */
[----:B01----:R-:W-:Y:S05]  /*3140*/  ENDCOLLECTIVE ;  /* 0x000000000000791b */ /* 0x003fea0003800000 */
.L_x_992:
[----:B------:R-:W-:Y:S01]  /*3150*/  FADD.FTZ R30, R29, R30 ;  /* 0x0000001e1d1e7221 */ /* 0x000fe20000010000 */
[----:B------:R-:W-:Y:S01]  /*3160*/  MOV R23, R32 ;  /* 0x0000002000177202 */ /* 0x000fe20000000f00 */
[----:B------:R-:W-:Y:S06]  /*3170*/  BRA `(.L_x_993) ;  /* 0xfffffff800c07947 */ /* 0x000fec000383ffff */
.L_x_994:
        /* <DEDUP_REMOVED lines=16> */
.L_x_1868:


//--------------------- .text._ZN13group_norm_v218gn_bwd_cuda_kernelI6__halfLi480ELi3ELi32ELi60ELi256ELb0ELb1ELi4ELi960ELi960ELi4ELb1ELi4ELb0ELb0ELNS_15WgradSyncMethodE3ENS_16CompileConditionILi1000EEEEEvPT_S6_S6_PKS5_S8_S8_S8_PKfflPfPj --------------------------
	.section	.text._ZN13group_norm_v218gn_bwd_cuda_kernelI6__halfLi480ELi3ELi32ELi60ELi256ELb0ELb1ELi4ELi960ELi960ELi4ELb1ELi4ELb0ELb0ELNS_15WgradSyncMethodE3ENS_16CompileConditionILi1000EEEEEvPT_S6_S6_PKS5_S8_S8_S8_PKfflPfPj,"ax",@progbits
	.align	128
        .global         _ZN13group_norm_v218gn_bwd_cuda_kernelI6__halfLi480ELi3ELi32ELi60ELi256ELb0ELb1ELi4ELi960ELi960ELi4ELb1ELi4ELb0ELb0ELNS_15WgradSyncMethodE3ENS_16CompileConditionILi1000EEEEEvPT_S6_S6_PKS5_S8_S8_S8_PKfflPfPj
        .type           _ZN13group_norm_v218gn_bwd_cuda_kernelI6__halfLi480ELi3ELi32ELi60ELi256ELb0ELb1ELi4ELi960ELi960ELi4ELb1ELi4ELb0ELb0ELNS_15WgradSyncMethodE3ENS_16CompileConditionILi1000EEEEEvPT_S6_S6_PKS5_S8_S8_S8_PKfflPfPj,@function
        .size           _ZN13group_norm_v218gn_bwd_cuda_kernelI6__halfLi480ELi3ELi32ELi60ELi256ELb0ELb1ELi4ELi960ELi960ELi4ELb1ELi4ELb0ELb0ELNS_15WgradSyncMethodE3ENS_16CompileConditionILi1000EEEEEvPT_S6_S6_PKS5_S8_S8_S8_PKfflPfPj,(.L_x_1869 - _ZN13group_norm_v218gn_bwd_cuda_kernelI6__halfLi480ELi3ELi32ELi60ELi256ELb0ELb1ELi4ELi960ELi960ELi4ELb1ELi4ELb0ELb0ELNS_15WgradSyncMethodE3ENS_16CompileConditionILi1000EEEEEvPT_S6_S6_PKS5_S8_S8_S8_PKfflPfPj)
        .other          _ZN13group_norm_v218gn_bwd_cuda_kernelI6__halfLi480ELi3ELi32ELi60ELi256ELb0ELb1ELi4ELi960ELi960ELi4ELb1ELi4ELb0ELb0ELNS_15WgradSyncMethodE3ENS_16CompileConditionILi1000EEEEEvPT_S6_S6_PKS5_S8_S8_S8_PKfflPfPj,@"STO_CUDA_ENTRY STV_DEFAULT"
_ZN13group_norm_v218gn_bwd_cuda_kernelI6__halfLi480ELi3ELi32ELi60ELi256ELb0ELb1ELi4ELi960ELi960ELi4ELb1ELi4ELb0ELb0ELNS_15WgradSyncMethodE3ENS_16CompileConditionILi1000EEEEEvPT_S6_S6_PKS5_S8_S8_S8_PKfflPfPj:
.text._ZN13group_norm_v218gn_bwd_cuda_kernelI6__halfLi480ELi3ELi32ELi60ELi256ELb0ELb1ELi4ELi960ELi960ELi4ELb1ELi4ELb0ELb0ELNS_15WgradSyncMethodE3ENS_16CompileConditionILi1000EEEEEvPT_S6_S6_PKS5_S8_S8_S8_PKfflPfPj:
        /* <DEDUP_REMOVED lines=30> */
.L_x_997:
[----:B0-----:R-:W2:Y:S04]  /*01e0*/  LD.E.STRONG.GPU R5, desc[UR12][R2.64+0x10] ;  /* 0x0000100c02057980 */ /* 0x001ea8000c10f900 */
[----:B--2---:R-:W-:Y:S01]  /*01f0*/  CCTL.IVALL ;  /* 0x00000000ff00798f */ /* 0x004fe20002000000 */
[----:B------:R-:W-:Y:S05]  /*0200*/  YIELD ;  /* 0x0000000000007946 */ /* 0x000fea0003800000 */
[----:B-----5:R-:W-:-:S04]  /*0210*/  LOP3.LUT R5, R5, R0, RZ, 0x3c, !PT ;  /* 0x0000000005057212 */ /* 0x020fc800078e3cff */
[----:B------:R-:W-:-:S13]  /*0220*/  ISETP.GT.AND P0, PT, R5, -0x1, PT ;  /* 0xffffffff0500780c */ /* 0x000fda0003f04270 */
[----:B------:R-:W-:Y:S05]  /*0230*/  @P0 BRA `(.L_x_997) ;  /* 0xfffffffc00e80947 */ /* 0x000fea000383ffff */
.L_x_996:
[----:B------:R-:W-:Y:S05]  /*0240*/  WARPSYNC.ALL ;  /* 0x0000000000007948 */ /* 0x000fea0003800000 */
[----:B------:R-:W-:Y:S06]  /*0250*/  BAR.SYNC.DEFER_BLOCKING 0x0 ;  /* 0x0000000000007b1d */ /* 0x000fec0000010000 */
[----:B------:R-:W-:Y:S05]  /*0260*/  BRA `(.L_x_998) ;  /* 0x0000002000547947 */ /* 0x000fea0003800000 */
.L_x_995:
        /* <DEDUP_REMOVED lines=23> */
[----:B--2---:R-:W-:-:S02]  /*03e0*/  HADD2.F32 R4, -RZ, R2.H0_H0 ;  /* 0x20000002ff047230 */ /* 0x004fc40000004100 */
[----:B------:R-:W-:Y:S02]  /*03f0*/  HADD2.F32 R0, -RZ, R2.H1_H1 ;  /* 0x30000002ff007230 */ /* 0x000fe40000004100 */
[--C-:B------:R-:W-:Y:S01]  /*0400*/  HADD2.F32 R37, -RZ, R3.reuse.H0_H0 ;  /* 0x20000003ff257230 */ /* 0x100fe20000004100 */
[----:B------:R-:W-:Y:S01]  /*0410*/  STL [R1+0x4], R4 ;  /* 0x0000040401007387 */ /* 0x000fe20000100800 */
[----:B------:R-:W-:-:S03]  /*0420*/  HADD2.F32 R36, -RZ, R3.H1_H1 ;  /* 0x30000003ff247230 */ /* 0x000fc60000004100 */
[----:B------:R0:W-:Y:S02]  /*0430*/  STL [R1], R0 ;  /* 0x0000000001007387 */ /* 0x0001e40000100800 */
[----:B0-----:R-:W-:-:S05]  /*0440*/  SHF.R.U32.HI R0, RZ, 0x11, R5 ;  /* 0x00000011ff007819 */ /* 0x001fca0000011605 */
[----:B------:R0:W-:Y:S02]  /*0450*/  STL [R1+0x8], R0 ;  /* 0x0000080001007387 */ /* 0x0001e40000100800 */
.L_x_1012:
[----:B------:R-:W2:Y:S01]  /*0460*/  LDL R8, [R1+0x8] ;  /* 0x0000080001087983 */ /* 0x000ea20000100800 */
[----:B-1----:R-:W1:Y:S01]  /*0470*/  S2UR UR8, SR_CTAID.Y ;  /* 0x00000000000879c3 */ /* 0x002e620000002600 */
[----:B------:R-:W-:Y:S01]  /*0480*/  USHF.R.U64 UR15, UR10, 0x1, UR5 ;  /* 0x000000010a0f7899 */ /* 0x000fe20008001205 */
[----:B------:R-:W-:Y:S01]  /*0490*/  HFMA2 R5, -RZ, RZ, 0, 0 ;  /* 0x00000000ff057431 */ /* 0x000fe200000001ff */
        /* <DEDUP_REMOVED lines=9> */
[----:B-1----:R-:W-:Y:S02]  /*0530*/  ULOP3.LUT UR11, UR8, 0x1, URZ, 0xc0, !UPT ;  /* 0x00000001080b7892 */ /* 0x002fe4000f8ec0ff */
[----:B----4-:R-:W-:Y:S01]  /*0540*/  USHF.L.U32 UR6, UR18, 0x2, URZ ;  /* 0x0000000212067899 */ /* 0x010fe200080006ff */
[----:B0-----:R-:W-:-:S03]  /*0550*/  LOP3.LUT R2, R0, 0xffff, RZ, 0xc0, !PT ;  /* 0x0000ffff00027812 */ /* 0x001fc600078ec0ff */
[----:B------:R-:W-:Y:S02]  /*0560*/  ULOP3.LUT UR6, UR6, 0xfc, URZ, 0xc0, !UPT ;  /* 0x000000fc06067892 */ /* 0x000fe4000f8ec0ff */
[----:B------:R-:W-:-:S05]  /*0570*/  IMAD R2, R2, 0x445, RZ ;  /* 0x0000044502027824 */ /* 0x000fca00078e02ff */
[----:B------:R-:W-:-:S04]  /*0580*/  SHF.R.U32.HI R20, RZ, 0x12, R2 ;  /* 0x00000012ff147819 */ /* 0x000fc80000011602 */
[C---:B------:R-:W-:Y:S02]  /*0590*/  PRMT R2, R20.reuse, 0x9910, RZ ;  /* 0x0000991014027816 */ /* 0x040fe400000000ff */
[----:B------:R-:W-:-:S03]  /*05a0*/  IADD3 R6, PT, PT, R20, UR6, RZ ;  /* 0x0000000614067c10 */ /* 0x000fc6000fffe0ff */
[----:B------:R-:W-:Y:S02]  /*05b0*/  IMAD R2, R2, 0xf0, RZ ;  /* 0x000000f002027824 */ /* 0x000fe400078e02ff */
[----:B------:R-:W-:-:S03]  /*05c0*/  IMAD R35, R6, 0x780, RZ ;  /* 0x0000078006237824 */ /* 0x000fc600078e02ff */
[----:B------:R-:W-:-:S04]  /*05d0*/  IADD3 R2, PT, PT, RZ, -R2, RZ ;  /* 0x80000002ff027210 */ /* 0x000fc80007ffe0ff */
[----:B------:R-:W-:-:S04]  /*05e0*/  PRMT R3, R2, 0x7710, RZ ;  /* 0x0000771002037816 */ /* 0x000fc800000000ff */
[----:B------:R-:W-:Y:S02]  /*05f0*/  IADD3 R0, PT, PT, R3, R0, RZ ;  /* 0x0000000003007210 */ /* 0x000fe40007ffe0ff */
[----:B------:R-:W-:Y:S02]  /*0600*/  MOV R3, UR11 ;  /* 0x0000000b00037c02 */ /* 0x000fe40008000f00 */
[----:B------:R-:W-:-:S05]  /*0610*/  LOP3.LUT R2, R0, 0xffff, RZ, 0xc0, !PT ;  /* 0x0000ffff00027812 */ /* 0x000fca00078ec0ff */
[----:B------:R-:W-:Y:S01]  /*0620*/  IMAD R2, R3, 0xf0, R2 ;  /* 0x000000f003027824 */ /* 0x000fe200078e0202 */
[----:B------:R-:W-:-:S03]  /*0630*/  MOV R3, UR14 ;  /* 0x0000000e00037c02 */ /* 0x000fc60008000f00 */
[----:B------:R-:W-:Y:S01]  /*0640*/  IMAD.SHL.U32 R4, R2, 0x4, RZ ;  /* 0x0000000402047824 */ /* 0x000fe200078e00ff */
[----:B------:R-:W-:-:S03]  /*0650*/  MOV R2, UR9 ;  /* 0x0000000900027c02 */ /* 0x000fc60008000f00 */
[----:B------:R-:W-:Y:S01]  /*0660*/  IMAD.WIDE.U32 R4, R7, 0x78000, R4 ;  /* 0x0007800007047825 */ /* 0x000fe200078e0004 */
[----:B------:R-:W-:Y:S02]  /*0670*/  UIMAD UR7, UR7, 0x78000, URZ ;  /* 0x00078000070778a4 */ /* 0x000fe4000f8e02ff */
[----:B------:R-:W-:-:S04]  /*0680*/  IADD3 R35, P1, PT, R35, R4, RZ ;  /* 0x0000000423237210 */ /* 0x000fc80007f3e0ff */
[----:B------:R-:W-:Y:S02]  /*0690*/  IADD3.X R4, PT, PT, R5, UR7, RZ, P1, !PT ;  /* 0x0000000705047c10 */ /* 0x000fe40008ffe4ff */
[----:B------:R-:W-:-:S03]  /*06a0*/  SHF.L.U32 R34, R35, 0x1, RZ ;  /* 0x0000000123227819 */ /* 0x000fc600000006ff */
[----:B------:R-:W0:Y:S01]  /*06b0*/  LDCU.64 UR6, c[0x0][0x398] ;  /* 0x00007300ff0677ac */ /* 0x000e220008000a00 */
[----:B------:R-:W-:Y:S01]  /*06c0*/  SHF.L.U64.HI R35, R35, 0x1, R4 ;  /* 0x0000000123237819 */ /* 0x000fe20000010204 */
[----:B--2---:R-:W-:-:S03]  /*06d0*/  IMAD.WIDE.U32 R2, R8, 0x2, R2 ;  /* 0x0000000208027825 */ /* 0x004fc600078e0002 */
[----:B---3--:R-:W-:-:S04]  /*06e0*/  LEA R10, P0, R2, UR16, 0x2 ;  /* 0x00000010020a7c11 */ /* 0x008fc8000f8010ff */
[----:B------:R-:W-:Y:S01]  /*06f0*/  LEA.HI.X R11, R2, UR17, R3, 0x2, P0 ;  /* 0x00000011020b7c11 */ /* 0x000fe200080f1403 */
[----:B------:R-:W1:Y:S01]  /*0700*/  S2R R24, SR_CgaCtaId ;  /* 0x0000000000187919 */ /* 0x000e620000008800 */
[C---:B------:R-:W-:Y:S01]  /*0710*/  IADD3 R2, P0, PT, R34.reuse, UR20, RZ ;  /* 0x0000001422027c10 */ /* 0x040fe2000ff1e0ff */
[----:B------:R-:W2:Y:S03]  /*0720*/  LDCU.64 UR16, c[0x0][0x3c8] ;  /* 0x00007900ff1077ac */ /* 0x000ea60008000a00 */
[C---:B------:R-:W-:Y:S01]  /*0730*/  IADD3.X R3, PT, PT, R35.reuse, UR21, RZ, P0, !PT ;  /* 0x0000001523037c10 */ /* 0x040fe200087fe4ff */
[----:B------:R-:W3:Y:S04]  /*0740*/  LDG.E.64.CONSTANT R10, desc[UR12][R10.64] ;  /* 0x0000000c0a0a7981 */ /* 0x000ee8000c1e9b00 */
[----:B------:R-:W4:Y:S01]  /*0750*/  LDG.E.64.CONSTANT R8, desc[UR12][R2.64+0x1e00] ;  /* 0x001e000c02087981 */ /* 0x000f22000c1e9b00 */
[----:B0-----:R-:W-:Y:S01]  /*0760*/  IADD3 R22, P0, PT, R34, UR6, RZ ;  /* 0x0000000622167c10 */ /* 0x001fe2000ff1e0ff */
[----:B------:R-:W0:Y:S02]  /*0770*/  LDCU UR6, c[0x0][0x3c0] ;  /* 0x00007800ff0677ac */ /* 0x000e240008000800 */
[----:B------:R-:W5:Y:S01]  /*0780*/  LDG.E.64.CONSTANT R4, desc[UR12][R2.64] ;  /* 0x0000000c02047981 */ /* 0x000f62000c1e9b00 */
[----:B------:R-:W-:-:S05]  /*0790*/  IADD3.X R23, PT, PT, R35, UR7, RZ, P0, !PT ;  /* 0x0000000723177c10 */ /* 0x000fca00087fe4ff */
[----:B------:R-:W2:Y:S04]  /*07a0*/  LDG.E.64.CONSTANT R32, desc[UR12][R22.64] ;  /* 0x0000000c16207981 */ /* 0x000ea8000c1e9b00 */
[----:B------:R4:W2:Y:S01]  /*07b0*/  LDG.E.64.CONSTANT R6, desc[UR12][R22.64+0x1e00] ;  /* 0x001e000c16067981 */ /* 0x0008a2000c1e9b00 */
[----:B------:R-:W-:Y:S01]  /*07c0*/  MOV R21, 0x400 ;  /* 0x0000040000157802 */ /* 0x000fe20000000f00 */
[----:B----4-:R-:W-:Y:S02]  /*07d0*/  HADD2.F32 R23, -RZ, R8.H1_H1 ;  /* 0x30000008ff177230 */ /* 0x010fe40000004100 */
[--C-:B------:R-:W-:Y:S02]  /*07e0*/  HADD2.F32 R25, -RZ, R9.reuse.H0_H0 ;  /* 0x20000009ff197230 */ /* 0x100fe40000004100 */
[----:B------:R-:W-:-:S02]  /*07f0*/  HADD2.F32 R27, -RZ, R9.H1_H1 ;  /* 0x30000009ff1b7230 */ /* 0x000fc40000004100 */
[----:B---3--:R-:W-:Y:S02]  /*0800*/  FADD.FTZ R9, -R10, R23 ;  /* 0x000000170a097221 */ /* 0x008fe40000010100 */
[----:B------:R-:W3:Y:S01]  /*0810*/  LDL R23, [R1+0x4] ;  /* 0x0000040001177983 */ /* 0x000ee20000100800 */
[----:B0-----:R-:W-:Y:S01]  /*0820*/  FADD.FTZ R2, R11, UR6 ;  /* 0x000000060b027e21 */ /* 0x001fe20008010000 */
[----:B------:R-:W-:-:S05]  /*0830*/  VIADD R21, R21, 0x3c00 ;  /* 0x00003c0015157836 */ /* 0x000fca0000000000 */
[----:B------:R-:W0:Y:S01]  /*0840*/  MUFU.RSQ R2, R2 ;  /* 0x0000000200027308 */ /* 0x000e220000001400 */
[----:B-1----:R-:W-:Y:S01]  /*0850*/  LEA R21, R24, R21, 0x18 ;  /* 0x0000001518157211 */ /* 0x002fe200078ec0ff */
[--C-:B-----5:R-:W-:Y:S01]  /*0860*/  HADD2.F32 R11, -RZ, R4.reuse.H0_H0 ;  /* 0x20000004ff0b7230 */ /* 0x120fe20000004100 */
[----:B------:R-:W-:Y:S01]  /*0870*/  LOP3.LUT R0, R0, 0xffff, RZ, 0xc0, !PT ;  /* 0x0000ffff00007812 */ /* 0x000fe200078ec0ff */
[----:B------:R-:W-:Y:S02]  /*0880*/  HADD2.F32 R3, -RZ, R4.H1_H1 ;  /* 0x30000004ff037230 */ /* 0x000fe40000004100 */
[--C-:B------:R-:W-:Y:S02]  /*0890*/  HADD2.F32 R31, -RZ, R5.reuse.H0_H0 ;  /* 0x20000005ff1f7230 */ /* 0x100fe40000004100 */
[----:B------:R-:W-:Y:S01]  /*08a0*/  FADD.FTZ R11, -R10, R11 ;  /* 0x0000000b0a0b7221 */ /* 0x000fe20000010100 */
[----:B------:R-:W-:Y:S02]  /*08b0*/  IMAD R21, R0, 0x18, R21 ;  /* 0x0000001800157824 */ /* 0x000fe400078e0215 */
[----:B------:R-:W-:-:S02]  /*08c0*/  HADD2.F32 R29, -RZ, R5.H1_H1 ;  /* 0x30000005ff1d7230 */ /* 0x000fc40000004100 */
[----:B------:R-:W-:Y:S01]  /*08d0*/  FADD.FTZ R5, -R10, R3 ;  /* 0x000000030a057221 */ /* 0x000fe20000010100 */
[----:B--2---:R-:W-:Y:S01]  /*08e0*/  HADD2.F32 R3, -RZ, R32.H0_H0 ;  /* 0x20000020ff037230 */ /* 0x004fe20000004100 */
[----:B------:R-:W-:Y:S01]  /*08f0*/  LEA R20, R20, R21, 0x3 ;  /* 0x0000001514147211 */ /* 0x000fe200078e18ff */
[----:B------:R-:W-:Y:S02]  /*0900*/  HADD2.F32 R21, -RZ, R8.H0_H0 ;  /* 0x20000008ff157230 */ /* 0x000fe40000004100 */
[----:B0-----:R-:W-:Y:S01]  /*0910*/  FMUL.FTZ R0, R2, R11 ;  /* 0x0000000b02007220 */ /* 0x001fe20000410000 */
[----:B------:R-:W-:Y:S02]  /*0920*/  HADD2.F32 R32, -RZ, R32.H1_H1 ;  /* 0x30000020ff207230 */ /* 0x000fe40000004100 */
[----:B------:R-:W-:Y:S01]  /*0930*/  FADD.FTZ R31, -R10, R31 ;  /* 0x0000001f0a1f7221 */ /* 0x000fe20000010100 */
[--C-:B------:R-:W-:Y:S02]  /*0940*/  HADD2.F32 R30, -RZ, R33.reuse.H0_H0 ;  /* 0x20000021ff1e7230 */ /* 0x100fe40000004100 */
[----:B------:R-:W-:Y:S01]  /*0950*/  FADD.FTZ R13, R3, R13 ;  /* 0x0000000d030d7221 */ /* 0x000fe20000010000 */
[----:B------:R-:W-:-:S02]  /*0960*/  HADD2.F32 R28, -RZ, R33.H1_H1 ;  /* 0x30000021ff1c7230 */ /* 0x000fc40000004100 */
[----:B------:R-:W-:Y:S01]  /*0970*/  FMUL.FTZ R33, R2, R5 ;  /* 0x0000000502217220 */ /* 0x000fe20000410000 */
[----:B------:R-:W-:Y:S01]  /*0980*/  FFMA.FTZ R12, R0, R3, R12 ;  /* 0x00000003000c7223 */ /* 0x000fe2000001000c */
[C---:B------:R-:W-:Y:S01]  /*0990*/  FADD.FTZ R4, -R10.reuse, R21 ;  /* 0x000000150a047221 */ /* 0x040fe20000010100 */
[C---:B------:R-:W-:Y:S01]  /*09a0*/  FADD.FTZ R8, -R10.reuse, R25 ;  /* 0x000000190a087221 */ /* 0x040fe20000010100 */
[----:B------:R-:W-:Y:S01]  /*09b0*/  FADD.FTZ R29, -R10, R29 ;  /* 0x0000001d0a1d7221 */ /* 0x000fe20000010100 */
[----:B------:R-:W-:Y:S01]  /*09c0*/  FADD.FTZ R22, R32, R15 ;  /* 0x0000000f20167221 */ /* 0x000fe20000010000 */
[----:B------:R-:W-:Y:S01]  /*09d0*/  FMUL.FTZ R31, R2, R31 ;  /* 0x0000001f021f7220 */ /* 0x000fe20000410000 */
[-C--:B------:R-:W-:Y:S01]  /*09e0*/  FFMA.FTZ R21, R33, R32.reuse, R14 ;  /* 0x0000002021157223 */ /* 0x080fe2000001000e */
[--C-:B------:R-:W-:Y:S02]  /*09f0*/  HADD2.F32 R5, -RZ, R6.reuse.H0_H0 ;  /* 0x20000006ff057230 */ /* 0x100fe40000004100 */
[----:B------:R-:W-:Y:S01]  /*0a00*/  FMUL.FTZ R32, R26, R32 ;  /* 0x000000201a207220 */ /* 0x000fe20000410000 */
[----:B------:R-:W-:-:S02]  /*0a10*/  HADD2.F32 R25, -RZ, R6.H1_H1 ;  /* 0x30000006ff197230 */ /* 0x000fc40000004100 */
[----:B------:R-:W-:Y:S01]  /*0a20*/  FMUL.FTZ R29, R2, R29 ;  /* 0x0000001d021d7220 */ /* 0x000fe20000410000 */
[----:B------:R-:W-:Y:S01]  /*0a30*/  FADD.FTZ R17, R30, R17 ;  /* 0x000000111e117221 */ /* 0x000fe20000010000 */
[-C--:B------:R-:W-:Y:S01]  /*0a40*/  FFMA.FTZ R16, R31, R30.reuse, R16 ;  /* 0x0000001e1f107223 */ /* 0x080fe20000010010 */
[----:B------:R-:W-:Y:S01]  /*0a50*/  FMUL.FTZ R30, R37, R30 ;  /* 0x0000001e251e7220 */ /* 0x000fe20000410000 */
[----:B------:R-:W-:Y:S01]  /*0a60*/  FADD.FTZ R19, R28, R19 ;  /* 0x000000131c137221 */ /* 0x000fe20000010000 */
[----:B------:R-:W-:Y:S01]  /*0a70*/  FFMA.FTZ R18, R29, R28, R18 ;  /* 0x0000001c1d127223 */ /* 0x000fe20000010012 */
[----:B------:R-:W-:Y:S01]  /*0a80*/  FMUL.FTZ R4, R2, R4 ;  /* 0x0000000402047220 */ /* 0x000fe20000410000 */
[----:B------:R-:W-:Y:S01]  /*0a90*/  FMUL.FTZ R28, R36, R28 ;  /* 0x0000001c241c7220 */ /* 0x000fe20000410000 */
[----:B------:R-:W-:Y:S02]  /*0aa0*/  FADD.FTZ R13, R13, R5 ;  /* 0x000000050d0d7221 */ /* 0x000fe40000010000 */
[----:B------:R-:W-:Y:S01]  /*0ab0*/  FFMA.FTZ R12, R4, R5, R12 ;  /* 0x00000005040c7223 */ /* 0x000fe2000001000c */
[----:B------:R-:W-:-:S02]  /*0ac0*/  HADD2.F32 R24, -RZ, R7.H0_H0 ;  /* 0x20000007ff187230 */ /* 0x000fc40000004100 */
[----:B------:R-:W-:Y:S01]  /*0ad0*/  FADD.FTZ R10, -R10, R27 ;  /* 0x0000001b0a0a7221 */ /* 0x000fe20000010100 */
[----:B------:R-:W-:-:S03]  /*0ae0*/  FMUL.FTZ R8, R2, R8 ;  /* 0x0000000802087220 */ /* 0x000fc60000410000 */
[----:B------:R-:W-:Y:S01]  /*0af0*/  FMUL.FTZ R10, R2, R10 ;  /* 0x0000000a020a7220 */ /* 0x000fe20000410000 */
[----:B------:R-:W-:Y:S02]  /*0b00*/  UIADD3 UR10, UP0, UPT, UR10, 0x4, URZ ;  /* 0x000000040a0a7890 */ /* 0x000fe4000ff1e0ff */
[----:B------:R-:W-:Y:S02]  /*0b10*/  USHF.L.U32 UR15, UR16, 0x1, URZ ;  /* 0x00000001100f7899 */ /* 0x000fe400080006ff */
[----:B------:R-:W-:Y:S02]  /*0b20*/  UIADD3.X UR5, UPT, UPT, URZ, UR5, URZ, UP0, !UPT ;  /* 0x00000005ff057290 */ /* 0x000fe400087fe4ff */
[----:B------:R-:W-:Y:S02]  /*0b30*/  USHF.L.U64.HI UR14, UR16, 0x1, UR17 ;  /* 0x00000001100e7899 */ /* 0x000fe40008010211 */
[----:B------:R-:W-:-:S04]  /*0b40*/  UISETP.GE.U32.AND UP0, UPT, UR10, UR15, UPT ;  /* 0x0000000f0a00728c */ /* 0x000fc8000bf06070 */
[----:B------:R-:W-:Y:S01]  /*0b50*/  UISETP.GE.AND.EX UP0, UPT, UR5, UR14, UPT, UP0 ;  /* 0x0000000e0500728c */ /* 0x000fe2000bf06300 */
[----:B------:R-:W-:Y:S01]  /*0b60*/  FADD.FTZ R17, R17, R24 ;  /* 0x0000001811117221 */ /* 0x000fe20000010000 */
[----:B------:R-:W-:Y:S01]  /*0b70*/  FFMA.FTZ R16, R8, R24, R16 ;  /* 0x0000001808107223 */ /* 0x000fe20000010010 */
[----:B---3--:R-:W-:-:S04]  /*0b80*/  FMUL.FTZ R3, R23, R3 ;  /* 0x0000000317037220 */ /* 0x008fc80000410000 */
[----:B------:R-:W-:Y:S01]  /*0b90*/  FADD.FTZ R11, RZ, R3 ;  /* 0x00000003ff0b7221 */ /* 0x000fe20000010000 */
[----:B------:R-:W-:-:S03]  /*0ba0*/  FFMA.FTZ R6, R0, R3, RZ ;  /* 0x0000000300067223 */ /* 0x000fc600000100ff */
[----:B------:R-:W-:Y:S01]  /*0bb0*/  FADD.FTZ R11, R11, R32 ;  /* 0x000000200b0b7221 */ /* 0x000fe20000010000 */
[----:B------:R-:W-:-:S03]  /*0bc0*/  FFMA.FTZ R6, R33, R32, R6 ;  /* 0x0000002021067223 */ /* 0x000fc60000010006 */
[----:B------:R-:W-:Y:S01]  /*0bd0*/  FADD.FTZ R11, R11, R30 ;  /* 0x0000001e0b0b7221 */ /* 0x000fe20000010000 */
[----:B------:R-:W-:Y:S01]  /*0be0*/  FFMA.FTZ R6, R31, R30, R6 ;  /* 0x0000001e1f067223 */ /* 0x000fe20000010006 */
[----:B------:R-:W-:Y:S02]  /*0bf0*/  FMUL.FTZ R5, R23, R5 ;  /* 0x0000000517057220 */ /* 0x000fe40000410000 */
[----:B------:R-:W-:Y:S01]  /*0c00*/  FADD.FTZ R14, R11, R28 ;  /* 0x0000001c0b0e7221 */ /* 0x000fe20000010000 */
[----:B------:R-:W-:Y:S01]  /*0c10*/  FFMA.FTZ R15, R29, R28, R6 ;  /* 0x0000001c1d0f7223 */ /* 0x000fe20000010006 */
[----:B------:R-:W-:Y:S02]  /*0c20*/  HADD2.F32 R23, -RZ, R7.H1_H1 ;  /* 0x30000007ff177230 */ /* 0x000fe40000004100 */
[----:B------:R-:W-:Y:S01]  /*0c30*/  FMUL.FTZ R6, R2, R9 ;  /* 0x0000000902067220 */ /* 0x000fe20000410000 */
[----:B------:R-:W-:Y:S01]  /*0c40*/  FADD.FTZ R14, R14, R5 ;  /* 0x000000050e0e7221 */ /* 0x000fe20000010000 */
[----:B------:R-:W-:Y:S01]  /*0c50*/  FMUL.FTZ R7, R26, R25 ;  /* 0x000000191a077220 */ /* 0x000fe20000410000 */
        /* <DEDUP_REMOVED lines=27> */
[C---:B------:R-:W-:Y:S02]  /*0e10*/  IADD3 R22, PT, PT, R20.reuse, R21, RZ ;  /* 0x0000001514167210 */ /* 0x040fe40007ffe0ff */
[C---:B------:R-:W-:Y:S02]  /*0e20*/  LOP3.LUT R25, R21.reuse, 0x8, RZ, 0x3c, !PT ;  /* 0x0000000815197812 */ /* 0x040fe400078e3cff */
[C---:B------:R-:W-:Y:S01]  /*0e30*/  LOP3.LUT R23, R21.reuse, 0x10, RZ, 0x3c, !PT ;  /* 0x0000001015177812 */ /* 0x040fe200078e3cff */
[----:B------:R-:W-:Y:S01]  /*0e40*/  STS.64 [R22], R12 ;  /* 0x0000000c16007388 */ /* 0x000fe20000000a00 */
[----:B------:R-:W-:Y:S02]  /*0e50*/  LOP3.LUT R21, R21, 0x18, RZ, 0x3c, !PT ;  /* 0x0000001815157812 */ /* 0x000fe400078e3cff */
[C---:B------:R-:W-:Y:S02]  /*0e60*/  IADD3 R25, PT, PT, R20.reuse, R25, RZ ;  /* 0x0000001914197210 */ /* 0x040fe40007ffe0ff */
[C---:B------:R-:W-:Y:S01]  /*0e70*/  IADD3 R26, PT, PT, R20.reuse, R23, RZ ;  /* 0x00000017141a7210 */ /* 0x040fe20007ffe0ff */
[----:B------:R-:W-:Y:S01]  /*0e80*/  IMAD.IADD R27, R20, 0x1, R21 ;  /* 0x00000001141b7824 */ /* 0x000fe200078e0215 */
[----:B------:R-:W-:Y:S01]  /*0e90*/  SHF.R.U32.HI R21, RZ, 0x4, R24 ;  /* 0x00000004ff157819 */ /* 0x000fe20000011618 */
[----:B------:R0:W-:Y:S01]  /*0ea0*/  STS.64 [R25], R14 ;  /* 0x0000000e19007388 */ /* 0x0001e20000000a00 */
[----:B------:R-:W-:-:S02]  /*0eb0*/  SHF.L.U32 R20, R24, 0x3, RZ ;  /* 0x0000000318147819 */ /* 0x000fc400000006ff */
[----:B------:R-:W-:Y:S01]  /*0ec0*/  LOP3.LUT R21, R21, R24, RZ, 0x3c, !PT ;  /* 0x0000001815157212 */ /* 0x000fe200078e3cff */
[----:B------:R-:W-:Y:S01]  /*0ed0*/  STS.64 [R26], R16 ;  /* 0x000000101a007388 */ /* 0x000fe20000000a00 */
[----:B------:R-:W-:Y:S02]  /*0ee0*/  LOP3.LUT R20, R20, 0x1fe0, RZ, 0xc0, !PT ;  /* 0x00001fe014147812 */ /* 0x000fe400078ec0ff */
[----:B------:R-:W-:Y:S01]  /*0ef0*/  SHF.L.U32 R21, R21, 0x3, RZ ;  /* 0x0000000315157819 */ /* 0x000fe200000006ff */
[----:B------:R1:W-:Y:S03]  /*0f00*/  STS.64 [R27], R18 ;  /* 0x000000121b007388 */ /* 0x0003e60000000a00 */
        /* <DEDUP_REMOVED lines=13> */
[C---:B0-----:R-:W-:Y:S01]  /*0fe0*/  IMAD.WIDE.U32 R20, R25.reuse, 0x4, R26 ;  /* 0x0000000419147825 */ /* 0x041fe200078e001a */
[----:B------:R-:W-:-:S04]  /*0ff0*/  IADD3 R25, PT, PT, R25, 0x3c0, RZ ;  /* 0x000003c019197810 */ /* 0x000fc80007ffe0ff */
[----:B------:R0:W-:Y:S02]  /*1000*/  STG.E.64 desc[UR12][R20.64+0x10000], R22 ;  /* 0x0100001614007986 */ /* 0x0001e4000c101b0c */
[----:B0-----:R-:W-:-:S04]  /*1010*/  IMAD.WIDE.U32 R20, R25, 0x4, R26 ;  /* 0x0000000419147825 */ /* 0x001fc800078e001a */
[----:B------:R-:W-:-:S05]  /*1020*/  VIADD R25, R24, 0x1e0 ;  /* 0x000001e018197836 */ /* 0x000fca0000000000 */
        /* <DEDUP_REMOVED lines=14> */
.L_x_999:
[----:B------:R-:W1:Y:S01]  /*1110*/  S2R R27, SR_TID.X ;  /* 0x00000000001b7919 */ /* 0x000e620000002100 */
[----:B------:R-:W-:Y:S01]  /*1120*/  BSSY.RECONVERGENT B0, `(.L_x_1000) ;  /* 0x0000078000007945 */ /* 0x000fe20003800200 */
[----:B------:R-:W-:Y:S02]  /*1130*/  CS2R R22, SRZ ;  /* 0x0000000000167805 */ /* 0x000fe4000001ff00 */
[----:B-1----:R-:W-:-:S13]  /*1140*/  ISETP.GT.U32.AND P0, PT, R27, 0x1f, PT ;  /* 0x0000001f1b00780c */ /* 0x002fda0003f04070 */
[----:B------:R-:W-:Y:S05]  /*1150*/  @P0 BRA `(.L_x_1001) ;  /* 0x0000000400d00947 */ /* 0x000fea0003800000 */
[----:B0-----:R-:W0:Y:S01]  /*1160*/  S2R R20, SR_CgaCtaId ;  /* 0x0000000000147919 */ /* 0x001e220000008800 */
[----:B------:R-:W-:Y:S01]  /*1170*/  USHF.L.U32 UR6, UR8, 0x4, URZ ;  /* 0x0000000408067899 */ /* 0x000fe200080006ff */
[----:B------:R-:W-:Y:S01]  /*1180*/  MOV R22, 0x3c ;  /* 0x0000003c00167802 */ /* 0x000fe20000000f00 */
[----:B------:R-:W-:Y:S01]  /*1190*/  UIMAD UR7, UR11, 0x3c0, URZ ;  /* 0x000003c00b0778a4 */ /* 0x000fe2000f8e02ff */
[----:B------:R-:W-:Y:S01]  /*11a0*/  IMAD.SHL.U32 R26, R27, 0x8, RZ ;  /* 0x000000081b1a7824 */ /* 0x000fe200078e00ff */
[----:B------:R-:W-:-:S04]  /*11b0*/  ULOP3.LUT UR6, UR6, 0x10, URZ, 0xc0, !UPT ;  /* 0x0000001006067892 */ /* 0x000fc8000f8ec0ff */
[----:B------:R-:W-:Y:S02]  /*11c0*/  LOP3.LUT R26, R26, 0x8, RZ, 0xc0, !PT ;  /* 0x000000081a1a7812 */ /* 0x000fe400078ec0ff */
        /* <DEDUP_REMOVED lines=109> */
.L_x_1001:
[----:B------:R-:W-:Y:S05]  /*18a0*/  BSYNC.RECONVERGENT B0 ;  /* 0x0000000000007941 */ /* 0x000fea0003800200 */
.L_x_1000:
        /* <DEDUP_REMOVED lines=17> */
.L_x_1003:
[----:B------:R-:W-:Y:S05]  /*19c0*/  BSYNC.RECONVERGENT B0 ;  /* 0x0000000000007941 */ /* 0x000fea0003800200 */
.L_x_1002:
        /* <DEDUP_REMOVED lines=22> */
.L_x_1006:
[----:B0-----:R-:W2:Y:S04]  /*1b30*/  LD.E.STRONG.GPU R23, desc[UR12][R20.64+0x10] ;  /* 0x0000100c14177980 */ /* 0x001ea8000c10f900 */
[----:B--2---:R-:W-:Y:S01]  /*1b40*/  CCTL.IVALL ;  /* 0x00000000ff00798f */ /* 0x004fe20002000000 */
[----:B------:R-:W-:Y:S05]  /*1b50*/  YIELD ;  /* 0x0000000000007946 */ /* 0x000fea0003800000 */
[----:B-----5:R-:W-:-:S04]  /*1b60*/  LOP3.LUT R23, R23, R22, RZ, 0x3c, !PT ;  /* 0x0000001617177212 */ /* 0x020fc800078e3cff */
[----:B------:R-:W-:-:S13]  /*1b70*/  ISETP.GT.AND P0, PT, R23, -0x1, PT ;  /* 0xffffffff1700780c */ /* 0x000fda0003f04270 */
[----:B------:R-:W-:Y:S05]  /*1b80*/  @P0 BRA `(.L_x_1006) ;  /* 0xfffffffc00e80947 */ /* 0x000fea000383ffff */
.L_x_1005:
[----:B------:R-:W-:Y:S05]  /*1b90*/  WARPSYNC.ALL ;  /* 0x0000000000007948 */ /* 0x000fea0003800000 */
[----:B------:R-:W-:Y:S06]  /*1ba0*/  BAR.SYNC.DEFER_BLOCKING 0x0 ;  /* 0x0000000000007b1d */ /* 0x000fec0000010000 */
[----:B------:R-:W-:Y:S05]  /*1bb0*/  BRA `(.L_x_1007) ;  /* 0x0000000000587947 */ /* 0x000fea0003800000 */
.L_x_1004:
        /* <DEDUP_REMOVED lines=14> */
.L_x_1009:
[----:B0-----:R-:W2:Y:S04]  /*1ca0*/  LD.E.STRONG.GPU R23, desc[UR12][R20.64] ;  /* 0x0000000c14177980 */ /* 0x001ea8000c10f900 */
[----:B--2---:R-:W-:Y:S01]  /*1cb0*/  CCTL.IVALL ;  /* 0x00000000ff00798f */ /* 0x004fe20002000000 */
[----:B------:R-:W-:Y:S05]  /*1cc0*/  YIELD ;  /* 0x0000000000007946 */ /* 0x000fea0003800000 */
[----:B-----5:R-:W-:-:S04]  /*1cd0*/  LOP3.LUT R23, R23, R22, RZ, 0x3c, !PT ;  /* 0x0000001617177212 */ /* 0x020fc800078e3cff */
[----:B------:R-:W-:-:S13]  /*1ce0*/  ISETP.GT.AND P0, PT, R23, -0x1, PT ;  /* 0xffffffff1700780c */ /* 0x000fda0003f04270 */
[----:B------:R-:W-:Y:S05]  /*1cf0*/  @P0 BRA `(.L_x_1009) ;  /* 0xfffffffc00e80947 */ /* 0x000fea000383ffff */
.L_x_1008:
[----:B------:R-:W-:Y:S05]  /*1d00*/  WARPSYNC.ALL ;  /* 0x0000000000007948 */ /* 0x000fea0003800000 */
[----:B------:R-:W-:Y:S06]  /*1d10*/  BAR.SYNC.DEFER_BLOCKING 0x0 ;  /* 0x0000000000007b1d */ /* 0x000fec0000010000 */
.L_x_1007:
[----:B0-----:R-:W0:Y:S01]  /*1d20*/  S2R R23, SR_TID.X ;  /* 0x0000000000177919 */ /* 0x001e220000002100 */
[----:B------:R-:W-:Y:S01]  /*1d30*/  BSSY.RECONVERGENT B0, `(.L_x_1010) ;  /* 0x0000024000007945 */ /* 0x000fe20003800200 */
[----:B------:R-:W-:Y:S02]  /*1d40*/  HFMA2 R22, -RZ, RZ, 0, 0 ;  /* 0x00000000ff167431 */ /* 0x000fe400000001ff */
[----:B------:R-:W-:Y:S01]  /*1d50*/  IMAD.MOV.U32 R20, RZ, RZ, RZ ;  /* 0x000000ffff147224 */ /* 0x000fe200078e00ff */
[----:B0-----:R-:W-:-:S13]  /*1d60*/  ISETP.GT.U32.AND P0, PT, R23, 0xff, PT ;  /* 0x000000ff1700780c */ /* 0x001fda0003f04070 */
[----:B------:R-:W-:Y:S05]  /*1d70*/  @P0 BRA `(.L_x_1011) ;  /* 0x00000000007c0947 */ /* 0x000fea0003800000 */
[----:B------:R-:W0:Y:S01]  /*1d80*/  LDCU UR6, c[0x0][0x374] ;  /* 0x00006e80ff0677ac */ /* 0x000e220008000800 */
[----:B------:R1:W-:Y:S01]  /*1d90*/  STL.64 [R1+0x10], R2 ;  /* 0x0000100201007387 */ /* 0x0003e20000100a00 */
[C---:B------:R-:W-:Y:S02]  /*1da0*/  SHF.L.U32 R21, R23.reuse, 0x2, RZ ;  /* 0x0000000217157819 */ /* 0x040fe400000006ff */
[----:B------:R-:W-:Y:S02]  /*1db0*/  LOP3.LUT R22, R23, 0xf, RZ, 0xc0, !PT ;  /* 0x0000000f17167812 */ /* 0x000fe400078ec0ff */
[----:B------:R-:W-:Y:S01]  /*1dc0*/  LOP3.LUT R21, R21, 0x3c0, RZ, 0xc0, !PT ;  /* 0x000003c015157812 */ /* 0x000fe200078ec0ff */
[----:B-1----:R-:W1:Y:S01]  /*1dd0*/  LDC.64 R2, c[0x0][0x3d0] ;  /* 0x0000f400ff027b82 */ /* 0x002e620000000a00 */
[----:B0-----:R-:W-:-:S06]  /*1de0*/  UIMAD UR6, UR6, UR4, UR8 ;  /* 0x00000004060672a4 */ /* 0x001fcc000f8e0208 */
[----:B------:R-:W-:-:S04]  /*1df0*/  MOV R20, UR6 ;  /* 0x0000000600147c02 */ /* 0x000fc80008000f00 */
[----:B------:R-:W-:-:S04]  /*1e00*/  LEA R21, R20, R21, 0xa ;  /* 0x0000001514157211 */ /* 0x000fc800078e50ff */
[----:B------:R-:W-:-:S04]  /*1e10*/  IADD3 R21, PT, PT, R21, R22, RZ ;  /* 0x0000001615157210 */ /* 0x000fc80007ffe0ff */
[----:B------:R-:W-:-:S04]  /*1e20*/  SHF.L.U32 R24, R21, 0x1, RZ ;  /* 0x0000000115187819 */ /* 0x000fc800000006ff */
[C---:B------:R-:W-:Y:S01]  /*1e30*/  IADD3 R20, PT, PT, R24.reuse, 0x20, RZ ;  /* 0x0000002018147810 */ /* 0x040fe20007ffe0ff */
[----:B-1----:R-:W-:-:S04]  /*1e40*/  IMAD.WIDE.U32 R22, R24, 0x4, R2 ;  /* 0x0000000418167825 */ /* 0x002fc800078e0002 */
[--C-:B------:R-:W-:Y:S02]  /*1e50*/  IMAD.WIDE.U32 R20, R20, 0x4, R2.reuse ;  /* 0x0000000414147825 */ /* 0x100fe400078e0002 */
[----:B------:R-:W2:Y:S02]  /*1e60*/  LDG.E.64 R22, desc[UR12][R22.64] ;  /* 0x0000000c16167981 */ /* 0x000ea4000c1e1b00 */
[C---:B------:R-:W-:Y:S01]  /*1e70*/  VIADD R26, R24.reuse, 0x40 ;  /* 0x00000040181a7836 */ /* 0x040fe20000000000 */
[----:B------:R-:W-:Y:S01]  /*1e80*/  IADD3 R24, PT, PT, R24, 0x60, RZ ;  /* 0x0000006018187810 */ /* 0x000fe20007ffe0ff */
[----:B------:R-:W3:Y:S02]  /*1e90*/  LDG.E.64 R20, desc[UR12][R20.64] ;  /* 0x0000000c14147981 */ /* 0x000ee4000c1e1b00 */
[----:B------:R-:W-:-:S04]  /*1ea0*/  IMAD.WIDE.U32 R26, R26, 0x4, R2 ;  /* 0x000000041a1a7825 */ /* 0x000fc800078e0002 */
        /* <DEDUP_REMOVED lines=12> */
.L_x_1011:
[----:B------:R-:W-:Y:S05]  /*1f70*/  BSYNC.RECONVERGENT B0 ;  /* 0x0000000000007941 */ /* 0x000fea0003800200 */
.L_x_1010:
        /* <DEDUP_REMOVED lines=31> */
[----:B--2---:R-:W-:-:S04]  /*2170*/  IADD3 R23, PT, PT, R23, -UR7, RZ ;  /* 0x8000000717177c10 */ /* 0x004fc8000fffe0ff */
        /* <DEDUP_REMOVED lines=35> */
[----:B------:R-:W-:Y:S05]  /*23b0*/  BRA.U !UP0, `(.L_x_1012) ;  /* 0xffffffe108287547 */ /* 0x000fea000b83ffff */
.L_x_998:
        /* <DEDUP_REMOVED lines=45> */
.L_x_1026:
        /* <DEDUP_REMOVED lines=31> */
.L_x_1017:
        /* <DEDUP_REMOVED lines=33> */
.L_x_1016:
[----:B------:R-:W-:Y:S05]  /*2a90*/  BSYNC.RECONVERGENT B1 ;  /* 0x0000000000017941 */ /* 0x000fea0003800200 */
.L_x_1015:
        /* <DEDUP_REMOVED lines=30> */
.L_x_1019:
[----:B------:R-:W-:Y:S05]  /*2c80*/  BSYNC.RECONVERGENT B1 ;  /* 0x0000000000017941 */ /* 0x000fea0003800200 */
.L_x_1018:
        /* <DEDUP_REMOVED lines=28> */
.L_x_1014:
[----:B------:R-:W-:Y:S05]  /*2e50*/  BSYNC.RECONVERGENT B0 ;  /* 0x0000000000007941 */ /* 0x000fea0003800200 */
.L_x_1013:
[----:B------:R0:W-:Y:S01]  /*2e60*/  STS [R7], R12 ;  /* 0x0000000c07007388 */ /* 0x0001e20000000800 */
[----:B------:R-:W1:Y:S01]  /*2e70*/  LDC.64 R16, c[0x0][0x388] ;  /* 0x0000e200ff107b82 */ /* 0x000e620000000a00 */
[----:B------:R-:W-:Y:S01]  /*2e80*/  ISETP.NE.AND P0, PT, R8, 0xf, PT ;  /* 0x0000000f0800780c */ /* 0x000fe20003f05270 */
[----:B------:R-:W-:Y:S01]  /*2e90*/  IMAD.MOV.U32 R0, RZ, RZ, R32 ;  /* 0x000000ffff007224 */ /* 0x000fe200078e0020 */
[----:B------:R0:W-:Y:S05]  /*2ea0*/  STS [R7+0x780], R13 ;  /* 0x0007800d07007388 */ /* 0x0001ea0000000800 */
[----:B------:R-:W2:Y:S08]  /*2eb0*/  LDC.64 R14, c[0x0][0x390] ;  /* 0x0000e400ff0e7b82 */ /* 0x000eb00000000a00 */
[----:B0-----:R-:W-:Y:S06]  /*2ec0*/  BAR.SYNC.DEFER_BLOCKING 0x0 ;  /* 0x0000000000007b1d */ /* 0x001fec0000010000 */
.L_x_1025:
        /* <DEDUP_REMOVED lines=15> */
.L_x_1021:
[----:B------:R-:W-:Y:S05]  /*2fc0*/  BSYNC.RECONVERGENT B0 ;  /* 0x0000000000007941 */ /* 0x000fea0003800200 */
.L_x_1020:
        /* <DEDUP_REMOVED lines=25> */
.L_x_1036:
        /* <DEDUP_REMOVED lines=10> */
.L_x_1024:
[----:B------:R-:W-:Y:S05]  /*3200*/  BSYNC.RECONVERGENT B0 ;  /* 0x0000000000007941 */ /* 0x000fea0003800200 */
.L_x_1023:
        /* <DEDUP_REMOVED lines=9> */
.L_x_1022:
        /* <DEDUP_REMOVED lines=8> */
.L_x_1028:
[----:B------:R-:W-:Y:S05]  /*3320*/  BSYNC B0 ;  /* 0x0000000000007941 */ /* 0x000fea0003800000 */
.L_x_1027:
        /* <DEDUP_REMOVED lines=9> */
.L_x_1029:
[----:B------:R-:W-:Y:S01]  /*33c0*/  MOV R25, R13 ;  /* 0x0000000d00197202 */ /* 0x000fe20000000f00 */
[----:B------:R-:W-:Y:S01]  /*33d0*/  IMAD.MOV.U32 R29, RZ, RZ, 0x4 ;  /* 0x00000004ff1d7424 */ /* 0x000fe200078e00ff */
[----:B------:R-:W-:-:S07]  /*33e0*/  MOV R19, R24 ;  /* 0x0000001800137202 */ /* 0x000fce0000000f00 */
[----:B------:R-:W-:Y:S05]  /*33f0*/  WARPSYNC.COLLECTIVE R22, `(.L_x_1030) ;  /* 0x0000000016087348 */ /* 0x000fea0003c00000 */
[----:B------:R0:W1:Y:S02]  /*3400*/  SHFL.BFLY P2, R24, R25, R29, R30 ;  /* 0x0c00001d19187389 */ /* 0x000064000004001e */
[----:B01----:R-:W-:Y:S05]  /*3410*/  ENDCOLLECTIVE ;  /* 0x000000000000791b */ /* 0x003fea0003800000 */
.L_x_1030:
[----:B------:R-:W-:-:S05]  /*3420*/  FADD.FTZ R19, R19, R12 ;  /* 0x0000000c13137221 */ /* 0x000fca0000010000 */
[----:B------:R-:W-:Y:S02]  /*3430*/  MOV R25, R19 ;  /* 0x0000001300197202 */ /* 0x000fe40000000f00 */
[----:B------:R-:W-:-:S07]  /*3440*/  MOV R18, R24 ;  /* 0x0000001800127202 */ /* 0x000fce0000000f00 */
[----:B------:R-:W-:Y:S05]  /*3450*/  WARPSYNC.COLLECTIVE R22, `(.L_x_1031) ;  /* 0x0000000016087348 */ /* 0x000fea0003c00000 */
[----:B------:R0:W1:Y:S02]  /*3460*/  SHFL.BFLY P2, R24, R25, R29, R30 ;  /* 0x0c00001d19187389 */ /* 0x000064000004001e */
[----:B01----:R-:W-:Y:S05]  /*3470*/  ENDCOLLECTIVE ;  /* 0x000000000000791b */ /* 0x003fea0003800000 */
.L_x_1031:
[----:B------:R-:W-:Y:S01]  /*3480*/  FADD.FTZ R18, R13, R18 ;  /* 0x000000120d127221 */ /* 0x000fe20000010000 */
[----:B------:R-:W-:-:S04]  /*3490*/  HFMA2 R29, -RZ, RZ, 0, 1.1920928955078125e-07 ;  /* 0x00000002ff1d7431 */ /* 0x000fc800000001ff */
[----:B------:R-:W-:Y:S02]  /*34a0*/  MOV R25, R18 ;  /* 0x0000001200197202 */ /* 0x000fe40000000f00 */
[----:B------:R-:W-:-:S07]  /*34b0*/  MOV R20, R24 ;  /* 0x0000001800147202 */ /* 0x000fce0000000f00 */
[----:B------:R-:W-:Y:S05]  /*34c0*/  WARPSYNC.COLLECTIVE R22, `(.L_x_1032) ;  /* 0x0000000016087348 */ /* 0x000fea0003c00000 */
[----:B------:R0:W1:Y:S02]  /*34d0*/  SHFL.BFLY P2, R24, R25, R29, R30 ;  /* 0x0c00001d19187389 */ /* 0x000064000004001e */
[----:B01----:R-:W-:Y:S05]  /*34e0*/  ENDCOLLECTIVE ;  /* 0x000000000000791b */ /* 0x003fea0003800000 */
.L_x_1032:
[----:B------:R-:W-:-:S04]  /*34f0*/  FADD.FTZ R20, R19, R20 ;  /* 0x0000001413147221 */ /* 0x000fc80000010000 */
[----:B------:R-:W-:Y:S01]  /*3500*/  IMAD.MOV.U32 R25, RZ, RZ, R20 ;  /* 0x000000ffff197224 */ /* 0x000fe200078e0014 */
[----:B------:R-:W-:-:S07]  /*3510*/  MOV R21, R24 ;  /* 0x0000001800157202 */ /* 0x000fce0000000f00 */
[----:B------:R-:W-:Y:S05]  /*3520*/  WARPSYNC.COLLECTIVE R22, `(.L_x_1033) ;  /* 0x0000000016087348 */ /* 0x000fea0003c00000 */
[----:B------:R0:W1:Y:S02]  /*3530*/  SHFL.BFLY P2, R24, R25, R29, R30 ;  /* 0x0c00001d19187389 */ /* 0x000064000004001e */
[----:B01----:R-:W-:Y:S05]  /*3540*/  ENDCOLLECTIVE ;  /* 0x000000000000791b */ /* 0x003fea0003800000 */
.L_x_1033:
[----:B------:R-:W-:Y:S01]  /*3550*/  FADD.FTZ R21, R18, R21 ;  /* 0x0000001512157221 */ /* 0x000fe20000010000 */
[----:B------:R-:W-:-:S04]  /*3560*/  HFMA2 R29, -RZ, RZ, 0, 5.9604644775390625e-08 ;  /* 0x00000001ff1d7431 */ /* 0x000fc800000001ff */
[----:B------:R-:W-:Y:S02]  /*3570*/  MOV R25, R21 ;  /* 0x0000001500197202 */ /* 0x000fe40000000f00 */
[----:B------:R-:W-:-:S07]  /*3580*/  MOV R23, R24 ;  /* 0x0000001800177202 */ /* 0x000fce0000000f00 */
[----:B------:R-:W-:Y:S05]  /*3590*/  WARPSYNC.COLLECTIVE R22, `(.L_x_1034) ;  /* 0x0000000016087348 */ /* 0x000fea0003c00000 */
[----:B------:R0:W1:Y:S02]  /*35a0*/  SHFL.BFLY P2, R24, R25, R29, R30 ;  /* 0x0c00001d19187389 */ /* 0x000064000004001e */
[----:B01----:R-:W-:Y:S05]  /*35b0*/  ENDCOLLECTIVE ;  /* 0x000000000000791b */ /* 0x003fea0003800000 */
.L_x_1034:
[----:B------:R-:W-:-:S05]  /*35c0*/  FADD.FTZ R23, R20, R23 ;  /* 0x0000001714177221 */ /* 0x000fca0000010000 */
[----:B------:R-:W-:Y:S02]  /*35d0*/  MOV R25, R23 ;  /* 0x0000001700197202 */ /* 0x000fe40000000f00 */
[----:B------:R-:W-:-:S07]  /*35e0*/  MOV R2, R24 ;  /* 0x0000001800027202 */ /* 0x000fce0000000f00 */
[----:B------:R-:W-:Y:S05]  /*35f0*/  WARPSYNC.COLLECTIVE R22, `(.L_x_1035) ;  /* 0x0000000016087348 */ /* 0x000fea0003c00000 */
[----:B------:R0:W1:Y:S02]  /*3600*/  SHFL.BFLY P2, R24, R25, R29, R30 ;  /* 0x0c00001d19187389 */ /* 0x000064000004001e */
[----:B01----:R-:W-:Y:S05]  /*3610*/  ENDCOLLECTIVE ;  /* 0x000000000000791b */ /* 0x003fea0003800000 */
.L_x_1035:
[----:B------:R-:W-:Y:S01]  /*3620*/  FADD.FTZ R2, R21, R2 ;  /* 0x0000000215027221 */ /* 0x000fe20000010000 */
[----:B------:R-:W-:Y:S01]  /*3630*/  MOV R12, R24 ;  /* 0x00000018000c7202 */ /* 0x000fe20000000f00 */
[----:B------:R-:W-:Y:S06]  /*3640*/  BRA `(.L_x_1036) ;  /* 0xfffffff800c47947 */ /* 0x000fec000383ffff */
.L_x_1037:
        /* <DEDUP_REMOVED lines=11> */
.L_x_1869:


//--------------------- .text._ZN13group_norm_v218gn_bwd_cuda_kernelI6__halfLi480ELi1ELi32ELi60ELi256ELb0ELb1ELi8ELi960ELi960ELi4ELb1ELi4ELb0ELb0ELNS_15WgradSyncMethodE3ENS_16CompileConditionILi1000EEEEEvPT_S6_S6_PKS5_S8_S8_S8_PKfflPfPj --------------------------
	.section	.text._ZN13group_norm_v218gn_bwd_cuda_kernelI6__halfLi480ELi1ELi32ELi60ELi256ELb0ELb1ELi8ELi960ELi960ELi4ELb1ELi4ELb0ELb0ELNS_15WgradSyncMethodE3ENS_16CompileConditionILi1000EEEEEvPT_S6_S6_PKS5_S8_S8_S8_PKfflPfPj,"ax",@progbits
	.align	128
        .global         _ZN13group_norm_v218gn_bwd_cuda_kernelI6__halfLi480ELi1ELi32ELi60ELi256ELb0ELb1ELi8ELi960ELi960ELi4ELb1ELi4ELb0ELb0ELNS_15WgradSyncMethodE3ENS_16CompileConditionILi1000EEEEEvPT_S6_S6_PKS5_S8_S8_S8_PKfflPfPj
        .type           _ZN13group_norm_v218gn_bwd_cuda_kernelI6__halfLi480ELi1ELi32ELi60ELi256ELb0ELb1ELi8ELi960ELi960ELi4ELb1ELi4ELb0ELb0ELNS_15WgradSyncMethodE3ENS_16CompileConditionILi1000EEEEEvPT_S6_S6_PKS5_S8_S8_S8_PKfflPfPj,@function
        .size           _ZN13group_norm_v218gn_bwd_cuda_kernelI6__halfLi480ELi1ELi32ELi60ELi256ELb0ELb1ELi8ELi960ELi960ELi4ELb1ELi4ELb0ELb0ELNS_15WgradSyncMethodE3ENS_16CompileConditionILi1000EEEEEvPT_S6_S6_PKS5_S8_S8_S8_PKfflPfPj,(.L_x_1870 - _ZN13group_norm_v218gn_bwd_cuda_kernelI6__halfLi480ELi1ELi32ELi60ELi256ELb0ELb1ELi8ELi960ELi960ELi4ELb1ELi4ELb0ELb0ELNS_15WgradSyncMethodE3ENS_16CompileConditionILi1000EEEEEvPT_S6_S6_PKS5_S8_S8_S8_PKfflPfPj)
        .other          _ZN13group_norm_v218gn_bwd_cuda_kernelI6__halfLi480ELi1ELi32ELi60ELi256ELb0ELb1ELi8ELi960ELi960ELi4ELb1ELi4ELb0ELb0ELNS_15WgradSyncMethodE3ENS_16CompileConditionILi1000EEEEEvPT_S6_S6_PKS5_S8_S8_S8_PKfflPfPj,@"STO_CUDA_ENTRY STV_DEFAULT"
_ZN13group_norm_v218gn_bwd_cuda_kernelI6__halfLi480ELi1ELi32ELi60ELi256ELb0ELb1ELi8ELi960ELi960ELi4ELb1ELi4ELb0ELb0ELNS_15WgradSyncMethodE3ENS_16CompileConditionILi1000EEEEEvPT_S6_S6_PKS5_S8_S8_S8_PKfflPfPj:
.text._ZN13group_norm_v218gn_bwd_cuda_kernelI6__halfLi480ELi1ELi32ELi60ELi256ELb0ELb1ELi8ELi960ELi960ELi4ELb1ELi4ELb0ELb0ELNS_15WgradSyncMethodE3ENS_16CompileConditionILi1000EEEEEvPT_S6_S6_PKS5_S8_S8_S8_PKfflPfPj:
        /* <DEDUP_REMOVED lines=26> */
.L_x_1040:
[----:B------:R-:W2:Y:S04]  /*01a0*/  LD.E.STRONG.GPU R0, desc[UR10][R6.64+0x10] ;  /* 0x0000100a06007980 */ /* 0x000ea8000c10f900 */
[----:B--2---:R-:W-:Y:S01]  /*01b0*/  CCTL.IVALL ;  /* 0x00000000ff00798f */ /* 0x004fe20002000000 */
[----:B------:R-:W-:Y:S05]  /*01c0*/  YIELD ;  /* 0x0000000000007946 */ /* 0x000fea0003800000 */
[----:B-----5:R-:W-:-:S04]  /*01d0*/  LOP3.LUT R0, R0, R3, RZ, 0x3c, !PT ;  /* 0x0000000300007212 */ /* 0x020fc800078e3cff */
[----:B------:R-:W-:-:S13]  /*01e0*/  ISETP.GT.AND P0, PT, R0, -0x1, PT ;  /* 0xffffffff0000780c */ /* 0x000fda0003f04270 */
[----:B------:R-:W-:Y:S05]  /*01f0*/  @P0 BRA `(.L_x_1040) ;  /* 0xfffffffc00e80947 */ /* 0x000fea000383ffff */
.L_x_1039:
[----:B------:R-:W-:Y:S05]  /*0200*/  WARPSYNC.ALL ;  /* 0x0000000000007948 */ /* 0x000fea0003800000 */
[----:B------:R-:W-:Y:S06]  /*0210*/  BAR.SYNC.DEFER_BLOCKING 0x0 ;  /* 0x0000000000007b1d */ /* 0x000fec0000010000 */
[----:B------:R-:W-:Y:S05]  /*0220*/  BRA `(.L_x_1041) ;  /* 0x0000002000d47947 */ /* 0x000fea0003800000 */
.L_x_1038:
        /* <DEDUP_REMOVED lines=21> */
[----:B------:R-:W-:Y:S01]  /*0380*/  SHF.L.U32 R3, R4, 0x4, RZ ;  /* 0x0000000404037819 */ /* 0x000fe200000006ff */
[----:B--2---:R-:W-:Y:S01]  /*0390*/  ULEA UR8, UR6, UR4, 0x18 ;  /* 0x0000000406087291 */ /* 0x004fe2000f8ec0ff */
[----:B------:R-:W-:Y:S01]  /*03a0*/  SHF.R.U32.HI R101, RZ, 0x1, R0 ;  /* 0x00000001ff657819 */ /* 0x000fe20000011600 */
[----:B------:R-:W-:Y:S01]  /*03b0*/  UIADD3 UR5, UPT, UPT, UR4, 0x3c00, URZ ;  /* 0x00003c0004057890 */ /* 0x000fe2000fffe0ff */
[----:B------:R-:W-:Y:S01]  /*03c0*/  LOP3.LUT R3, R3, 0xfffe0, RZ, 0xc0, !PT ;  /* 0x000fffe003037812 */ /* 0x000fe200078ec0ff */
[----:B------:R-:W-:Y:S01]  /*03d0*/  HFMA2 R99, -RZ, RZ, 0, 5.9604644775390625e-08 ;  /* 0x00000001ff637431 */ /* 0x000fe200000001ff */
[----:B------:R-:W-:Y:S01]  /*03e0*/  LEA R5, R104, R101, 0x4 ;  /* 0x0000006568057211 */ /* 0x000fe200078e20ff */
[----:B------:R-:W-:Y:S01]  /*03f0*/  ULEA UR5, UR6, UR5, 0x18 ;  /* 0x0000000506057291 */ /* 0x000fe2000f8ec0ff */
[----:B------:R-:W-:Y:S01]  /*0400*/  LOP3.LUT R3, R3, 0x1f, R2, 0xf8, !PT ;  /* 0x0000001f03037812 */ /* 0x000fe200078ef802 */
[----:B------:R-:W-:Y:S01]  /*0410*/  UIADD3 UR4, UPT, UPT, UR4, 0x5280, URZ ;  /* 0x0000528004047890 */ /* 0x000fe2000fffe0ff */
[C---:B------:R-:W-:Y:S01]  /*0420*/  SHF.L.U32 R97, R0.reuse, 0x1, RZ ;  /* 0x0000000100617819 */ /* 0x040fe200000006ff */
[----:B------:R-:W-:Y:S01]  /*0430*/  IMAD R16, R5, 0x3c, -R6 ;  /* 0x0000003c05107824 */ /* 0x000fe200078e0a06 */
[----:B------:R-:W-:Y:S01]  /*0440*/  SHF.R.U32.HI R5, RZ, 0x4, R0 ;  /* 0x00000004ff057819 */ /* 0x000fe20000011600 */
[----:B------:R-:W-:Y:S01]  /*0450*/  IMAD R3, R3, 0x780, R6 ;  /* 0x0000078003037824 */ /* 0x000fe200078e0206 */
[----:B------:R-:W-:Y:S01]  /*0460*/  IADD3 R6, PT, PT, R0, 0x1e0, RZ ;  /* 0x000001e000067810 */ /* 0x000fe20007ffe0ff */
[----:B------:R-:W-:Y:S01]  /*0470*/  ULEA UR4, UR6, UR4, 0x18 ;  /* 0x0000000406047291 */ /* 0x000fe2000f8ec0ff */
[----:B------:R-:W-:-:S02]  /*0480*/  LOP3.LUT R9, R5, R0, RZ, 0x3c, !PT ;  /* 0x0000000005097212 */ /* 0x000fc400078e3cff */
[----:B------:R-:W-:Y:S02]  /*0490*/  CS2R R52, SRZ ;  /* 0x0000000000347805 */ /* 0x000fe4000001ff00 */
[----:B------:R-:W-:Y:S02]  /*04a0*/  SHF.R.U32.HI R5, RZ, 0x4, R6 ;  /* 0x00000004ff057819 */ /* 0x000fe40000011606 */
[----:B------:R-:W-:Y:S02]  /*04b0*/  CS2R R54, SRZ ;  /* 0x0000000000367805 */ /* 0x000fe4000001ff00 */
[----:B------:R-:W-:Y:S02]  /*04c0*/  SHF.L.U32 R15, R6, 0x3, RZ ;  /* 0x00000003060f7819 */ /* 0x000fe400000006ff */
[----:B------:R-:W-:Y:S02]  /*04d0*/  CS2R R56, SRZ ;  /* 0x0000000000387805 */ /* 0x000fe4000001ff00 */
[----:B------:R-:W-:-:S02]  /*04e0*/  LOP3.LUT R6, R97, 0x18, RZ, 0xc0, !PT ;  /* 0x0000001861067812 */ /* 0x000fc400078ec0ff */
[----:B------:R-:W-:Y:S02]  /*04f0*/  CS2R R58, SRZ ;  /* 0x00000000003a7805 */ /* 0x000fe4000001ff00 */
[----:B------:R-:W-:Y:S01]  /*0500*/  LOP3.LUT P1, RZ, R7, R2, RZ, 0xfc, !PT ;  /* 0x0000000207ff7212 */ /* 0x000fe2000782fcff */
[----:B0-----:R-:W-:Y:S01]  /*0510*/  IMAD.WIDE.U32 R106, R104, 0x4, R106 ;  /* 0x00000004686a7825 */ /* 0x001fe200078e006a */
[----:B------:R-:W-:Y:S02]  /*0520*/  LOP3.LUT R14, R5, R0, RZ, 0x3c, !PT ;  /* 0x00000000050e7212 */ /* 0x000fe400078e3cff */
[----:B------:R-:W-:Y:S02]  /*0530*/  LEA R7, R0, UR8, 0x5 ;  /* 0x0000000800077c11 */ /* 0x000fe4000f8e28ff */
[----:B------:R-:W-:Y:S02]  /*0540*/  LOP3.LUT R12, R97, 0x18, RZ, 0xc, !PT ;  /* 0x00000018610c7812 */ /* 0x000fe400078e0cff */
[----:B------:R-:W-:-:S02]  /*0550*/  LOP3.LUT R8, R6, 0x8, RZ, 0x3c, !PT ;  /* 0x0000000806087812 */ /* 0x000fc400078e3cff */
[----:B------:R-:W-:Y:S02]  /*0560*/  LOP3.LUT R10, R6, 0x10, RZ, 0x3c, !PT ;  /* 0x00000010060a7812 */ /* 0x000fe400078e3cff */
[----:B------:R-:W-:Y:S02]  /*0570*/  SHF.L.U32 R9, R9, 0x3, RZ ;  /* 0x0000000309097819 */ /* 0x000fe400000006ff */
[----:B------:R-:W-:Y:S02]  /*0580*/  SHF.L.U32 R11, R0, 0x3, RZ ;  /* 0x00000003000b7819 */ /* 0x000fe400000006ff */
[----:B------:R-:W-:Y:S02]  /*0590*/  SHF.L.U32 R14, R14, 0x3, RZ ;  /* 0x000000030e0e7819 */ /* 0x000fe400000006ff */
[----:B------:R-:W-:Y:S02]  /*05a0*/  IADD3 R90, PT, PT, R7, R6, RZ ;  /* 0x00000006075a7210 */ /* 0x000fe40007ffe0ff */
        /* <DEDUP_REMOVED lines=10> */
[----:B------:R-:W-:Y:S01]  /*0650*/  MOV R45, UR5 ;  /* 0x00000005002d7c02 */ /* 0x000fe20008000f00 */
[----:B------:R-:W0:Y:S01]  /*0660*/  LDCU UR5, c[0x0][0x374] ;  /* 0x00006e80ff0577ac */ /* 0x000e220008000800 */
[C---:B------:R-:W-:Y:S02]  /*0670*/  IADD3 R11, PT, PT, R16.reuse, 0x4, RZ ;  /* 0x00000004100b7810 */ /* 0x040fe40007ffe0ff */
[----:B------:R-:W-:-:S02]  /*0680*/  IADD3 R29, PT, PT, R16, 0x24, RZ ;  /* 0x00000024101d7810 */ /* 0x000fc40007ffe0ff */
[----:B------:R-:W-:Y:S02]  /*0690*/  SHF.R.U32.HI R3, RZ, 0x2, R16 ;  /* 0x00000002ff037819 */ /* 0x000fe40000011610 */
        /* <DEDUP_REMOVED lines=19> */
[C---:B------:R-:W-:Y:S02]  /*07d0*/  IADD3 R31, PT, PT, R16.reuse, 0x28, RZ ;  /* 0x00000028101f7810 */ /* 0x040fe40007ffe0ff */
[C---:B------:R-:W-:Y:S02]  /*07e0*/  IADD3 R33, PT, PT, R16.reuse, 0x2c, RZ ;  /* 0x0000002c10217810 */ /* 0x040fe40007ffe0ff */
[C---:B------:R-:W-:Y:S02]  /*07f0*/  IADD3 R35, PT, PT, R16.reuse, 0x30, RZ ;  /* 0x0000003010237810 */ /* 0x040fe40007ffe0ff */
[----:B------:R-:W-:Y:S02]  /*0800*/  IADD3 R37, PT, PT, R16, 0x34, RZ ;  /* 0x0000003410257810 */ /* 0x000fe40007ffe0ff */
[----:B------:R-:W-:Y:S02]  /*0810*/  SHF.R.U32.HI R16, RZ, 0x2, R15 ;  /* 0x00000002ff107819 */ /* 0x000fe4000001160f */
[----:B------:R-:W-:-:S02]  /*0820*/  SHF.R.U32.HI R25, RZ, 0x2, R23 ;  /* 0x00000002ff197819 */ /* 0x000fc40000011617 */
        /* <DEDUP_REMOVED lines=19> */
[--C-:B------:R-:W-:Y:S01]  /*0960*/  IMAD R35, R34, 0x18, R45.reuse ;  /* 0x0000001822237824 */ /* 0x100fe200078e022d */
[----:B------:R-:W-:Y:S01]  /*0970*/  IADD3 R10, PT, PT, R11, R24, RZ ;  /* 0x000000180b0a7210 */ /* 0x000fe20007ffe0ff */
[----:B------:R-:W-:Y:S01]  /*0980*/  IMAD R37, R36, 0x18, R45 ;  /* 0x0000001824257824 */ /* 0x000fe200078e022d */
[----:B------:R-:W-:Y:S01]  /*0990*/  LOP3.LUT R103, R102, 0xf8, R103, 0xf8, !PT ;  /* 0x000000f866677812 */ /* 0x000fe200078ef867 */
[----:B------:R-:W-:Y:S01]  /*09a0*/  IMAD R39, R38, 0x18, R45 ;  /* 0x0000001826277824 */ /* 0x000fe200078e022d */
[----:B------:R-:W-:-:S02]  /*09b0*/  SHF.R.U32.HI R95, RZ, 0x11, R28 ;  /* 0x00000011ff5f7819 */ /* 0x000fc4000001161c */
[----:B------:R-:W-:Y:S02]  /*09c0*/  IADD3 R11, PT, PT, R24, R13, RZ ;  /* 0x0000000d180b7210 */ /* 0x000fe40007ffe0ff */
[----:B---3--:R-:W-:Y:S02]  /*09d0*/  LEA R112, P0, R4, R112, 0x2 ;  /* 0x0000007004707211 */ /* 0x008fe400078010ff */
[----:B------:R-:W-:Y:S02]  /*09e0*/  LEA R102, R102, R3, 0x3 ;  /* 0x0000000366667211 */ /* 0x000fe400078e18ff */
[----:B------:R-:W-:Y:S02]  /*09f0*/  IADD3 R13, PT, PT, R24, R17, RZ ;  /* 0x00000011180d7210 */ /* 0x000fe40007ffe0ff */
[----:B------:R-:W-:Y:S02]  /*0a00*/  SHF.L.U32 R3, R2, 0x1, RZ ;  /* 0x0000000102037819 */ /* 0x000fe400000006ff */
[----:B------:R-:W-:-:S02]  /*0a10*/  IADD3 R17, PT, PT, R24, R25, RZ ;  /* 0x0000001918117210 */ /* 0x000fc40007ffe0ff */
[----:B------:R-:W-:Y:S01]  /*0a20*/  IADD3 R18, PT, PT, R24, R29, RZ ;  /* 0x0000001d18127210 */ /* 0x000fe20007ffe0ff */
[----:B------:R-:W-:Y:S01]  /*0a30*/  IMAD R29, R104, -0x10, R95 ;  /* 0xfffffff0681d7824 */ /* 0x000fe200078e025f */
[C---:B------:R-:W-:Y:S01]  /*0a40*/  IADD3 R25, PT, PT, R111.reuse, 0x3c0, RZ ;  /* 0x000003c06f197810 */ /* 0x040fe20007ffe0ff */
[--C-:B----4-:R-:W-:Y:S01]  /*0a50*/  IMAD.WIDE.U32 R110, R111, 0x4, R108.reuse ;  /* 0x000000046f6e7825 */ /* 0x110fe200078e006c */
[----:B------:R-:W-:Y:S02]  /*0a60*/  LEA.HI.X R113, R4, R113, RZ, 0x2, P0 ;  /* 0x0000007104717211 */ /* 0x000fe400000f14ff */
[----:B------:R-:W-:Y:S01]  /*0a70*/  ISETP.NE.AND P0, PT, R2, RZ, PT ;  /* 0x000000ff0200720c */ /* 0x000fe20003f05270 */
[----:B------:R-:W-:Y:S01]  /*0a80*/  IMAD.WIDE.U32 R108, R25, 0x4, R108 ;  /* 0x00000004196c7825 */ /* 0x000fe200078e006c */
[----:B------:R-:W-:Y:S02]  /*0a90*/  MOV R30, 0x7fffffc1 ;  /* 0x7fffffc1001e7802 */ /* 0x000fe40000000f00 */
[----:B------:R-:W-:-:S02]  /*0aa0*/  LOP3.LUT R3, R3, 0x3e, RZ, 0xc0, !PT ;  /* 0x0000003e03037812 */ /* 0x000fc400078ec0ff */
        /* <DEDUP_REMOVED lines=10> */
[----:B------:R-:W-:Y:S02]  /*0b50*/  MOV R25, RZ ;  /* 0x000000ff00197202 */ /* 0x000fe40000000f00 */
[----:B------:R-:W-:-:S02]  /*0b60*/  SEL R99, R99, 0x7fffffe1, P0 ;  /* 0x7fffffe163637807 */ /* 0x000fc40000000000 */
[C---:B------:R-:W-:Y:S02]  /*0b70*/  LOP3.LUT R98, R0.reuse, 0xf, RZ, 0xc0, !PT ;  /* 0x0000000f00627812 */ /* 0x040fe400078ec0ff */
[----:B------:R-:W-:Y:S02]  /*0b80*/  LOP3.LUT R97, R97, 0x1e0, RZ, 0xc0, !PT ;  /* 0x000001e061617812 */ /* 0x000fe400078ec0ff */
[----:B------:R-:W-:Y:S02]  /*0b90*/  LEA R100, R0, R3, 0x5 ;  /* 0x0000000300647211 */ /* 0x000fe400078e28ff */
[----:B------:R-:W-:Y:S02]  /*0ba0*/  SEL R28, R30, 0x1, !P1 ;  /* 0x000000011e1c7807 */ /* 0x000fe40004800000 */
[----:B------:R-:W-:Y:S01]  /*0bb0*/  LEA R29, R29, UR4, 0x3 ;  /* 0x000000041d1d7c11 */ /* 0x000fe2000f8e18ff */
[--C-:B-----5:R-:W-:Y:S02]  /*0bc0*/  HADD2.F32 R92, -RZ, R27.reuse.H0_H0 ;  /* 0x2000001bff5c7230 */ /* 0x120fe40000004100 */
[----:B------:R-:W-:-:S02]  /*0bd0*/  HADD2.F32 R91, -RZ, R27.H1_H1 ;  /* 0x3000001bff5b7230 */ /* 0x000fc40000004100 */
[----:B------:R-:W-:Y:S02]  /*0be0*/  HFMA2 R27, -RZ, RZ, 0, 0 ;  /* 0x00000000ff1b7431 */ /* 0x000fe400000001ff */
[--C-:B------:R-:W-:Y:S02]  /*0bf0*/  HADD2.F32 R94, -RZ, R26.reuse.H0_H0 ;  /* 0x2000001aff5e7230 */ /* 0x100fe40000004100 */
[----:B------:R-:W-:Y:S01]  /*0c00*/  HADD2.F32 R93, -RZ, R26.H1_H1 ;  /* 0x3000001aff5d7230 */ /* 0x000fe20000004100 */
[----:B0-----:R-:W-:-:S07]  /*0c10*/  MOV R26, R4 ;  /* 0x00000004001a7202 */ /* 0x001fce0000000f00 */
.L_x_1053:
        /* <DEDUP_REMOVED lines=11> */
[----:B------:R-:W-:Y:S02]  /*0cd0*/  IADD3.X R32, PT, PT, R31, R35, RZ, P0, !PT ;  /* 0x000000231f207210 */ /* 0x000fe400007fe4ff */
[C---:B------:R-:W-:Y:S02]  /*0ce0*/  SHF.L.U64.HI R35, R33.reuse, 0x6, R34 ;  /* 0x0000000621237819 */ /* 0x040fe40000010222 */
[----:B------:R-:W-:Y:S02]  /*0cf0*/  SHF.L.U32 R34, R33, 0x6, RZ ;  /* 0x0000000621227819 */ /* 0x000fe400000006ff */
[C---:B------:R-:W-:Y:S02]  /*0d00*/  SHF.L.U32 R30, R3.reuse, 0x1, RZ ;  /* 0x00000001031e7819 */ /* 0x040fe400000006ff */
[----:B------:R-:W-:Y:S01]  /*0d10*/  SHF.L.U64.HI R31, R3, 0x1, R32 ;  /* 0x00000001031f7819 */ /* 0x000fe20000010220 */
[----:B------:R-:W-:Y:S01]  /*0d20*/  IMAD.WIDE.U32 R34, R95, 0x2, R34 ;  /* 0x000000025f227825 */ /* 0x000fe200078e0022 */
[----:B0-----:R-:W-:-:S04]  /*0d30*/  IADD3 R50, P0, PT, R30, UR14, RZ ;  /* 0x0000000e1e327c10 */ /* 0x001fc8000ff1e0ff */
        /* <DEDUP_REMOVED lines=21> */
[----:B------:R-:W-:Y:S01]  /*0e90*/  ISETP.GT.U32.AND P2, PT, R0, 0x1f, PT ;  /* 0x0000001f0000780c */ /* 0x000fe20003f44070 */
[--C-:B---3--:R-:W-:Y:S02]  /*0ea0*/  HADD2.F32 R3, -RZ, R32.reuse.H0_H0 ;  /* 0x20000020ff037230 */ /* 0x108fe40000004100 */
[----:B------:R-:W-:Y:S02]  /*0eb0*/  HADD2.F32 R63, -RZ, R32.H1_H1 ;  /* 0x30000020ff3f7230 */ /* 0x000fe40000004100 */
[----:B--2---:R-:W-:-:S06]  /*0ec0*/  FADD.FTZ R32, R37, UR6 ;  /* 0x0000000625207e21 */ /* 0x004fcc0008010000 */
[----:B------:R-:W2:Y:S01]  /*0ed0*/  MUFU.RSQ R32, R32 ;  /* 0x0000002000207308 */ /* 0x000ea20000001400 */
[--C-:B----4-:R-:W-:Y:S02]  /*0ee0*/  HADD2.F32 R71, -RZ, R46.reuse.H0_H0 ;  /* 0x2000002eff477230 */ /* 0x110fe40000004100 */
[--C-:B------:R-:W-:Y:S02]  /*0ef0*/  HADD2.F32 R65, -RZ, R33.reuse.H0_H0 ;  /* 0x20000021ff417230 */ /* 0x100fe40000004100 */
[----:B-1----:R-:W-:Y:S02]  /*0f00*/  HADD2.F32 R51, -RZ, R33.H1_H1 ;  /* 0x30000021ff337230 */ /* 0x002fe40000004100 */
[--C-:B-----5:R-:W-:Y:S02]  /*0f10*/  HADD2.F32 R67, -RZ, R45.reuse.H0_H0 ;  /* 0x2000002dff437230 */ /* 0x120fe40000004100 */
[----:B------:R-:W-:Y:S02]  /*0f20*/  HADD2.F32 R69, -RZ, R45.H1_H1 ;  /* 0x3000002dff457230 */ /* 0x000fe40000004100 */
[----:B0-----:R-:W-:-:S02]  /*0f30*/  HADD2.F32 R61, -RZ, R46.H1_H1 ;  /* 0x3000002eff3d7230 */ /* 0x001fc40000004100 */
[--C-:B------:R-:W-:Y:S02]  /*0f40*/  HADD2.F32 R75, -RZ, R44.reuse.H0_H0 ;  /* 0x2000002cff4b7230 */ /* 0x100fe40000004100 */
[----:B------:R-:W-:Y:S02]  /*0f50*/  HADD2.F32 R73, -RZ, R44.H1_H1 ;  /* 0x3000002cff497230 */ /* 0x000fe40000004100 */
[--C-:B------:R-:W-:Y:S02]  /*0f60*/  HADD2.F32 R79, -RZ, R47.reuse.H0_H0 ;  /* 0x2000002fff4f7230 */ /* 0x100fe40000004100 */
[----:B------:R-:W-:Y:S02]  /*0f70*/  HADD2.F32 R81, -RZ, R47.H1_H1 ;  /* 0x3000002fff517230 */ /* 0x000fe40000004100 */
[--C-:B------:R-:W-:Y:S02]  /*0f80*/  HADD2.F32 R83, -RZ, R48.reuse.H0_H0 ;  /* 0x20000030ff537230 */ /* 0x100fe40000004100 */
[----:B------:R-:W-:-:S02]  /*0f90*/  HADD2.F32 R85, -RZ, R48.H1_H1 ;  /* 0x30000030ff557230 */ /* 0x000fc40000004100 */
[--C-:B------:R-:W-:Y:S02]  /*0fa0*/  HADD2.F32 R87, -RZ, R49.reuse.H0_H0 ;  /* 0x20000031ff577230 */ /* 0x100fe40000004100 */
[----:B------:R-:W-:Y:S02]  /*0fb0*/  HADD2.F32 R89, -RZ, R49.H1_H1 ;  /* 0x30000031ff597230 */ /* 0x000fe40000004100 */
        /* <DEDUP_REMOVED lines=16> */
[----:B------:R-:W-:-:S02]  /*10c0*/  HADD2.F32 R36, -RZ, R34.H0_H0 ;  /* 0x20000022ff247230 */ /* 0x000fc40000004100 */
[C---:B--2---:R-:W-:Y:S01]  /*10d0*/  FMUL.FTZ R33, R32.reuse, R33 ;  /* 0x0000002120217220 */ /* 0x044fe20000410000 */
[----:B------:R-:W-:Y:S02]  /*10e0*/  HADD2.F32 R46, -RZ, R34.H1_H1 ;  /* 0x30000022ff2e7230 */ /* 0x000fe40000004100 */
[----:B------:R-:W-:Y:S01]  /*10f0*/  FMUL.FTZ R3, R32, R3 ;  /* 0x0000000320037220 */ /* 0x000fe20000410000 */
[--C-:B------:R-:W-:Y:S02]  /*1100*/  HADD2.F32 R50, -RZ, R35.reuse.H0_H0 ;  /* 0x20000023ff327230 */ /* 0x100fe40000004100 */
[----:B------:R-:W-:Y:S01]  /*1110*/  FMUL.FTZ R34, R94, R36 ;  /* 0x000000245e227220 */ /* 0x000fe20000410000 */
[----:B------:R-:W-:Y:S02]  /*1120*/  HADD2.F32 R62, -RZ, R35.H1_H1 ;  /* 0x30000023ff3e7230 */ /* 0x000fe40000004100 */
[----:B------:R-:W-:Y:S01]  /*1130*/  FADD.FTZ R48, R46, R55 ;  /* 0x000000372e307221 */ /* 0x000fe20000010000 */
[----:B------:R-:W-:Y:S01]  /*1140*/  FMUL.FTZ R35, R32, R37 ;  /* 0x0000002520237220 */ /* 0x000fe20000410000 */
[----:B------:R-:W-:Y:S01]  /*1150*/  FFMA.FTZ R81, R33, R46, R54 ;  /* 0x0000002e21517223 */ /* 0x000fe20000010036 */
[----:B------:R-:W-:Y:S01]  /*1160*/  FADD.FTZ R44, R36, R53 ;  /* 0x00000035242c7221 */ /* 0x000fe20000010000 */
[----:B------:R-:W-:Y:S01]  /*1170*/  FFMA.FTZ R79, R3, R36, R52 ;  /* 0x00000024034f7223 */ /* 0x000fe20000010034 */
[----:B------:R-:W-:-:S02]  /*1180*/  HADD2.F32 R55, -RZ, R42.H0_H0 ;  /* 0x2000002aff377230 */ /* 0x000fc40000004100 */
[----:B------:R-:W-:Y:S01]  /*1190*/  FMUL.FTZ R36, R93, R46 ;  /* 0x0000002e5d247220 */ /* 0x000fe20000410000 */
[----:B------:R-:W-:Y:S02]  /*11a0*/  HADD2.F32 R54, -RZ, R42.H1_H1 ;  /* 0x3000002aff367230 */ /* 0x000fe40000004100 */
[C---:B------:R-:W-:Y:S01]  /*11b0*/  FMUL.FTZ R42, R32.reuse, R73 ;  /* 0x00000049202a7220 */ /* 0x040fe20000410000 */
[----:B------:R-:W-:Y:S01]  /*11c0*/  FADD.FTZ R73, RZ, R34 ;  /* 0x00000022ff497221 */ /* 0x000fe20000010000 */
[----:B------:R-:W-:Y:S01]  /*11d0*/  FFMA.FTZ R46, R3, R34, RZ ;  /* 0x00000022032e7223 */ /* 0x000fe200000100ff */
[----:B------:R-:W-:Y:S01]  /*11e0*/  FMUL.FTZ R37, R32, R77 ;  /* 0x0000004d20257220 */ /* 0x000fe20000410000 */
[----:B------:R-:W-:Y:S01]  /*11f0*/  FADD.FTZ R60, R50, R57 ;  /* 0x00000039323c7221 */ /* 0x000fe20000010000 */
[----:B------:R-:W-:Y:S01]  /*1200*/  FFMA.FTZ R83, R35, R50, R56 ;  /* 0x0000003223537223 */ /* 0x000fe20000010038 */
[----:B------:R-:W-:Y:S02]  /*1210*/  HADD2.F32 R56, -RZ, R38.H1_H1 ;  /* 0x30000026ff387230 */ /* 0x000fe40000004100 */
[----:B------:R-:W-:-:S02]  /*1220*/  HADD2.F32 R57, -RZ, R40.H0_H0 ;  /* 0x20000028ff397230 */ /* 0x000fc40000004100 */
[----:B------:R-:W-:Y:S02]  /*1230*/  HADD2.F32 R77, -RZ, R40.H1_H1 ;  /* 0x30000028ff4d7230 */ /* 0x000fe40000004100 */
[----:B------:R-:W-:Y:S01]  /*1240*/  FMUL.FTZ R40, R32, R75 ;  /* 0x0000004b20287220 */ /* 0x000fe20000410000 */
[----:B------:R-:W-:Y:S02]  /*1250*/  HADD2.F32 R85, -RZ, R38.H0_H0 ;  /* 0x20000026ff557230 */ /* 0x000fe40000004100 */
[----:B------:R-:W-:Y:S01]  /*1260*/  FMUL.FTZ R38, R92, R50 ;  /* 0x000000325c267220 */ /* 0x000fe20000410000 */
[----:B------:R-:W-:Y:S01]  /*1270*/  FADD.FTZ R75, R73, R36 ;  /* 0x00000024494b7221 */ /* 0x000fe20000010000 */
[----:B------:R-:W-:Y:S01]  /*1280*/  FFMA.FTZ R46, R33, R36, R46 ;  /* 0x00000024212e7223 */ /* 0x000fe2000001002e */
[----:B------:R-:W-:Y:S01]  /*1290*/  FADD.FTZ R64, R62, R59 ;  /* 0x0000003b3e407221 */ /* 0x000fe20000010000 */
[----:B------:R-:W-:Y:S01]  /*12a0*/  FFMA.FTZ R105, R37, R62, R58 ;  /* 0x0000003e25697223 */ /* 0x000fe2000001003a */
[----:B------:R-:W-:-:S02]  /*12b0*/  HADD2.F32 R59, -RZ, R43.H0_H0 ;  /* 0x2000002bff3b7230 */ /* 0x000fc40000004100 */
[----:B------:R-:W-:Y:S01]  /*12c0*/  FADD.FTZ R66, R48, R56 ;  /* 0x0000003830427221 */ /* 0x000fe20000010000 */
[----:B------:R-:W-:Y:S02]  /*12d0*/  HADD2.F32 R58, -RZ, R43.H1_H1 ;  /* 0x3000002bff3a7230 */ /* 0x000fe40000004100 */
[-C--:B------:R-:W-:Y:S01]  /*12e0*/  FFMA.FTZ R81, R42, R56.reuse, R81 ;  /* 0x000000382a517223 */ /* 0x080fe20000010051 */
[--C-:B------:R-:W-:Y:S02]  /*12f0*/  HADD2.F32 R87, -RZ, R39.reuse.H0_H0 ;  /* 0x20000027ff577230 */ /* 0x100fe40000004100 */
[----:B------:R-:W-:Y:S01]  /*1300*/  FMUL.FTZ R43, R93, R56 ;  /* 0x000000385d2b7220 */ /* 0x000fe20000410000 */
[----:B------:R-:W-:Y:S02]  /*1310*/  HADD2.F32 R68, -RZ, R39.H1_H1 ;  /* 0x30000027ff447230 */ /* 0x000fe40000004100 */
[----:B------:R-:W-:Y:S01]  /*1320*/  FMUL.FTZ R39, R91, R62 ;  /* 0x0000003e5b277220 */ /* 0x000fe20000410000 */
[----:B------:R-:W-:Y:S01]  /*1330*/  FADD.FTZ R48, R75, R38 ;  /* 0x000000264b307221 */ /* 0x000fe20000010000 */
[----:B------:R-:W-:Y:S01]  /*1340*/  FFMA.FTZ R56, R35, R38, R46 ;  /* 0x0000002623387223 */ /* 0x000fe2000001002e */
[----:B------:R-:W-:-:S02]  /*1350*/  HADD2.F32 R53, -RZ, R41.H0_H0 ;  /* 0x20000029ff357230 */ /* 0x000fc40000004100 */
[-C--:B------:R-:W-:Y:S01]  /*1360*/  FFMA.FTZ R117, R40, R85.reuse, R79 ;  /* 0x0000005528757223 */ /* 0x080fe2000001004f */
[----:B------:R-:W-:Y:S02]  /*1370*/  HADD2.F32 R52, -RZ, R41.H1_H1 ;  /* 0x30000029ff347230 */ /* 0x000fe40000004100 */
[----:B------:R-:W-:Y:S01]  /*1380*/  FMUL.FTZ R41, R94, R85 ;  /* 0x000000555e297220 */ /* 0x000fe20000410000 */
[----:B------:R-:W-:Y:S01]  /*1390*/  FADD.FTZ R48, R48, R39 ;  /* 0x0000002730307221 */ /* 0x000fe20000010000 */
[----:B------:R-:W-:Y:S01]  /*13a0*/  FFMA.FTZ R79, R37, R39, R56 ;  /* 0x00000027254f7223 */ /* 0x000fe20000010038 */
[----:B------:R-:W-:Y:S02]  /*13b0*/  FADD.FTZ R50, R60, R87 ;  /* 0x000000573c327221 */ /* 0x000fe40000010000 */
[----:B------:R-:W-:Y:S01]  /*13c0*/  FADD.FTZ R60, R48, R41 ;  /* 0x00000029303c7221 */ /* 0x000fe20000010000 */
[----:B------:R-:W-:Y:S01]  /*13d0*/  FFMA.FTZ R79, R40, R41, R79 ;  /* 0x00000029284f7223 */ /* 0x000fe2000001004f */
[----:B------:R-:W-:Y:S01]  /*13e0*/  FADD.FTZ R62, R44, R85 ;  /* 0x000000552c3e7221 */ /* 0x000fe20000010000 */
        /* <DEDUP_REMOVED lines=8> */
[C---:B------:R-:W-:Y:S01]  /*1470*/  FMUL.FTZ R48, R32.reuse, R49 ;  /* 0x0000003120307220 */ /* 0x040fe20000410000 */
[----:B------:R-:W-:Y:S01]  /*1480*/  FMUL.FTZ R76, R32, R71 ;  /* 0x00000047204c7220 */ /* 0x000fe20000410000 */
[----:B------:R-:W-:Y:S01]  /*1490*/  FMUL.FTZ R49, R94, R57 ;  /* 0x000000395e317220 */ /* 0x000fe20000410000 */
[----:B------:R-:W-:Y:S01]  /*14a0*/  FADD.FTZ R60, R60, R47 ;  /* 0x0000002f3c3c7221 */ /* 0x000fe20000010000 */
[----:B------:R-:W-:Y:S01]  /*14b0*/  FFMA.FTZ R79, R46, R47, R79 ;  /* 0x0000002f2e4f7223 */ /* 0x000fe2000001004f */
[----:B------:R-:W-:Y:S01]  /*14c0*/  FADD.FTZ R56, R62, R57 ;  /* 0x000000393e387221 */ /* 0x000fe20000010000 */
        /* <DEDUP_REMOVED lines=32> */
[----:B------:R-:W-:Y:S01]  /*16d0*/  FADD.FTZ R75, R64, R68 ;  /* 0x00000044404b7221 */ /* 0x000fe20000010000 */
[----:B------:R-:W-:Y:S01]  /*16e0*/  FFMA.FTZ R105, R46, R68, R105 ;  /* 0x000000442e697223 */ /* 0x000fe20000010069 */
[----:B------:R-:W-:Y:S01]  /*16f0*/  FADD.FTZ R50, R62, R89 ;  /* 0x000000593e327221 */ /* 0x000fe20000010000 */
[----:B------:R-:W-:Y:S01]  /*1700*/  FFMA.FTZ R51, R88, R89, R51 ;  /* 0x0000005958337223 */ /* 0x000fe20000010033 */
[----:B------:R-:W-:Y:S01]  /*1710*/  FFMA.FTZ R73, R78, R53, R73 ;  /* 0x000000354e497223 */ /* 0x000fe20000010049 */
[----:B------:R-:W-:Y:S01]  /*1720*/  FADD.FTZ R75, R75, R52 ;  /* 0x000000344b4b7221 */ /* 0x000fe20000010000 */
[----:B------:R-:W-:Y:S01]  /*1730*/  FFMA.FTZ R105, R80, R52, R105 ;  /* 0x0000003450697223 */ /* 0x000fe20000010069 */
[----:B------:R-:W-:Y:S01]  /*1740*/  FADD.FTZ R53, R56, R55 ;  /* 0x0000003738357221 */ /* 0x000fe20000010000 */
[----:B------:R0:W-:Y:S01]  /*1750*/  STS.64 [R102], R50 ;  /* 0x0000003266007388 */ /* 0x0001e20000000a00 */
[----:B------:R-:W-:Y:S01]  /*1760*/  FFMA.FTZ R52, R82, R55, R117 ;  /* 0x0000003752347223 */ /* 0x000fe20000010075 */
[----:B------:R-:W-:Y:S01]  /*1770*/  FADD.FTZ R55, R57, R54 ;  /* 0x0000003639377221 */ /* 0x000fe20000010000 */
[----:B------:R-:W-:Y:S01]  /*1780*/  FADD.FTZ R57, R60, R59 ;  /* 0x0000003b3c397221 */ /* 0x000fe20000010000 */
[----:B------:R-:W-:Y:S01]  /*1790*/  FFMA.FTZ R56, R86, R59, R73 ;  /* 0x0000003b56387223 */ /* 0x000fe20000010049 */
[----:B------:R-:W-:Y:S01]  /*17a0*/  FADD.FTZ R59, R75, R58 ;  /* 0x0000003a4b3b7221 */ /* 0x000fe20000010000 */
[----:B------:R-:W-:Y:S01]  /*17b0*/  FFMA.FTZ R54, R84, R54, R71 ;  /* 0x0000003654367223 */ /* 0x000fe20000010047 */
[----:B------:R-:W-:Y:S01]  /*17c0*/  FFMA.FTZ R58, R88, R58, R105 ;  /* 0x0000003a583a7223 */ /* 0x000fe20000010069 */
[----:B------:R-:W-:-:S02]  /*17d0*/  MOV R66, RZ ;  /* 0x000000ff00427202 */ /* 0x000fc40000000f00 */
[----:B------:R-:W-:Y:S01]  /*17e0*/  MOV R68, RZ ;  /* 0x000000ff00447202 */ /* 0x000fe20000000f00 */
[----:B------:R-:W-:Y:S06]  /*17f0*/  BAR.SYNC.DEFER_BLOCKING 0x0 ;  /* 0x0000000000007b1d */ /* 0x000fec0000010000 */
[----:B0-----:R-:W-:Y:S05]  /*1800*/  @!P0 BRA `(.L_x_1042) ;  /* 0x00000000004c8947 */ /* 0x001fea0003800000 */
        /* <DEDUP_REMOVED lines=19> */
.L_x_1042:
[----:B------:R-:W-:Y:S04]  /*1940*/  BSSY.RECONVERGENT B0, `(.L_x_1043) ;  /* 0x000002f000007945 */ /* 0x000fe80003800200 */
[----:B------:R-:W-:Y:S05]  /*1950*/  @P2 BRA `(.L_x_1044) ;  /* 0x0000000000b42947 */ /* 0x000fea0003800000 */
[----:B------:R-:W1:Y:S04]  /*1960*/  LDS.64 R72, [R10] ;  /* 0x000000000a487984 */ /* 0x000e680000000a00 */
[----:B------:R-:W2:Y:S04]  /*1970*/  LDS.64 R50, [R11] ;  /* 0x000000000b327984 */ /* 0x000ea80000000a00 */
[----:B------:R-:W3:Y:S04]  /*1980*/  LDS.64 R74, [R12] ;  /* 0x000000000c4a7984 */ /* 0x000ee80000000a00 */
[----:B------:R-:W4:Y:S04]  /*1990*/  LDS.64 R60, [R13] ;  /* 0x000000000d3c7984 */ /* 0x000f280000000a00 */
[----:B0-----:R-:W0:Y:S04]  /*19a0*/  LDS.64 R62, [R14] ;  /* 0x000000000e3e7984 */ /* 0x001e280000000a00 */
[----:B------:R-:W5:Y:S04]  /*19b0*/  LDS.64 R64, [R15] ;  /* 0x000000000f407984 */ /* 0x000f680000000a00 */
[----:B------:R-:W5:Y:S04]  /*19c0*/  LDS.64 R66, [R16] ;  /* 0x0000000010427984 */ /* 0x000f680000000a00 */
[----:B------:R-:W5:Y:S04]  /*19d0*/  LDS.64 R68, [R17] ;  /* 0x0000000011447984 */ /* 0x000f680000000a00 */
[----:B------:R-:W5:Y:S01]  /*19e0*/  LDS.64 R70, [R18] ;  /* 0x0000000012467984 */ /* 0x000f620000000a00 */
        /* <DEDUP_REMOVED lines=9> */
[----:B----4-:R-:W-:Y:S01]  /*1a80*/  FADD.FTZ R105, R105, R60 ;  /* 0x0000003c69697221 */ /* 0x010fe20000010000 */
[----:B------:R-:W-:-:S02]  /*1a90*/  FADD.FTZ R116, R116, R61 ;  /* 0x0000003d74747221 */ /* 0x000fc40000010000 */
[----:B------:R-:W4:Y:S01]  /*1aa0*/  LDS.64 R60, [R22] ;  /* 0x00000000163c7984 */ /* 0x000f220000000a00 */
[----:B0-----:R-:W-:Y:S01]  /*1ab0*/  FADD.FTZ R105, R105, R62 ;  /* 0x0000003e69697221 */ /* 0x001fe20000010000 */
[----:B------:R-:W-:Y:S02]  /*1ac0*/  FADD.FTZ R116, R116, R63 ;  /* 0x0000003f74747221 */ /* 0x000fe40000010000 */
[----:B------:R-:W0:Y:S01]  /*1ad0*/  LDS.64 R62, [R23] ;  /* 0x00000000173e7984 */ /* 0x000e220000000a00 */
        /* <DEDUP_REMOVED lines=17> */
[----:B0-----:R-:W-:Y:S01]  /*1bf0*/  FADD.FTZ R105, R105, R62 ;  /* 0x0000003e69697221 */ /* 0x001fe20000010000 */
[----:B------:R-:W-:-:S03]  /*1c00*/  FADD.FTZ R116, R116, R63 ;  /* 0x0000003f74747221 */ /* 0x000fc60000010000 */
[----:B-----5:R-:W-:Y:S01]  /*1c10*/  FADD.FTZ R68, R105, R64 ;  /* 0x0000004069447221 */ /* 0x020fe20000010000 */
[----:B------:R-:W-:-:S07]  /*1c20*/  FADD.FTZ R66, R116, R65 ;  /* 0x0000004174427221 */ /* 0x000fce0000010000 */
.L_x_1044:
[----:B------:R-:W-:Y:S05]  /*1c30*/  BSYNC.RECONVERGENT B0 ;  /* 0x0000000000007941 */ /* 0x000fea0003800200 */
.L_x_1043:
[----:B------:R-:W1:Y:S01]  /*1c40*/  SHFL.BFLY PT, R51, R68, 0x1, 0x1f ;  /* 0x0c201f0044337f89 */ /* 0x000e6200000e0000 */
[----:B0-----:R-:W-:-:S03]  /*1c50*/  @!P1 IMAD R63, R25, UR5, R4 ;  /* 0x00000005193f9c24 */ /* 0x001fc6000f8e0204 */
[----:B------:R-:W0:Y:S02]  /*1c60*/  SHFL.BFLY PT, R61, R66, 0x1, 0x1f ;  /* 0x0c201f00423d7f89 */ /* 0x000e2400000e0000 */
[----:B------:R-:W-:-:S05]  /*1c70*/  @!P1 LEA R63, R63, R100, 0xa ;  /* 0x000000643f3f9211 */ /* 0x000fca00078e50ff */
[----:B------:R-:W-:-:S04]  /*1c80*/  @!P1 IMAD.WIDE.U32 R114, R63, 0x4, R114 ;  /* 0x000000043f729825 */ /* 0x000fc800078e0072 */
[----:B-1----:R-:W-:Y:S01]  /*1c90*/  FADD.FTZ R50, R51, R68 ;  /* 0x0000004433327221 */ /* 0x002fe20000010000 */
[----:B0-----:R-:W-:-:S05]  /*1ca0*/  FADD.FTZ R51, R61, R66 ;  /* 0x000000423d337221 */ /* 0x001fca0000010000 */
        /* <DEDUP_REMOVED lines=9> */
.L_x_1047:
[----:B------:R-:W2:Y:S04]  /*1d40*/  LD.E.STRONG.GPU R51, desc[UR10][R106.64+0x10] ;  /* 0x0000100a6a337980 */ /* 0x000ea8000c10f900 */
[----:B--2---:R-:W-:Y:S01]  /*1d50*/  CCTL.IVALL ;  /* 0x00000000ff00798f */ /* 0x004fe20002000000 */
[----:B------:R-:W-:Y:S05]  /*1d60*/  YIELD ;  /* 0x0000000000007946 */ /* 0x000fea0003800000 */
[----:B-----5:R-:W-:-:S04]  /*1d70*/  LOP3.LUT R51, R51, R50, RZ, 0x3c, !PT ;  /* 0x0000003233337212 */ /* 0x020fc800078e3cff */
[----:B------:R-:W-:-:S13]  /*1d80*/  ISETP.GT.AND P0, PT, R51, -0x1, PT ;  /* 0xffffffff3300780c */ /* 0x000fda0003f04270 */
[----:B------:R-:W-:Y:S05]  /*1d90*/  @P0 BRA `(.L_x_1047) ;  /* 0xfffffffc00e80947 */ /* 0x000fea000383ffff */
.L_x_1046:
[----:B------:R-:W-:Y:S05]  /*1da0*/  WARPSYNC.ALL ;  /* 0x0000000000007948 */ /* 0x000fea0003800000 */
[----:B------:R-:W-:Y:S06]  /*1db0*/  BAR.SYNC.DEFER_BLOCKING 0x0 ;  /* 0x0000000000007b1d */ /* 0x000fec0000010000 */
[----:B------:R-:W-:Y:S05]  /*1dc0*/  BRA `(.L_x_1048) ;  /* 0x00000000003c7947 */ /* 0x000fea0003800000 */
.L_x_1045:
[----:B------:R-:W-:Y:S01]  /*1dd0*/  BAR.SYNC.DEFER_BLOCKING 0x0 ;  /* 0x0000000000007b1d */ /* 0x000fe20000010000 */
[----:B------:R-:W-:-:S13]  /*1de0*/  ISETP.NE.AND P0, PT, R0, RZ, PT ;  /* 0x000000ff0000720c */ /* 0x000fda0003f05270 */
[----:B------:R-:W-:Y:S05]  /*1df0*/  @P0 BRA `(.L_x_1049) ;  /* 0x0000000000280947 */ /* 0x000fea0003800000 */
[----:B------:R-:W-:Y:S06]  /*1e00*/  MEMBAR.ALL.GPU ;  /* 0x0000000000007992 */ /* 0x000fec000000a000 */
[----:B------:R-:W-:-:S00]  /*1e10*/  ERRBAR ;  /* 0x00000000000079ab */ /* 0x000fc00000000000 */
[----:B------:R-:W-:Y:S06]  /*1e20*/  CGAERRBAR ;  /* 0x00000000000075ab */ /* 0x000fec0000000000 */
[----:B0-----:R0:W5:Y:S02]  /*1e30*/  ATOM.E.ADD.STRONG.GPU PT, R50, desc[UR10][R112.64], R99 ;  /* 0x800000637032798a */ /* 0x00116400081ef10a */
.L_x_1050:
[----:B------:R-:W2:Y:S04]  /*1e40*/  LD.E.STRONG.GPU R51, desc[UR10][R112.64] ;  /* 0x0000000a70337980 */ /* 0x000ea8000c10f900 */
[----:B--2---:R-:W-:Y:S01]  /*1e50*/  CCTL.IVALL ;  /* 0x00000000ff00798f */ /* 0x004fe20002000000 */
[----:B------:R-:W-:Y:S05]  /*1e60*/  YIELD ;  /* 0x0000000000007946 */ /* 0x000fea0003800000 */
[----:B-----5:R-:W-:-:S04]  /*1e70*/  LOP3.LUT R51, R51, R50, RZ, 0x3c, !PT ;  /* 0x0000003233337212 */ /* 0x020fc800078e3cff */
[----:B------:R-:W-:-:S13]  /*1e80*/  ISETP.GT.AND P0, PT, R51, -0x1, PT ;  /* 0xffffffff3300780c */ /* 0x000fda0003f04270 */
[----:B------:R-:W-:Y:S05]  /*1e90*/  @P0 BRA `(.L_x_1050) ;  /* 0xfffffffc00e80947 */ /* 0x000fea000383ffff */
.L_x_1049:
[----:B------:R-:W-:Y:S05]  /*1ea0*/  WARPSYNC.ALL ;  /* 0x0000000000007948 */ /* 0x000fea0003800000 */
[----:B------:R-:W-:Y:S06]  /*1eb0*/  BAR.SYNC.DEFER_BLOCKING 0x0 ;  /* 0x0000000000007b1d */ /* 0x000fec0000010000 */
.L_x_1048:
        /* <DEDUP_REMOVED lines=18> */
.L_x_1052:
[----:B------:R-:W-:Y:S05]  /*1fe0*/  BSYNC.RECONVERGENT B0 ;  /* 0x0000000000007941 */ /* 0x000fea0003800200 */
.L_x_1051:
        /* <DEDUP_REMOVED lines=80> */
[----:B------:R1:W-:Y:S01]  /*24f0*/  STG.E.64 desc[UR10][R30.64], R32 ;  /* 0x000000201e007986 */ /* 0x0003e2000c101b0a */
[----:B------:R-:W-:Y:S02]  /*2500*/  F2FP.F16.F32.PACK_AB R42, R42, R49 ;  /* 0x000000312a2a723e */ /* 0x000fe400000000ff */
[----:B------:R-:W-:Y:S01]  /*2510*/  F2FP.F16.F32.PACK_AB R43, R44, R79 ;  /* 0x0000004f2c2b723e */ /* 0x000fe200000000ff */
[----:B------:R1:W-:Y:S01]  /*2520*/  STG.E.64 desc[UR10][R30.64+0x1e00], R34 ;  /* 0x001e00221e007986 */ /* 0x0003e2000c101b0a */
[----:B------:R-:W-:-:S02]  /*2530*/  F2FP.F16.F32.PACK_AB R46, R46, R83 ;  /* 0x000000532e2e723e */ /* 0x000fc400000000ff */
[----:B------:R-:W-:Y:S01]  /*2540*/  F2FP.F16.F32.PACK_AB R47, R48, R87 ;  /* 0x00000057302f723e */ /* 0x000fe200000000ff */
[----:B------:R1:W-:Y:S04]  /*2550*/  STG.E.64 desc[UR10][R30.64+0x3c00], R42 ;  /* 0x003c002a1e007986 */ /* 0x0003e8000c101b0a */
[----:B------:R1:W-:Y:S01]  /*2560*/  STG.E.64 desc[UR10][R30.64+0x5a00], R46 ;  /* 0x005a002e1e007986 */ /* 0x0003e2000c101b0a */
[----:B------:R-:W-:Y:S05]  /*2570*/  @!P0 BRA `(.L_x_1053) ;  /* 0xffffffe400a88947 */ /* 0x000fea000383ffff */
.L_x_1041:
        /* <DEDUP_REMOVED lines=57> */
.L_x_1065:
        /* <DEDUP_REMOVED lines=25> */
.L_x_1058:
        /* <DEDUP_REMOVED lines=33> */
.L_x_1057:
[----:B------:R-:W-:Y:S05]  /*2cb0*/  BSYNC.RECONVERGENT B1 ;  /* 0x0000000000017941 */ /* 0x000fea0003800200 */
.L_x_1056:
        /* <DEDUP_REMOVED lines=25> */
.L_x_1060:
[----:B------:R-:W-:Y:S05]  /*2e50*/  BSYNC.RECONVERGENT B1 ;  /* 0x0000000000017941 */ /* 0x000fea0003800200 */
.L_x_1059:
        /* <DEDUP_REMOVED lines=26> */
.L_x_1055:
[----:B------:R-:W-:Y:S05]  /*3000*/  BSYNC.RECONVERGENT B0 ;  /* 0x0000000000007941 */ /* 0x000fea0003800200 */
.L_x_1054:
[----:B------:R0:W-:Y:S01]  /*3010*/  STS [R10], R25 ;  /* 0x000000190a007388 */ /* 0x0001e20000000800 */
[----:B------:R-:W1:Y:S01]  /*3020*/  LDC.64 R20, c[0x0][0x388] ;  /* 0x0000e200ff147b82 */ /* 0x000e620000000a00 */
[----:B------:R-:W-:Y:S02]  /*3030*/  ISETP.NE.AND P1, PT, R45, 0xf, PT ;  /* 0x0000000f2d00780c */ /* 0x000fe40003f25270 */
[----:B------:R0:W-:Y:S01]  /*3040*/  STS [R10+0x780], R24 ;  /* 0x000780180a007388 */ /* 0x0001e20000000800 */
[----:B------:R-:W-:-:S04]  /*3050*/  MOV R26, R9 ;  /* 0x00000009001a7202 */ /* 0x000fc80000000f00 */
[----:B------:R-:W2:Y:S08]  /*3060*/  LDC.64 R12, c[0x0][0x390] ;  /* 0x0000e400ff0c7b82 */ /* 0x000eb00000000a00 */
[----:B0-----:R-:W-:Y:S06]  /*3070*/  BAR.SYNC.DEFER_BLOCKING 0x0 ;  /* 0x0000000000007b1d */ /* 0x001fec0000010000 */
.L_x_1064:
        /* <DEDUP_REMOVED lines=31> */
.L_x_1075:
        /* <DEDUP_REMOVED lines=11> */
.L_x_1063:
[----:B------:R-:W-:Y:S05]  /*3320*/  BSYNC.RECONVERGENT B0 ;  /* 0x0000000000007941 */ /* 0x000fea0003800200 */
.L_x_1062:
        /* <DEDUP_REMOVED lines=9> */
.L_x_1061:
        /* <DEDUP_REMOVED lines=8> */
.L_x_1067:
[----:B------:R-:W-:Y:S05]  /*3440*/  BSYNC B0 ;  /* 0x0000000000007941 */ /* 0x000fea0003800000 */
.L_x_1066:
        /* <DEDUP_REMOVED lines=8> */
.L_x_1068:
[----:B------:R-:W-:Y:S01]  /*34d0*/  FADD.FTZ R25, R25, R22 ;  /* 0x0000001619197221 */ /* 0x000fe20000010000 */
[----:B------:R-:W-:-:S04]  /*34e0*/  HFMA2 R33, -RZ, RZ, 0, 2.384185791015625e-07 ;  /* 0x00000004ff217431 */ /* 0x000fc800000001ff */
[----:B------:R-:W-:Y:S02]  /*34f0*/  MOV R34, R25 ;  /* 0x0000001900227202 */ /* 0x000fe40000000f00 */
[----:B------:R-:W-:-:S07]  /*3500*/  MOV R24, R32 ;  /* 0x0000002000187202 */ /* 0x000fce0000000f00 */
[----:B------:R-:W-:Y:S05]  /*3510*/  WARPSYNC.COLLECTIVE R31, `(.L_x_1069) ;  /* 0x000000001f087348 */ /* 0x000fea0003c00000 */
[----:B------:R0:W1:Y:S02]  /*3520*/  SHFL.BFLY P3, R32, R34, R33, R36 ;  /* 0x0c00002122207389 */ /* 0x0000640000060024 */
[----:B01----:R-:W-:Y:S05]  /*3530*/  ENDCOLLECTIVE ;  /* 0x000000000000791b */ /* 0x003fea0003800000 */
.L_x_1069:
[----:B------:R-:W-:-:S05]  /*3540*/  FADD.FTZ R24, R24, R23 ;  /* 0x0000001718187221 */ /* 0x000fca0000010000 */
[----:B------:R-:W-:Y:S02]  /*3550*/  MOV R34, R24 ;  /* 0x0000001800227202 */ /* 0x000fe40000000f00 */
[----:B------:R-:W-:-:S07]  /*3560*/  MOV R28, R32 ;  /* 0x00000020001c7202 */ /* 0x000fce0000000f00 */
[----:B------:R-:W-:Y:S05]  /*3570*/  WARPSYNC.COLLECTIVE R31, `(.L_x_1070) ;  /* 0x000000001f087348 */ /* 0x000fea0003c00000 */
[----:B------:R0:W1:Y:S02]  /*3580*/  SHFL.BFLY P3, R32, R34, R33, R36 ;  /* 0x0c00002122207389 */ /* 0x0000640000060024 */
[----:B01----:R-:W-:Y:S05]  /*3590*/  ENDCOLLECTIVE ;  /* 0x000000000000791b */ /* 0x003fea0003800000 */
.L_x_1070:
[----:B------:R-:W-:Y:S01]  /*35a0*/  FADD.FTZ R28, R25, R28 ;  /* 0x0000001c191c7221 */ /* 0x000fe20000010000 */
[----:B------:R-:W-:-:S04]  /*35b0*/  HFMA2 R33, -RZ, RZ, 0, 1.1920928955078125e-07 ;  /* 0x00000002ff217431 */ /* 0x000fc800000001ff */
[----:B------:R-:W-:Y:S02]  /*35c0*/  MOV R34, R28 ;  /* 0x0000001c00227202 */ /* 0x000fe40000000f00 */
[----:B------:R-:W-:-:S07]  /*35d0*/  MOV R27, R32 ;  /* 0x00000020001b7202 */ /* 0x000fce0000000f00 */
[----:B------:R-:W-:Y:S05]  /*35e0*/  WARPSYNC.COLLECTIVE R31, `(.L_x_1071) ;  /* 0x000000001f087348 */ /* 0x000fea0003c00000 */
[----:B------:R0:W1:Y:S02]  /*35f0*/  SHFL.BFLY P3, R32, R34, R33, R36 ;  /* 0x0c00002122207389 */ /* 0x0000640000060024 */
[----:B01----:R-:W-:Y:S05]  /*3600*/  ENDCOLLECTIVE ;  /* 0x000000000000791b */ /* 0x003fea0003800000 */
.L_x_1071:
[----:B------:R-:W-:-:S05]  /*3610*/  FADD.FTZ R27, R24, R27 ;  /* 0x0000001b181b7221 */ /* 0x000fca0000010000 */
[----:B------:R-:W-:Y:S02]  /*3620*/  MOV R34, R27 ;  /* 0x0000001b00227202 */ /* 0x000fe40000000f00 */
[----:B------:R-:W-:-:S07]  /*3630*/  MOV R29, R32 ;  /* 0x00000020001d7202 */ /* 0x000fce0000000f00 */
[----:B------:R-:W-:Y:S05]  /*3640*/  WARPSYNC.COLLECTIVE R31, `(.L_x_1072) ;  /* 0x000000001f087348 */ /* 0x000fea0003c00000 */
[----:B------:R0:W1:Y:S02]  /*3650*/  SHFL.BFLY P3, R32, R34, R33, R36 ;  /* 0x0c00002122207389 */ /* 0x0000640000060024 */
[----:B01----:R-:W-:Y:S05]  /*3660*/  ENDCOLLECTIVE ;  /* 0x000000000000791b */ /* 0x003fea0003800000 */
.L_x_1072:
[----:B------:R-:W-:Y:S01]  /*3670*/  FADD.FTZ R29, R28, R29 ;  /* 0x0000001d1c1d7221 */ /* 0x000fe20000010000 */
[----:B------:R-:W-:-:S04]  /*3680*/  HFMA2 R33, -RZ, RZ, 0, 5.9604644775390625e-08 ;  /* 0x00000001ff217431 */ /* 0x000fc800000001ff */
[----:B------:R-:W-:Y:S02]  /*3690*/  MOV R34, R29 ;  /* 0x0000001d00227202 */ /* 0x000fe40000000f00 */
[----:B------:R-:W-:-:S07]  /*36a0*/  MOV R22, R32 ;  /* 0x0000002000167202 */ /* 0x000fce0000000f00 */
[----:B------:R-:W-:Y:S05]  /*36b0*/  WARPSYNC.COLLECTIVE R31, `(.L_x_1073) ;  /* 0x000000001f087348 */ /* 0x000fea0003c00000 */
[----:B------:R0:W1:Y:S02]  /*36c0*/  SHFL.BFLY P3, R32, R34, R33, R36 ;  /* 0x0c00002122207389 */ /* 0x0000640000060024 */
[----:B01----:R-:W-:Y:S05]  /*36d0*/  ENDCOLLECTIVE ;  /* 0x000000000000791b */ /* 0x003fea0003800000 */
.L_x_1073:
[----:B------:R-:W-:-:S05]  /*36e0*/  FADD.FTZ R22, R27, R22 ;  /* 0x000000161b167221 */ /* 0x000fca0000010000 */
[----:B------:R-:W-:Y:S02]  /*36f0*/  MOV R34, R22 ;  /* 0x0000001600227202 */ /* 0x000fe40000000f00 */
[----:B------:R-:W-:-:S07]  /*3700*/  MOV R30, R32 ;  /* 0x00000020001e7202 */ /* 0x000fce0000000f00 */
[----:B------:R-:W-:Y:S05]  /*3710*/  WARPSYNC.COLLECTIVE R31, `(.L_x_1074) ;  /* 0x000000001f087348 */ /* 0x000fea0003c00000 */
[----:B------:R0:W1:Y:S02]  /*3720*/  SHFL.BFLY P3, R32, R34, R33, R36 ;  /* 0x0c00002122207389 */ /* 0x0000640000060024 */
[----:B01----:R-:W-:Y:S05]  /*3730*/  ENDCOLLECTIVE ;  /* 0x000000000000791b */ /* 0x003fea0003800000 */
.L_x_1074:
[----:B------:R-:W-:Y:S01]  /*3740*/  FADD.FTZ R30, R29, R30 ;  /* 0x0000001e1d1e7221 */ /* 0x000fe20000010000 */
[----:B------:R-:W-:Y:S01]  /*3750*/  MOV R23, R32 ;  /* 0x0000002000177202 */ /* 0x000fe20000000f00 */
[----:B------:R-:W-:Y:S06]  /*3760*/  BRA `(.L_x_1075) ;  /* 0xfffffff800c07947 */ /* 0x000fec000383ffff */
.L_x_1076:
        /* <DEDUP_REMOVED lines=9> */
.L_x_1870:


//--------------------- .text._ZN13group_norm_v218gn_bwd_cuda_kernelI6__halfLi480ELi3ELi32ELi60ELi256ELb0ELb1ELi8ELi960ELi960ELi4ELb1ELi10ELb0ELb0ELNS_15WgradSyncMethodE3ENS_16CompileConditionILi1000EEEEEvPT_S6_S6_PKS5_S8_S8_S8_PKfflPfPj --------------------------
	.section	.text._ZN13group_norm_v218gn_bwd_cuda_kernelI6__halfLi480ELi3ELi32ELi60ELi256ELb0ELb1ELi8ELi960ELi960ELi4ELb1ELi10ELb0ELb0ELNS_15WgradSyncMethodE3ENS_16CompileConditionILi1000EEEEEvPT_S6_S6_PKS5_S8_S8_S8_PKfflPfPj,"ax",@progbits
	.align	128
        .global         _ZN13group_norm_v218gn_bwd_cuda_kernelI6__halfLi480ELi3ELi32ELi60ELi256ELb0ELb1ELi8ELi960ELi960ELi4ELb1ELi10ELb0ELb0ELNS_15WgradSyncMethodE3ENS_16CompileConditionILi1000EEEEEvPT_S6_S6_PKS5_S8_S8_S8_PKfflPfPj
        .type           _ZN13group_norm_v218gn_bwd_cuda_kernelI6__halfLi480ELi3ELi32ELi60ELi256ELb0ELb1ELi8ELi960ELi960ELi4ELb1ELi10ELb0ELb0ELNS_15WgradSyncMethodE3ENS_16CompileConditionILi1000EEEEEvPT_S6_S6_PKS5_S8_S8_S8_PKfflPfPj,@function
        .size           _ZN13group_norm_v218gn_bwd_cuda_kernelI6__halfLi480ELi3ELi32ELi60ELi256ELb0ELb1ELi8ELi960ELi960ELi4ELb1ELi10ELb0ELb0ELNS_15WgradSyncMethodE3ENS_16CompileConditionILi1000EEEEEvPT_S6_S6_PKS5_S8_S8_S8_PKfflPfPj,(.L_x_1871 - _ZN13group_norm_v218gn_bwd_cuda_kernelI6__halfLi480ELi3ELi32ELi60ELi256ELb0ELb1ELi8ELi960ELi960ELi4ELb1ELi10ELb0ELb0ELNS_15WgradSyncMethodE3ENS_16CompileConditionILi1000EEEEEvPT_S6_S6_PKS5_S8_S8_S8_PKfflPfPj)
        .other          _ZN13group_norm_v218gn_bwd_cuda_kernelI6__halfLi480ELi3ELi32ELi60ELi256ELb0ELb1ELi8ELi960ELi960ELi4ELb1ELi10ELb0ELb0ELNS_15WgradSyncMethodE3ENS_16CompileConditionILi1000EEEEEvPT_S6_S6_PKS5_S8_S8_S8_PKfflPfPj,@"STO_CUDA_ENTRY STV_DEFAULT"
_ZN13group_norm_v218gn_bwd_cuda_kernelI6__halfLi480ELi3ELi32ELi60ELi256ELb0ELb1ELi8ELi960ELi960ELi4ELb1ELi10ELb0ELb0ELNS_15WgradSyncMethodE3ENS_16CompileConditionILi1000EEEEEvPT_S6_S6_PKS5_S8_S8_S8_PKfflPfPj:
.text._ZN13group_norm_v218gn_bwd_cuda_kernelI6__halfLi480ELi3ELi32ELi60ELi256ELb0ELb1ELi8ELi960ELi960ELi4ELb1ELi10ELb0ELb0ELNS_15WgradSyncMethodE3ENS_16CompileConditionILi1000EEEEEvPT_S6_S6_PKS5_S8_S8_S8_PKfflPfPj:
        /* <DEDUP_REMOVED lines=30> */
.L_x_1079:
[----:B0-----:R-:W2:Y:S04]  /*01e0*/  LD.E.STRONG.GPU R5, desc[UR14][R2.64+0x28] ;  /* 0x0000280e02057980 */ /* 0x001ea8000c10f900 */
[----:B--2---:R-:W-:Y:S01]  /*01f0*/  CCTL.IVALL ;  /* 0x00000000ff00798f */ /* 0x004fe20002000000 */
[----:B------:R-:W-:Y:S05]  /*0200*/  YIELD ;  /* 0x0000000000007946 */ /* 0x000fea0003800000 */
[----:B-----5:R-:W-:-:S04]  /*0210*/  LOP3.LUT R5, R5, R0, RZ, 0x3c, !PT ;  /* 0x0000000005057212 */ /* 0x020fc800078e3cff */
[----:B------:R-:W-:-:S13]  /*0220*/  ISETP.GT.AND P0, PT, R5, -0x1, PT ;  /* 0xffffffff0500780c */ /* 0x000fda0003f04270 */
[----:B------:R-:W-:Y:S05]  /*0230*/  @P0 BRA `(.L_x_1079) ;  /* 0xfffffffc00e80947 */ /* 0x000fea000383ffff */
.L_x_1078:
[----:B------:R-:W-:Y:S05]  /*0240*/  WARPSYNC.ALL ;  /* 0x0000000000007948 */ /* 0x000fea0003800000 */
[----:B------:R-:W-:Y:S06]  /*0250*/  BAR.SYNC.DEFER_BLOCKING 0x0 ;  /* 0x0000000000007b1d */ /* 0x000fec0000010000 */
[----:B------:R-:W-:Y:S05]  /*0260*/  BRA `(.L_x_1080) ;  /* 0x0000002c006c7947 */ /* 0x000fea0003800000 */
.L_x_1077:
        /* <DEDUP_REMOVED lines=26> */
[----:B------:R0:W-:Y:S04]  /*0410*/  STL [R1+0x54], R0 ;  /* 0x0000540001007387 */ /* 0x0001e80000100800 */
[----:B------:R-:W-:Y:S04]  /*0420*/  STL [R1+0x50], R4 ;  /* 0x0000500401007387 */ /* 0x000fe80000100800 */
[----:B------:R-:W-:Y:S01]  /*0430*/  STL [R1+0x4c], R2 ;  /* 0x00004c0201007387 */ /* 0x000fe20000100800 */
[----:B0-----:R-:W-:-:S05]  /*0440*/  HADD2.F32 R0, -RZ, R3.H1_H1 ;  /* 0x30000003ff007230 */ /* 0x001fca0000004100 */
[----:B------:R0:W-:Y:S02]  /*0450*/  STL [R1+0x48], R0 ;  /* 0x0000480001007387 */ /* 0x0001e40000100800 */
[----:B0-----:R-:W-:-:S05]  /*0460*/  SHF.R.U32.HI R0, RZ, 0x11, R5 ;  /* 0x00000011ff007819 */ /* 0x001fca0000011605 */
[----:B------:R0:W-:Y:S02]  /*0470*/  STL [R1+0x60], R0 ;  /* 0x0000600001007387 */ /* 0x0001e40000100800 */
.L_x_1092:
[----:B-1----:R-:W2:Y:S01]  /*0480*/  LDL R6, [R1+0x60] ;  /* 0x0000600001067983 */ /* 0x002ea20000100800 */
[----:B------:R-:W1:Y:S01]  /*0490*/  S2UR UR8, SR_CTAID.Y ;  /* 0x00000000000879c3 */ /* 0x000e620000002600 */
[----:B------:R-:W-:Y:S01]  /*04a0*/  USHF.R.U64 UR6, UR10, 0x1, UR5 ;  /* 0x000000010a067899 */ /* 0x000fe20008001205 */
[----:B------:R-:W0:Y:S01]  /*04b0*/  S2R R2, SR_TID.X ;  /* 0x0000000000027919 */ /* 0x000e220000002100 */
[----:B------:R-:W3:Y:S04]  /*04c0*/  LDCU.64 UR20, c[0x0][0x3a0] ;  /* 0x00007400ff1477ac */ /* 0x000ee80008000a00 */
[----:B------:R-:W-:Y:S01]  /*04d0*/  MOV R7, UR6 ;  /* 0x0000000600077c02 */ /* 0x000fe20008000f00 */
[----:B------:R-:W4:Y:S01]  /*04e0*/  S2UR UR18, SR_CTAID.X ;  /* 0x00000000001279c3 */ /* 0x000f220000002500 */
[----:B------:R-:W-:Y:S01]  /*04f0*/  USHF.L.U32 UR9, UR6, 0x6, URZ ;  /* 0x0000000606097899 */ /* 0x000fe200080006ff */
[----:B------:R-:W2:Y:S05]  /*0500*/  LDCU.64 UR16, c[0x0][0x3b8] ;  /* 0x00007700ff1077ac */ /* 0x000eaa0008000a00 */
[----:B------:R-:W-:Y:S01]  /*0510*/  MOV R8, UR9 ;  /* 0x0000000900087c02 */ /* 0x000fe20008000f00 */
[----:B-1----:R-:W-:-:S06]  /*0520*/  ULOP3.LUT UR11, UR8, 0x1, URZ, 0xc0, !UPT ;  /* 0x00000001080b7892 */ /* 0x002fcc000f8ec0ff */
[----:B------:R-:W-:Y:S01]  /*0530*/  MOV R4, UR11 ;  /* 0x0000000b00047c02 */ /* 0x000fe20008000f00 */
[----:B----4-:R-:W-:Y:S01]  /*0540*/  USHF.L.U32 UR7, UR18, 0x3, URZ ;  /* 0x0000000312077899 */ /* 0x010fe200080006ff */
[----:B0-----:R-:W-:-:S05]  /*0550*/  LOP3.LUT R0, R2, 0xffff, RZ, 0xc0, !PT ;  /* 0x0000ffff02007812 */ /* 0x001fca00078ec0ff */
[----:B------:R-:W-:Y:S01]  /*0560*/  MOV R5, UR7 ;  /* 0x0000000700057c02 */ /* 0x000fe20008000f00 */
[----:B------:R-:W-:Y:S01]  /*0570*/  USHF.R.U32.HI UR7, URZ, 0x1, UR5 ;  /* 0x00000001ff077899 */ /* 0x000fe20008011605 */
[----:B------:R-:W-:-:S03]  /*0580*/  IMAD R0, R0, 0x445, RZ ;  /* 0x0000044500007824 */ /* 0x000fc600078e02ff */
[----:B------:R-:W-:Y:S02]  /*0590*/  USHF.L.U64.HI UR6, UR6, 0x6, UR7 ;  /* 0x0000000606067899 */ /* 0x000fe40008010207 */
[----:B------:R-:W-:Y:S01]  /*05a0*/  SHF.R.U32.HI R0, RZ, 0x12, R0 ;  /* 0x00000012ff007819 */ /* 0x000fe20000011600 */
[----:B------:R-:W-:-:S03]  /*05b0*/  UIMAD UR12, UR7, 0x78000, URZ ;  /* 0x00078000070c78a4 */ /* 0x000fc6000f8e02ff */
[----:B------:R-:W-:Y:S02]  /*05c0*/  PRMT R3, R0, 0x9910, RZ ;  /* 0x0000991000037816 */ /* 0x000fe400000000ff */
[----:B------:R-:W-:-:S03]  /*05d0*/  MOV R9, UR6 ;  /* 0x0000000600097c02 */ /* 0x000fc60008000f00 */
[----:B------:R-:W-:Y:S01]  /*05e0*/  IMAD R3, R3, 0xf0, RZ ;  /* 0x000000f003037824 */ /* 0x000fe200078e02ff */
[----:B------:R-:W0:Y:S04]  /*05f0*/  LDCU.64 UR6, c[0x0][0x398] ;  /* 0x00007300ff0677ac */ /* 0x000e280008000a00 */
[----:B------:R-:W-:-:S04]  /*0600*/  IADD3 R3, PT, PT, RZ, -R3, RZ ;  /* 0x80000003ff037210 */ /* 0x000fc80007ffe0ff */
[----:B------:R-:W-:-:S04]  /*0610*/  PRMT R3, R3, 0x7710, RZ ;  /* 0x0000771003037816 */ /* 0x000fc800000000ff */
[----:B------:R-:W-:-:S04]  /*0620*/  IADD3 R2, PT, PT, R3, R2, RZ ;  /* 0x0000000203027210 */ /* 0x000fc80007ffe0ff */
[----:B------:R-:W-:-:S05]  /*0630*/  LOP3.LUT R3, R2, 0xffff, RZ, 0xc0, !PT ;  /* 0x0000ffff02037812 */ /* 0x000fca00078ec0ff */
[----:B------:R-:W-:-:S05]  /*0640*/  IMAD R3, R4, 0xf0, R3 ;  /* 0x000000f004037824 */ /* 0x000fca00078e0203 */
[----:B------:R-:W-:Y:S02]  /*0650*/  SHF.L.U32 R4, R3, 0x2, RZ ;  /* 0x0000000203047819 */ /* 0x000fe400000006ff */
[----:B------:R-:W-:Y:S01]  /*0660*/  LOP3.LUT R3, R0, 0xf8, R5, 0xf8, !PT ;  /* 0x000000f800037812 */ /* 0x000fe200078ef805 */
[----:B------:R-:W-:-:S04]  /*0670*/  HFMA2 R5, -RZ, RZ, 0, 0 ;  /* 0x00000000ff057431 */ /* 0x000fc800000001ff */
[----:B------:R-:W-:Y:S02]  /*0680*/  IMAD R3, R3, 0x780, RZ ;  /* 0x0000078003037824 */ /* 0x000fe400078e02ff */
[----:B------:R-:W-:-:S03]  /*0690*/  IMAD.WIDE.U32 R4, R7, 0x78000, R4 ;  /* 0x0007800007047825 */ /* 0x000fc600078e0004 */
[----:B------:R-:W-:-:S04]  /*06a0*/  IADD3 R3, P0, PT, R3, R4, RZ ;  /* 0x0000000403037210 */ /* 0x000fc80007f1e0ff */
[----:B------:R-:W-:Y:S02]  /*06b0*/  IADD3.X R4, PT, PT, R5, UR12, RZ, P0, !PT ;  /* 0x0000000c05047c10 */ /* 0x000fe400087fe4ff */
[C---:B------:R-:W-:Y:S02]  /*06c0*/  SHF.L.U32 R11, R3.reuse, 0x1, RZ ;  /* 0x00000001030b7819 */ /* 0x040fe400000006ff */
[----:B------:R-:W-:Y:S02]  /*06d0*/  SHF.L.U64.HI R10, R3, 0x1, R4 ;  /* 0x00000001030a7819 */ /* 0x000fe40000010204 */
[----:B---3--:R-:W-:Y:S01]  /*06e0*/  IADD3 R4, P0, PT, R11, UR20, RZ ;  /* 0x000000140b047c10 */ /* 0x008fe2000ff1e0ff */
[----:B------:R-:W-:Y:S03]  /*06f0*/  STL [R1+0x58], R11 ;  /* 0x0000580b01007387 */ /* 0x000fe60000100800 */
[----:B------:R-:W-:Y:S01]  /*0700*/  IADD3.X R5, PT, PT, R10, UR21, RZ, P0, !PT ;  /* 0x000000150a057c10 */ /* 0x000fe200087fe4ff */
[----:B------:R1:W-:Y:S04]  /*0710*/  STL [R1+0x5c], R10 ;  /* 0x00005c0a01007387 */ /* 0x0003e80000100800 */
[----:B------:R-:W3:Y:S04]  /*0720*/  LDG.E.64.CONSTANT R26, desc[UR14][R4.64+0x1e00] ;  /* 0x001e000e041a7981 */ /* 0x000ee8000c1e9b00 */
[----:B------:R-:W4:Y:S04]  /*0730*/  LDG.E.64.CONSTANT R28, desc[UR14][R4.64+0x3c00] ;  /* 0x003c000e041c7981 */ /* 0x000f28000c1e9b00 */
[----:B------:R-:W4:Y:S01]  /*0740*/  LDG.E.64.CONSTANT R30, desc[UR14][R4.64+0x5a00] ;  /* 0x005a000e041e7981 */ /* 0x000f22000c1e9b00 */
[----:B--2---:R-:W-:-:S03]  /*0750*/  IMAD.WIDE.U32 R8, R6, 0x2, R8 ;  /* 0x0000000206087825 */ /* 0x004fc600078e0008 */
[----:B------:R-:W2:Y:S01]  /*0760*/  LDG.E.64.CONSTANT R6, desc[UR14][R4.64] ;  /* 0x0000000e04067981 */ /* 0x000ea2000c1e9b00 */
[----:B------:R-:W-:-:S04]  /*0770*/  LEA R24, P0, R8, UR16, 0x2 ;  /* 0x0000001008187c11 */ /* 0x000fc8000f8010ff */
[----:B------:R-:W-:Y:S01]  /*0780*/  LEA.HI.X R25, R8, UR17, R9, 0x2, P0 ;  /* 0x0000001108197c11 */ /* 0x000fe200080f1409 */
[----:B------:R-:W1:Y:S01]  /*0790*/  S2R R3, SR_CgaCtaId ;  /* 0x0000000000037919 */ /* 0x000e620000008800 */
[----:B0-----:R-:W-:Y:S01]  /*07a0*/  IADD3 R8, P0, PT, R11, UR6, RZ ;  /* 0x000000060b087c10 */ /* 0x001fe2000ff1e0ff */
[----:B------:R-:W0:Y:S03]  /*07b0*/  LDCU UR6, c[0x0][0x3c0] ;  /* 0x00007800ff0677ac */ /* 0x000e260008000800 */
[----:B------:R-:W-:Y:S01]  /*07c0*/  IADD3.X R9, PT, PT, R10, UR7, RZ, P0, !PT ;  /* 0x000000070a097c10 */ /* 0x000fe200087fe4ff */
[----:B------:R-:W2:Y:S01]  /*07d0*/  LDG.E.64.CONSTANT R24, desc[UR14][R24.64] ;  /* 0x0000000e18187981 */ /* 0x000ea2000c1e9b00 */
[----:B------:R-:W-:Y:S01]  /*07e0*/  MOV R32, 0x400 ;  /* 0x0000040000207802 */ /* 0x000fe20000000f00 */
[----:B------:R-:W0:Y:S02]  /*07f0*/  LDCU.64 UR16, c[0x0][0x3c8] ;  /* 0x00007900ff1077ac */ /* 0x000e240008000a00 */
[----:B------:R-:W2:Y:S04]  /*0800*/  LDG.E.64.CONSTANT R12, desc[UR14][R8.64] ;  /* 0x0000000e080c7981 */ /* 0x000ea8000c1e9b00 */
[----:B------:R-:W2:Y:S04]  /*0810*/  LDG.E.64.CONSTANT R22, desc[UR14][R8.64+0x1e00] ;  /* 0x001e000e08167981 */ /* 0x000ea8000c1e9b00 */
[----:B-1----:R1:W2:Y:S04]  /*0820*/  LDG.E.64.CONSTANT R10, desc[UR14][R8.64+0x3c00] ;  /* 0x003c000e080a7981 */ /* 0x0022a8000c1e9b00 */
[----:B------:R-:W2:Y:S01]  /*0830*/  LDG.E.64.CONSTANT R8, desc[UR14][R8.64+0x5a00] ;  /* 0x005a000e08087981 */ /* 0x000ea2000c1e9b00 */
[----:B------:R-:W-:-:S02]  /*0840*/  IADD3 R32, PT, PT, R32, 0x3c00, RZ ;  /* 0x00003c0020207810 */ /* 0x000fc40007ffe0ff */
[----:B------:R-:W-:Y:S02]  /*0850*/  LOP3.LUT R2, R2, 0xffff, RZ, 0xc0, !PT ;  /* 0x0000ffff02027812 */ /* 0x000fe400078ec0ff */
[----:B------:R-:W-:-:S05]  /*0860*/  LEA R3, R3, R32, 0x18 ;  /* 0x0000002003037211 */ /* 0x000fca00078ec0ff */
[----:B------:R-:W-:-:S05]  /*0870*/  IMAD R3, R2, 0x18, R3 ;  /* 0x0000001802037824 */ /* 0x000fca00078e0203 */
[----:B------:R-:W-:Y:S01]  /*0880*/  LEA R0, R0, R3, 0x3 ;  /* 0x0000000300007211 */ /* 0x000fe200078e18ff */
[--C-:B---3--:R-:W-:Y:S02]  /*0890*/  HADD2.F32 R32, -RZ, R27.reuse.H0_H0 ;  /* 0x2000001bff207230 */ /* 0x108fe40000004100 */
[----:B------:R-:W-:Y:S02]  /*08a0*/  HADD2.F32 R34, -RZ, R27.H1_H1 ;  /* 0x3000001bff227230 */ /* 0x000fe40000004100 */
[----:B----4-:R-:W-:Y:S02]  /*08b0*/  HADD2.F32 R33, -RZ, R28.H0_H0 ;  /* 0x2000001cff217230 */ /* 0x010fe40000004100 */
[--C-:B------:R-:W-:Y:S02]  /*08c0*/  HADD2.F32 R2, -RZ, R29.reuse.H0_H0 ;  /* 0x2000001dff027230 */ /* 0x100fe40000004100 */
[----:B------:R-:W-:Y:S02]  /*08d0*/  HADD2.F32 R29, -RZ, R29.H1_H1 ;  /* 0x3000001dff1d7230 */ /* 0x000fe40000004100 */
[----:B------:R-:W-:-:S02]  /*08e0*/  HADD2.F32 R27, -RZ, R31.H0_H0 ;  /* 0x2000001fff1b7230 */ /* 0x000fc40000004100 */
[----:B------:R-:W-:Y:S02]  /*08f0*/  HADD2.F32 R31, -RZ, R31.H1_H1 ;  /* 0x3000001fff1f7230 */ /* 0x000fe40000004100 */
[--C-:B------:R-:W-:Y:S02]  /*0900*/  HADD2.F32 R3, -RZ, R26.reuse.H0_H0 ;  /* 0x2000001aff037230 */ /* 0x100fe40000004100 */
[----:B------:R-:W-:Y:S02]  /*0910*/  HADD2.F32 R26, -RZ, R26.H1_H1 ;  /* 0x3000001aff1a7230 */ /* 0x000fe40000004100 */
[----:B------:R-:W-:Y:S02]  /*0920*/  HADD2.F32 R28, -RZ, R28.H1_H1 ;  /* 0x3000001cff1c7230 */ /* 0x000fe40000004100 */
[--C-:B--2---:R-:W-:Y:S02]  /*0930*/  HADD2.F32 R4, -RZ, R6.reuse.H0_H0 ;  /* 0x20000006ff047230 */ /* 0x104fe40000004100 */
[----:B------:R-:W-:-:S02]  /*0940*/  HADD2.F32 R5, -RZ, R6.H1_H1 ;  /* 0x30000006ff057230 */ /* 0x000fc40000004100 */
[C---:B------:R-:W-:Y:S01]  /*0950*/  FADD.FTZ R36, -R24.reuse, R32 ;  /* 0x0000002018247221 */ /* 0x040fe20000010100 */
[C---:B------:R-:W-:Y:S01]  /*0960*/  FADD.FTZ R34, -R24.reuse, R34 ;  /* 0x0000002218227221 */ /* 0x040fe20000010100 */
[----:B------:R-:W-:Y:S01]  /*0970*/  FADD.FTZ R32, -R24, R33 ;  /* 0x0000002118207221 */ /* 0x000fe20000010100 */
[----:B------:R-:W-:Y:S01]  /*0980*/  HADD2.F32 R6, -RZ, R7.H0_H0 ;  /* 0x20000007ff067230 */ /* 0x000fe20000004100 */
[----:B------:R-:W-:Y:S04]  /*0990*/  STL [R1+0x6c], R9 ;  /* 0x00006c0901007387 */ /* 0x000fe80000100800 */
[----:B------:R0:W-:Y:S02]  /*09a0*/  STL [R1+0xc], R0 ;  /* 0x00000c0001007387 */ /* 0x0001e40000100800 */
[----:B0-----:R-:W-:Y:S01]  /*09b0*/  FADD.FTZ R0, R25, UR6 ;  /* 0x0000000619007e21 */ /* 0x001fe20008010000 */
[--C-:B------:R-:W-:Y:S01]  /*09c0*/  HADD2.F32 R25, -RZ, R30.reuse.H0_H0 ;  /* 0x2000001eff197230 */ /* 0x100fe20000004100 */
[----:B------:R-:W-:Y:S01]  /*09d0*/  STL [R1+0x74], R34 ;  /* 0x0000742201007387 */ /* 0x000fe20000100800 */
[----:B------:R-:W-:-:S03]  /*09e0*/  HADD2.F32 R30, -RZ, R30.H1_H1 ;  /* 0x3000001eff1e7230 */ /* 0x000fc60000004100 */
[----:B------:R-:W0:Y:S01]  /*09f0*/  MUFU.RSQ R0, R0 ;  /* 0x0000000000007308 */ /* 0x000e220000001400 */
[----:B------:R2:W-:Y:S01]  /*0a00*/  STL [R1+0x70], R32 ;  /* 0x0000702001007387 */ /* 0x0005e20000100800 */
[C---:B-1----:R-:W-:Y:S01]  /*0a10*/  FADD.FTZ R9, -R24.reuse, R29 ;  /* 0x0000001d18097221 */ /* 0x042fe20000010100 */
[C---:B------:R-:W-:Y:S01]  /*0a20*/  FADD.FTZ R29, -R24.reuse, R30 ;  /* 0x0000001e181d7221 */ /* 0x040fe20000010100 */
[----:B------:R-:W-:Y:S02]  /*0a30*/  HADD2.F32 R7, -RZ, R7.H1_H1 ;  /* 0x30000007ff077230 */ /* 0x000fe40000004100 */
[C---:B--2---:R-:W-:Y:S01]  /*0a40*/  FADD.FTZ R32, -R24.reuse, R2 ;  /* 0x0000000218207221 */ /* 0x044fe20000010100 */
[C---:B------:R-:W-:Y:S01]  /*0a50*/  FADD.FTZ R2, -R24.reuse, R25 ;  /* 0x0000001918027221 */ /* 0x040fe20000010100 */
[----:B------:R-:W-:-:S03]  /*0a60*/  FADD.FTZ R25, -R24, R27 ;  /* 0x0000001b18197221 */ /* 0x000fc60000010100 */
[----:B------:R-:W-:Y:S01]  /*0a70*/  STL [R1+0x4], R32 ;  /* 0x0000042001007387 */ /* 0x000fe20000100800 */
[----:B------:R-:W-:-:S03]  /*0a80*/  FADD.FTZ R4, -R24, R4 ;  /* 0x0000000418047221 */ /* 0x000fc60000010100 */
[----:B------:R1:W-:Y:S01]  /*0a90*/  STL [R1+0x18], R2 ;  /* 0x0000180201007387 */ /* 0x0003e20000100800 */
[----:B------:R-:W-:-:S03]  /*0aa0*/  FADD.FTZ R5, -R24, R5 ;  /* 0x0000000518057221 */ /* 0x000fc60000010100 */
[----:B------:R2:W-:Y:S01]  /*0ab0*/  STL [R1+0x28], R29 ;  /* 0x0000281d01007387 */ /* 0x0005e20000100800 */
[C---:B------:R-:W-:Y:S01]  /*0ac0*/  FADD.FTZ R6, -R24.reuse, R6 ;  /* 0x0000000618067221 */ /* 0x040fe20000010100 */
[C---:B-1----:R-:W-:Y:S01]  /*0ad0*/  FADD.FTZ R2, -R24.reuse, R31 ;  /* 0x0000001f18027221 */ /* 0x042fe20000010100 */
[----:B------:R-:W-:Y:S01]  /*0ae0*/  FADD.FTZ R7, -R24, R7 ;  /* 0x0000000718077221 */ /* 0x000fe20000010100 */
[----:B--2---:R-:W2:Y:S01]  /*0af0*/  LDL R29, [R1+0x54] ;  /* 0x00005400011d7983 */ /* 0x004ea20000100800 */
[----:B0-----:R-:W-:-:S03]  /*0b00*/  FMUL.FTZ R37, R0, R4 ;  /* 0x0000000400257220 */ /* 0x001fc60000410000 */
[----:B------:R-:W-:Y:S01]  /*0b10*/  STL [R1+0x40], R25 ;  /* 0x0000401901007387 */ /* 0x000fe20000100800 */
[C---:B------:R-:W-:Y:S01]  /*0b20*/  FADD.FTZ R3, -R24.reuse, R3 ;  /* 0x0000000318037221 */ /* 0x040fe20000010100 */
[C---:B------:R-:W-:Y:S02]  /*0b30*/  FADD.FTZ R26, -R24.reuse, R26 ;  /* 0x0000001a181a7221 */ /* 0x040fe40000010100 */
[----:B------:R-:W3:Y:S01]  /*0b40*/  LDL R27, [R1+0x4c] ;  /* 0x00004c00011b7983 */ /* 0x000ee20000100800 */
[----:B------:R-:W-:Y:S01]  /*0b50*/  FADD.FTZ R28, -R24, R28 ;  /* 0x0000001c181c7221 */ /* 0x000fe20000010100 */
[C---:B------:R-:W-:Y:S02]  /*0b60*/  FMUL.FTZ R34, R0.reuse, R5 ;  /* 0x0000000500227220 */ /* 0x040fe40000410000 */
[----:B------:R0:W-:Y:S01]  /*0b70*/  STL [R1+0x44], R2 ;  /* 0x0000440201007387 */ /* 0x0001e20000100800 */
[--C-:B------:R-:W-:Y:S02]  /*0b80*/  HADD2.F32 R24, -RZ, R13.reuse.H0_H0 ;  /* 0x2000000dff187230 */ /* 0x100fe40000004100 */
[----:B------:R-:W-:Y:S01]  /*0b90*/  FMUL.FTZ R32, R0, R6 ;  /* 0x0000000600207220 */ /* 0x000fe20000410000 */
[----:B------:R-:W-:-:S02]  /*0ba0*/  HADD2.F32 R13, -RZ, R13.H1_H1 ;  /* 0x3000000dff0d7230 */ /* 0x000fc40000004100 */
[----:B------:R-:W-:Y:S01]  /*0bb0*/  FMUL.FTZ R30, R0, R7 ;  /* 0x00000007001e7220 */ /* 0x000fe20000410000 */
[----:B------:R-:W-:Y:S01]  /*0bc0*/  STL [R1+0x30], R37 ;  /* 0x0000302501007387 */ /* 0x000fe20000100800 */
[--C-:B0-----:R-:W-:Y:S02]  /*0bd0*/  HADD2.F32 R2, -RZ, R12.reuse.H0_H0 ;  /* 0x2000000cff027230 */ /* 0x101fe40000004100 */
[----:B------:R-:W-:Y:S01]  /*0be0*/  HADD2.F32 R12, -RZ, R12.H1_H1 ;  /* 0x3000000cff0c7230 */ /* 0x000fe20000004100 */
[----:B------:R-:W-:Y:S01]  /*0bf0*/  STL [R1+0x3c], R34 ;  /* 0x00003c2201007387 */ /* 0x000fe20000100800 */
[----:B------:R-:W-:Y:S01]  /*0c00*/  FADD.FTZ R4, R13, R21 ;  /* 0x000000150d047221 */ /* 0x000fe20000010000 */
[--C-:B------:R-:W-:Y:S02]  /*0c10*/  HADD2.F32 R21, -RZ, R11.reuse.H0_H0 ;  /* 0x2000000bff157230 */ /* 0x100fe40000004100 */
[----:B-----5:R-:W-:Y:S01]  /*0c20*/  FADD.FTZ R25, R12, R17 ;  /* 0x000000110c197221 */ /* 0x020fe20000010000 */
[----:B------:R-:W4:Y:S01]  /*0c30*/  LDL R7, [R1+0x50] ;  /* 0x0000500001077983 */ /* 0x000f220000100800 */
[----:B------:R-:W-:Y:S01]  /*0c40*/  FFMA.FTZ R17, R30, R13, R20 ;  /* 0x0000000d1e117223 */ /* 0x000fe20000010014 */
[----:B------:R-:W-:-:S02]  /*0c50*/  HADD2.F32 R20, -RZ, R11.H1_H1 ;  /* 0x3000000bff147230 */ /* 0x000fc40000004100 */
[----:B------:R-:W-:Y:S04]  /*0c60*/  STL [R1+0x38], R32 ;  /* 0x0000382001007387 */ /* 0x000fe80000100800 */
[----:B------:R-:W-:Y:S04]  /*0c70*/  STL [R1+0x34], R30 ;  /* 0x0000341e01007387 */ /* 0x000fe80000100800 */
[----:B------:R-:W4:Y:S01]  /*0c80*/  LDL R11, [R1+0x48] ;  /* 0x00004800010b7983 */ /* 0x000f220000100800 */
[----:B------:R-:W-:Y:S01]  /*0c90*/  FFMA.FTZ R5, R34, R12, R16 ;  /* 0x0000000c22057223 */ /* 0x000fe20000010010 */
[----:B------:R-:W-:-:S02]  /*0ca0*/  HADD2.F32 R31, -RZ, R10.H0_H0 ;  /* 0x2000000aff1f7230 */ /* 0x000fc40000004100 */
[----:B------:R-:W-:Y:S02]  /*0cb0*/  HADD2.F32 R16, -RZ, R10.H1_H1 ;  /* 0x3000000aff107230 */ /* 0x000fe40000004100 */
[----:B------:R-:W-:Y:S02]  /*0cc0*/  HADD2.F32 R10, -RZ, R8.H0_H0 ;  /* 0x20000008ff0a7230 */ /* 0x000fe40000004100 */
[----:B------:R-:W-:Y:S02]  /*0cd0*/  HADD2.F32 R6, -RZ, R22.H0_H0 ;  /* 0x20000016ff067230 */ /* 0x000fe40000004100 */
[----:B------:R-:W-:Y:S01]  /*0ce0*/  HADD2.F32 R8, -RZ, R8.H1_H1 ;  /* 0x30000008ff087230 */ /* 0x000fe20000004100 */
[----:B------:R0:W-:Y:S01]  /*0cf0*/  STL [R1+0x8], R10 ;  /* 0x0000080a01007387 */ /* 0x0001e20000100800 */
[----:B------:R-:W-:Y:S02]  /*0d00*/  HADD2.F32 R22, -RZ, R22.H1_H1 ;  /* 0x30000016ff167230 */ /* 0x000fe40000004100 */
[----:B------:R-:W-:Y:S01]  /*0d10*/  FADD.FTZ R15, R2, R15 ;  /* 0x0000000f020f7221 */ /* 0x000fe20000010000 */
[----:B------:R-:W-:-:S02]  /*0d20*/  HADD2.F32 R35, -RZ, R23.H0_H0 ;  /* 0x20000017ff237230 */ /* 0x000fc40000004100 */
[----:B------:R-:W-:Y:S01]  /*0d30*/  FFMA.FTZ R14, R37, R2, R14 ;  /* 0x00000002250e7223 */ /* 0x000fe2000001000e */
[----:B------:R-:W-:Y:S01]  /*0d40*/  HADD2.F32 R33, -RZ, R23.H1_H1 ;  /* 0x30000017ff217230 */ /* 0x000fe20000004100 */
[----:B------:R1:W-:Y:S01]  /*0d50*/  STL [R1+0x10], R8 ;  /* 0x0000100801007387 */ /* 0x0003e20000100800 */
[----:B0-----:R-:W-:Y:S01]  /*0d60*/  FMUL.FTZ R10, R0, R3 ;  /* 0x00000003000a7220 */ /* 0x001fe20000410000 */
[----:B------:R-:W-:Y:S01]  /*0d70*/  FADD.FTZ R25, R25, R22 ;  /* 0x0000001619197221 */ /* 0x000fe20000010000 */
[----:B------:R-:W-:Y:S02]  /*0d80*/  FADD.FTZ R15, R15, R6 ;  /* 0x000000060f0f7221 */ /* 0x000fe40000010000 */
[----:B------:R-:W-:Y:S01]  /*0d90*/  FFMA.FTZ R14, R10, R6, R14 ;  /* 0x000000060a0e7223 */ /* 0x000fe2000001000e */
[----:B-1----:R-:W-:Y:S01]  /*0da0*/  FMUL.FTZ R8, R0, R26 ;  /* 0x0000001a00087220 */ /* 0x002fe20000410000 */
[----:B------:R-:W-:Y:S01]  /*0db0*/  FFMA.FTZ R18, R32, R24, R18 ;  /* 0x0000001820127223 */ /* 0x000fe20000010012 */
[----:B------:R-:W-:Y:S01]  /*0dc0*/  FADD.FTZ R19, R24, R19 ;  /* 0x0000001318137221 */ /* 0x000fe20000010000 */
[C---:B--2---:R-:W-:Y:S01]  /*0dd0*/  FMUL.FTZ R2, R29.reuse, R2 ;  /* 0x000000021d027220 */ /* 0x044fe20000410000 */
[----:B------:R-:W-:Y:S01]  /*0de0*/  FMUL.FTZ R29, R29, R6 ;  /* 0x000000061d1d7220 */ /* 0x000fe20000410000 */
[----:B---3--:R-:W-:-:S02]  /*0df0*/  FMUL.FTZ R23, R27, R24 ;  /* 0x000000181b177220 */ /* 0x008fc40000410000 */
[----:B------:R-:W-:Y:S01]  /*0e00*/  FFMA.FTZ R6, R37, R2, RZ ;  /* 0x0000000225067223 */ /* 0x000fe200000100ff */
[----:B----4-:R-:W-:-:S05]  /*0e10*/  FMUL.FTZ R12, R7, R12 ;  /* 0x0000000c070c7220 */ /* 0x010fca0000410000 */
[----:B------:R-:W-:Y:S04]  /*0e20*/  STL [R1+0x20], R12 ;  /* 0x0000200c01007387 */ /* 0x000fe80000100800 */
[----:B------:R-:W-:Y:S01]  /*0e30*/  STL [R1+0x2c], R10 ;  /* 0x00002c0a01007387 */ /* 0x000fe20000100800 */
[----:B------:R-:W-:-:S03]  /*0e40*/  FMUL.FTZ R13, R11, R13 ;  /* 0x0000000d0b0d7220 */ /* 0x000fc60000410000 */
[----:B------:R0:W-:Y:S04]  /*0e50*/  STL [R1+0x1c], R23 ;  /* 0x00001c1701007387 */ /* 0x0001e80000100800 */
[----:B------:R-:W-:Y:S01]  /*0e60*/  STL [R1+0x14], R13 ;  /* 0x0000140d01007387 */ /* 0x000fe20000100800 */
[----:B------:R-:W-:-:S03]  /*0e70*/  FFMA.FTZ R6, R34, R12, R6 ;  /* 0x0000000c22067223 */ /* 0x000fc60000010006 */
[----:B------:R-:W-:Y:S04]  /*0e80*/  STL [R1], R29 ;  /* 0x0000001d01007387 */ /* 0x000fe80000100800 */
[----:B------:R-:W-:Y:S04]  /*0e90*/  STL [R1+0x68], R25 ;  /* 0x0000681901007387 */ /* 0x000fe80000100800 */
[----:B------:R-:W-:Y:S04]  /*0ea0*/  STL [R1+0x24], R8 ;  /* 0x0000240801007387 */ /* 0x000fe80000100800 */
[----:B------:R1:W-:Y:S04]  /*0eb0*/  STL [R1+0x64], R2 ;  /* 0x0000640201007387 */ /* 0x0003e80000100800 */
[----:B------:R-:W2:Y:S01]  /*0ec0*/  LDL.LU R34, [R1+0x74] ;  /* 0x0000740001227983 */ /* 0x000ea20000300800 */
[----:B------:R-:W-:-:S03]  /*0ed0*/  FFMA.FTZ R6, R32, R23, R6 ;  /* 0x0000001720067223 */ /* 0x000fc60000010006 */
[----:B------:R-:W3:Y:S01]  /*0ee0*/  LDL.LU R32, [R1+0x70] ;  /* 0x0000700001207983 */ /* 0x000ee20000300800 */
[-C--:B------:R-:W-:Y:S01]  /*0ef0*/  FFMA.FTZ R24, R8, R22.reuse, R5 ;  /* 0x0000001608187223 */ /* 0x080fe20000010005 */
[----:B------:R-:W-:Y:S01]  /*0f00*/  FMUL.FTZ R37, R7, R22 ;  /* 0x0000001607257220 */ /* 0x000fe20000410000 */
[----:B------:R-:W-:Y:S01]  /*0f10*/  FADD.FTZ R22, R4, R33 ;  /* 0x0000002104167221 */ /* 0x000fe20000010000 */
[----:B------:R-:W4:Y:S04]  /*0f20*/  LDL.LU R26, [R1+0x4] ;  /* 0x00000400011a7983 */ /* 0x000f280000300800 */
[----:B------:R-:W4:Y:S01]  /*0f30*/  LDL R4, [R1+0x54] ;  /* 0x0000540001047983 */ /* 0x000f220000100800 */
[----:B------:R-:W-:Y:S01]  /*0f40*/  FADD.FTZ R3, RZ, R2 ;  /* 0x00000002ff037221 */ /* 0x000fe20000010000 */
[----:B------:R-:W-:Y:S01]  /*0f50*/  FFMA.FTZ R6, R30, R13, R6 ;  /* 0x0000000d1e067223 */ /* 0x000fe20000010006 */
[----:B------:R-:W-:Y:S01]  /*0f60*/  FMUL.FTZ R36, R0, R36 ;  /* 0x0000002400247220 */ /* 0x000fe20000410000 */
[----:B------:R-:W-:Y:S01]  /*0f70*/  FADD.FTZ R19, R19, R35 ;  /* 0x0000002313137221 */ /* 0x000fe20000010000 */
[----:B------:R-:W-:Y:S01]  /*0f80*/  FADD.FTZ R3, R3, R12 ;  /* 0x0000000c03037221 */ /* 0x000fe20000010000 */
[----:B------:R-:W-:Y:S01]  /*0f90*/  FFMA.FTZ R6, R10, R29, R6 ;  /* 0x0000001d0a067223 */ /* 0x000fe20000010006 */
[----:B------:R-:W4:Y:S02]  /*0fa0*/  LDL.LU R5, [R1+0x18] ;  /* 0x0000180001057983 */ /* 0x000f240000300800 */
[----:B------:R-:W-:Y:S01]  /*0fb0*/  FADD.FTZ R3, R3, R23 ;  /* 0x0000001703037221 */ /* 0x000fe20000010000 */
[-C--:B0-----:R-:W-:Y:S01]  /*0fc0*/  FFMA.FTZ R23, R36, R35.reuse, R18 ;  /* 0x0000002324177223 */ /* 0x081fe20000010012 */
[----:B------:R-:W-:Y:S01]  /*0fd0*/  FMUL.FTZ R35, R27, R35 ;  /* 0x000000231b237220 */ /* 0x000fe20000410000 */
[----:B------:R-:W-:Y:S01]  /*0fe0*/  FFMA.FTZ R6, R8, R37, R6 ;  /* 0x0000002508067223 */ /* 0x000fe20000010006 */
[----:B------:R-:W-:Y:S01]  /*0ff0*/  FADD.FTZ R15, R15, R31 ;  /* 0x0000001f0f0f7221 */ /* 0x000fe20000010000 */
[----:B------:R-:W4:Y:S02]  /*1000*/  LDL.LU R18, [R1+0x28] ;  /* 0x0000280001127983 */ /* 0x000f240000300800 */
[----:B------:R-:W-:-:S02]  /*1010*/  FFMA.FTZ R6, R36, R35, R6 ;  /* 0x0000002324067223 */ /* 0x000fc40000010006 */
[----:B-1----:R-:W4:Y:S01]  /*1020*/  LDL R2, [R1+0x10] ;  /* 0x0000100001027983 */ /* 0x002f220000100800 */
[----:B------:R-:W-:Y:S01]  /*1030*/  FADD.FTZ R3, R3, R13 ;  /* 0x0000000d03037221 */ /* 0x000fe20000010000 */
[C---:B------:R-:W-:Y:S02]  /*1040*/  FMUL.FTZ R30, R0.reuse, R28 ;  /* 0x0000001c001e7220 */ /* 0x040fe40000410000 */
[----:B------:R-:W4:Y:S04]  /*1050*/  LDL.LU R8, [R1+0x40] ;  /* 0x0000400001087983 */ /* 0x000f280000300800 */
[----:B------:R-:W4:Y:S04]  /*1060*/  LDL.LU R10, [R1+0x44] ;  /* 0x00004400010a7983 */ /* 0x000f280000300800 */
[----:B------:R-:W4:Y:S01]  /*1070*/  LDL.LU R25, [R1+0xc] ;  /* 0x00000c0001197983 */ /* 0x000f220000300800 */
[----:B--2---:R-:W-:-:S04]  /*1080*/  FMUL.FTZ R34, R0, R34 ;  /* 0x0000002200227220 */ /* 0x004fc80000410000 */
[-C--:B------:R-:W-:Y:S01]  /*1090*/  FFMA.FTZ R17, R34, R33.reuse, R17 ;  /* 0x0000002122117223 */ /* 0x080fe20000010011 */
[----:B------:R-:W-:Y:S01]  /*10a0*/  FMUL.FTZ R33, R11, R33 ;  /* 0x000000210b217220 */ /* 0x000fe20000410000 */
[----:B---3--:R-:W-:-:S03]  /*10b0*/  FMUL.FTZ R32, R0, R32 ;  /* 0x0000002000207220 */ /* 0x008fc60000410000 */
[----:B------:R-:W-:Y:S01]  /*10c0*/  FFMA.FTZ R6, R34, R33, R6 ;  /* 0x0000002122067223 */ /* 0x000fe20000010006 */
[-C--:B------:R-:W-:Y:S01]  /*10d0*/  FFMA.FTZ R14, R32, R31.reuse, R14 ;  /* 0x0000001f200e7223 */ /* 0x080fe2000001000e */
[----:B----4-:R-:W-:Y:S01]  /*10e0*/  FMUL.FTZ R31, R4, R31 ;  /* 0x0000001f041f7220 */ /* 0x010fe20000410000 */
[C---:B------:R-:W-:Y:S01]  /*10f0*/  FMUL.FTZ R28, R0.reuse, R26 ;  /* 0x0000001a001c7220 */ /* 0x040fe20000410000 */
[----:B------:R-:W-:Y:S02]  /*1100*/  FMUL.FTZ R26, R0, R9 ;  /* 0x00000009001a7220 */ /* 0x000fe40000410000 */
[----:B------:R-:W-:Y:S02]  /*1110*/  FFMA.FTZ R13, R32, R31, R6 ;  /* 0x0000001f200d7223 */ /* 0x000fe40000010006 */
[----:B------:R-:W2:Y:S04]  /*1120*/  LDL R6, [R1+0x8] ;  /* 0x0000080001067983 */ /* 0x000ea80000100800 */
[----:B------:R-:W3:Y:S01]  /*1130*/  LDL.LU R9, [R1+0x6c] ;  /* 0x00006c0001097983 */ /* 0x000ee20000300800 */
[----:B------:R-:W-:Y:S01]  /*1140*/  FADD.FTZ R3, R3, R29 ;  /* 0x0000001d03037221 */ /* 0x000fe20000010000 */
[C---:B------:R-:W-:Y:S01]  /*1150*/  FMUL.FTZ R29, R7.reuse, R16 ;  /* 0x00000010071d7220 */ /* 0x040fe20000410000 */
[----:B------:R-:W-:-:S02]  /*1160*/  FMUL.FTZ R7, R7, R2 ;  /* 0x0000000207077220 */ /* 0x000fc40000410000 */
[----:B------:R-:W-:-:S04]  /*1170*/  FADD.FTZ R3, R3, R37 ;  /* 0x0000002503037221 */ /* 0x000fc80000010000 */
[----:B------:R-:W-:-:S04]  /*1180*/  FADD.FTZ R3, R3, R35 ;  /* 0x0000002303037221 */ /* 0x000fc80000010000 */
[----:B------:R-:W-:Y:S01]  /*1190*/  FADD.FTZ R3, R3, R33 ;  /* 0x0000002103037221 */ /* 0x000fe20000010000 */
[----:B--2---:R-:W-:Y:S01]  /*11a0*/  FMUL.FTZ R4, R4, R6 ;  /* 0x0000000604047220 */ /* 0x004fe20000410000 */
[----:B------:R-:W-:Y:S01]  /*11b0*/  FMUL.FTZ R6, R0, R18 ;  /* 0x0000001200067220 */ /* 0x000fe20000410000 */
[--C-:B---3--:R-:W-:Y:S02]  /*11c0*/  HADD2.F32 R18, -RZ, R9.reuse.H0_H0 ;  /* 0x20000009ff127230 */ /* 0x108fe40000004100 */
[----:B------:R-:W-:Y:S02]  /*11d0*/  HADD2.F32 R2, -RZ, R9.H1_H1 ;  /* 0x30000009ff027230 */ /* 0x000fe40000004100 */
[----:B------:R-:W2:Y:S01]  /*11e0*/  LDL R9, [R1+0x4c] ;  /* 0x00004c0001097983 */ /* 0x000ea20000100800 */
[----:B------:R-:W-:Y:S01]  /*11f0*/  FADD.FTZ R12, R3, R31 ;  /* 0x0000001f030c7221 */ /* 0x000fe20000010000 */
[----:B------:R-:W-:Y:S01]  /*1200*/  FMUL.FTZ R27, R27, R21 ;  /* 0x000000151b1b7220 */ /* 0x000fe20000410000 */
[----:B------:R-:W-:-:S02]  /*1210*/  FFMA.FTZ R13, R30, R29, R13 ;  /* 0x0000001d1e0d7223 */ /* 0x000fc4000001000d */
[----:B------:R-:W-:Y:S01]  /*1220*/  FADD.FTZ R12, R12, R29 ;  /* 0x0000001d0c0c7221 */ /* 0x000fe20000010000 */
[----:B------:R-:W-:Y:S01]  /*1230*/  FMUL.FTZ R3, R11, R20 ;  /* 0x000000140b037220 */ /* 0x000fe20000410000 */
[----:B------:R-:W-:Y:S02]  /*1240*/  FFMA.FTZ R13, R28, R27, R13 ;  /* 0x0000001b1c0d7223 */ /* 0x000fe4000001000d */
[----:B------:R-:W-:Y:S01]  /*1250*/  FADD.FTZ R12, R12, R27 ;  /* 0x0000001b0c0c7221 */ /* 0x000fe20000010000 */
[----:B------:R-:W-:Y:S01]  /*1260*/  FMUL.FTZ R5, R0, R5 ;  /* 0x0000000500057220 */ /* 0x000fe20000410000 */
[----:B------:R-:W-:Y:S02]  /*1270*/  FFMA.FTZ R13, R26, R3, R13 ;  /* 0x000000031a0d7223 */ /* 0x000fe4000001000d */
[----:B------:R-:W-:Y:S02]  /*1280*/  FADD.FTZ R12, R12, R3 ;  /* 0x000000030c0c7221 */ /* 0x000fe40000010000 */
[----:B------:R-:W-:-:S02]  /*1290*/  FFMA.FTZ R13, R5, R4, R13 ;  /* 0x00000004050d7223 */ /* 0x000fc4000001000d */
[----:B------:R-:W-:Y:S01]  /*12a0*/  FADD.FTZ R12, R12, R4 ;  /* 0x000000040c0c7221 */ /* 0x000fe20000010000 */
[----:B------:R-:W-:Y:S01]  /*12b0*/  FMUL.FTZ R8, R0, R8 ;  /* 0x0000000800087220 */ /* 0x000fe20000410000 */
[----:B------:R-:W-:Y:S02]  /*12c0*/  FFMA.FTZ R13, R6, R7, R13 ;  /* 0x00000007060d7223 */ /* 0x000fe4000001000d */
[----:B------:R-:W-:Y:S01]  /*12d0*/  FADD.FTZ R12, R12, R7 ;  /* 0x000000070c0c7221 */ /* 0x000fe20000010000 */
[----:B------:R-:W-:Y:S01]  /*12e0*/  FMUL.FTZ R10, R0, R10 ;  /* 0x0000000a000a7220 */ /* 0x000fe20000410000 */
[----:B------:R-:W-:Y:S01]  /*12f0*/  FMUL.FTZ R11, R11, R2 ;  /* 0x000000020b0b7220 */ /* 0x000fe20000410000 */
[----:B--2---:R-:W-:-:S04]  /*1300*/  FMUL.FTZ R9, R9, R18 ;  /* 0x0000001209097220 */ /* 0x004fc80000410000 */
[----:B------:R-:W-:Y:S01]  /*1310*/  FADD.FTZ R12, R12, R9 ;  /* 0x000000090c0c7221 */ /* 0x000fe20000010000 */
[----:B------:R-:W-:-:S03]  /*1320*/  FFMA.FTZ R13, R8, R9, R13 ;  /* 0x00000009080d7223 */ /* 0x000fc6000001000d */
[----:B------:R-:W-:Y:S01]  /*1330*/  FADD.FTZ R12, R12, R11 ;  /* 0x0000000b0c0c7221 */ /* 0x000fe20000010000 */
[----:B------:R-:W-:-:S05]  /*1340*/  FFMA.FTZ R13, R10, R11, R13 ;  /* 0x0000000b0a0d7223 */ /* 0x000fca000001000d */
[----:B------:R0:W-:Y:S04]  /*1350*/  STS.64 [R25], R12 ;  /* 0x0000000c19007388 */ /* 0x0001e80000000a00 */
[----:B0-----:R-:W2:Y:S01]  /*1360*/  LDL.LU R25, [R1+0x68] ;  /* 0x0000680001197983 */ /* 0x001ea20000300800 */
[----:B------:R-:W-:Y:S01]  /*1370*/  FADD.FTZ R19, R19, R21 ;  /* 0x0000001513137221 */ /* 0x000fe20000010000 */
[----:B------:R-:W-:Y:S01]  /*1380*/  FFMA.FTZ R12, R28, R21, R23 ;  /* 0x000000151c0c7223 */ /* 0x000fe20000010017 */
[----:B------:R-:W-:Y:S01]  /*1390*/  FADD.FTZ R21, R22, R20 ;  /* 0x0000001416157221 */ /* 0x000fe20000010000 */
[----:B------:R-:W-:-:S03]  /*13a0*/  FFMA.FTZ R20, R26, R20, R17 ;  /* 0x000000141a147223 */ /* 0x000fc60000010011 */
[----:B------:R-:W-:Y:S01]  /*13b0*/  FADD.FTZ R21, R21, R2 ;  /* 0x0000000215157221 */ /* 0x000fe20000010000 */
[----:B------:R-:W-:Y:S01]  /*13c0*/  FFMA.FTZ R20, R10, R2, R20 ;  /* 0x000000020a147223 */ /* 0x000fe20000010014 */
[----:B------:R-:W-:Y:S02]  /*13d0*/  UIADD3 UR10, UP0, UPT, UR10, 0xa, URZ ;  /* 0x0000000a0a0a7890 */ /* 0x000fe4000ff1e0ff */
[----:B------:R-:W-:Y:S02]  /*13e0*/  USHF.L.U32 UR13, UR16, 0x1, URZ ;  /* 0x00000001100d7899 */ /* 0x000fe400080006ff */
[----:B------:R-:W-:Y:S02]  /*13f0*/  UIADD3.X UR5, UPT, UPT, URZ, UR5, URZ, UP0, !UPT ;  /* 0x00000005ff057290 */ /* 0x000fe400087fe4ff */
[----:B------:R-:W-:Y:S01]  /*1400*/  USHF.L.U64.HI UR12, UR16, 0x1, UR17 ;  /* 0x00000001100c7899 */ /* 0x000fe20008010211 */
[----:B------:R-:W-:Y:S01]  /*1410*/  BAR.SYNC.DEFER_BLOCKING 0x0 ;  /* 0x0000000000007b1d */ /* 0x000fe20000010000 */
[----:B--2---:R-:W-:Y:S01]  /*1420*/  FADD.FTZ R13, R25, R16 ;  /* 0x00000010190d7221 */ /* 0x004fe20000010000 */
[----:B------:R-:W-:-:S04]  /*1430*/  FFMA.FTZ R16, R30, R16, R24 ;  /* 0x000000101e107223 */ /* 0x000fc80000010018 */
[----:B------:R-:W2:Y:S04]  /*1440*/  LDL.LU R25, [R1+0x10] ;  /* 0x0000100001197983 */ /* 0x000ea80000300800 */
[----:B------:R-:W3:Y:S04]  /*1450*/  LDL.LU R24, [R1+0x8] ;  /* 0x0000080001187983 */ /* 0x000ee80000300800 */
[----:B------:R0:W5:Y:S01]  /*1460*/  LDL.LU R2, [R1+0x64] ;  /* 0x0000640001027983 */ /* 0x0001620000300800 */
[----:B------:R-:W-:-:S04]  /*1470*/  UISETP.GE.U32.AND UP0, UPT, UR10, UR13, UPT ;  /* 0x0000000d0a00728c */ /* 0x000fc8000bf06070 */
[----:B------:R-:W-:Y:S01]  /*1480*/  UISETP.GE.AND.EX UP0, UPT, UR5, UR12, UPT, UP0 ;  /* 0x0000000c0500728c */ /* 0x000fe2000bf06300 */
[----:B------:R-:W-:Y:S01]  /*1490*/  FADD.FTZ R19, R19, R18 ;  /* 0x0000001213137221 */ /* 0x000fe20000010000 */
[----:B------:R-:W-:Y:S01]  /*14a0*/  FFMA.FTZ R18, R8, R18, R12 ;  /* 0x0000001208127223 */ /* 0x000fe2000001000c */
[----:B--2---:R-:W-:Y:S01]  /*14b0*/  FADD.FTZ R17, R13, R25 ;  /* 0x000000190d117221 */ /* 0x004fe20000010000 */
[----:B------:R-:W-:Y:S01]  /*14c0*/  FFMA.FTZ R16, R6, R25, R16 ;  /* 0x0000001906107223 */ /* 0x000fe20000010010 */
[----:B---3--:R-:W-:Y:S01]  /*14d0*/  FADD.FTZ R15, R15, R24 ;  /* 0x000000180f0f7221 */ /* 0x008fe20000010000 */
        /* <DEDUP_REMOVED lines=27> */
[----:B------:R-:W-:-:S02]  /*1690*/  LOP3.LUT R12, R12, 0x18, RZ, 0xc0, !PT ;  /* 0x000000180c0c7812 */ /* 0x000fc400078ec0ff */
[----:B0-----:R-:W-:-:S04]  /*16a0*/  SHF.L.U32 R22, R25, 0x3, RZ ;  /* 0x0000000319167819 */ /* 0x001fc800000006ff */
        /* <DEDUP_REMOVED lines=33> */
.L_x_1081:
[----:B0-----:R-:W0:Y:S01]  /*18c0*/  S2R R25, SR_TID.X ;  /* 0x0000000000197919 */ /* 0x001e220000002100 */
[----:B------:R-:W-:Y:S01]  /*18d0*/  BSSY.RECONVERGENT B0, `(.L_x_1082) ;  /* 0x000009c000007945 */ /* 0x000fe20003800200 */
[----:B------:R-:W-:Y:S02]  /*18e0*/  CS2R R12, SRZ ;  /* 0x00000000000c7805 */ /* 0x000fe4000001ff00 */
[----:B0-----:R-:W-:-:S13]  /*18f0*/  ISETP.GT.U32.AND P0, PT, R25, 0x1f, PT ;  /* 0x0000001f1900780c */ /* 0x001fda0003f04070 */
[----:B------:R-:W-:Y:S05]  /*1900*/  @P0 BRA `(.L_x_1083) ;  /* 0x0000000800600947 */ /* 0x000fea0003800000 */
[----:B------:R-:W0:Y:S01]  /*1910*/  S2R R23, SR_CgaCtaId ;  /* 0x0000000000177919 */ /* 0x000e220000008800 */
[----:B------:R-:W-:Y:S01]  /*1920*/  USHF.L.U32 UR6, UR8, 0x4, URZ ;  /* 0x0000000408067899 */ /* 0x000fe200080006ff */
[----:B------:R-:W-:Y:S01]  /*1930*/  MOV R12, 0x3c ;  /* 0x0000003c000c7802 */ /* 0x000fe20000000f00 */
[----:B------:R-:W-:Y:S02]  /*1940*/  UIMAD UR7, UR11, 0x3c0, URZ ;  /* 0x000003c00b0778a4 */ /* 0x000fe4000f8e02ff */
[----:B------:R-:W-:-:S06]  /*1950*/  ULOP3.LUT UR6, UR6, 0x10, URZ, 0xc0, !UPT ;  /* 0x0000001006067892 */ /* 0x000fcc000f8ec0ff */
[----:B------:R-:W-:-:S05]  /*1960*/  LEA.HI R13, R25, UR6, RZ, 0x1f ;  /* 0x00000006190d7c11 */ /* 0x000fca000f8ff8ff */
[----:B------:R-:W-:Y:S01]  /*1970*/  IMAD R13, R13, R12, -UR7 ;  /* 0x800000070d0d7e24 */ /* 0x000fe2000f8e020c */
[----:B------:R-:W-:-:S04]  /*1980*/  MOV R12, 0x400 ;  /* 0x00000400000c7802 */ /* 0x000fc80000000f00 */
[----:B------:R-:W-:Y:S02]  /*1990*/  IADD3 R12, PT, PT, R12, 0x3c00, RZ ;  /* 0x00003c000c0c7810 */ /* 0x000fe40007ffe0ff */
[----:B------:R-:W-:Y:S02]  /*19a0*/  SHF.R.U32.HI R22, RZ, 0x2, R13 ;  /* 0x00000002ff167819 */ /* 0x000fe4000001160d */
[----:B------:R-:W-:-:S04]  /*19b0*/  IADD3 R24, PT, PT, R13, 0x4, RZ ;  /* 0x000000040d187810 */ /* 0x000fc80007ffe0ff */
[----:B------:R-:W-:Y:S02]  /*19c0*/  SHF.R.U32.HI R24, RZ, 0x2, R24 ;  /* 0x00000002ff187819 */ /* 0x000fe40000011618 */
[----:B0-----:R-:W-:Y:S02]  /*19d0*/  LEA R12, R23, R12, 0x18 ;  /* 0x0000000c170c7211 */ /* 0x001fe400078ec0ff */
[----:B------:R-:W-:-:S03]  /*19e0*/  SHF.L.U32 R23, R25, 0x3, RZ ;  /* 0x0000000319177819 */ /* 0x000fc600000006ff */
[--C-:B------:R-:W-:Y:S01]  /*19f0*/  IMAD R22, R22, 0x18, R12.reuse ;  /* 0x0000001816167824 */ /* 0x100fe200078e020c */
[----:B------:R-:W-:Y:S01]  /*1a00*/  LOP3.LUT R25, R23, 0x8, RZ, 0xc0, !PT ;  /* 0x0000000817197812 */ /* 0x000fe200078ec0ff */
        /* <DEDUP_REMOVED lines=136> */
.L_x_1083:
[----:B------:R-:W-:Y:S05]  /*2290*/  BSYNC.RECONVERGENT B0 ;  /* 0x0000000000007941 */ /* 0x000fea0003800200 */
.L_x_1082:
        /* <DEDUP_REMOVED lines=18> */
.L_x_1085:
[----:B------:R-:W-:Y:S05]  /*23c0*/  BSYNC.RECONVERGENT B0 ;  /* 0x0000000000007941 */ /* 0x000fea0003800200 */
.L_x_1084:
        /* <DEDUP_REMOVED lines=23> */
.L_x_1088:
[----:B------:R-:W2:Y:S04]  /*2540*/  LD.E.STRONG.GPU R23, desc[UR14][R12.64+0x28] ;  /* 0x0000280e0c177980 */ /* 0x000ea8000c10f900 */
[----:B--2---:R-:W-:Y:S01]  /*2550*/  CCTL.IVALL ;  /* 0x00000000ff00798f */ /* 0x004fe20002000000 */
[----:B------:R-:W-:Y:S05]  /*2560*/  YIELD ;  /* 0x0000000000007946 */ /* 0x000fea0003800000 */
[----:B-----5:R-:W-:-:S04]  /*2570*/  LOP3.LUT R23, R23, R22, RZ, 0x3c, !PT ;  /* 0x0000001617177212 */ /* 0x020fc800078e3cff */
[----:B------:R-:W-:-:S13]  /*2580*/  ISETP.GT.AND P0, PT, R23, -0x1, PT ;  /* 0xffffffff1700780c */ /* 0x000fda0003f04270 */
[----:B------:R-:W-:Y:S05]  /*2590*/  @P0 BRA `(.L_x_1088) ;  /* 0xfffffffc00e80947 */ /* 0x000fea000383ffff */
.L_x_1087:
[----:B------:R-:W-:Y:S05]  /*25a0*/  WARPSYNC.ALL ;  /* 0x0000000000007948 */ /* 0x000fea0003800000 */
[----:B------:R-:W-:Y:S06]  /*25b0*/  BAR.SYNC.DEFER_BLOCKING 0x0 ;  /* 0x0000000000007b1d */ /* 0x000fec0000010000 */
[----:B------:R-:W-:Y:S05]  /*25c0*/  BRA `(.L_x_1089) ;  /* 0x0000000000587947 */ /* 0x000fea0003800000 */
.L_x_1086:
        /* <DEDUP_REMOVED lines=14> */
.L_x_1091:
[----:B------:R-:W2:Y:S04]  /*26b0*/  LD.E.STRONG.GPU R23, desc[UR14][R12.64] ;  /* 0x0000000e0c177980 */ /* 0x000ea8000c10f900 */
[----:B--2---:R-:W-:Y:S01]  /*26c0*/  CCTL.IVALL ;  /* 0x00000000ff00798f */ /* 0x004fe20002000000 */
[----:B------:R-:W-:Y:S05]  /*26d0*/  YIELD ;  /* 0x0000000000007946 */ /* 0x000fea0003800000 */
[----:B-----5:R-:W-:-:S04]  /*26e0*/  LOP3.LUT R23, R23, R22, RZ, 0x3c, !PT ;  /* 0x0000001617177212 */ /* 0x020fc800078e3cff */
[----:B------:R-:W-:-:S13]  /*26f0*/  ISETP.GT.AND P0, PT, R23, -0x1, PT ;  /* 0xffffffff1700780c */ /* 0x000fda0003f04270 */
[----:B------:R-:W-:Y:S05]  /*2700*/  @P0 BRA `(.L_x_1091) ;  /* 0xfffffffc00e80947 */ /* 0x000fea000383ffff */
.L_x_1090:
[----:B------:R-:W-:Y:S05]  /*2710*/  WARPSYNC.ALL ;  /* 0x0000000000007948 */ /* 0x000fea0003800000 */
[----:B------:R-:W-:Y:S06]  /*2720*/  BAR.SYNC.DEFER_BLOCKING 0x0 ;  /* 0x0000000000007b1d */ /* 0x000fec0000010000 */
.L_x_1089:
[----:B------:R-:W1:Y:S01]  /*2730*/  S2R R22, SR_TID.X ;  /* 0x0000000000167919 */ /* 0x000e620000002100 */
[----:B------:R2:W-:Y:S01]  /*2740*/  STL [R1+0x74], R18 ;  /* 0x0000741201007387 */ /* 0x0005e20000100800 */
[----:B0-----:R-:W-:-:S03]  /*2750*/  MOV R13, UR4 ;  /* 0x00000004000d7c02 */ /* 0x001fc60008000f00 */
[----:B--2---:R-:W2:Y:S04]  /*2760*/  LDL.LU R18, [R1] ;  /* 0x0000000001127983 */ /* 0x004ea80000300800 */
        /* <DEDUP_REMOVED lines=16> */
[----:B------:R-:W-:-:S04]  /*2870*/  @!P0 IADD3 R12, PT, PT, R12, R13, RZ ;  /* 0x0000000d0c0c8210 */ /* 0x000fc80007ffe0ff */
[----:B------:R-:W-:-:S04]  /*2880*/  @!P0 SHF.L.U32 R22, R12, 0x1, RZ ;  /* 0x000000010c168819 */ /* 0x000fc800000006ff */
[C---:B------:R-:W-:Y:S01]  /*2890*/  @!P0 IADD3 R12, PT, PT, R22.reuse, 0x20, RZ ;  /* 0x00000020160c8810 */ /* 0x040fe20007ffe0ff */
[----:B------:R-:W-:-:S04]  /*28a0*/  @!P0 IMAD.WIDE.U32 R22, R22, 0x4, R24 ;  /* 0x0000000416168825 */ /* 0x000fc800078e0018 */
[----:B------:R-:W-:Y:S02]  /*28b0*/  @!P0 IMAD.WIDE.U32 R12, R12, 0x4, R24 ;  /* 0x000000040c0c8825 */ /* 0x000fe400078e0018 */
[----:B------:R-:W3:Y:S04]  /*28c0*/  @!P0 LDG.E.64 R22, desc[UR14][R22.64] ;  /* 0x0000000e16168981 */ /* 0x000ee8000c1e1b00 */
[----:B------:R-:W4:Y:S01]  /*28d0*/  @!P0 LDG.E.64 R12, desc[UR14][R12.64] ;  /* 0x0000000e0c0c8981 */ /* 0x000f22000c1e1b00 */
[----:B------:R-:W-:Y:S01]  /*28e0*/  HFMA2 R24, -RZ, RZ, 0, 0 ;  /* 0x00000000ff187431 */ /* 0x000fe200000001ff */
[----:B------:R-:W0:Y:S01]  /*28f0*/  S2UR UR7, SR_CgaCtaId ;  /* 0x00000000000779c3 */ /* 0x000e220000008800 */
[----:B------:R-:W-:Y:S01]  /*2900*/  UMOV UR6, 0x400 ;  /* 0x0000040000067882 */ /* 0x000fe20000000000 */
[----:B------:R-:W1:Y:S01]  /*2910*/  S2R R25, SR_TID.X ;  /* 0x0000000000197919 */ /* 0x000e620000002100 */
[----:B------:R-:W-:-:S04]  /*2920*/  UIADD3 UR6, UPT, UPT, UR6, 0x5280, URZ ;  /* 0x0000528006067890 */ /* 0x000fc8000fffe0ff */
[----:B0-----:R-:W-:Y:S02]  /*2930*/  ULEA UR6, UR7, UR6, 0x18 ;  /* 0x0000000607067291 */ /* 0x001fe4000f8ec0ff */
[----:B------:R-:W-:-:S04]  /*2940*/  USHF.L.U32 UR7, UR8, 0x4, URZ ;  /* 0x0000000408077899 */ /* 0x000fc800080006ff */
[----:B------:R-:W-:Y:S01]  /*2950*/  ULOP3.LUT UR7, UR7, 0x10, URZ, 0xc0, !UPT ;  /* 0x0000001007077892 */ /* 0x000fe2000f8ec0ff */
[----:B---3--:R-:W-:Y:S01]  /*2960*/  @!P0 FADD.FTZ R22, RZ, R22 ;  /* 0x00000016ff168221 */ /* 0x008fe20000010000 */
[----:B------:R-:W-:-:S03]  /*2970*/  @!P0 FADD.FTZ R23, RZ, R23 ;  /* 0x00000017ff178221 */ /* 0x000fc60000010000 */
[----:B----4-:R-:W-:Y:S01]  /*2980*/  @!P0 FADD.FTZ R24, R12, R22 ;  /* 0x000000160c188221 */ /* 0x010fe20000010000 */
[----:B------:R-:W-:Y:S01]  /*2990*/  MOV R12, RZ ;  /* 0x000000ff000c7202 */ /* 0x000fe20000000f00 */
[----:B------:R-:W-:Y:S01]  /*29a0*/  @!P0 FADD.FTZ R12, R13, R23 ;  /* 0x000000170d0c8221 */ /* 0x000fe20000010000 */
[----:B-1----:R-:W-:Y:S02]  /*29b0*/  LOP3.LUT P0, RZ, R25, 0x30f, RZ, 0xc0, !PT ;  /* 0x0000030f19ff7812 */ /* 0x002fe4000780c0ff */
        /* <DEDUP_REMOVED lines=17> */
[----:B------:R-:W-:Y:S02]  /*2ad0*/  @!P0 FMUL.FTZ R12, R12, 6.5104170062113553286e-05 ;  /* 0x388888890c0c8820 */ /* 0x000fe40000410000 */
[----:B------:R-:W-:-:S05]  /*2ae0*/  @!P0 FMUL.FTZ R13, R13, 6.5104170062113553286e-05 ;  /* 0x388888890d0d8820 */ /* 0x000fca0000410000 */
        /* <DEDUP_REMOVED lines=10> */
[--C-:B------:R-:W-:Y:S01]  /*2b90*/  FADD.FTZ R22, R15, -R12.reuse ;  /* 0x8000000c0f167221 */ /* 0x100fe20000010000 */
[--C-:B-----5:R-:W-:Y:S01]  /*2ba0*/  FADD.FTZ R2, R2, -R12.reuse ;  /* 0x8000000c02027221 */ /* 0x120fe20000010000 */
[----:B------:R-:W3:Y:S01]  /*2bb0*/  LDL.LU R17, [R1+0x3c] ;  /* 0x00003c0001117983 */ /* 0x000ee20000300800 */
[--C-:B------:R-:W-:Y:S01]  /*2bc0*/  FADD.FTZ R37, R37, -R12.reuse ;  /* 0x8000000c25257221 */ /* 0x100fe20000010000 */
[----:B------:R-:W-:-:S02]  /*2bd0*/  FADD.FTZ R35, R35, -R12 ;  /* 0x8000000c23237221 */ /* 0x000fc40000010000 */
        /* <DEDUP_REMOVED lines=11> */
[----:B------:R-:W-:-:S02]  /*2c90*/  FADD.FTZ R11, R11, -R12 ;  /* 0x8000000c0b0b7221 */ /* 0x000fc40000010000 */
[----:B------:R-:W4:Y:S01]  /*2ca0*/  LDL.LU R12, [R1+0x24] ;  /* 0x00002400010c7983 */ /* 0x000f220000300800 */
[-C--:B------:R-:W-:Y:S01]  /*2cb0*/  FFMA.FTZ R35, R36, -R13.reuse, R35 ;  /* 0x8000000d24237223 */ /* 0x080fe20000010023 */
[-C--:B--2---:R-:W-:Y:S02]  /*2cc0*/  FFMA.FTZ R2, R18, -R13.reuse, R2 ;  /* 0x8000000d12027223 */ /* 0x084fe40000010002 */
        /* <DEDUP_REMOVED lines=10> */
[----:B------:R-:W2:Y:S04]  /*2d70*/  LDL.LU R12, [R1+0x5c] ;  /* 0x00005c00010c7983 */ /* 0x000ea80000300800 */
        /* <DEDUP_REMOVED lines=29> */
[----:B------:R-:W-:Y:S02]  /*2f50*/  F2FP.F16.F32.PACK_AB R32, R37, R25 ;  /* 0x000000192520723e */ /* 0x000fe400000000ff */
[----:B------:R-:W-:Y:S02]  /*2f60*/  F2FP.F16.F32.PACK_AB R33, R33, R35 ;  /* 0x000000232121723e */ /* 0x000fe400000000ff */
[----:B------:R-:W-:Y:S02]  /*2f70*/  F2FP.F16.F32.PACK_AB R2, R29, R31 ;  /* 0x0000001f1d02723e */ /* 0x000fe400000000ff */
[----:B------:R-:W-:-:S02]  /*2f80*/  F2FP.F16.F32.PACK_AB R3, R3, R27 ;  /* 0x0000001b0303723e */ /* 0x000fc400000000ff */
[----:B------:R-:W-:Y:S01]  /*2f90*/  F2FP.F16.F32.PACK_AB R7, R11, R9 ;  /* 0x000000090b07723e */ /* 0x000fe200000000ff */
[----:B------:R-:W-:Y:S01]  /*2fa0*/  ULOP3.LUT UR4, UR4, 0x1, URZ, 0x3c, !UPT ;  /* 0x0000000104047892 */ /* 0x000fe2000f8e3cff */
[----:B0-----:R-:W-:-:S04]  /*2fb0*/  IADD3 R4, P0, PT, R36, UR6, RZ ;  /* 0x0000000624047c10 */ /* 0x001fc8000ff1e0ff */
[----:B--2---:R-:W-:-:S05]  /*2fc0*/  IADD3.X R5, PT, PT, R12, UR7, RZ, P0, !PT ;  /* 0x000000070c057c10 */ /* 0x004fca00087fe4ff */
[----:B------:R1:W-:Y:S04]  /*2fd0*/  STG.E.64 desc[UR14][R4.64], R22 ;  /* 0x0000001604007986 */ /* 0x0003e8000c101b0e */
[----:B------:R1:W-:Y:S04]  /*2fe0*/  STG.E.64 desc[UR14][R4.64+0x1e00], R32 ;  /* 0x001e002004007986 */ /* 0x0003e8000c101b0e */
[----:B------:R1:W-:Y:S04]  /*2ff0*/  STG.E.64 desc[UR14][R4.64+0x3c00], R2 ;  /* 0x003c000204007986 */ /* 0x0003e8000c101b0e */
[----:B------:R1:W-:Y:S01]  /*3000*/  STG.E.64 desc[UR14][R4.64+0x5a00], R6 ;  /* 0x005a000604007986 */ /* 0x0003e2000c101b0e */
[----:B------:R-:W-:Y:S05]  /*3010*/  BRA.U !UP0, `(.L_x_1092) ;  /* 0xffffffd508187547 */ /* 0x000fea000b83ffff */
.L_x_1080:
        /* <DEDUP_REMOVED lines=45> */
.L_x_1106:
        /* <DEDUP_REMOVED lines=31> */
.L_x_1097:
        /* <DEDUP_REMOVED lines=33> */
.L_x_1096:
[----:B------:R-:W-:Y:S05]  /*36f0*/  BSYNC.RECONVERGENT B1 ;  /* 0x0000000000017941 */ /* 0x000fea0003800200 */
.L_x_1095:
        /* <DEDUP_REMOVED lines=30> */
.L_x_1099:
[----:B------:R-:W-:Y:S05]  /*38e0*/  BSYNC.RECONVERGENT B1 ;  /* 0x0000000000017941 */ /* 0x000fea0003800200 */
.L_x_1098:
        /* <DEDUP_REMOVED lines=28> */
.L_x_1094:
[----:B------:R-:W-:Y:S05]  /*3ab0*/  BSYNC.RECONVERGENT B0 ;  /* 0x0000000000007941 */ /* 0x000fea0003800200 */
.L_x_1093:
[----:B------:R0:W-:Y:S01]  /*3ac0*/  STS [R7], R12 ;  /* 0x0000000c07007388 */ /* 0x0001e20000000800 */
[----:B-----5:R-:W1:Y:S01]  /*3ad0*/  LDC.64 R16, c[0x0][0x388] ;  /* 0x0000e200ff107b82 */ /* 0x020e620000000a00 */
[----:B------:R-:W-:Y:S02]  /*3ae0*/  ISETP.NE.AND P0, PT, R8, 0xf, PT ;  /* 0x0000000f0800780c */ /* 0x000fe40003f05270 */
[----:B------:R0:W-:Y:S01]  /*3af0*/  STS [R7+0x780], R13 ;  /* 0x0007800d07007388 */ /* 0x0001e20000000800 */
[----:B------:R-:W-:-:S04]  /*3b00*/  MOV R0, R32 ;  /* 0x0000002000007202 */ /* 0x000fc80000000f00 */
[----:B------:R-:W2:Y:S08]  /*3b10*/  LDC.64 R14, c[0x0][0x390] ;  /* 0x0000e400ff0e7b82 */ /* 0x000eb00000000a00 */
[----:B0-----:R-:W-:Y:S06]  /*3b20*/  BAR.SYNC.DEFER_BLOCKING 0x0 ;  /* 0x0000000000007b1d */ /* 0x001fec0000010000 */
.L_x_1105:
        /* <DEDUP_REMOVED lines=15> */
.L_x_1101:
[----:B------:R-:W-:Y:S05]  /*3c20*/  BSYNC.RECONVERGENT B0 ;  /* 0x0000000000007941 */ /* 0x000fea0003800200 */
.L_x_1100:
        /* <DEDUP_REMOVED lines=25> */
.L_x_1116:
[----:B------:R-:W-:Y:S01]  /*3dc0*/  BSSY.RECONVERGENT B0, `(.L_x_1103) ;  /* 0x000000a000007945 */ /* 0x000fe20003800200 */
[----:B----4-:R-:W-:-:S03]  /*3dd0*/  FADD.FTZ R23, R23, R12 ;  /* 0x0000000c17177221 */ /* 0x010fc60000010000 */
[----:B------:R-:W-:Y:S05]  /*3de0*/  @P1 BRA `(.L_x_1104) ;  /* 0x00000000001c1947 */ /* 0x000fea0003800000 */
[----:B------:R-:W-:Y:S02]  /*3df0*/  IADD3 R19, PT, PT, R0, R9, RZ ;  /* 0x0000000900137210 */ /* 0x000fe40007ffe0ff */
[----:B------:R-:W-:-:S03]  /*3e00*/  F2FP.F16.F32.PACK_AB R2, R23, R2 ;  /* 0x000000021702723e */ /* 0x000fc600000000ff */
[----:B-1----:R-:W-:Y:S01]  /*3e10*/  IMAD.WIDE R12, R19, 0x2, R16 ;  /* 0x00000002130c7825 */ /* 0x002fe200078e0210 */
[----:B------:R-:W-:-:S03]  /*3e20*/  PRMT R20, R2, 0x7632, R20 ;  /* 0x0000763202147816 */ /* 0x000fc60000000014 */
[----:B--2---:R-:W-:Y:S01]  /*3e30*/  IMAD.WIDE R18, R19, 0x2, R14 ;  /* 0x0000000213127825 */ /* 0x004fe200078e020e */
[----:B------:R0:W-:Y:S04]  /*3e40*/  STG.E.U16 desc[UR14][R12.64], R2 ;  /* 0x000000020c007986 */ /* 0x0001e8000c10150e */
[----:B------:R0:W-:Y:S02]  /*3e50*/  STG.E.U16 desc[UR14][R18.64], R20 ;  /* 0x0000001412007986 */ /* 0x0001e4000c10150e */
.L_x_1104:
[----:B------:R-:W-:Y:S05]  /*3e60*/  BSYNC.RECONVERGENT B0 ;  /* 0x0000000000007941 */ /* 0x000fea0003800200 */
.L_x_1103:
        /* <DEDUP_REMOVED lines=9> */
.L_x_1102:
        /* <DEDUP_REMOVED lines=8> */
.L_x_1108:
[----:B------:R-:W-:Y:S05]  /*3f80*/  BSYNC B0 ;  /* 0x0000000000007941 */ /* 0x000fea0003800000 */
.L_x_1107:
        /* <DEDUP_REMOVED lines=8> */
.L_x_1109:
[----:B------:R-:W-:Y:S01]  /*4010*/  FADD.FTZ R13, R13, R2 ;  /* 0x000000020d0d7221 */ /* 0x000fe20000010000 */
[----:B------:R-:W-:-:S04]  /*4020*/  HFMA2 R29, -RZ, RZ, 0, 2.384185791015625e-07 ;  /* 0x00000004ff1d7431 */ /* 0x000fc800000001ff */
[----:B------:R-:W-:Y:S02]  /*4030*/  MOV R25, R13 ;  /* 0x0000000d00197202 */ /* 0x000fe40000000f00 */
[----:B------:R-:W-:-:S07]  /*4040*/  MOV R19, R24 ;  /* 0x0000001800137202 */ /* 0x000fce0000000f00 */
[----:B------:R-:W-:Y:S05]  /*4050*/  WARPSYNC.COLLECTIVE R22, `(.L_x_1110) ;  /* 0x0000000016087348 */ /* 0x000fea0003c00000 */
[----:B------:R0:W1:Y:S02]  /*4060*/  SHFL.BFLY P2, R24, R25, R29, R30 ;  /* 0x0c00001d19187389 */ /* 0x000064000004001e */
[----:B01----:R-:W-:Y:S05]  /*4070*/  ENDCOLLECTIVE ;  /* 0x000000000000791b */ /* 0x003fea0003800000 */
.L_x_1110:
[----:B------:R-:W-:-:S05]  /*4080*/  FADD.FTZ R19, R19, R12 ;  /* 0x0000000c13137221 */ /* 0x000fca0000010000 */
[----:B------:R-:W-:Y:S02]  /*4090*/  MOV R25, R19 ;  /* 0x0000001300197202 */ /* 0x000fe40000000f00 */
[----:B------:R-:W-:-:S07]  /*40a0*/  MOV R18, R24 ;  /* 0x0000001800127202 */ /* 0x000fce0000000f00 */
[----:B------:R-:W-:Y:S05]  /*40b0*/  WARPSYNC.COLLECTIVE R22, `(.L_x_1111) ;  /* 0x0000000016087348 */ /* 0x000fea0003c00000 */
[----:B------:R0:W1:Y:S02]  /*40c0*/  SHFL.BFLY P2, R24, R25, R29, R30 ;  /* 0x0c00001d19187389 */ /* 0x000064000004001e */
[----:B01----:R-:W-:Y:S05]  /*40d0*/  ENDCOLLECTIVE ;  /* 0x000000000000791b */ /* 0x003fea0003800000 */
.L_x_1111:
[----:B------:R-:W-:Y:S01]  /*40e0*/  FADD.FTZ R18, R13, R18 ;  /* 0x000000120d127221 */ /* 0x000fe20000010000 */
[----:B------:R-:W-:-:S04]  /*40f0*/  HFMA2 R29, -RZ, RZ, 0, 1.1920928955078125e-07 ;  /* 0x00000002ff1d7431 */ /* 0x000fc800000001ff */
[----:B------:R-:W-:Y:S02]  /*4100*/  MOV R25, R18 ;  /* 0x0000001200197202 */ /* 0x000fe40000000f00 */
[----:B------:R-:W-:-:S07]  /*4110*/  MOV R20, R24 ;  /* 0x0000001800147202 */ /* 0x000fce0000000f00 */
[----:B------:R-:W-:Y:S05]  /*4120*/  WARPSYNC.COLLECTIVE R22, `(.L_x_1112) ;  /* 0x0000000016087348 */ /* 0x000fea0003c00000 */
[----:B------:R0:W1:Y:S02]  /*4130*/  SHFL.BFLY P2, R24, R25, R29, R30 ;  /* 0x0c00001d19187389 */ /* 0x000064000004001e */
[----:B01----:R-:W-:Y:S05]  /*4140*/  ENDCOLLECTIVE ;  /* 0x000000000000791b */ /* 0x003fea0003800000 */
.L_x_1112:
[----:B------:R-:W-:-:S05]  /*4150*/  FADD.FTZ R20, R19, R20 ;  /* 0x0000001413147221 */ /* 0x000fca0000010000 */
[----:B------:R-:W-:Y:S02]  /*4160*/  MOV R25, R20 ;  /* 0x0000001400197202 */ /* 0x000fe40000000f00 */
[----:B------:R-:W-:-:S07]  /*4170*/  MOV R21, R24 ;  /* 0x0000001800157202 */ /* 0x000fce0000000f00 */
[----:B------:R-:W-:Y:S05]  /*4180*/  WARPSYNC.COLLECTIVE R22, `(.L_x_1113) ;  /* 0x0000000016087348 */ /* 0x000fea0003c00000 */
[----:B------:R0:W1:Y:S02]  /*4190*/  SHFL.BFLY P2, R24, R25, R29, R30 ;  /* 0x0c00001d19187389 */ /* 0x000064000004001e */
[----:B01----:R-:W-:Y:S05]  /*41a0*/  ENDCOLLECTIVE ;  /* 0x000000000000791b */ /* 0x003fea0003800000 */
.L_x_1113:
[----:B------:R-:W-:Y:S01]  /*41b0*/  FADD.FTZ R21, R18, R21 ;  /* 0x0000001512157221 */ /* 0x000fe20000010000 */
[----:B------:R-:W-:-:S04]  /*41c0*/  HFMA2 R29, -RZ, RZ, 0, 5.9604644775390625e-08 ;  /* 0x00000001ff1d7431 */ /* 0x000fc800000001ff */
[----:B------:R-:W-:Y:S02]  /*41d0*/  MOV R25, R21 ;  /* 0x0000001500197202 */ /* 0x000fe40000000f00 */
[----:B------:R-:W-:-:S07]  /*41e0*/  MOV R23, R24 ;  /* 0x0000001800177202 */ /* 0x000fce0000000f00 */
[----:B------:R-:W-:Y:S05]  /*41f0*/  WARPSYNC.COLLECTIVE R22, `(.L_x_1114) ;  /* 0x0000000016087348 */ /* 0x000fea0003c00000 */
[----:B------:R0:W1:Y:S02]  /*4200*/  SHFL.BFLY P2, R24, R25, R29, R30 ;  /* 0x0c00001d19187389 */ /* 0x000064000004001e */
[----:B01----:R-:W-:Y:S05]  /*4210*/  ENDCOLLECTIVE ;  /* 0x000000000000791b */ /* 0x003fea0003800000 */
.L_x_1114:
[----:B------:R-:W-:-:S05]  /*4220*/  FADD.FTZ R23, R20, R23 ;  /* 0x0000001714177221 */ /* 0x000fca0000010000 */
[----:B------:R-:W-:Y:S02]  /*4230*/  MOV R25, R23 ;  /* 0x0000001700197202 */ /* 0x000fe40000000f00 */
[----:B------:R-:W-:-:S07]  /*4240*/  MOV R2, R24 ;  /* 0x0000001800027202 */ /* 0x000fce0000000f00 */
[----:B------:R-:W-:Y:S05]  /*4250*/  WARPSYNC.COLLECTIVE R22, `(.L_x_1115) ;  /* 0x0000000016087348 */ /* 0x000fea0003c00000 */
[----:B------:R0:W1:Y:S02]  /*4260*/  SHFL.BFLY P2, R24, R25, R29, R30 ;  /* 0x0c00001d19187389 */ /* 0x000064000004001e */
[----:B01----:R-:W-:Y:S05]  /*4270*/  ENDCOLLECTIVE ;  /* 0x000000000000791b */ /* 0x003fea0003800000 */
.L_x_1115:
[----:B------:R-:W-:Y:S01]  /*4280*/  FADD.FTZ R2, R21, R2 ;  /* 0x0000000215027221 */ /* 0x000fe20000010000 */
[----:B------:R-:W-:Y:S01]  /*4290*/  MOV R12, R24 ;  /* 0x00000018000c7202 */ /* 0x000fe20000000f00 */
[----:B------:R-:W-:Y:S06]  /*42a0*/  BRA `(.L_x_1116) ;  /* 0xfffffff800c47947 */ /* 0x000fec000383ffff */
.L_x_1117:
        /* <DEDUP_REMOVED lines=13> */
.L_x_1871:


//--------------------- .text._ZN13group_norm_v218gn_bwd_cuda_kernelI6__halfLi480ELi1ELi32ELi60ELi256ELb0ELb1ELi16ELi960ELi960ELi4ELb1ELi8ELb0ELb0ELNS_15WgradSyncMethodE3ENS_16CompileConditionILi1000EEEEEvPT_S6_S6_PKS5_S8_S8_S8_PKfflPfPj --------------------------
	.section	.text._ZN13group_norm_v218gn_bwd_cuda_kernelI6__halfLi480ELi1ELi32ELi60ELi256ELb0ELb1ELi16ELi960ELi960ELi4ELb1ELi8ELb0ELb0ELNS_15WgradSyncMethodE3ENS_16CompileConditionILi1000EEEEEvPT_S6_S6_PKS5_S8_S8_S8_PKfflPfPj,"ax",@progbits
	.align	128
        .global         _ZN13group_norm_v218gn_bwd_cuda_kernelI6__halfLi480ELi1ELi32ELi60ELi256ELb0ELb1ELi16ELi960ELi960ELi4ELb1ELi8ELb0ELb0ELNS_15WgradSyncMethodE3ENS_16CompileConditionILi1000EEEEEvPT_S6_S6_PKS5_S8_S8_S8_PKfflPfPj
        .type           _ZN13group_norm_v218gn_bwd_cuda_kernelI6__halfLi480ELi1ELi32ELi60ELi256ELb0ELb1ELi16ELi960ELi960ELi4ELb1ELi8ELb0ELb0ELNS_15WgradSyncMethodE3ENS_16CompileConditionILi1000EEEEEvPT_S6_S6_PKS5_S8_S8_S8_PKfflPfPj,@function
        .size           _ZN13group_norm_v218gn_bwd_cuda_kernelI6__halfLi480ELi1ELi32ELi60ELi256ELb0ELb1ELi16ELi960ELi960ELi4ELb1ELi8ELb0ELb0ELNS_15WgradSyncMethodE3ENS_16CompileConditionILi1000EEEEEvPT_S6_S6_PKS5_S8_S8_S8_PKfflPfPj,(.L_x_1872 - _ZN13group_norm_v218gn_bwd_cuda_kernelI6__halfLi480ELi1ELi32ELi60ELi256ELb0ELb1ELi16ELi960ELi960ELi4ELb1ELi8ELb0ELb0ELNS_15WgradSyncMethodE3ENS_16CompileConditionILi1000EEEEEvPT_S6_S6_PKS5_S8_S8_S8_PKfflPfPj)
        .other          _ZN13group_norm_v218gn_bwd_cuda_kernelI6__halfLi480ELi1ELi32ELi60ELi256ELb0ELb1ELi16ELi960ELi960ELi4ELb1ELi8ELb0ELb0ELNS_15WgradSyncMethodE3ENS_16CompileConditionILi1000EEEEEvPT_S6_S6_PKS5_S8_S8_S8_PKfflPfPj,@"STO_CUDA_ENTRY STV_DEFAULT"
_ZN13group_norm_v218gn_bwd_cuda_kernelI6__halfLi480ELi1ELi32ELi60ELi256ELb0ELb1ELi16ELi960ELi960ELi4ELb1ELi8ELb0ELb0ELNS_15WgradSyncMethodE3ENS_16CompileConditionILi1000EEEEEvPT_S6_S6_PKS5_S8_S8_S8_PKfflPfPj:
.text._ZN13group_norm_v218gn_bwd_cuda_kernelI6__halfLi480ELi1ELi32ELi60ELi256ELb0ELb1ELi16ELi960ELi960ELi4ELb1ELi8ELb0ELb0ELNS_15WgradSyncMethodE3ENS_16CompileConditionILi1000EEEEEvPT_S6_S6_PKS5_S8_S8_S8_PKfflPfPj:
        /* <DEDUP_REMOVED lines=27> */
.L_x_1120:
[----:B0-----:R-:W2:Y:S04]  /*01b0*/  LD.E.STRONG.GPU R5, desc[UR16][R2.64+0x20] ;  /* 0x0000201002057980 */ /* 0x001ea8000c10f900 */
[----:B--2---:R-:W-:Y:S01]  /*01c0*/  CCTL.IVALL ;  /* 0x00000000ff00798f */ /* 0x004fe20002000000 */
[----:B------:R-:W-:Y:S05]  /*01d0*/  YIELD ;  /* 0x0000000000007946 */ /* 0x000fea0003800000 */
[----:B-----5:R-:W-:-:S04]  /*01e0*/  LOP3.LUT R5, R5, R0, RZ, 0x3c, !PT ;  /* 0x0000000005057212 */ /* 0x020fc800078e3cff */
[----:B------:R-:W-:-:S13]  /*01f0*/  ISETP.GT.AND P0, PT, R5, -0x1, PT ;  /* 0xffffffff0500780c */ /* 0x000fda0003f04270 */
[----:B------:R-:W-:Y:S05]  /*0200*/  @P0 BRA `(.L_x_1120) ;  /* 0xfffffffc00e80947 */ /* 0x000fea000383ffff */
.L_x_1119:
[----:B------:R-:W-:Y:S05]  /*0210*/  WARPSYNC.ALL ;  /* 0x0000000000007948 */ /* 0x000fea0003800000 */
[----:B------:R-:W-:Y:S06]  /*0220*/  BAR.SYNC.DEFER_BLOCKING 0x0 ;  /* 0x0000000000007b1d */ /* 0x000fec0000010000 */
[----:B------:R-:W-:Y:S05]  /*0230*/  BRA `(.L_x_1121) ;  /* 0x0000003000807947 */ /* 0x000fea0003800000 */
.L_x_1118:
[----:B------:R-:W0:Y:S01]  /*0240*/  S2R R36, SR_TID.X ;  /* 0x0000000000247919 */ /* 0x000e220000002100 */
[----:B------:R-:W1:Y:S01]  /*0250*/  LDC.64 R2, c[0x0][0x3a8] ;  /* 0x0000ea00ff027b82 */ /* 0x000e620000000a00 */
[----:B------:R-:W-:Y:S01]  /*0260*/  UIMAD UR5, UR15, 0x3c0, URZ ;  /* 0x000003c00f0578a4 */ /* 0x000fe2000f8e02ff */
[----:B------:R-:W2:Y:S01]  /*0270*/  S2R R7, SR_CgaCtaId ;  /* 0x0000000000077919 */ /* 0x000ea20000008800 */
        /* <DEDUP_REMOVED lines=15> */
[----:B------:R-:W-:Y:S01]  /*0370*/  MOV R5, UR15 ;  /* 0x0000000f00057c02 */ /* 0x000fe20008000f00 */
[----:B------:R-:W-:Y:S01]  /*0380*/  ULOP3.LUT UR4, UR4, 0x7fff0, URZ, 0xc0, !UPT ;  /* 0x0007fff004047892 */ /* 0x000fe2000f8ec0ff */
[----:B------:R-:W-:Y:S01]  /*0390*/  SHF.R.U32.HI R4, RZ, 0x1, R36 ;  /* 0x00000001ff047819 */ /* 0x000fe20000011624 */
[----:B----4-:R-:W-:Y:S01]  /*03a0*/  ULEA UR6, UP0, UR11, UR6, 0x2 ;  /* 0x000000060b067291 */ /* 0x010fe2000f8010ff */
[----:B------:R-:W-:Y:S01]  /*03b0*/  MOV R12, UR5 ;  /* 0x00000005000c7c02 */ /* 0x000fe20008000f00 */
[----:B------:R-:W-:Y:S01]  /*03c0*/  ULOP3.LUT UR4, UR4, 0xf, UR19, 0xf8, !UPT ;  /* 0x0000000f04047892 */ /* 0x000fe2000f8ef813 */
[----:B------:R-:W-:Y:S02]  /*03d0*/  LEA R5, R5, R4, 0x4 ;  /* 0x0000000405057211 */ /* 0x000fe400078e20ff */
[----:B------:R-:W-:Y:S02]  /*03e0*/  CS2R R56, SRZ ;  /* 0x0000000000387805 */ /* 0x000fe4000001ff00 */
[----:B------:R-:W-:Y:S01]  /*03f0*/  MOV R0, 0x400 ;  /* 0x0000040000007802 */ /* 0x000fe20000000f00 */
[----:B------:R-:W-:Y:S01]  /*0400*/  UIMAD UR4, UR4, 0x780, UR5 ;  /* 0x00000780040478a4 */ /* 0x000fe2000f8e0205 */
[----:B------:R-:W-:Y:S01]  /*0410*/  IADD3 R6, PT, PT, R36, 0x1e0, RZ ;  /* 0x000001e024067810 */ /* 0x000fe20007ffe0ff */
[----:B------:R-:W-:Y:S01]  /*0420*/  IMAD R12, R5, 0x3c, -R12 ;  /* 0x0000003c050c7824 */ /* 0x000fe200078e0a0c */
[----:B------:R-:W-:-:S02]  /*0430*/  IADD3 R4, PT, PT, R0, 0x3c00, RZ ;  /* 0x00003c0000047810 */ /* 0x000fc40007ffe0ff */
[----:B------:R-:W-:Y:S02]  /*0440*/  CS2R R58, SRZ ;  /* 0x00000000003a7805 */ /* 0x000fe4000001ff00 */
[----:B------:R-:W-:Y:S02]  /*0450*/  SHF.R.U32.HI R5, RZ, 0x4, R36 ;  /* 0x00000004ff057819 */ /* 0x000fe40000011624 */
[----:B------:R-:W-:Y:S02]  /*0460*/  CS2R R60, SRZ ;  /* 0x00000000003c7805 */ /* 0x000fe4000001ff00 */
[----:B------:R-:W-:Y:S02]  /*0470*/  SHF.R.U32.HI R11, RZ, 0x4, R6 ;  /* 0x00000004ff0b7819 */ /* 0x000fe40000011606 */
[----:B------:R-:W-:Y:S02]  /*0480*/  CS2R R62, SRZ ;  /* 0x00000000003e7805 */ /* 0x000fe4000001ff00 */
[C---:B--2---:R-:W-:Y:S01]  /*0490*/  LEA R29, R7.reuse, R0, 0x18 ;  /* 0x00000000071d7211 */ /* 0x044fe200078ec0ff */
[----:B---3--:R-:W-:Y:S01]  /*04a0*/  UIMAD.WIDE.U32 UR8, UR15, 0x4, UR26 ;  /* 0x000000040f0878a5 */ /* 0x008fe2000f8e001a */
[----:B------:R-:W-:Y:S01]  /*04b0*/  LEA R4, R7, R4, 0x18 ;  /* 0x0000000407047211 */ /* 0x000fe200078ec0ff */
[----:B------:R-:W-:Y:S01]  /*04c0*/  ULEA.HI.X UR7, UR11, UR7, URZ, 0x2, UP0 ;  /* 0x000000070b077291 */ /* 0x000fe200080f14ff */
[----:B------:R-:W-:Y:S01]  /*04d0*/  SHF.L.U32 R0, R36, 0x1, RZ ;  /* 0x0000000124007819 */ /* 0x000fe200000006ff */
[----:B------:R-:W0:Y:S01]  /*04e0*/  LDCU UR20, c[0x0][0x374] ;  /* 0x00006e80ff1477ac */ /* 0x000e220008000800 */
[----:B------:R-:W-:-:S02]  /*04f0*/  LOP3.LUT R7, R5, R36, RZ, 0x3c, !PT ;  /* 0x0000002405077212 */ /* 0x000fc400078e3cff */
[----:B------:R-:W-:Y:S01]  /*0500*/  LOP3.LUT R11, R11, R36, RZ, 0x3c, !PT ;  /* 0x000000240b0b7212 */ /* 0x000fe200078e3cff */
[----:B------:R-:W-:Y:S01]  /*0510*/  UMOV UR13, UR11 ;  /* 0x0000000b000d7c82 */ /* 0x000fe20008000000 */
[----:B------:R-:W-:Y:S01]  /*0520*/  SHF.L.U32 R10, R6, 0x3, RZ ;  /* 0x00000003060a7819 */ /* 0x000fe200000006ff */
[----:B------:R-:W-:Y:S01]  /*0530*/  UMOV UR5, URZ ;  /* 0x000000ff00057c82 */ /* 0x000fe20008000000 */
[----:B------:R-:W-:Y:S02]  /*0540*/  SHF.L.U32 R8, R36, 0x3, RZ ;  /* 0x0000000324087819 */ /* 0x000fe400000006ff */
[----:B------:R-:W-:Y:S02]  /*0550*/  LOP3.LUT R6, R0, 0x18, RZ, 0xc, !PT ;  /* 0x0000001800067812 */ /* 0x000fe400078e0cff */
[----:B------:R-:W-:Y:S02]  /*0560*/  LEA R31, R36, R29, 0x5 ;  /* 0x0000001d241f7211 */ /* 0x000fe400078e28ff */
[----:B------:R-:W-:-:S02]  /*0570*/  SHF.L.U32 R7, R7, 0x3, RZ ;  /* 0x0000000307077819 */ /* 0x000fc400000006ff */
[----:B------:R-:W-:Y:S02]  /*0580*/  SHF.L.U32 R11, R11, 0x3, RZ ;  /* 0x000000030b0b7819 */ /* 0x000fe400000006ff */
[----:B------:R-:W-:Y:S02]  /*0590*/  LOP3.LUT R9, R8, 0x1fe0, RZ, 0xc0, !PT ;  /* 0x00001fe008097812 */ /* 0x000fe400078ec0ff */
[----:B------:R-:W-:Y:S02]  /*05a0*/  IADD3 R33, PT, PT, R31, R6, RZ ;  /* 0x000000061f217210 */ /* 0x000fe40007ffe0ff */
[----:B------:R-:W-:Y:S02]  /*05b0*/  LOP3.LUT R30, R7, 0x18, RZ, 0xc0, !PT ;  /* 0x00000018071e7812 */ /* 0x000fe400078ec0ff */
[----:B------:R-:W-:Y:S02]  /*05c0*/  LOP3.LUT R5, R0, 0x18, RZ, 0xc0, !PT ;  /* 0x0000001800057812 */ /* 0x000fe400078ec0ff */
[----:B------:R-:W-:-:S02]  /*05d0*/  LOP3.LUT R10, R10, 0x3fe0, RZ, 0xc0, !PT ;  /* 0x00003fe00a0a7812 */ /* 0x000fc400078ec0ff */
[----:B------:R-:W-:Y:S02]  /*05e0*/  LOP3.LUT R6, R11, 0x18, RZ, 0xc0, !PT ;  /* 0x000000180b067812 */ /* 0x000fe400078ec0ff */
[-C--:B------:R-:W-:Y:S02]  /*05f0*/  IADD3 R30, PT, PT, R9, R29.reuse, R30 ;  /* 0x0000001d091e7210 */ /* 0x080fe40007ffe01e */
[C---:B------:R-:W-:Y:S02]  /*0600*/  LOP3.LUT R32, R5.reuse, 0x8, RZ, 0x3c, !PT ;  /* 0x0000000805207812 */ /* 0x040fe400078e3cff */
[----:B------:R-:W-:Y:S02]  /*0610*/  LOP3.LUT R0, R5, 0x10, RZ, 0x3c, !PT ;  /* 0x0000001005007812 */ /* 0x000fe400078e3cff */
[----:B------:R-:W-:Y:S02]  /*0620*/  IADD3 R29, PT, PT, R10, R29, R6 ;  /* 0x0000001d0a1d7210 */ /* 0x000fe40007ffe006 */
        /* <DEDUP_REMOVED lines=14> */
[----:B------:R-:W-:Y:S02]  /*0710*/  IADD3 R12, PT, PT, R12, 0x38, RZ ;  /* 0x000000380c0c7810 */ /* 0x000fe40007ffe0ff */
[----:B------:R-:W-:Y:S01]  /*0720*/  IADD3 R32, PT, PT, R31, R32, RZ ;  /* 0x000000201f207210 */ /* 0x000fe20007ffe0ff */
[----:B------:R-:W-:Y:S01]  /*0730*/  IMAD R5, R5, 0x18, R4 ;  /* 0x0000001805057824 */ /* 0x000fe200078e0204 */
[----:B------:R-:W-:Y:S02]  /*0740*/  SHF.R.U32.HI R15, RZ, 0x2, R14 ;  /* 0x00000002ff0f7819 */ /* 0x000fe4000001160e */
[----:B------:R-:W-:Y:S02]  /*0750*/  SHF.R.U32.HI R17, RZ, 0x2, R16 ;  /* 0x00000002ff117819 */ /* 0x000fe40000011610 */
[----:B------:R-:W-:Y:S01]  /*0760*/  SHF.R.U32.HI R19, RZ, 0x2, R18 ;  /* 0x00000002ff137819 */ /* 0x000fe20000011612 */
[--C-:B------:R-:W-:Y:S01]  /*0770*/  IMAD R15, R15, 0x18, R4.reuse ;  /* 0x000000180f0f7824 */ /* 0x100fe200078e0204 */
[----:B------:R-:W-:Y:S01]  /*0780*/  IADD3 R31, PT, PT, R31, R0, RZ ;  /* 0x000000001f1f7210 */ /* 0x000fe20007ffe0ff */
[----:B------:R-:W-:Y:S01]  /*0790*/  IMAD R17, R17, 0x18, R4 ;  /* 0x0000001811117824 */ /* 0x000fe200078e0204 */
[----:B------:R-:W-:Y:S01]  /*07a0*/  SHF.R.U32.HI R7, RZ, 0x2, R6 ;  /* 0x00000002ff077819 */ /* 0x000fe20000011606 */
[----:B------:R-:W-:Y:S01]  /*07b0*/  IMAD R19, R19, 0x18, R4 ;  /* 0x0000001813137824 */ /* 0x000fe200078e0204 */
[----:B------:R-:W-:-:S02]  /*07c0*/  SHF.R.U32.HI R9, RZ, 0x2, R9 ;  /* 0x00000002ff097819 */ /* 0x000fc40000011609 */
        /* <DEDUP_REMOVED lines=8> */
[----:B------:R-:W-:Y:S02]  /*0850*/  SHF.R.U32.HI R25, RZ, 0x2, R24 ;  /* 0x00000002ff197819 */ /* 0x000fe40000011618 */
[----:B------:R-:W-:Y:S01]  /*0860*/  SHF.R.U32.HI R27, RZ, 0x2, R26 ;  /* 0x00000002ff1b7819 */ /* 0x000fe2000001161a */
[----:B------:R-:W-:Y:S01]  /*0870*/  IMAD R39, R23, 0x18, R4 ;  /* 0x0000001817277824 */ /* 0x000fe200078e0204 */
[----:B------:R-:W-:Y:S01]  /*0880*/  SHF.R.U32.HI R45, RZ, 0x2, R28 ;  /* 0x00000002ff2d7819 */ /* 0x000fe2000001161c */
[--C-:B------:R-:W-:Y:S01]  /*0890*/  IMAD R41, R25, 0x18, R4.reuse ;  /* 0x0000001819297824 */ /* 0x100fe200078e0204 */
[----:B------:R-:W-:Y:S01]  /*08a0*/  SHF.R.U32.HI R47, RZ, 0x2, R37 ;  /* 0x00000002ff2f7819 */ /* 0x000fe20000011625 */
[----:B------:R-:W-:Y:S01]  /*08b0*/  IMAD R37, R21, 0x18, R4 ;  /* 0x0000001815257824 */ /* 0x000fe200078e0204 */
[----:B------:R-:W-:Y:S01]  /*08c0*/  SHF.R.U32.HI R49, RZ, 0x2, R12 ;  /* 0x00000002ff317819 */ /* 0x000fe2000001160c */
[--C-:B------:R-:W-:Y:S01]  /*08d0*/  IMAD R43, R27, 0x18, R4.reuse ;  /* 0x000000181b2b7824 */ /* 0x100fe200078e0204 */
[----:B------:R-:W-:Y:S01]  /*08e0*/  IADD3 R0, PT, PT, R36, UR4, RZ ;  /* 0x0000000424007c10 */ /* 0x000fe2000fffe0ff */
[--C-:B------:R-:W-:Y:S01]  /*08f0*/  IMAD R45, R45, 0x18, R4.reuse ;  /* 0x000000182d2d7824 */ /* 0x100fe200078e0204 */
[----:B------:R-:W-:Y:S01]  /*0900*/  LOP3.LUT R8, R8, 0x8, RZ, 0xc0, !PT ;  /* 0x0000000808087812 */ /* 0x000fe200078ec0ff */
[--C-:B------:R-:W-:Y:S01]  /*0910*/  IMAD R47, R47, 0x18, R4.reuse ;  /* 0x000000182f2f7824 */ /* 0x100fe200078e0204 */
[----:B------:R-:W-:Y:S01]  /*0920*/  SHF.L.U32 R121, R0, 0x1, RZ ;  /* 0x0000000100797819 */ /* 0x000fe200000006ff */
[----:B------:R-:W-:Y:S01]  /*0930*/  IMAD R49, R49, 0x18, R4 ;  /* 0x0000001831317824 */ /* 0x000fe200078e0204 */
[----:B------:R-:W-:Y:S01]  /*0940*/  LOP3.LUT R0, R34, 0xffff, RZ, 0xc0, !PT ;  /* 0x0000ffff22007812 */ /* 0x000fe200078ec0ff */
[----:B------:R-:W-:Y:S01]  /*0950*/  UMOV UR4, URZ ;  /* 0x000000ff00047c82 */ /* 0x000fe20008000000 */
[----:B------:R-:W-:-:S02]  /*0960*/  IADD3 R23, PT, PT, R8, R15, RZ ;  /* 0x0000000f08177210 */ /* 0x000fc40007ffe0ff */
[----:B------:R-:W-:Y:S01]  /*0970*/  IADD3 R22, PT, PT, R8, R17, RZ ;  /* 0x0000001108167210 */ /* 0x000fe20007ffe0ff */
[----:B------:R-:W-:Y:S01]  /*0980*/  IMAD R0, R0, 0x889, RZ ;  /* 0x0000088900007824 */ /* 0x000fe200078e02ff */
[C---:B------:R-:W-:Y:S02]  /*0990*/  IADD3 R21, PT, PT, R8.reuse, R19, RZ ;  /* 0x0000001308157210 */ /* 0x040fe40007ffe0ff */
[----:B------:R-:W-:Y:S02]  /*09a0*/  MOV R118, UR24 ;  /* 0x0000001800767c02 */ /* 0x000fe40008000f00 */
[----:B------:R-:W-:Y:S02]  /*09b0*/  MOV R119, UR25 ;  /* 0x0000001900777c02 */ /* 0x000fe40008000f00 */
        /* <DEDUP_REMOVED lines=11> */
[----:B------:R-:W-:Y:S01]  /*0a70*/  IADD3 R14, PT, PT, R8, R49, RZ ;  /* 0x00000031080e7210 */ /* 0x000fe20007ffe0ff */
[----:B------:R-:W-:Y:S01]  /*0a80*/  IMAD R8, R51, 0x18, R4 ;  /* 0x0000001833087824 */ /* 0x000fe200078e0204 */
[C---:B------:R-:W-:Y:S01]  /*0a90*/  IADD3 R5, PT, PT, R121.reuse, 0x3c0, RZ ;  /* 0x000003c079057810 */ /* 0x040fe20007ffe0ff */
[----:B------:R-:W-:Y:S01]  /*0aa0*/  IMAD.WIDE.U32 R120, R121, 0x4, R118 ;  /* 0x0000000479787825 */ /* 0x000fe200078e0076 */
[----:B------:R-:W-:-:S02]  /*0ab0*/  SHF.R.U32.HI R6, RZ, 0x11, R0 ;  /* 0x00000011ff067819 */ /* 0x000fc40000011600 */
[----:B------:R-:W-:Y:S01]  /*0ac0*/  LEA R8, R35, R8, 0x3 ;  /* 0x0000000823087211 */ /* 0x000fe200078e18ff */
[----:B------:R-:W-:-:S04]  /*0ad0*/  IMAD.WIDE.U32 R118, R5, 0x4, R118 ;  /* 0x0000000405767825 */ /* 0x000fc800078e0076 */
[--C-:B-----5:R-:W-:Y:S02]  /*0ae0*/  HADD2.F32 R13, -RZ, R2.reuse.H0_H0 ;  /* 0x20000002ff0d7230 */ /* 0x120fe40000004100 */
[----:B------:R-:W-:Y:S02]  /*0af0*/  HADD2.F32 R12, -RZ, R2.H1_H1 ;  /* 0x30000002ff0c7230 */ /* 0x000fe40000004100 */
[--C-:B------:R-:W-:Y:S02]  /*0b00*/  HADD2.F32 R11, -RZ, R3.reuse.H0_H0 ;  /* 0x20000003ff0b7230 */ /* 0x100fe40000004100 */
[----:B0-----:R-:W-:-:S07]  /*0b10*/  HADD2.F32 R10, -RZ, R3.H1_H1 ;  /* 0x30000003ff0a7230 */ /* 0x001fce0000004100 */
.L_x_1131:
[----:B------:R-:W-:Y:S01]  /*0b20*/  USHF.L.U32 UR12, UR19, 0x4, URZ ;  /* 0x00000004130c7899 */ /* 0x000fe200080006ff */
[----:B0-----:R-:W-:Y:S01]  /*0b30*/  HFMA2 R3, -RZ, RZ, 0, 0 ;  /* 0x00000000ff037431 */ /* 0x001fe200000001ff */
[----:B------:R-:W-:Y:S01]  /*0b40*/  USHF.R.U64 UR10, UR13, 0x1, UR5 ;  /* 0x000000010d0a7899 */ /* 0x000fe20008001205 */
[----:B------:R-:W-:Y:S01]  /*0b50*/  MOV R2, R34 ;  /* 0x0000002200027202 */ /* 0x000fe20000000f00 */
[----:B------:R-:W0:Y:S02]  /*0b60*/  LDCU.64 UR22, c[0x0][0x3a0] ;  /* 0x00007400ff1677ac */ /* 0x000e240008000a00 */
[----:B------:R-:W-:Y:S02]  /*0b70*/  MOV R0, UR12 ;  /* 0x0000000c00007c02 */ /* 0x000fe40008000f00 */
[----:B------:R-:W-:Y:S01]  /*0b80*/  MOV R5, UR10 ;  /* 0x0000000a00057c02 */ /* 0x000fe20008000f00 */
[----:B------:R-:W-:Y:S01]  /*0b90*/  USHF.R.U32.HI UR12, URZ, 0x1, UR5 ;  /* 0x00000001ff0c7899 */ /* 0x000fe20008011605 */
[----:B------:R-:W-:-:S03]  /*0ba0*/  LOP3.LUT R0, R35, 0xf0, R0, 0xf8, !PT ;  /* 0x000000f023007812 */ /* 0x000fc600078ef800 */
[----:B------:R-:W-:Y:S01]  /*0bb0*/  IMAD.WIDE.U32 R2, R5, 0x78000, R2 ;  /* 0x0007800005027825 */ /* 0x000fe200078e0002 */
[----:B------:R-:W-:-:S03]  /*0bc0*/  UIMAD UR18, UR12, 0x78000, URZ ;  /* 0x000780000c1278a4 */ /* 0x000fc6000f8e02ff */
        /* <DEDUP_REMOVED lines=41> */
[----:B------:R-:W-:Y:S01]  /*0e60*/  LOP3.LUT P0, RZ, R36, 0x3e1, RZ, 0xc0, !PT ;  /* 0x000003e124ff7812 */ /* 0x000fe2000780c0ff */
[----:B--2---:R-:W-:Y:S02]  /*0e70*/  HADD2.F32 R3, -RZ, R76.H0_H0 ;  /* 0x2000004cff037230 */ /* 0x004fe40000004100 */
[--C-:B------:R-:W-:Y:S02]  /*0e80*/  HADD2.F32 R7, -RZ, R77.reuse.H0_H0 ;  /* 0x2000004dff077230 */ /* 0x100fe40000004100 */
[----:B------:R-:W-:Y:S02]  /*0e90*/  HADD2.F32 R5, -RZ, R77.H1_H1 ;  /* 0x3000004dff057230 */ /* 0x000fe40000004100 */
[----:B---3--:R-:W-:-:S02]  /*0ea0*/  HADD2.F32 R107, -RZ, R69.H0_H0 ;  /* 0x20000045ff6b7230 */ /* 0x008fc40000004100 */
[----:B------:R-:W-:Y:S02]  /*0eb0*/  HADD2.F32 R9, -RZ, R76.H1_H1 ;  /* 0x3000004cff097230 */ /* 0x000fe40000004100 */
[----:B-1----:R-:W-:-:S06]  /*0ec0*/  FADD.FTZ R0, R49, UR10 ;  /* 0x0000000a31007e21 */ /* 0x002fcc0008010000 */
[----:B------:R-:W0:Y:S01]  /*0ed0*/  MUFU.RSQ R0, R0 ;  /* 0x0000000000007308 */ /* 0x000e220000001400 */
[----:B------:R-:W-:Y:S02]  /*0ee0*/  HADD2.F32 R69, -RZ, R69.H1_H1 ;  /* 0x30000045ff457230 */ /* 0x000fe40000004100 */
[--C-:B----4-:R-:W-:Y:S02]  /*0ef0*/  HADD2.F32 R75, -RZ, R67.reuse.H0_H0 ;  /* 0x20000043ff4b7230 */ /* 0x110fe40000004100 */
[----:B------:R-:W-:Y:S02]  /*0f00*/  HADD2.F32 R77, -RZ, R67.H1_H1 ;  /* 0x30000043ff4d7230 */ /* 0x000fe40000004100 */
[----:B-----5:R-:W-:Y:S02]  /*0f10*/  HADD2.F32 R67, -RZ, R72.H1_H1 ;  /* 0x30000048ff437230 */ /* 0x020fe40000004100 */
[----:B------:R-:W-:Y:S01]  /*0f20*/  FADD.FTZ R3, -R48, R3 ;  /* 0x0000000330037221 */ /* 0x000fe20000010100 */
[----:B------:R-:W-:-:S02]  /*0f30*/  HADD2.F32 R103, -RZ, R64.H0_H0 ;  /* 0x20000040ff677230 */ /* 0x000fc40000004100 */
[----:B------:R-:W-:Y:S02]  /*0f40*/  HADD2.F32 R105, -RZ, R73.H0_H0 ;  /* 0x20000049ff697230 */ /* 0x000fe40000004100 */
[C---:B------:R-:W-:Y:S01]  /*0f50*/  FADD.FTZ R9, -R48.reuse, R9 ;  /* 0x0000000930097221 */ /* 0x040fe20000010100 */
[----:B------:R-:W-:Y:S02]  /*0f60*/  HADD2.F32 R99, -RZ, R65.H0_H0 ;  /* 0x20000041ff637230 */ /* 0x000fe40000004100 */
[C---:B------:R-:W-:Y:S01]  /*0f70*/  FADD.FTZ R7, -R48.reuse, R7 ;  /* 0x0000000730077221 */ /* 0x040fe20000010100 */
[----:B------:R-:W-:Y:S02]  /*0f80*/  HADD2.F32 R101, -RZ, R64.H1_H1 ;  /* 0x30000040ff657230 */ /* 0x000fe40000004100 */
[C---:B------:R-:W-:Y:S01]  /*0f90*/  FADD.FTZ R49, -R48.reuse, R69 ;  /* 0x0000004530317221 */ /* 0x040fe20000010100 */
[----:B------:R-:W-:Y:S01]  /*0fa0*/  FADD.FTZ R69, -R48, R67 ;  /* 0x0000004330457221 */ /* 0x000fe20000010100 */
[----:B------:R-:W-:-:S02]  /*0fb0*/  HADD2.F32 R106, -RZ, R86.H0_H0 ;  /* 0x20000056ff6a7230 */ /* 0x000fc40000004100 */
[C---:B------:R-:W-:Y:S01]  /*0fc0*/  FADD.FTZ R103, -R48.reuse, R103 ;  /* 0x0000006730677221 */ /* 0x040fe20000010100 */
[----:B------:R-:W-:Y:S02]  /*0fd0*/  HADD2.F32 R97, -RZ, R65.H1_H1 ;  /* 0x30000041ff617230 */ /* 0x000fe40000004100 */
[----:B------:R-:W-:Y:S01]  /*0fe0*/  FADD.FTZ R67, -R48, R105 ;  /* 0x0000006930437221 */ /* 0x000fe20000010100 */
[----:B0-----:R-:W-:Y:S01]  /*0ff0*/  FMUL.FTZ R3, R0, R3 ;  /* 0x0000000300037220 */ /* 0x001fe20000410000 */
[----:B------:R-:W-:Y:S02]  /*1000*/  HADD2.F32 R105, -RZ, R86.H1_H1 ;  /* 0x30000056ff697230 */ /* 0x000fe40000004100 */
[C---:B------:R-:W-:Y:S01]  /*1010*/  FADD.FTZ R5, -R48.reuse, R5 ;  /* 0x0000000530057221 */ /* 0x040fe20000010100 */
[----:B------:R-:W-:Y:S02]  /*1020*/  HADD2.F32 R104, -RZ, R87.H0_H0 ;  /* 0x20000057ff687230 */ /* 0x000fe40000004100 */
[----:B------:R-:W-:Y:S01]  /*1030*/  FADD.FTZ R99, -R48, R99 ;  /* 0x0000006330637221 */ /* 0x000fe20000010100 */
[----:B------:R-:W-:-:S02]  /*1040*/  HADD2.F32 R93, -RZ, R50.H1_H1 ;  /* 0x30000032ff5d7230 */ /* 0x000fc40000004100 */
[C---:B------:R-:W-:Y:S01]  /*1050*/  FMUL.FTZ R9, R0.reuse, R9 ;  /* 0x0000000900097220 */ /* 0x040fe20000410000 */
[----:B------:R-:W-:Y:S01]  /*1060*/  FMUL.FTZ R7, R0, R7 ;  /* 0x0000000700077220 */ /* 0x000fe20000410000 */
[--C-:B------:R-:W-:Y:S02]  /*1070*/  HADD2.F32 R117, -RZ, R52.reuse.H0_H0 ;  /* 0x20000034ff757230 */ /* 0x100fe40000004100 */
[----:B------:R-:W-:Y:S01]  /*1080*/  FADD.FTZ R101, -R48, R101 ;  /* 0x0000006530657221 */ /* 0x000fe20000010100 */
[----:B------:R-:W-:Y:S02]  /*1090*/  HADD2.F32 R37, -RZ, R52.H1_H1 ;  /* 0x30000034ff257230 */ /* 0x000fe40000004100 */
[----:B------:R-:W-:Y:S01]  /*10a0*/  FADD.FTZ R52, R106, R57 ;  /* 0x000000396a347221 */ /* 0x000fe20000010000 */
[----:B------:R-:W-:Y:S02]  /*10b0*/  HADD2.F32 R96, -RZ, R40.H0_H0 ;  /* 0x20000028ff607230 */ /* 0x000fe40000004100 */
[----:B------:R-:W-:Y:S01]  /*10c0*/  FFMA.FTZ R88, R3, R106, R56 ;  /* 0x0000006a03587223 */ /* 0x000fe20000010038 */
[----:B------:R-:W-:-:S02]  /*10d0*/  HADD2.F32 R95, -RZ, R50.H0_H0 ;  /* 0x20000032ff5f7230 */ /* 0x000fc40000004100 */
[----:B------:R-:W-:Y:S01]  /*10e0*/  FMUL.FTZ R102, R0, R103 ;  /* 0x0000006700667220 */ /* 0x000fe20000410000 */
[----:B------:R-:W-:Y:S02]  /*10f0*/  HADD2.F32 R83, -RZ, R71.H0_H0 ;  /* 0x20000047ff537230 */ /* 0x000fe40000004100 */
[----:B------:R-:W-:Y:S01]  /*1100*/  FADD.FTZ R97, -R48, R97 ;  /* 0x0000006130617221 */ /* 0x000fe20000010100 */
[----:B------:R-:W-:Y:S02]  /*1110*/  HADD2.F32 R74, -RZ, R87.H1_H1 ;  /* 0x30000057ff4a7230 */ /* 0x000fe40000004100 */
[----:B------:R-:W-:Y:S01]  /*1120*/  FFMA.FTZ R76, R9, R105, R58 ;  /* 0x00000069094c7223 */ /* 0x000fe2000001003a */
[--C-:B------:R-:W-:Y:S02]  /*1130*/  HADD2.F32 R79, -RZ, R70.reuse.H0_H0 ;  /* 0x20000046ff4f7230 */ /* 0x100fe40000004100 */
[----:B------:R-:W-:Y:S01]  /*1140*/  FMUL.FTZ R5, R0, R5 ;  /* 0x0000000500057220 */ /* 0x000fe20000410000 */
[----:B------:R-:W-:-:S02]  /*1150*/  HADD2.F32 R81, -RZ, R70.H1_H1 ;  /* 0x30000046ff517230 */ /* 0x000fc40000004100 */
[----:B------:R-:W-:Y:S01]  /*1160*/  FADD.FTZ R70, R104, R61 ;  /* 0x0000003d68467221 */ /* 0x000fe20000010000 */
[----:B------:R-:W-:Y:S02]  /*1170*/  HADD2.F32 R71, -RZ, R71.H1_H1 ;  /* 0x30000047ff477230 */ /* 0x000fe40000004100 */
[----:B------:R-:W-:Y:S01]  /*1180*/  FFMA.FTZ R78, R7, R104, R60 ;  /* 0x00000068074e7223 */ /* 0x000fe2000001003c */
[----:B------:R-:W-:Y:S02]  /*1190*/  HADD2.F32 R92, -RZ, R41.H0_H0 ;  /* 0x20000029ff5c7230 */ /* 0x000fe40000004100 */
[----:B------:R-:W-:Y:S01]  /*11a0*/  FMUL.FTZ R98, R0, R99 ;  /* 0x0000006300627220 */ /* 0x000fe20000410000 */
[--C-:B------:R-:W-:Y:S02]  /*11b0*/  HADD2.F32 R91, -RZ, R51.reuse.H0_H0 ;  /* 0x20000033ff5b7230 */ /* 0x100fe40000004100 */
[----:B------:R-:W-:Y:S01]  /*11c0*/  FADD.FTZ R93, -R48, R93 ;  /* 0x0000005d305d7221 */ /* 0x000fe20000010100 */
[----:B------:R-:W-:-:S02]  /*11d0*/  HADD2.F32 R89, -RZ, R51.H1_H1 ;  /* 0x30000033ff597230 */ /* 0x000fc40000004100 */
[----:B------:R-:W-:Y:S01]  /*11e0*/  FMUL.FTZ R100, R0, R101 ;  /* 0x0000006500647220 */ /* 0x000fe20000410000 */
[--C-:B------:R-:W-:Y:S02]  /*11f0*/  HADD2.F32 R115, -RZ, R53.reuse.H0_H0 ;  /* 0x20000035ff737230 */ /* 0x100fe40000004100 */
[----:B------:R-:W-:Y:S02]  /*1200*/  HADD2.F32 R113, -RZ, R53.H1_H1 ;  /* 0x30000035ff717230 */ /* 0x000fe40000004100 */
[--C-:B------:R-:W-:Y:S02]  /*1210*/  HADD2.F32 R111, -RZ, R68.reuse.H0_H0 ;  /* 0x20000044ff6f7230 */ /* 0x100fe40000004100 */
[----:B------:R-:W-:Y:S02]  /*1220*/  HADD2.F32 R109, -RZ, R68.H1_H1 ;  /* 0x30000044ff6d7230 */ /* 0x000fe40000004100 */
[----:B------:R-:W-:Y:S01]  /*1230*/  FADD.FTZ R68, R105, R59 ;  /* 0x0000003b69447221 */ /* 0x000fe20000010000 */
[----:B------:R-:W-:-:S02]  /*1240*/  HADD2.F32 R65, -RZ, R72.H0_H0 ;  /* 0x20000048ff417230 */ /* 0x000fc40000004100 */
[----:B------:R-:W-:Y:S02]  /*1250*/  HADD2.F32 R94, -RZ, R40.H1_H1 ;  /* 0x30000028ff5e7230 */ /* 0x000fe40000004100 */
[--C-:B------:R-:W-:Y:S02]  /*1260*/  HADD2.F32 R50, -RZ, R47.reuse.H0_H0 ;  /* 0x2000002fff327230 */ /* 0x100fe40000004100 */
[----:B------:R-:W-:Y:S02]  /*1270*/  HADD2.F32 R87, -RZ, R47.H1_H1 ;  /* 0x3000002fff577230 */ /* 0x000fe40000004100 */
[----:B------:R-:W-:Y:S01]  /*1280*/  FMUL.FTZ R101, R13, R96 ;  /* 0x000000600d657220 */ /* 0x000fe20000410000 */
[--C-:B------:R-:W-:Y:S02]  /*1290*/  HADD2.F32 R51, -RZ, R66.reuse.H0_H0 ;  /* 0x20000042ff337230 */ /* 0x100fe40000004100 */
[----:B------:R-:W-:Y:S02]  /*12a0*/  HADD2.F32 R53, -RZ, R66.H1_H1 ;  /* 0x30000042ff357230 */ /* 0x000fe40000004100 */
[----:B------:R-:W-:-:S02]  /*12b0*/  HADD2.F32 R123, -RZ, R73.H1_H1 ;  /* 0x30000049ff7b7230 */ /* 0x000fc40000004100 */
[--C-:B------:R-:W-:Y:S02]  /*12c0*/  HADD2.F32 R47, -RZ, R45.reuse.H0_H0 ;  /* 0x2000002dff2f7230 */ /* 0x100fe40000004100 */
[----:B------:R-:W-:Y:S02]  /*12d0*/  HADD2.F32 R125, -RZ, R45.H1_H1 ;  /* 0x3000002dff7d7230 */ /* 0x000fe40000004100 */
[----:B------:R-:W-:Y:S01]  /*12e0*/  FADD.FTZ R45, R52, R96 ;  /* 0x00000060342d7221 */ /* 0x000fe20000010000 */
[--C-:B------:R-:W-:Y:S02]  /*12f0*/  HADD2.F32 R58, -RZ, R39.reuse.H0_H0 ;  /* 0x20000027ff3a7230 */ /* 0x100fe40000004100 */
[----:B------:R-:W-:Y:S02]  /*1300*/  HADD2.F32 R57, -RZ, R39.H1_H1 ;  /* 0x30000027ff397230 */ /* 0x000fe40000004100 */
[----:B------:R-:W-:Y:S01]  /*1310*/  FFMA.FTZ R39, R102, R96, R88 ;  /* 0x0000006066277223 */ /* 0x000fe20000010058 */
[----:B------:R-:W-:Y:S01]  /*1320*/  FADD.FTZ R95, -R48, R95 ;  /* 0x0000005f305f7221 */ /* 0x000fe20000010100 */
[----:B------:R-:W-:Y:S01]  /*1330*/  FADD.FTZ R80, R74, R63 ;  /* 0x0000003f4a507221 */ /* 0x000fe20000010000 */
[----:B------:R-:W-:-:S02]  /*1340*/  HADD2.F32 R90, -RZ, R41.H1_H1 ;  /* 0x30000029ff5a7230 */ /* 0x000fc40000004100 */
[----:B------:R-:W-:Y:S01]  /*1350*/  FMUL.FTZ R96, R0, R97 ;  /* 0x0000006100607220 */ /* 0x000fe20000410000 */
[--C-:B------:R-:W-:Y:S02]  /*1360*/  HADD2.F32 R86, -RZ, R46.reuse.H0_H0 ;  /* 0x2000002eff567230 */ /* 0x100fe40000004100 */
[----:B------:R-:W-:Y:S01]  /*1370*/  FADD.FTZ R73, -R48, R71 ;  /* 0x0000004730497221 */ /* 0x000fe20000010100 */
[----:B------:R-:W-:Y:S01]  /*1380*/  FFMA.FTZ R82, R5, R74, R62 ;  /* 0x0000004a05527223 */ /* 0x000fe2000001003e */
[----:B------:R-:W-:Y:S02]  /*1390*/  HADD2.F32 R72, -RZ, R46.H1_H1 ;  /* 0x3000002eff487230 */ /* 0x000fe40000004100 */
[----:B------:R-:W-:Y:S01]  /*13a0*/  FADD.FTZ R70, R70, R92 ;  /* 0x0000005c46467221 */ /* 0x000fe20000010000 */
[--C-:B------:R-:W-:Y:S02]  /*13b0*/  HADD2.F32 R64, -RZ, R85.reuse.H0_H0 ;  /* 0x20000055ff407230 */ /* 0x100fe40000004100 */
[----:B------:R-:W-:Y:S01]  /*13c0*/  FFMA.FTZ R78, R98, R92, R78 ;  /* 0x0000005c624e7223 */ /* 0x000fe2000001004e */
[----:B------:R-:W-:-:S02]  /*13d0*/  HADD2.F32 R63, -RZ, R85.H1_H1 ;  /* 0x30000055ff3f7230 */ /* 0x000fc40000004100 */
[----:B------:R-:W-:Y:S01]  /*13e0*/  FMUL.FTZ R97, R11, R92 ;  /* 0x0000005c0b617220 */ /* 0x000fe20000410000 */
[C---:B------:R-:W-:Y:S01]  /*13f0*/  FADD.FTZ R91, -R48.reuse, R91 ;  /* 0x0000005b305b7221 */ /* 0x040fe20000010100 */
[C---:B------:R-:W-:Y:S01]  /*1400*/  FADD.FTZ R37, -R48.reuse, R37 ;  /* 0x0000002530257221 */ /* 0x040fe20000010100 */
[----:B------:R-:W-:Y:S01]  /*1410*/  FADD.FTZ R71, -R48, R65 ;  /* 0x0000004130477221 */ /* 0x000fe20000010100 */
[--C-:B------:R-:W-:Y:S02]  /*1420*/  HADD2.F32 R40, -RZ, R42.reuse.H0_H0 ;  /* 0x2000002aff287230 */ /* 0x100fe40000004100 */
[----:B------:R-:W-:Y:S01]  /*1430*/  FADD.FTZ R68, R68, R94 ;  /* 0x0000005e44447221 */ /* 0x000fe20000010000 */
[----:B------:R-:W-:Y:S02]  /*1440*/  HADD2.F32 R46, -RZ, R42.H1_H1 ;  /* 0x3000002aff2e7230 */ /* 0x000fe40000004100 */
[----:B------:R-:W-:Y:S01]  /*1450*/  FFMA.FTZ R85, R100, R94, R76 ;  /* 0x0000005e64557223 */ /* 0x000fe2000001004c */
[----:B------:R-:W-:Y:S01]  /*1460*/  FMUL.FTZ R92, R0, R93 ;  /* 0x0000005d005c7220 */ /* 0x000fe20000410000 */
        /* <DEDUP_REMOVED lines=16> */
[----:B------:R-:W-:Y:S01]  /*1570*/  FMUL.FTZ R99, R12, R94 ;  /* 0x0000005e0c637220 */ /* 0x000fe20000410000 */
[----:B------:R-:W-:Y:S02]  /*1580*/  HADD2.F32 R41, -RZ, R43.H1_H1 ;  /* 0x3000002bff297230 */ /* 0x000fe40000004100 */
[----:B------:R-:W-:Y:S01]  /*1590*/  FMUL.FTZ R94, R0, R95 ;  /* 0x0000005f005e7220 */ /* 0x000fe20000410000 */
[--C-:B------:R-:W-:Y:S02]  /*15a0*/  HADD2.F32 R43, -RZ, R44.reuse.H0_H0 ;  /* 0x2000002cff2b7230 */ /* 0x100fe40000004100 */
[----:B------:R-:W-:Y:S01]  /*15b0*/  FMUL.FTZ R103, R10, R74 ;  /* 0x0000004a0a677220 */ /* 0x000fe20000410000 */
[----:B------:R-:W-:Y:S02]  /*15c0*/  HADD2.F32 R48, -RZ, R44.H1_H1 ;  /* 0x3000002cff307230 */ /* 0x000fe40000004100 */
[----:B------:R-:W-:Y:S01]  /*15d0*/  FADD.FTZ R52, R80, R90 ;  /* 0x0000005a50347221 */ /* 0x000fe20000010000 */
[----:B------:R-:W-:-:S02]  /*15e0*/  HADD2.F32 R62, -RZ, R38.H0_H0 ;  /* 0x20000026ff3e7230 */ /* 0x000fc40000004100 */
[-C--:B------:R-:W-:Y:S01]  /*15f0*/  FFMA.FTZ R44, R96, R90.reuse, R82 ;  /* 0x0000005a602c7223 */ /* 0x080fe20000010052 */
[----:B------:R-:W-:Y:S02]  /*1600*/  HADD2.F32 R59, -RZ, R38.H1_H1 ;  /* 0x30000026ff3b7230 */ /* 0x000fe40000004100 */
[----:B------:R-:W-:Y:S01]  /*1610*/  FMUL.FTZ R95, R10, R90 ;  /* 0x0000005a0a5f7220 */ /* 0x000fe20000410000 */
[----:B------:R-:W-:Y:S01]  /*1620*/  FADD.FTZ R45, R45, R86 ;  /* 0x000000562d2d7221 */ /* 0x000fe20000010000 */
[----:B------:R-:W-:Y:S01]  /*1630*/  FMUL.FTZ R90, R0, R91 ;  /* 0x0000005b005a7220 */ /* 0x000fe20000410000 */
[----:B------:R-:W-:Y:S01]  /*1640*/  FADD.FTZ R76, R68, R72 ;  /* 0x00000048444c7221 */ /* 0x000fe20000010000 */
[----:B------:R-:W-:Y:S01]  /*1650*/  FFMA.FTZ R74, R92, R72, R85 ;  /* 0x000000485c4a7223 */ /* 0x000fe20000010055 */
[----:B------:R-:W-:Y:S01]  /*1660*/  FMUL.FTZ R38, R0, R37 ;  /* 0x0000002500267220 */ /* 0x000fe20000410000 */
[C---:B------:R-:W-:Y:S01]  /*1670*/  FMUL.FTZ R106, R13.reuse, R106 ;  /* 0x0000006a0d6a7220 */ /* 0x040fe20000410000 */
[-C--:B------:R-:W-:Y:S01]  /*1680*/  FFMA.FTZ R39, R94, R86.reuse, R39 ;  /* 0x000000565e277223 */ /* 0x080fe20000010027 */
[----:B------:R-:W-:Y:S01]  /*1690*/  FMUL.FTZ R93, R13, R86 ;  /* 0x000000560d5d7220 */ /* 0x000fe20000410000 */
[----:B------:R-:W-:Y:S01]  /*16a0*/  FMUL.FTZ R91, R12, R72 ;  /* 0x000000480c5b7220 */ /* 0x000fe20000410000 */
[C---:B------:R-:W-:Y:S01]  /*16b0*/  FMUL.FTZ R88, R0.reuse, R89 ;  /* 0x0000005900587220 */ /* 0x040fe20000410000 */
[----:B------:R-:W-:Y:S01]  /*16c0*/  FMUL.FTZ R86, R0, R117 ;  /* 0x0000007500567220 */ /* 0x000fe20000410000 */
[----:B------:R-:W-:Y:S01]  /*16d0*/  FADD.FTZ R68, R45, R40 ;  /* 0x000000282d447221 */ /* 0x000fe20000010000 */
[----:B------:R-:W-:Y:S01]  /*16e0*/  FADD.FTZ R72, R70, R50 ;  /* 0x0000003246487221 */ /* 0x000fe20000010000 */
[-C--:B------:R-:W-:Y:S01]  /*16f0*/  FFMA.FTZ R78, R90, R50.reuse, R78 ;  /* 0x000000325a4e7223 */ /* 0x080fe2000001004e */
[----:B------:R-:W-:Y:S01]  /*1700*/  FMUL.FTZ R89, R11, R50 ;  /* 0x000000320b597220 */ /* 0x000fe20000410000 */
[----:B------:R-:W-:Y:S01]  /*1710*/  FADD.FTZ R117, R76, R46 ;  /* 0x0000002e4c757221 */ /* 0x000fe20000010000 */
[-C--:B------:R-:W-:Y:S01]  /*1720*/  FFMA.FTZ R45, R38, R46.reuse, R74 ;  /* 0x0000002e262d7223 */ /* 0x080fe2000001004a */
[C---:B------:R-:W-:Y:S01]  /*1730*/  FMUL.FTZ R37, R12.reuse, R46 ;  /* 0x0000002e0c257220 */ /* 0x040fe20000410000 */
[----:B------:R-:W-:Y:S01]  /*1740*/  FMUL.FTZ R105, R12, R105 ;  /* 0x000000690c697220 */ /* 0x000fe20000410000 */
[----:B------:R-:W-:Y:S01]  /*1750*/  FADD.FTZ R50, RZ, R106 ;  /* 0x0000006aff327221 */ /* 0x000fe20000010000 */
[----:B------:R-:W-:Y:S01]  /*1760*/  FFMA.FTZ R46, R3, R106, RZ ;  /* 0x0000006a032e7223 */ /* 0x000fe200000100ff */
[----:B------:R-:W-:-:S02]  /*1770*/  HADD2.F32 R56, -RZ, R54.H0_H0 ;  /* 0x20000036ff387230 */ /* 0x000fc40000004100 */
[-C--:B------:R-:W-:Y:S01]  /*1780*/  FMUL.FTZ R85, R13, R40.reuse ;  /* 0x000000280d557220 */ /* 0x080fe20000410000 */
[----:B------:R-:W-:Y:S02]  /*1790*/  HADD2.F32 R61, -RZ, R54.H1_H1 ;  /* 0x30000036ff3d7230 */ /* 0x000fe40000004100 */
[----:B------:R-:W-:Y:S01]  /*17a0*/  FFMA.FTZ R54, R86, R40, R39 ;  /* 0x0000002856367223 */ /* 0x000fe20000010027 */
        /* <DEDUP_REMOVED lines=9> */
[----:B------:R-:W-:Y:S01]  /*1840*/  FFMA.FTZ R44, R88, R87, R44 ;  /* 0x00000057582c7223 */ /* 0x000fe2000001002c */
[----:B------:R-:W-:Y:S01]  /*1850*/  FMUL.FTZ R42, R0, R113 ;  /* 0x00000071002a7220 */ /* 0x000fe20000410000 */
[----:B------:R-:W-:Y:S01]  /*1860*/  FADD.FTZ R70, R70, R103 ;  /* 0x0000006746467221 */ /* 0x000fe20000010000 */
[----:B------:R-:W-:-:S02]  /*1870*/  FFMA.FTZ R46, R5, R103, R46 ;  /* 0x00000067052e7223 */ /* 0x000fc4000001002e */
[----:B------:R-:W-:Y:S01]  /*1880*/  FFMA.FTZ R113, R42, R41, R44 ;  /* 0x000000292a717223 */ /* 0x000fe2000001002c */
[----:B------:R-:W-:Y:S01]  /*1890*/  FMUL.FTZ R44, R0, R111 ;  /* 0x0000006f002c7220 */ /* 0x000fe20000410000 */
[----:B------:R-:W-:Y:S01]  /*18a0*/  FADD.FTZ R111, R68, R43 ;  /* 0x0000002b446f7221 */ /* 0x000fe20000010000 */
[----:B------:R-:W-:Y:S01]  /*18b0*/  FADD.FTZ R70, R70, R101 ;  /* 0x0000006546467221 */ /* 0x000fe20000010000 */
[----:B------:R-:W-:-:S03]  /*18c0*/  FFMA.FTZ R68, R102, R101, R46 ;  /* 0x0000006566447223 */ /* 0x000fc6000001002e */
[----:B------:R-:W-:Y:S01]  /*18d0*/  FADD.FTZ R70, R70, R99 ;  /* 0x0000006346467221 */ /* 0x000fe20000010000 */
[----:B------:R-:W-:Y:S01]  /*18e0*/  FFMA.FTZ R72, R100, R99, R68 ;  /* 0x0000006364487223 */ /* 0x000fe20000010044 */
[----:B------:R-:W-:Y:S02]  /*18f0*/  FADD.FTZ R68, R117, R48 ;  /* 0x0000003075447221 */ /* 0x000fe40000010000 */
[----:B------:R-:W-:Y:S01]  /*1900*/  FADD.FTZ R70, R70, R97 ;  /* 0x0000006146467221 */ /* 0x000fe20000010000 */
[----:B------:R-:W-:-:S03]  /*1910*/  FFMA.FTZ R117, R98, R97, R72 ;  /* 0x0000006162757223 */ /* 0x000fc60000010048 */
[----:B------:R-:W-:Y:S01]  /*1920*/  FADD.FTZ R70, R70, R95 ;  /* 0x0000005f46467221 */ /* 0x000fe20000010000 */
[----:B------:R-:W-:-:S03]  /*1930*/  FFMA.FTZ R117, R96, R95, R117 ;  /* 0x0000005f60757223 */ /* 0x000fc60000010075 */
[----:B------:R-:W-:Y:S01]  /*1940*/  FADD.FTZ R70, R70, R93 ;  /* 0x0000005d46467221 */ /* 0x000fe20000010000 */
[----:B------:R-:W-:-:S03]  /*1950*/  FFMA.FTZ R117, R94, R93, R117 ;  /* 0x0000005d5e757223 */ /* 0x000fc60000010075 */
[----:B------:R-:W-:Y:S01]  /*1960*/  FADD.FTZ R72, R70, R91 ;  /* 0x0000005b46487221 */ /* 0x000fe20000010000 */
[----:B------:R-:W-:Y:S01]  /*1970*/  FFMA.FTZ R117, R92, R91, R117 ;  /* 0x0000005b5c757223 */ /* 0x000fe20000010075 */
[----:B------:R-:W-:Y:S01]  /*1980*/  FADD.FTZ R52, R52, R87 ;  /* 0x0000005734347221 */ /* 0x000fe20000010000 */
[----:B------:R-:W-:Y:S01]  /*1990*/  FMUL.FTZ R87, R10, R87 ;  /* 0x000000570a577220 */ /* 0x000fe20000410000 */
        /* <DEDUP_REMOVED lines=10> */
[----:B------:R-:W-:Y:S01]  /*1a40*/  FMUL.FTZ R41, R10, R41 ;  /* 0x000000290a297220 */ /* 0x000fe20000410000 */
[----:B------:R-:W-:Y:S01]  /*1a50*/  FADD.FTZ R72, R72, R39 ;  /* 0x0000002748487221 */ /* 0x000fe20000010000 */
[----:B------:R-:W-:Y:S01]  /*1a60*/  FFMA.FTZ R117, R40, R39, R117 ;  /* 0x0000002728757223 */ /* 0x000fe20000010075 */
[-C--:B------:R-:W-:Y:S01]  /*1a70*/  FFMA.FTZ R54, R44, R43.reuse, R54 ;  /* 0x0000002b2c367223 */ /* 0x080fe20000010036 */
[-C--:B------:R-:W-:Y:S01]  /*1a80*/  FFMA.FTZ R109, R46, R48.reuse, R45 ;  /* 0x000000302e6d7223 */ /* 0x080fe2000001002d */
[----:B------:R-:W-:Y:S01]  /*1a90*/  FMUL.FTZ R43, R13, R43 ;  /* 0x0000002b0d2b7220 */ /* 0x000fe20000410000 */
[----:B------:R-:W-:Y:S01]  /*1aa0*/  FMUL.FTZ R45, R12, R48 ;  /* 0x000000300c2d7220 */ /* 0x000fe20000410000 */
[----:B------:R-:W-:Y:S01]  /*1ab0*/  FADD.FTZ R72, R72, R41 ;  /* 0x0000002948487221 */ /* 0x000fe20000010000 */
[----:B------:R-:W-:Y:S01]  /*1ac0*/  FFMA.FTZ R117, R42, R41, R117 ;  /* 0x000000292a757223 */ /* 0x000fe20000010075 */
[----:B------:R-:W-:Y:S01]  /*1ad0*/  FMUL.FTZ R48, R0, R107 ;  /* 0x0000006b00307220 */ /* 0x000fe20000410000 */
[----:B------:R-:W-:Y:S01]  /*1ae0*/  FADD.FTZ R107, R50, R47 ;  /* 0x0000002f326b7221 */ /* 0x000fe20000010000 */
        /* <DEDUP_REMOVED lines=9> */
[----:B------:R-:W-:-:S02]  /*1b80*/  HADD2.F32 R66, -RZ, R84.H0_H0 ;  /* 0x20000054ff427230 */ /* 0x000fc40000004100 */
[----:B------:R-:W-:Y:S01]  /*1b90*/  FFMA.FTZ R117, R78, R63, R113 ;  /* 0x0000003f4e757223 */ /* 0x000fe20000010071 */
[----:B------:R-:W-:Y:S01]  /*1ba0*/  FMUL.FTZ R49, R10, R125 ;  /* 0x0000007d0a317220 */ /* 0x000fe20000410000 */
[----:B------:R-:W-:Y:S01]  /*1bb0*/  FADD.FTZ R72, R72, R47 ;  /* 0x0000002f48487221 */ /* 0x000fe20000010000 */
[----:B------:R-:W-:Y:S01]  /*1bc0*/  FFMA.FTZ R113, R48, R47, R77 ;  /* 0x0000002f30717223 */ /* 0x000fe2000001004d */
[----:B------:R-:W-:Y:S01]  /*1bd0*/  FADD.FTZ R70, R52, R125 ;  /* 0x0000007d34467221 */ /* 0x000fe20000010000 */
        /* <DEDUP_REMOVED lines=13> */
[----:B------:R-:W-:-:S02]  /*1cb0*/  FMUL.FTZ R77, R10, R63 ;  /* 0x0000003f0a4d7220 */ /* 0x000fc40000410000 */
        /* <DEDUP_REMOVED lines=12> */
[----:B------:R-:W-:Y:S01]  /*1d80*/  FFMA.FTZ R115, R76, R64, R115 ;  /* 0x000000404c737223 */ /* 0x000fe20000010073 */
[----:B------:R-:W-:Y:S01]  /*1d90*/  FMUL.FTZ R84, R0, R83 ;  /* 0x0000005300547220 */ /* 0x000fe20000410000 */
[----:B------:R-:W-:Y:S01]  /*1da0*/  FADD.FTZ R107, R107, R64 ;  /* 0x000000406b6b7221 */ /* 0x000fe20000010000 */
[----:B------:R-:W-:Y:S01]  /*1db0*/  FMUL.FTZ R83, R11, R58 ;  /* 0x0000003a0b537220 */ /* 0x000fe20000410000 */
[----:B------:R-:W-:Y:S01]  /*1dc0*/  FADD.FTZ R72, R72, R81 ;  /* 0x0000005148487221 */ /* 0x000fe20000010000 */
[----:B------:R-:W-:Y:S01]  /*1dd0*/  FFMA.FTZ R113, R82, R81, R113 ;  /* 0x0000005152717223 */ /* 0x000fe20000010071 */
[----:B------:R-:W-:Y:S01]  /*1de0*/  FADD.FTZ R64, R70, R63 ;  /* 0x0000003f46407221 */ /* 0x000fe20000010000 */
[----:B------:R-:W-:Y:S01]  /*1df0*/  FADD.FTZ R70, R111, R62 ;  /* 0x0000003e6f467221 */ /* 0x000fe20000010000 */
[----:B------:R-:W-:Y:S01]  /*1e00*/  FFMA.FTZ R63, R80, R62, R125 ;  /* 0x0000003e503f7223 */ /* 0x000fe2000001007d */
[----:B------:R-:W-:-:S02]  /*1e10*/  HADD2.F32 R60, -RZ, R55.H0_H0 ;  /* 0x20000037ff3c7230 */ /* 0x000fc40000004100 */
[----:B------:R-:W-:Y:S01]  /*1e20*/  FFMA.FTZ R125, R84, R58, R115 ;  /* 0x0000003a547d7223 */ /* 0x000fe20000010073 */
[----:B------:R-:W-:Y:S02]  /*1e30*/  HADD2.F32 R62, -RZ, R55.H1_H1 ;  /* 0x30000037ff3e7230 */ /* 0x000fe40000004100 */
[----:B------:R-:W-:Y:S01]  /*1e40*/  FMUL.FTZ R115, R10, R57 ;  /* 0x000000390a737220 */ /* 0x000fe20000410000 */
[----:B------:R-:W-:Y:S01]  /*1e50*/  FADD.FTZ R72, R72, R83 ;  /* 0x0000005348487221 */ /* 0x000fe20000010000 */
[----:B------:R-:W-:Y:S01]  /*1e60*/  FMUL.FTZ R116, R0, R73 ;  /* 0x0000004900747220 */ /* 0x000fe20000410000 */
[----:B------:R-:W-:Y:S01]  /*1e70*/  FFMA.FTZ R55, R84, R83, R113 ;  /* 0x0000005354377223 */ /* 0x000fe20000010071 */
[----:B------:R-:W-:Y:S01]  /*1e80*/  FMUL.FTZ R113, R13, R56 ;  /* 0x000000380d717220 */ /* 0x000fe20000410000 */
[----:B------:R-:W-:Y:S01]  /*1e90*/  FADD.FTZ R72, R72, R115 ;  /* 0x0000007348487221 */ /* 0x000fe20000010000 */
[----:B------:R-:W-:Y:S01]  /*1ea0*/  FMUL.FTZ R114, R0, R71 ;  /* 0x0000004700727220 */ /* 0x000fe20000410000 */
[----:B------:R-:W-:Y:S01]  /*1eb0*/  FFMA.FTZ R55, R116, R115, R55 ;  /* 0x0000007374377223 */ /* 0x000fe20000010037 */
[----:B------:R-:W-:Y:S01]  /*1ec0*/  FFMA.FTZ R109, R74, R123, R109 ;  /* 0x0000007b4a6d7223 */ /* 0x000fe2000001006d */
[----:B------:R-:W-:Y:S01]  /*1ed0*/  FMUL.FTZ R111, R12, R61 ;  /* 0x0000003d0c6f7220 */ /* 0x000fe20000410000 */
[----:B------:R-:W-:Y:S01]  /*1ee0*/  FADD.FTZ R72, R72, R113 ;  /* 0x0000007148487221 */ /* 0x000fe20000010000 */
[----:B------:R-:W-:Y:S01]  /*1ef0*/  FMUL.FTZ R112, R0, R69 ;  /* 0x0000004500707220 */ /* 0x000fe20000410000 */
[----:B------:R-:W-:Y:S01]  /*1f00*/  FFMA.FTZ R55, R114, R113, R55 ;  /* 0x0000007172377223 */ /* 0x000fe20000010037 */
[----:B------:R-:W-:Y:S01]  /*1f10*/  FADD.FTZ R66, R68, R123 ;  /* 0x0000007b44427221 */ /* 0x000fe20000010000 */
[----:B------:R-:W-:Y:S01]  /*1f20*/  FFMA.FTZ R123, R82, R59, R109 ;  /* 0x0000003b527b7223 */ /* 0x000fe2000001006d */
        /* <DEDUP_REMOVED lines=52> */
.L_x_1122:
        /* <DEDUP_REMOVED lines=47> */
.L_x_1124:
[----:B------:R-:W-:Y:S05]  /*2560*/  BSYNC.RECONVERGENT B0 ;  /* 0x0000000000007941 */ /* 0x000fea0003800200 */
.L_x_1123:
        /* <DEDUP_REMOVED lines=30> */
.L_x_1127:
        /* <DEDUP_REMOVED lines=8> */
.L_x_1126:
[----:B------:R-:W-:Y:S05]  /*27d0*/  WARPSYNC.ALL ;  /* 0x0000000000007948 */ /* 0x000fea0003800000 */
[----:B------:R-:W-:Y:S06]  /*27e0*/  BAR.SYNC.DEFER_BLOCKING 0x0 ;  /* 0x0000000000007b1d */ /* 0x000fec0000010000 */
[----:B------:R-:W-:Y:S05]  /*27f0*/  BRA `(.L_x_1128) ;  /* 0x0000000000587947 */ /* 0x000fea0003800000 */
.L_x_1125:
        /* <DEDUP_REMOVED lines=12> */
.L_x_1130:
        /* <DEDUP_REMOVED lines=8> */
.L_x_1129:
[----:B------:R-:W-:Y:S05]  /*2940*/  WARPSYNC.ALL ;  /* 0x0000000000007948 */ /* 0x000fea0003800000 */
[----:B------:R-:W-:Y:S06]  /*2950*/  BAR.SYNC.DEFER_BLOCKING 0x0 ;  /* 0x0000000000007b1d */ /* 0x000fec0000010000 */
.L_x_1128:
        /* <DEDUP_REMOVED lines=38> */
[----:B------:R-:W-:Y:S01]  /*2bc0*/  MOV R69, UR15 ;  /* 0x0000000f00457c02 */ /* 0x000fe20008000f00 */
[----:B-1----:R-:W-:-:S03]  /*2bd0*/  FADD.FTZ R55, R68, R55 ;  /* 0x0000003744377221 */ /* 0x002fc60000010000 */
[----:B------:R-:W0:Y:S01]  /*2be0*/  SHFL.BFLY PT, R65, R54, 0x1, 0x1f ;  /* 0x0c201f0036417f89 */ /* 0x000e2200000e0000 */
[----:B------:R-:W-:-:S03]  /*2bf0*/  IMAD R66, R69, -0x10, R6 ;  /* 0xfffffff045427824 */ /* 0x000fc600078e0206 */
[----:B------:R-:W1:Y:S01]  /*2c00*/  SHFL.BFLY PT, R64, R55, 0x1, 0x1f ;  /* 0x0c201f0037407f89 */ /* 0x000e6200000e0000 */
[----:B0-----:R-:W-:Y:S01]  /*2c10*/  FADD.FTZ R65, R54, R65 ;  /* 0x0000004136417221 */ /* 0x001fe20000010000 */
[----:B-1----:R-:W-:-:S03]  /*2c20*/  FADD.FTZ R64, R55, R64 ;  /* 0x0000004037407221 */ /* 0x002fc60000010000 */
[----:B------:R-:W-:Y:S01]  /*2c30*/  @!P0 FMUL.FTZ R54, R65, 6.5104170062113553286e-05 ;  /* 0x3888888941368820 */ /* 0x000fe20000410000 */
[----:B------:R-:W-:Y:S01]  /*2c40*/  @!P0 FMUL.FTZ R55, R64, 6.5104170062113553286e-05 ;  /* 0x3888888940378820 */ /* 0x000fe20000410000 */
[----:B------:R-:W-:-:S04]  /*2c50*/  LEA R64, R66, UR10, 0x3 ;  /* 0x0000000a42407c11 */ /* 0x000fc8000f8e18ff */
[----:B------:R-:W-:Y:S01]  /*2c60*/  @!P0 STS.64 [R67], R54 ;  /* 0x0000003643008388 */ /* 0x000fe20000000a00 */
[----:B------:R-:W-:Y:S01]  /*2c70*/  BAR.SYNC.DEFER_BLOCKING 0x0 ;  /* 0x0000000000007b1d */ /* 0x000fe20000010000 */
[----:B--2---:R-:W-:-:S05]  /*2c80*/  IADD3 R4, P0, PT, R4, UR22, RZ ;  /* 0x0000001604047c10 */ /* 0x004fca000ff1e0ff */
        /* <DEDUP_REMOVED lines=10> */
[----:B------:R-:W-:Y:S01]  /*2d30*/  FFMA.FTZ R37, R38, -R65, R37 ;  /* 0x8000004126257223 */ /* 0x000fe20000010025 */
        /* <DEDUP_REMOVED lines=9> */
[-C--:B------:R-:W-:Y:S01]  /*2dd0*/  FFMA.FTZ R7, R7, -R65.reuse, R104 ;  /* 0x8000004107077223 */ /* 0x080fe20000010068 */
[-C--:B------:R-:W-:Y:S01]  /*2de0*/  FFMA.FTZ R55, R5, -R65.reuse, R68 ;  /* 0x8000004105377223 */ /* 0x080fe20000010044 */
[--C-:B------:R-:W-:Y:S01]  /*2df0*/  FADD.FTZ R41, R41, -R64.reuse ;  /* 0x8000004029297221 */ /* 0x100fe20000010000 */
[--C-:B------:R-:W-:Y:S01]  /*2e00*/  FADD.FTZ R43, R43, -R64.reuse ;  /* 0x800000402b2b7221 */ /* 0x100fe20000010000 */
[--C-:B------:R-:W-:Y:S01]  /*2e10*/  FADD.FTZ R45, R45, -R64.reuse ;  /* 0x800000402d2d7221 */ /* 0x100fe20000010000 */
        /* <DEDUP_REMOVED lines=8> */
[----:B------:R-:W-:Y:S01]  /*2ea0*/  IADD3.X R5, PT, PT, R2, UR23, RZ, P0, !PT ;  /* 0x0000001702057c10 */ /* 0x000fe200087fe4ff */
[--C-:B------:R-:W-:Y:S01]  /*2eb0*/  FADD.FTZ R85, R85, -R64.reuse ;  /* 0x8000004055557221 */ /* 0x100fe20000010000 */
[----:B------:R-:W-:Y:S01]  /*2ec0*/  F2FP.F16.F32.PACK_AB R2, R38, R3 ;  /* 0x000000032602723e */ /* 0x000fe200000000ff */
        /* <DEDUP_REMOVED lines=13> */
[----:B------:R-:W-:Y:S01]  /*2fa0*/  FFMA.FTZ R67, R40, -R65, R39 ;  /* 0x8000004128437223 */ /* 0x000fe20000010027 */
[C---:B------:R-:W-:Y:S01]  /*2fb0*/  FMUL.FTZ R3, R0.reuse, R7 ;  /* 0x0000000700037220 */ /* 0x040fe20000410000 */
[----:B------:R-:W-:Y:S01]  /*2fc0*/  FMUL.FTZ R38, R0, R55 ;  /* 0x0000003700267220 */ /* 0x000fe20000410000 */
[----:B------:R-:W-:Y:S01]  /*2fd0*/  FADD.FTZ R107, R107, -R64 ;  /* 0x800000406b6b7221 */ /* 0x000fe20000010000 */
        /* <DEDUP_REMOVED lines=26> */
[----:B------:R-:W-:Y:S01]  /*3180*/  F2FP.F16.F32.PACK_AB R3, R38, R3 ;  /* 0x000000032603723e */ /* 0x000fe200000000ff */
[----:B------:R-:W-:Y:S01]  /*3190*/  FMUL.FTZ R85, R0, R85 ;  /* 0x0000005500557220 */ /* 0x000fe20000410000 */
[----:B------:R-:W-:Y:S01]  /*31a0*/  F2FP.F16.F32.PACK_AB R38, R40, R101 ;  /* 0x000000652826723e */ /* 0x000fe200000000ff */
[----:B------:R-:W-:Y:S01]  /*31b0*/  FMUL.FTZ R67, R0, R67 ;  /* 0x0000004300437220 */ /* 0x000fe20000410000 */
[----:B------:R-:W-:Y:S01]  /*31c0*/  F2FP.F16.F32.PACK_AB R39, R42, R39 ;  /* 0x000000272a27723e */ /* 0x000fe200000000ff */
[----:B------:R-:W-:Y:S01]  /*31d0*/  FMUL.FTZ R42, R0, R37 ;  /* 0x00000025002a7220 */ /* 0x000fe20000410000 */
[----:B------:R-:W-:Y:S01]  /*31e0*/  F2FP.F16.F32.PACK_AB R40, R44, R93 ;  /* 0x0000005d2c28723e */ /* 0x000fe200000000ff */
[----:B------:R-:W-:Y:S01]  /*31f0*/  FMUL.FTZ R44, R0, R69 ;  /* 0x00000045002c7220 */ /* 0x000fe20000410000 */
[----:B------:R-:W-:Y:S01]  /*3200*/  F2FP.F16.F32.PACK_AB R41, R46, R41 ;  /* 0x000000292e29723e */ /* 0x000fe200000000ff */
        /* <DEDUP_REMOVED lines=16> */
[----:B------:R-:W-:Y:S01]  /*3310*/  F2FP.F16.F32.PACK_AB R69, R44, R67 ;  /* 0x000000432c45723e */ /* 0x000fe200000000ff */
[----:B------:R0:W-:Y:S01]  /*3320*/  STG.E.64 desc[UR16][R4.64], R2 ;  /* 0x0000000204007986 */ /* 0x0001e2000c101b10 */
[----:B------:R-:W-:-:S02]  /*3330*/  F2FP.F16.F32.PACK_AB R50, R50, R51 ;  /* 0x000000333232723e */ /* 0x000fc400000000ff */
[----:B------:R-:W-:Y:S01]  /*3340*/  F2FP.F16.F32.PACK_AB R68, R42, R85 ;  /* 0x000000552a44723e */ /* 0x000fe200000000ff */
[----:B------:R0:W-:Y:S01]  /*3350*/  STG.E.64 desc[UR16][R4.64+0x1e00], R38 ;  /* 0x001e002604007986 */ /* 0x0001e2000c101b10 */
        /* <DEDUP_REMOVED lines=8> */
[----:B------:R0:W-:Y:S01]  /*33e0*/  STG.E.64 desc[UR16][R4.64+0x7800], R46 ;  /* 0x0078002e04007986 */ /* 0x0001e2000c101b10 */
[----:B------:R-:W-:-:S03]  /*33f0*/  F2FP.F16.F32.PACK_AB R67, R0, R109 ;  /* 0x0000006d0043723e */ /* 0x000fc600000000ff */
[----:B------:R0:W-:Y:S04]  /*3400*/  STG.E.64 desc[UR16][R4.64+0x9600], R50 ;  /* 0x0096003204007986 */ /* 0x0001e8000c101b10 */
[----:B------:R0:W-:Y:S04]  /*3410*/  STG.E.64 desc[UR16][R4.64+0xb400], R54 ;  /* 0x00b4003604007986 */ /* 0x0001e8000c101b10 */
[----:B------:R0:W-:Y:S01]  /*3420*/  STG.E.64 desc[UR16][R4.64+0xd200], R66 ;  /* 0x00d2004204007986 */ /* 0x0001e2000c101b10 */
[----:B------:R-:W-:Y:S05]  /*3430*/  BRA.U !UP0, `(.L_x_1131) ;  /* 0xffffffd508b87547 */ /* 0x000fea000b83ffff */
.L_x_1121:
        /* <DEDUP_REMOVED lines=15> */
[----:B---3--:R-:W-:Y:S01]  /*3530*/  UIADD3 UR4, UP0, UPT, UR4, 0xe9000, URZ ;  /* 0x000e900004047890 */ /* 0x008fe2000ff1e0ff */
[----:B--2---:R-:W-:-:S03]  /*3540*/  ISETP.LT.U32.AND P0, PT, R8, 0x4, PT ;  /* 0x000000040800780c */ /* 0x004fc60003f01070 */
[----:B------:R-:W-:Y:S01]  /*3550*/  UIADD3.X UR5, UPT, UPT, URZ, UR5, URZ, UP0, !UPT ;  /* 0x00000005ff057290 */ /* 0x000fe200087fe4ff */
[C---:B------:R-:W-:Y:S02]  /*3560*/  ISETP.LT.AND.EX P0, PT, R9.reuse, RZ, PT, P0 ;  /* 0x000000ff0900720c */ /* 0x040fe40003f01300 */
[----:B-1----:R-:W-:Y:S01]  /*3570*/  SHF.R.U32.HI R7, RZ, 0x5, R17 ;  /* 0x00000005ff077819 */ /* 0x002fe20000011611 */
[----:B----4-:R-:W-:Y:S01]  /*3580*/  ULEA UR6, UR7, UR6, 0x18 ;  /* 0x0000000607067291 */ /* 0x010fe2000f8ec0ff */
[----:B0-----:R-:W-:Y:S02]  /*3590*/  SEL R5, R8, 0x4, P0 ;  /* 0x0000000408057807 */ /* 0x001fe40000000000 */
        /* <DEDUP_REMOVED lines=36> */
.L_x_1143:
        /* <DEDUP_REMOVED lines=27> */
.L_x_1136:
        /* <DEDUP_REMOVED lines=33> */
.L_x_1135:
[----:B------:R-:W-:Y:S05]  /*3ba0*/  BSYNC.RECONVERGENT B1 ;  /* 0x0000000000017941 */ /* 0x000fea0003800200 */
.L_x_1134:
        /* <DEDUP_REMOVED lines=25> */
.L_x_1138:
[----:B------:R-:W-:Y:S05]  /*3d40*/  BSYNC.RECONVERGENT B1 ;  /* 0x0000000000017941 */ /* 0x000fea0003800200 */
.L_x_1137:
        /* <DEDUP_REMOVED lines=26> */
.L_x_1133:
[----:B------:R-:W-:Y:S05]  /*3ef0*/  BSYNC.RECONVERGENT B0 ;  /* 0x0000000000007941 */ /* 0x000fea0003800200 */
.L_x_1132:
[----:B------:R0:W-:Y:S01]  /*3f00*/  STS [R9], R19 ;  /* 0x0000001309007388 */ /* 0x0001e20000000800 */
[----:B------:R-:W1:Y:S01]  /*3f10*/  LDC.64 R22, c[0x0][0x388] ;  /* 0x0000e200ff167b82 */ /* 0x000e620000000a00 */
[----:B------:R-:W-:Y:S02]  /*3f20*/  ISETP.NE.AND P1, PT, R44, 0xf, PT ;  /* 0x0000000f2c00780c */ /* 0x000fe40003f25270 */
[----:B------:R0:W-:Y:S01]  /*3f30*/  STS [R9+0x780], R26 ;  /* 0x0007801a09007388 */ /* 0x0001e20000000800 */
[----:B------:R-:W-:-:S04]  /*3f40*/  MOV R27, R8 ;  /* 0x00000008001b7202 */ /* 0x000fc80000000f00 */
[----:B------:R-:W2:Y:S08]  /*3f50*/  LDC.64 R24, c[0x0][0x390] ;  /* 0x0000e400ff187b82 */ /* 0x000eb00000000a00 */
[----:B0-----:R-:W-:Y:S06]  /*3f60*/  BAR.SYNC.DEFER_BLOCKING 0x0 ;  /* 0x0000000000007b1d */ /* 0x001fec0000010000 */
.L_x_1142:
        /* <DEDUP_REMOVED lines=31> */
.L_x_1153:
        /* <DEDUP_REMOVED lines=11> */
.L_x_1141:
[----:B------:R-:W-:Y:S05]  /*4210*/  BSYNC.RECONVERGENT B0 ;  /* 0x0000000000007941 */ /* 0x000fea0003800200 */
.L_x_1140:
        /* <DEDUP_REMOVED lines=9> */
.L_x_1139:
        /* <DEDUP_REMOVED lines=8> */
.L_x_1145:
[----:B------:R-:W-:Y:S05]  /*4330*/  BSYNC B0 ;  /* 0x0000000000007941 */ /* 0x000fea0003800000 */
.L_x_1144:
        /* <DEDUP_REMOVED lines=8> */
.L_x_1146:
[----:B------:R-:W-:Y:S01]  /*43c0*/  FADD.FTZ R19, R19, R10 ;  /* 0x0000000a13137221 */ /* 0x000fe20000010000 */
[----:B------:R-:W-:-:S04]  /*43d0*/  HFMA2 R32, -RZ, RZ, 0, 2.384185791015625e-07 ;  /* 0x00000004ff207431 */ /* 0x000fc800000001ff */
[----:B------:R-:W-:Y:S02]  /*43e0*/  MOV R33, R19 ;  /* 0x0000001300217202 */ /* 0x000fe40000000f00 */
[----:B------:R-:W-:-:S07]  /*43f0*/  MOV R20, R31 ;  /* 0x0000001f00147202 */ /* 0x000fce0000000f00 */
[----:B------:R-:W-:Y:S05]  /*4400*/  WARPSYNC.COLLECTIVE R30, `(.L_x_1147) ;  /* 0x000000001e087348 */ /* 0x000fea0003c00000 */
[----:B------:R0:W1:Y:S02]  /*4410*/  SHFL.BFLY P3, R31, R33, R32, R35 ;  /* 0x0c000020211f7389 */ /* 0x0000640000060023 */
[----:B01----:R-:W-:Y:S05]  /*4420*/  ENDCOLLECTIVE ;  /* 0x000000000000791b */ /* 0x003fea0003800000 */
.L_x_1147:
[----:B------:R-:W-:-:S05]  /*4430*/  FADD.FTZ R20, R20, R11 ;  /* 0x0000000b14147221 */ /* 0x000fca0000010000 */
[----:B------:R-:W-:Y:S02]  /*4440*/  MOV R33, R20 ;  /* 0x0000001400217202 */ /* 0x000fe40000000f00 */
[----:B------:R-:W-:-:S07]  /*4450*/  MOV R26, R31 ;  /* 0x0000001f001a7202 */ /* 0x000fce0000000f00 */
[----:B------:R-:W-:Y:S05]  /*4460*/  WARPSYNC.COLLECTIVE R30, `(.L_x_1148) ;  /* 0x000000001e087348 */ /* 0x000fea0003c00000 */
[----:B------:R0:W1:Y:S02]  /*4470*/  SHFL.BFLY P3, R31, R33, R32, R35 ;  /* 0x0c000020211f7389 */ /* 0x0000640000060023 */
[----:B01----:R-:W-:Y:S05]  /*4480*/  ENDCOLLECTIVE ;  /* 0x000000000000791b */ /* 0x003fea0003800000 */
.L_x_1148:
[----:B------:R-:W-:Y:S01]  /*4490*/  FADD.FTZ R26, R19, R26 ;  /* 0x0000001a131a7221 */ /* 0x000fe20000010000 */
[----:B------:R-:W-:-:S04]  /*44a0*/  HFMA2 R32, -RZ, RZ, 0, 1.1920928955078125e-07 ;  /* 0x00000002ff207431 */ /* 0x000fc800000001ff */
[----:B------:R-:W-:Y:S02]  /*44b0*/  MOV R33, R26 ;  /* 0x0000001a00217202 */ /* 0x000fe40000000f00 */
[----:B------:R-:W-:-:S07]  /*44c0*/  MOV R21, R31 ;  /* 0x0000001f00157202 */ /* 0x000fce0000000f00 */
[----:B------:R-:W-:Y:S05]  /*44d0*/  WARPSYNC.COLLECTIVE R30, `(.L_x_1149) ;  /* 0x000000001e087348 */ /* 0x000fea0003c00000 */
[----:B------:R0:W1:Y:S02]  /*44e0*/  SHFL.BFLY P3, R31, R33, R32, R35 ;  /* 0x0c000020211f7389 */ /* 0x0000640000060023 */
[----:B01----:R-:W-:Y:S05]  /*44f0*/  ENDCOLLECTIVE ;  /* 0x000000000000791b */ /* 0x003fea0003800000 */
.L_x_1149:
[----:B------:R-:W-:-:S05]  /*4500*/  FADD.FTZ R21, R20, R21 ;  /* 0x0000001514157221 */ /* 0x000fca0000010000 */
[----:B------:R-:W-:Y:S02]  /*4510*/  MOV R33, R21 ;  /* 0x0000001500217202 */ /* 0x000fe40000000f00 */
[----:B------:R-:W-:-:S07]  /*4520*/  MOV R29, R31 ;  /* 0x0000001f001d7202 */ /* 0x000fce0000000f00 */
[----:B------:R-:W-:Y:S05]  /*4530*/  WARPSYNC.COLLECTIVE R30, `(.L_x_1150) ;  /* 0x000000001e087348 */ /* 0x000fea0003c00000 */
[----:B------:R0:W1:Y:S02]  /*4540*/  SHFL.BFLY P3, R31, R33, R32, R35 ;  /* 0x0c000020211f7389 */ /* 0x0000640000060023 */
[----:B01----:R-:W-:Y:S05]  /*4550*/  ENDCOLLECTIVE ;  /* 0x000000000000791b */ /* 0x003fea0003800000 */
.L_x_1150:
[----:B------:R-:W-:Y:S01]  /*4560*/  FADD.FTZ R29, R26, R29 ;  /* 0x0000001d1a1d7221 */ /* 0x000fe20000010000 */
[----:B------:R-:W-:-:S04]  /*4570*/  HFMA2 R32, -RZ, RZ, 0, 5.9604644775390625e-08 ;  /* 0x00000001ff207431 */ /* 0x000fc800000001ff */
[----:B------:R-:W-:Y:S02]  /*4580*/  MOV R33, R29 ;  /* 0x0000001d00217202 */ /* 0x000fe40000000f00 */
[----:B------:R-:W-:-:S07]  /*4590*/  MOV R10, R31 ;  /* 0x0000001f000a7202 */ /* 0x000fce0000000f00 */
[----:B------:R-:W-:Y:S05]  /*45a0*/  WARPSYNC.COLLECTIVE R30, `(.L_x_1151) ;  /* 0x000000001e087348 */ /* 0x000fea0003c00000 */
[----:B------:R0:W1:Y:S02]  /*45b0*/  SHFL.BFLY P3, R31, R33, R32, R35 ;  /* 0x0c000020211f7389 */ /* 0x0000640000060023 */
[----:B01----:R-:W-:Y:S05]  /*45c0*/  ENDCOLLECTIVE ;  /* 0x000000000000791b */ /* 0x003fea0003800000 */
.L_x_1151:
[----:B------:R-:W-:-:S05]  /*45d0*/  FADD.FTZ R10, R21, R10 ;  /* 0x0000000a150a7221 */ /* 0x000fca0000010000 */
[----:B------:R-:W-:Y:S02]  /*45e0*/  MOV R33, R10 ;  /* 0x0000000a00217202 */ /* 0x000fe40000000f00 */
[----:B------:R-:W-:-:S07]  /*45f0*/  MOV R28, R31 ;  /* 0x0000001f001c7202 */ /* 0x000fce0000000f00 */
[----:B------:R-:W-:Y:S05]  /*4600*/  WARPSYNC.COLLECTIVE R30, `(.L_x_1152) ;  /* 0x000000001e087348 */ /* 0x000fea0003c00000 */
[----:B------:R0:W1:Y:S02]  /*4610*/  SHFL.BFLY P3, R31, R33, R32, R35 ;  /* 0x0c000020211f7389 */ /* 0x0000640000060023 */
[----:B01----:R-:W-:Y:S05]  /*4620*/  ENDCOLLECTIVE ;  /* 0x000000000000791b */ /* 0x003fea0003800000 */
.L_x_1152:
[----:B------:R-:W-:Y:S01]  /*4630*/  FADD.FTZ R28, R29, R28 ;  /* 0x0000001c1d1c7221 */ /* 0x000fe20000010000 */
[----:B------:R-:W-:Y:S01]  /*4640*/  MOV R11, R31 ;  /* 0x0000001f000b7202 */ /* 0x000fe20000000f00 */
[----:B------:R-:W-:Y:S06]  /*4650*/  BRA `(.L_x_1153) ;  /* 0xfffffff800c07947 */ /* 0x000fec000383ffff */
.L_x_1154:
        /* <DEDUP_REMOVED lines=10> */
.L_x_1872:


//--------------------- .text._ZN13group_norm_v218gn_bwd_cuda_kernelI6__halfLi480ELi1ELi32ELi60ELi256ELb0ELb1ELi32ELi960ELi960ELi4ELb1ELi18ELb0ELb0ELNS_15WgradSyncMethodE3ENS_16CompileConditionILi1000EEEEEvPT_S6_S6_PKS5_S8_S8_S8_PKfflPfPj --------------------------
	.section	.text._ZN13group_norm_v218gn_bwd_cuda_kernelI6__halfLi480ELi1ELi32ELi60ELi256ELb0ELb1ELi32ELi960ELi960ELi4ELb1ELi18ELb0ELb0ELNS_15WgradSyncMethodE3ENS_16CompileConditionILi1000EEEEEvPT_S6_S6_PKS5_S8_S8_S8_PKfflPfPj,"ax",@progbits
	.align	128
        .global         _ZN13group_norm_v218gn_bwd_cuda_kernelI6__halfLi480ELi1ELi32ELi60ELi256ELb0ELb1ELi32ELi960ELi960ELi4ELb1ELi18ELb0ELb0ELNS_15WgradSyncMethodE3ENS_16CompileConditionILi1000EEEEEvPT_S6_S6_PKS5_S8_S8_S8_PKfflPfPj
        .type           _ZN13group_norm_v218gn_bwd_cuda_kernelI6__halfLi480ELi1ELi32ELi60ELi256ELb0ELb1ELi32ELi960ELi960ELi4ELb1ELi18ELb0ELb0ELNS_15WgradSyncMethodE3ENS_16CompileConditionILi1000EEEEEvPT_S6_S6_PKS5_S8_S8_S8_PKfflPfPj,@function
        .size           _ZN13group_norm_v218gn_bwd_cuda_kernelI6__halfLi480ELi1ELi32ELi60ELi256ELb0ELb1ELi32ELi960ELi960ELi4ELb1ELi18ELb0ELb0ELNS_15WgradSyncMethodE3ENS_16CompileConditionILi1000EEEEEvPT_S6_S6_PKS5_S8_S8_S8_PKfflPfPj,(.L_x_1873 - _ZN13group_norm_v218gn_bwd_cuda_kernelI6__halfLi480ELi1ELi32ELi60ELi256ELb0ELb1ELi32ELi960ELi960ELi4ELb1ELi18ELb0ELb0ELNS_15WgradSyncMethodE3ENS_16CompileConditionILi1000EEEEEvPT_S6_S6_PKS5_S8_S8_S8_PKfflPfPj)
        .other          _ZN13group_norm_v218gn_bwd_cuda_kernelI6__halfLi480ELi1ELi32ELi60ELi256ELb0ELb1ELi32ELi960ELi960ELi4ELb1ELi18ELb0ELb0ELNS_15WgradSyncMethodE3ENS_16CompileConditionILi1000EEEEEvPT_S6_S6_PKS5_S8_S8_S8_PKfflPfPj,@"STO_CUDA_ENTRY STV_DEFAULT"
_ZN13group_norm_v218gn_bwd_cuda_kernelI6__halfLi480ELi1ELi32ELi60ELi256ELb0ELb1ELi32ELi960ELi960ELi4ELb1ELi18ELb0ELb0ELNS_15WgradSyncMethodE3ENS_16CompileConditionILi1000EEEEEvPT_S6_S6_PKS5_S8_S8_S8_PKfflPfPj:
.text._ZN13group_norm_v218gn_bwd_cuda_kernelI6__halfLi480ELi1ELi32ELi60ELi256ELb0ELb1ELi32ELi960ELi960ELi4ELb1ELi18ELb0ELb0ELNS_15WgradSyncMethodE3ENS_16CompileConditionILi1000EEEEEvPT_S6_S6_PKS5_S8_S8_S8_PKfflPfPj:
        /* <DEDUP_REMOVED lines=30> */
.L_x_1157:
[----:B0-----:R-:W2:Y:S04]  /*01e0*/  LD.E.STRONG.GPU R5, desc[UR14][R2.64+0x48] ;  /* 0x0000480e02057980 */ /* 0x001ea8000c10f900 */
[----:B--2---:R-:W-:Y:S01]  /*01f0*/  CCTL.IVALL ;  /* 0x00000000ff00798f */ /* 0x004fe20002000000 */
[----:B------:R-:W-:Y:S05]  /*0200*/  YIELD ;  /* 0x0000000000007946 */ /* 0x000fea0003800000 */
[----:B-----5:R-:W-:-:S04]  /*0210*/  LOP3.LUT R5, R5, R0, RZ, 0x3c, !PT ;  /* 0x0000000005057212 */ /* 0x020fc800078e3cff */
[----:B------:R-:W-:-:S13]  /*0220*/  ISETP.GT.AND P0, PT, R5, -0x1, PT ;  /* 0xffffffff0500780c */ /* 0x000fda0003f04270 */
[----:B------:R-:W-:Y:S05]  /*0230*/  @P0 BRA `(.L_x_1157) ;  /* 0xfffffffc00e80947 */ /* 0x000fea000383ffff */
.L_x_1156:
[----:B------:R-:W-:Y:S05]  /*0240*/  WARPSYNC.ALL ;  /* 0x0000000000007948 */ /* 0x000fea0003800000 */
[----:B------:R-:W-:Y:S06]  /*0250*/  BAR.SYNC.DEFER_BLOCKING 0x0 ;  /* 0x0000000000007b1d */ /* 0x000fec0000010000 */
[----:B------:R-:W-:Y:S05]  /*0260*/  BRA `(.L_x_1158) ;  /* 0x0000005c000c7947 */ /* 0x000fea0003800000 */
.L_x_1155:
        /* <DEDUP_REMOVED lines=22> */
[----:B------:R-:W-:-:S04]  /*03d0*/  UMOV UR4, URZ ;  /* 0x000000ff00047c82 */ /* 0x000fc80008000000 */
[----:B------:R-:W-:-:S05]  /*03e0*/  SHF.R.U32.HI R0, RZ, 0x11, R9 ;  /* 0x00000011ff007819 */ /* 0x000fca0000011609 */
[----:B------:R0:W-:Y:S01]  /*03f0*/  STL [R1+0xf8], R0 ;  /* 0x0000f80001007387 */ /* 0x0001e20000100800 */
[--C-:B--2---:R-:W-:Y:S02]  /*0400*/  HADD2.F32 R7, -RZ, R2.reuse.H0_H0 ;  /* 0x20000002ff077230 */ /* 0x104fe40000004100 */
[----:B------:R-:W-:Y:S02]  /*0410*/  HADD2.F32 R6, -RZ, R2.H1_H1 ;  /* 0x30000002ff067230 */ /* 0x000fe40000004100 */
[--C-:B------:R-:W-:Y:S02]  /*0420*/  HADD2.F32 R5, -RZ, R3.reuse.H0_H0 ;  /* 0x20000003ff057230 */ /* 0x100fe40000004100 */
[----:B0-----:R-:W-:-:S07]  /*0430*/  HADD2.F32 R4, -RZ, R3.H1_H1 ;  /* 0x30000003ff047230 */ /* 0x001fce0000004100 */
.L_x_1170:
[----:B------:R-:W2:Y:S01]  /*0440*/  LDL R10, [R1+0xf8] ;  /* 0x0000f800010a7983 */ /* 0x000ea20000100800 */
[----:B------:R-:W0:Y:S01]  /*0450*/  S2UR UR8, SR_CTAID.Y ;  /* 0x00000000000879c3 */ /* 0x000e220000002600 */
[----:B------:R-:W-:Y:S01]  /*0460*/  USHF.R.U64 UR6, UR10, 0x1, UR5 ;  /* 0x000000010a067899 */ /* 0x000fe20008001205 */
[----:B-1----:R-:W1:Y:S01]  /*0470*/  S2R R0, SR_TID.X ;  /* 0x0000000000007919 */ /* 0x002e620000002100 */
[----:B------:R-:W3:Y:S04]  /*0480*/  LDCU.64 UR12, c[0x0][0x3a0] ;  /* 0x00007400ff0c77ac */ /* 0x000ee80008000a00 */
[----:B------:R-:W-:Y:S01]  /*0490*/  MOV R9, UR6 ;  /* 0x0000000600097c02 */ /* 0x000fe20008000f00 */
[----:B------:R-:W4:Y:S01]  /*04a0*/  S2UR UR18, SR_CTAID.X ;  /* 0x00000000001279c3 */ /* 0x000f220000002500 */
[----:B------:R-:W2:Y:S01]  /*04b0*/  LDCU.64 UR16, c[0x0][0x3c8] ;  /* 0x00007900ff1077ac */ /* 0x000ea20008000a00 */
        /* <DEDUP_REMOVED lines=28> */
[----:B------:R0:W-:Y:S03]  /*0680*/  STL [R1+0x74], R21 ;  /* 0x0000741501007387 */ /* 0x0001e60000100800 */
[----:B------:R-:W-:Y:S01]  /*0690*/  IADD3.X R15, PT, PT, R20, UR13, RZ, P0, !PT ;  /* 0x0000000d140f7c10 */ /* 0x000fe200087fe4ff */
[----:B------:R-:W1:Y:S01]  /*06a0*/  LDCU.64 UR12, c[0x0][0x3b8] ;  /* 0x00007700ff0c77ac */ /* 0x000e620008000a00 */
[----:B------:R-:W-:Y:S01]  /*06b0*/  MOV R13, UR6 ;  /* 0x00000006000d7c02 */ /* 0x000fe20008000f00 */
[----:B------:R-:W-:Y:S03]  /*06c0*/  STL [R1+0x7c], R20 ;  /* 0x00007c1401007387 */ /* 0x000fe60000100800 */
        /* <DEDUP_REMOVED lines=17> */
[----:B------:R-:W2:Y:S01]  /*07e0*/  LDG.E.64.CONSTANT R10, desc[UR14][R14.64+0x18600] ;  /* 0x0186000e0e0a7981 */ /* 0x000ea2000c1e9b00 */
[----:B-1----:R-:W-:-:S04]  /*07f0*/  LEA R82, P0, R12, UR12, 0x2 ;  /* 0x0000000c0c527c11 */ /* 0x002fc8000f8010ff */
[----:B------:R-:W-:Y:S02]  /*0800*/  LEA.HI.X R83, R12, UR13, R13, 0x2, P0 ;  /* 0x0000000d0c537c11 */ /* 0x000fe400080f140d */
[----:B---3--:R-:W-:Y:S01]  /*0810*/  IADD3 R44, P0, PT, R21, UR6, RZ ;  /* 0x00000006152c7c10 */ /* 0x008fe2000ff1e0ff */
[----:B------:R1:W3:Y:S01]  /*0820*/  LDG.E.64.CONSTANT R12, desc[UR14][R14.64+0x1a400] ;  /* 0x01a4000e0e0c7981 */ /* 0x0002e2000c1e9b00 */
[----:B------:R-:W-:Y:S01]  /*0830*/  MOV R0, 0x400 ;  /* 0x0000040000007802 */ /* 0x000fe20000000f00 */
[----:B------:R-:W3:Y:S01]  /*0840*/  LDCU UR6, c[0x0][0x3c0] ;  /* 0x00007800ff0677ac */ /* 0x000ee20008000800 */
[----:B------:R-:W-:Y:S01]  /*0850*/  IADD3.X R45, PT, PT, R20, UR7, RZ, P0, !PT ;  /* 0x00000007142d7c10 */ /* 0x000fe200087fe4ff */
[----:B------:R-:W3:Y:S04]  /*0860*/  LDG.E.64.CONSTANT R82, desc[UR14][R82.64] ;  /* 0x0000000e52527981 */ /* 0x000ee8000c1e9b00 */
[----:B------:R-:W3:Y:S04]  /*0870*/  LDG.E.64.CONSTANT R50, desc[UR14][R44.64+0x1a400] ;  /* 0x01a4000e2c327981 */ /* 0x000ee8000c1e9b00 */
[----:B------:R-:W3:Y:S01]  /*0880*/  LDG.E.64.CONSTANT R80, desc[UR14][R44.64] ;  /* 0x0000000e2c507981 */ /* 0x000ee2000c1e9b00 */
[----:B-1----:R-:W1:Y:S01]  /*0890*/  S2R R15, SR_CgaCtaId ;  /* 0x00000000000f7919 */ /* 0x002e620000008800 */
[----:B------:R-:W-:-:S02]  /*08a0*/  IADD3 R0, PT, PT, R0, 0x3c00, RZ ;  /* 0x00003c0000007810 */ /* 0x000fc40007ffe0ff */
[----:B------:R-:W-:Y:S01]  /*08b0*/  LOP3.LUT R17, R17, 0xffff, RZ, 0xc0, !PT ;  /* 0x0000ffff11117812 */ /* 0x000fe200078ec0ff */
[----:B------:R-:W3:Y:S04]  /*08c0*/  LDG.E.64.CONSTANT R76, desc[UR14][R44.64+0xf000] ;  /* 0x00f0000e2c4c7981 */ /* 0x000ee8000c1e9b00 */
[----:B------:R-:W3:Y:S04]  /*08d0*/  LDG.E.64.CONSTANT R54, desc[UR14][R44.64+0x1e00] ;  /* 0x001e000e2c367981 */ /* 0x000ee8000c1e9b00 */
[----:B------:R-:W3:Y:S04]  /*08e0*/  LDG.E.64.CONSTANT R52, desc[UR14][R44.64+0x12c00] ;  /* 0x012c000e2c347981 */ /* 0x000ee8000c1e9b00 */
[----:B------:R-:W3:Y:S04]  /*08f0*/  LDG.E.64.CONSTANT R42, desc[UR14][R44.64+0x18600] ;  /* 0x0186000e2c2a7981 */ /* 0x000ee8000c1e9b00 */
[----:B------:R-:W3:Y:S04]  /*0900*/  LDG.E.64.CONSTANT R30, desc[UR14][R44.64+0x14a00] ;  /* 0x014a000e2c1e7981 */ /* 0x000ee8000c1e9b00 */
[----:B------:R-:W3:Y:S04]  /*0910*/  LDG.E.64.CONSTANT R36, desc[UR14][R44.64+0x16800] ;  /* 0x0168000e2c247981 */ /* 0x000ee8000c1e9b00 */
[----:B------:R-:W3:Y:S01]  /*0920*/  LDG.E.64.CONSTANT R74, desc[UR14][R44.64+0xd200] ;  /* 0x00d2000e2c4a7981 */ /* 0x000ee2000c1e9b00 */
[----:B-1----:R-:W-:-:S03]  /*0930*/  LEA R0, R15, R0, 0x18 ;  /* 0x000000000f007211 */ /* 0x002fc600078ec0ff */
[----:B------:R-:W3:Y:S02]  /*0940*/  LDG.E.64.CONSTANT R78, desc[UR14][R44.64+0x10e00] ;  /* 0x010e000e2c4e7981 */ /* 0x000ee4000c1e9b00 */
[----:B------:R-:W-:Y:S02]  /*0950*/  IMAD R17, R17, 0x18, R0 ;  /* 0x0000001811117824 */ /* 0x000fe400078e0200 */
[----:B------:R-:W3:Y:S03]  /*0960*/  LDG.E.64.CONSTANT R56, desc[UR14][R44.64+0x3c00] ;  /* 0x003c000e2c387981 */ /* 0x000ee6000c1e9b00 */
[----:B------:R-:W-:Y:S01]  /*0970*/  LEA R0, R16, R17, 0x3 ;  /* 0x0000001110007211 */ /* 0x000fe200078e18ff */
[----:B------:R-:W3:Y:S04]  /*0980*/  LDG.E.64.CONSTANT R66, desc[UR14][R44.64+0x5a00] ;  /* 0x005a000e2c427981 */ /* 0x000ee8000c1e9b00 */
[----:B------:R-:W3:Y:S04]  /*0990*/  LDG.E.64.CONSTANT R68, desc[UR14][R44.64+0x7800] ;  /* 0x0078000e2c447981 */ /* 0x000ee8000c1e9b00 */
[----:B------:R-:W3:Y:S04]  /*09a0*/  LDG.E.64.CONSTANT R70, desc[UR14][R44.64+0x9600] ;  /* 0x0096000e2c467981 */ /* 0x000ee8000c1e9b00 */
[----:B------:R1:W3:Y:S01]  /*09b0*/  LDG.E.64.CONSTANT R72, desc[UR14][R44.64+0xb400] ;  /* 0x00b4000e2c487981 */ /* 0x0002e2000c1e9b00 */
[----:B----4-:R-:W-:-:S02]  /*09c0*/  HADD2.F32 R102, -RZ, R8.H0_H0 ;  /* 0x20000008ff667230 */ /* 0x010fc40000004100 */
[----:B------:R-:W-:Y:S02]  /*09d0*/  HADD2.F32 R101, -RZ, R8.H1_H1 ;  /* 0x30000008ff657230 */ /* 0x000fe40000004100 */
[--C-:B------:R-:W-:Y:S02]  /*09e0*/  HADD2.F32 R99, -RZ, R9.reuse.H0_H0 ;  /* 0x20000009ff637230 */ /* 0x100fe40000004100 */
[----:B------:R-:W-:Y:S02]  /*09f0*/  HADD2.F32 R98, -RZ, R9.H1_H1 ;  /* 0x30000009ff627230 */ /* 0x000fe40000004100 */
[--C-:B------:R-:W-:Y:S02]  /*0a00*/  HADD2.F32 R9, -RZ, R2.reuse.H0_H0 ;  /* 0x20000002ff097230 */ /* 0x100fe40000004100 */
[----:B------:R-:W-:Y:S02]  /*0a10*/  HADD2.F32 R8, -RZ, R2.H1_H1 ;  /* 0x30000002ff087230 */ /* 0x000fe40000004100 */
[----:B------:R-:W-:-:S02]  /*0a20*/  HADD2.F32 R2, -RZ, R3.H1_H1 ;  /* 0x30000003ff027230 */ /* 0x000fc40000004100 */
[--C-:B------:R-:W-:Y:S02]  /*0a30*/  HADD2.F32 R17, -RZ, R38.reuse.H1_H1 ;  /* 0x30000026ff117230 */ /* 0x100fe40000004100 */
[--C-:B------:R-:W-:Y:S02]  /*0a40*/  HADD2.F32 R16, -RZ, R19.reuse.H0_H0 ;  /* 0x20000013ff107230 */ /* 0x100fe40000004100 */
[----:B------:R-:W-:Y:S02]  /*0a50*/  HADD2.F32 R14, -RZ, R19.H1_H1 ;  /* 0x30000013ff0e7230 */ /* 0x000fe40000004100 */
[--C-:B------:R-:W-:Y:S02]  /*0a60*/  HADD2.F32 R19, -RZ, R39.reuse.H0_H0 ;  /* 0x20000027ff137230 */ /* 0x100fe40000004100 */
[----:B------:R-:W-:Y:S02]  /*0a70*/  HADD2.F32 R15, -RZ, R38.H0_H0 ;  /* 0x20000026ff0f7230 */ /* 0x000fe40000004100 */
        /* <DEDUP_REMOVED lines=17> */
[--C-:B------:R-:W-:Y:S02]  /*0b90*/  HADD2.F32 R89, -RZ, R90.reuse.H1_H1 ;  /* 0x3000005aff597230 */ /* 0x100fe40000004100 */
[----:B------:R-:W-:-:S02]  /*0ba0*/  HADD2.F32 R88, -RZ, R90.H0_H0 ;  /* 0x2000005aff587230 */ /* 0x000fc40000004100 */
        /* <DEDUP_REMOVED lines=8> */
[----:B------:R-:W-:Y:S02]  /*0c30*/  HADD2.F32 R28, -RZ, R106.H0_H0 ;  /* 0x2000006aff1c7230 */ /* 0x000fe40000004100 */
[--C-:B------:R-:W-:Y:S02]  /*0c40*/  HADD2.F32 R48, -RZ, R49.reuse.H0_H0 ;  /* 0x20000031ff307230 */ /* 0x100fe40000004100 */
[----:B------:R-:W-:Y:S02]  /*0c50*/  HADD2.F32 R49, -RZ, R49.H1_H1 ;  /* 0x30000031ff317230 */ /* 0x000fe40000004100 */
[----:B--2---:R-:W-:-:S02]  /*0c60*/  HADD2.F32 R104, -RZ, R11.H0_H0 ;  /* 0x2000000bff687230 */ /* 0x004fc40000004100 */
[----:B------:R-:W-:Y:S02]  /*0c70*/  HADD2.F32 R109, -RZ, R11.H1_H1 ;  /* 0x3000000bff6d7230 */ /* 0x000fe40000004100 */
[--C-:B---3--:R-:W-:Y:S02]  /*0c80*/  HADD2.F32 R110, -RZ, R12.reuse.H0_H0 ;  /* 0x2000000cff6e7230 */ /* 0x108fe40000004100 */
[----:B------:R-:W-:Y:S02]  /*0c90*/  HADD2.F32 R112, -RZ, R12.H1_H1 ;  /* 0x3000000cff707230 */ /* 0x000fe40000004100 */
[C---:B------:R-:W-:Y:S01]  /*0ca0*/  FADD.FTZ R12, -R82.reuse, R101 ;  /* 0x00000065520c7221 */ /* 0x040fe20000010100 */
[----:B------:R-:W-:Y:S04]  /*0cb0*/  STL [R1+0x110], R51 ;  /* 0x0001103301007387 */ /* 0x000fe80000100800 */
[----:B------:R0:W-:Y:S01]  /*0cc0*/  STL [R1+0xa4], R0 ;  /* 0x0000a40001007387 */ /* 0x0001e20000100800 */
[C---:B------:R-:W-:Y:S01]  /*0cd0*/  FADD.FTZ R101, -R82.reuse, R2 ;  /* 0x0000000252657221 */ /* 0x040fe20000010100 */
[C---:B------:R-:W-:Y:S01]  /*0ce0*/  FADD.FTZ R11, -R82.reuse, R99 ;  /* 0x00000063520b7221 */ /* 0x040fe20000010100 */
[----:B------:R-:W-:Y:S01]  /*0cf0*/  FADD.FTZ R2, -R82, R17 ;  /* 0x0000001152027221 */ /* 0x000fe20000010100 */
[----:B------:R-:W-:-:S02]  /*0d00*/  HADD2.F32 R111, -RZ, R13.H0_H0 ;  /* 0x2000000dff6f7230 */ /* 0x000fc40000004100 */
[----:B0-----:R-:W-:Y:S02]  /*0d10*/  HADD2.F32 R0, -RZ, R3.H0_H0 ;  /* 0x20000003ff007230 */ /* 0x001fe40000004100 */
[----:B------:R-:W-:Y:S02]  /*0d20*/  HADD2.F32 R113, -RZ, R13.H1_H1 ;  /* 0x3000000dff717230 */ /* 0x000fe40000004100 */
[C---:B------:R-:W-:Y:S01]  /*0d30*/  FADD.FTZ R13, -R82.reuse, R102 ;  /* 0x00000066520d7221 */ /* 0x040fe20000010100 */
[C---:B------:R-:W-:Y:S01]  /*0d40*/  FADD.FTZ R99, -R82.reuse, R0 ;  /* 0x0000000052637221 */ /* 0x040fe20000010100 */
[C---:B------:R-:W-:Y:S01]  /*0d50*/  FADD.FTZ R0, -R82.reuse, R19 ;  /* 0x0000001352007221 */ /* 0x040fe20000010100 */
[C---:B------:R-:W-:Y:S01]  /*0d60*/  FADD.FTZ R102, -R82.reuse, R15 ;  /* 0x0000000f52667221 */ /* 0x040fe20000010100 */
[C---:B------:R-:W-:Y:S01]  /*0d70*/  FADD.FTZ R15, -R82.reuse, R21 ;  /* 0x00000015520f7221 */ /* 0x040fe20000010100 */
[----:B------:R0:W-:Y:S04]  /*0d80*/  STL [R1+0x4], R2 ;  /* 0x0000040201007387 */ /* 0x0001e80000100800 */
[----:B------:R2:W-:Y:S01]  /*0d90*/  STL [R1+0x4c], R0 ;  /* 0x00004c0001007387 */ /* 0x0005e20000100800 */
[----:B0-----:R-:W-:-:S03]  /*0da0*/  FADD.FTZ R2, -R82, R23 ;  /* 0x0000001752027221 */ /* 0x001fc60000010100 */
[----:B------:R0:W-:Y:S01]  /*0db0*/  STL [R1+0x58], R15 ;  /* 0x0000580f01007387 */ /* 0x0001e20000100800 */
[----:B--2---:R-:W-:-:S03]  /*0dc0*/  FADD.FTZ R0, -R82, R25 ;  /* 0x0000001952007221 */ /* 0x004fc60000010100 */
[----:B------:R2:W-:Y:S04]  /*0dd0*/  STL [R1+0x64], R2 ;  /* 0x0000640201007387 */ /* 0x0005e80000100800 */
[----:B------:R3:W-:Y:S01]  /*0de0*/  STL [R1+0x68], R0 ;  /* 0x0000680001007387 */ /* 0x0007e20000100800 */
[C---:B0-----:R-:W-:Y:S01]  /*0df0*/  FADD.FTZ R15, -R82.reuse, R27 ;  /* 0x0000001b520f7221 */ /* 0x041fe20000010100 */
[----:B--2---:R-:W-:-:S04]  /*0e00*/  FADD.FTZ R2, -R82, R29 ;  /* 0x0000001d52027221 */ /* 0x004fc80000010100 */
[----:B------:R0:W-:Y:S01]  /*0e10*/  STL [R1+0x6c], R15 ;  /* 0x00006c0f01007387 */ /* 0x0001e20000100800 */
[----:B---3--:R-:W-:-:S03]  /*0e20*/  FADD.FTZ R0, -R82, R32 ;  /* 0x0000002052007221 */ /* 0x008fc60000010100 */
        /* <DEDUP_REMOVED lines=16> */
[----:B------:R-:W-:Y:S01]  /*0f30*/  STL [R1+0x98], R15 ;  /* 0x0000980f01007387 */ /* 0x000fe20000100800 */
[----:B---3--:R-:W-:-:S03]  /*0f40*/  FADD.FTZ R0, -R82, R47 ;  /* 0x0000002f52007221 */ /* 0x008fc60000010100 */
[----:B------:R0:W-:Y:S04]  /*0f50*/  STL [R1+0x9c], R2 ;  /* 0x00009c0201007387 */ /* 0x0001e80000100800 */
[----:B------:R2:W-:Y:S01]  /*0f60*/  STL [R1+0xa0], R0 ;  /* 0x0000a00001007387 */ /* 0x0005e20000100800 */
[C---:B------:R-:W-:Y:S01]  /*0f70*/  FADD.FTZ R27, -R82.reuse, R92 ;  /* 0x0000005c521b7221 */ /* 0x040fe20000010100 */
[C---:B0-----:R-:W-:Y:S01]  /*0f80*/  FADD.FTZ R2, -R82.reuse, R89 ;  /* 0x0000005952027221 */ /* 0x041fe20000010100 */
[----:B--2---:R-:W-:-:S04]  /*0f90*/  FADD.FTZ R0, -R82, R90 ;  /* 0x0000005a52007221 */ /* 0x004fc80000010100 */
[----:B------:R0:W-:Y:S01]  /*0fa0*/  STL [R1+0xa8], R2 ;  /* 0x0000a80201007387 */ /* 0x0001e20000100800 */
[----:B------:R-:W-:-:S03]  /*0fb0*/  HADD2.F32 R103, -RZ, R10.H1_H1 ;  /* 0x3000000aff677230 */ /* 0x000fc60000004100 */
[----:B------:R2:W-:Y:S01]  /*0fc0*/  STL [R1+0xac], R0 ;  /* 0x0000ac0001007387 */ /* 0x0005e20000100800 */
[----:B------:R-:W-:Y:S02]  /*0fd0*/  HADD2.F32 R100, -RZ, R10.H0_H0 ;  /* 0x2000000aff647230 */ /* 0x000fe40000004100 */
[C---:B0-----:R-:W-:Y:S01]  /*0fe0*/  FADD.FTZ R2, -R82.reuse, R91 ;  /* 0x0000005b52027221 */ /* 0x041fe20000010100 */
[----:B------:R0:W-:Y:S01]  /*0ff0*/  STL [R1+0xb0], R27 ;  /* 0x0000b01b01007387 */ /* 0x0001e20000100800 */
[----:B--2---:R-:W-:-:S03]  /*1000*/  FADD.FTZ R0, -R82, R93 ;  /* 0x0000005d52007221 */ /* 0x004fc60000010100 */
[----:B------:R2:W-:Y:S01]  /*1010*/  STL [R1+0xb4], R2 ;  /* 0x0000b40201007387 */ /* 0x0005e20000100800 */
[----:B------:R-:W-:-:S03]  /*1020*/  FADD.FTZ R103, -R82, R103 ;  /* 0x0000006752677221 */ /* 0x000fc60000010100 */
[----:B------:R3:W-:Y:S01]  /*1030*/  STL [R1+0xc0], R0 ;  /* 0x0000c00001007387 */ /* 0x0007e20000100800 */
[C---:B0-----:R-:W-:Y:S01]  /*1040*/  FADD.FTZ R27, -R82.reuse, R96 ;  /* 0x00000060521b7221 */ /* 0x041fe20000010100 */
[----:B--2---:R-:W-:-:S04]  /*1050*/  FADD.FTZ R2, -R82, R97 ;  /* 0x0000006152027221 */ /* 0x004fc80000010100 */
[----:B------:R0:W-:Y:S01]  /*1060*/  STL [R1+0xc4], R27 ;  /* 0x0000c41b01007387 */ /* 0x0001e20000100800 */
[----:B---3--:R-:W-:-:S03]  /*1070*/  FADD.FTZ R0, -R82, R100 ;  /* 0x0000006452007221 */ /* 0x008fc60000010100 */
[----:B------:R2:W-:Y:S01]  /*1080*/  STL [R1+0xc8], R2 ;  /* 0x0000c80201007387 */ /* 0x0005e20000100800 */
[----:B------:R-:W-:-:S03]  /*1090*/  FADD.FTZ R3, R83, UR6 ;  /* 0x0000000653037e21 */ /* 0x000fc60008010000 */
[----:B------:R-:W-:Y:S04]  /*10a0*/  STL [R1+0x114], R103 ;  /* 0x0001146701007387 */ /* 0x000fe80000100800 */
[----:B------:R3:W-:Y:S01]  /*10b0*/  STL [R1+0xcc], R0 ;  /* 0x0000cc0001007387 */ /* 0x0007e20000100800 */
[C---:B0-----:R-:W-:Y:S01]  /*10c0*/  FADD.FTZ R27, -R82.reuse, R110 ;  /* 0x0000006e521b7221 */ /* 0x041fe20000010100 */
[C---:B--2---:R-:W-:Y:S01]  /*10d0*/  FADD.FTZ R2, -R82.reuse, R109 ;  /* 0x0000006d52027221 */ /* 0x044fe20000010100 */
[--C-:B------:R-:W-:Y:S02]  /*10e0*/  HADD2.F32 R83, -RZ, R94.reuse.H0_H0 ;  /* 0x2000005eff537230 */ /* 0x100fe40000004100 */
[----:B---3--:R-:W-:Y:S01]  /*10f0*/  FADD.FTZ R0, -R82, R104 ;  /* 0x0000006852007221 */ /* 0x008fe20000010100 */
[----:B------:R-:W0:Y:S04]  /*1100*/  MUFU.RSQ R3, R3 ;  /* 0x0000000300037308 */ /* 0x000e280000001400 */
[----:B------:R2:W-:Y:S01]  /*1110*/  STL [R1+0xd0], R0 ;  /* 0x0000d00001007387 */ /* 0x0005e20000100800 */
[----:B------:R-:W-:-:S03]  /*1120*/  HADD2.F32 R94, -RZ, R94.H1_H1 ;  /* 0x3000005eff5e7230 */ /* 0x000fc60000004100 */
[----:B------:R3:W-:Y:S01]  /*1130*/  STL [R1+0xd4], R2 ;  /* 0x0000d40201007387 */ /* 0x0007e20000100800 */
[----:B--2---:R-:W-:-:S03]  /*1140*/  FADD.FTZ R0, -R82, R112 ;  /* 0x0000007052007221 */ /* 0x004fc60000010100 */
[----:B------:R2:W-:Y:S01]  /*1150*/  STL [R1+0xd8], R27 ;  /* 0x0000d81b01007387 */ /* 0x0005e20000100800 */
[----:B---3--:R-:W-:-:S03]  /*1160*/  FADD.FTZ R2, -R82, R111 ;  /* 0x0000006f52027221 */ /* 0x008fc60000010100 */
[----:B------:R3:W-:Y:S01]  /*1170*/  STL [R1+0xdc], R0 ;  /* 0x0000dc0001007387 */ /* 0x0007e20000100800 */
[----:B--2---:R-:W-:-:S03]  /*1180*/  FADD.FTZ R27, -R82, R113 ;  /* 0x00000071521b7221 */ /* 0x004fc60000010100 */
[----:B------:R2:W-:Y:S01]  /*1190*/  STL [R1+0xe0], R2 ;  /* 0x0000e00201007387 */ /* 0x0005e20000100800 */
[----:B---3--:R-:W-:-:S03]  /*11a0*/  FADD.FTZ R0, -R82, R83 ;  /* 0x0000005352007221 */ /* 0x008fc60000010100 */
[----:B------:R3:W-:Y:S01]  /*11b0*/  STL [R1+0xe4], R27 ;  /* 0x0000e41b01007387 */ /* 0x0007e20000100800 */
[----:B------:R-:W-:-:S03]  /*11c0*/  FADD.FTZ R115, -R82, R28 ;  /* 0x0000001c52737221 */ /* 0x000fc60000010100 */
[----:B------:R4:W-:Y:S01]  /*11d0*/  STL [R1+0xe8], R0 ;  /* 0x0000e80001007387 */ /* 0x0009e20000100800 */
[C---:B--2---:R-:W-:Y:S01]  /*11e0*/  FADD.FTZ R2, -R82.reuse, R94 ;  /* 0x0000005e52027221 */ /* 0x044fe20000010100 */
[----:B---3--:R-:W-:-:S04]  /*11f0*/  FADD.FTZ R27, -R82, R114 ;  /* 0x00000072521b7221 */ /* 0x008fc80000010100 */
[----:B------:R2:W-:Y:S01]  /*1200*/  STL [R1+0xec], R2 ;  /* 0x0000ec0201007387 */ /* 0x0005e20000100800 */
[----:B----4-:R-:W-:-:S03]  /*1210*/  FADD.FTZ R0, -R82, R95 ;  /* 0x0000005f52007221 */ /* 0x010fc60000010100 */
[----:B------:R-:W-:Y:S04]  /*1220*/  STL [R1+0xf0], R27 ;  /* 0x0000f01b01007387 */ /* 0x000fe80000100800 */
[----:B------:R0:W-:Y:S01]  /*1230*/  STL [R1+0xf4], R0 ;  /* 0x0000f40001007387 */ /* 0x0001e20000100800 */
[----:B--2---:R-:W-:Y:S02]  /*1240*/  HADD2.F32 R2, -RZ, R80.H0_H0 ;  /* 0x20000050ff027230 */ /* 0x004fe40000004100 */
[----:B------:R-:W-:Y:S01]  /*1250*/  FADD.FTZ R17, -R82, R49 ;  /* 0x0000003152117221 */ /* 0x000fe20000010100 */
[----:B0-----:R-:W-:Y:S02]  /*1260*/  FMUL.FTZ R0, R3, R115 ;  /* 0x0000007303007220 */ /* 0x001fe40000410000 */
[----:B-----5:R-:W-:-:S02]  /*1270*/  FADD.FTZ R46, R2, R59 ;  /* 0x0000003b022e7221 */ /* 0x020fc40000010000 */
[----:B------:R-:W-:Y:S02]  /*1280*/  FFMA.FTZ R49, R0, R2, R58 ;  /* 0x0000000200317223 */ /* 0x000fe4000001003a */
[----:B------:R-:W2:Y:S01]  /*1290*/  LDG.E.64.CONSTANT R58, desc[UR14][R44.64+0x1c200] ;  /* 0x01c2000e2c3a7981 */ /* 0x000ea2000c1e9b00 */
[----:B------:R-:W-:Y:S02]  /*12a0*/  HADD2.F32 R105, -RZ, R106.H1_H1 ;  /* 0x3000006aff697230 */ /* 0x000fe40000004100 */
[----:B------:R-:W-:Y:S02]  /*12b0*/  HADD2.F32 R106, -RZ, R107.H0_H0 ;  /* 0x2000006bff6a7230 */ /* 0x000fe40000004100 */
[----:B------:R-:W-:Y:S02]  /*12c0*/  HADD2.F32 R85, -RZ, R86.H1_H1 ;  /* 0x30000056ff557230 */ /* 0x000fe40000004100 */
[C---:B------:R-:W-:Y:S01]  /*12d0*/  FADD.FTZ R105, -R82.reuse, R105 ;  /* 0x0000006952697221 */ /* 0x040fe20000010100 */
[----:B------:R-:W-:-:S02]  /*12e0*/  FADD.FTZ R106, -R82, R106 ;  /* 0x0000006a526a7221 */ /* 0x000fc40000010100 */
[----:B------:R-:W-:Y:S01]  /*12f0*/  FADD.FTZ R25, -R82, R85 ;  /* 0x0000005552197221 */ /* 0x000fe20000010100 */
[C---:B------:R-:W-:Y:S01]  /*1300*/  FMUL.FTZ R85, R3.reuse, R105 ;  /* 0x0000006903557220 */ /* 0x040fe20000410000 */
[----:B------:R-:W-:-:S04]  /*1310*/  FMUL.FTZ R27, R3, R106 ;  /* 0x0000006a031b7220 */ /* 0x000fc80000410000 */
[----:B------:R-:W-:Y:S04]  /*1320*/  STL [R1+0x60], R85 ;  /* 0x0000605501007387 */ /* 0x000fe80000100800 */
[----:B------:R0:W-:Y:S04]  /*1330*/  STL [R1+0x5c], R27 ;  /* 0x00005c1b01007387 */ /* 0x0001e80000100800 */
[----:B------:R-:W3:Y:S04]  /*1340*/  LDL.LU R97, [R1+0x4c] ;  /* 0x00004c0001617983 */ /* 0x000ee80000300800 */
[----:B------:R-:W4:Y:S04]  /*1350*/  LDL.LU R96, [R1+0x58] ;  /* 0x0000580001607983 */ /* 0x000f280000300800 */
[----:B------:R-:W4:Y:S04]  /*1360*/  LDL.LU R93, [R1+0x64] ;  /* 0x00006400015d7983 */ /* 0x000f280000300800 */
[----:B------:R-:W4:Y:S01]  /*1370*/  LDL.LU R91, [R1+0x68] ;  /* 0x00006800015b7983 */ /* 0x000f220000300800 */
[----:B------:R-:W-:-:S02]  /*1380*/  HADD2.F32 R107, -RZ, R107.H1_H1 ;  /* 0x3000006bff6b7230 */ /* 0x000fc40000004100 */
[----:B------:R-:W-:Y:S02]  /*1390*/  HADD2.F32 R84, -RZ, R86.H0_H0 ;  /* 0x20000056ff547230 */ /* 0x000fe40000004100 */
[--C-:B------:R-:W-:Y:S02]  /*13a0*/  HADD2.F32 R86, -RZ, R87.reuse.H0_H0 ;  /* 0x20000057ff567230 */ /* 0x100fe40000004100 */
[----:B------:R-:W-:Y:S01]  /*13b0*/  FADD.FTZ R107, -R82, R107 ;  /* 0x0000006b526b7221 */ /* 0x000fe20000010100 */
[----:B------:R-:W-:Y:S02]  /*13c0*/  HADD2.F32 R87, -RZ, R87.H1_H1 ;  /* 0x30000057ff577230 */ /* 0x000fe40000004100 */
[----:B------:R-:W-:Y:S02]  /*13d0*/  HADD2.F32 R108, -RZ, R26.H0_H0 ;  /* 0x2000001aff6c7230 */ /* 0x000fe40000004100 */
[----:B------:R-:W-:Y:S01]  /*13e0*/  FMUL.FTZ R103, R3, R107 ;  /* 0x0000006b03677220 */ /* 0x000fe20000410000 */
[----:B------:R-:W-:-:S02]  /*13f0*/  HADD2.F32 R20, -RZ, R18.H0_H0 ;  /* 0x20000012ff147230 */ /* 0x000fc40000004100 */
[----:B------:R-:W-:Y:S02]  /*1400*/  HADD2.F32 R26, -RZ, R26.H1_H1 ;  /* 0x3000001aff1a7230 */ /* 0x000fe40000004100 */
[----:B------:R-:W-:Y:S02]  /*1410*/  HADD2.F32 R18, -RZ, R18.H1_H1 ;  /* 0x30000012ff127230 */ /* 0x000fe40000004100 */
[C---:B------:R-:W-:Y:S01]  /*1420*/  FADD.FTZ R21, -R82.reuse, R48 ;  /* 0x0000003052157221 */ /* 0x040fe20000010100 */
[C---:B------:R-:W-:Y:S01]  /*1430*/  FADD.FTZ R15, -R82.reuse, R84 ;  /* 0x00000054520f7221 */ /* 0x040fe20000010100 */
[C---:B------:R-:W-:Y:S01]  /*1440*/  FADD.FTZ R19, -R82.reuse, R87 ;  /* 0x0000005752137221 */ /* 0x040fe20000010100 */
        /* <DEDUP_REMOVED lines=14> */
[--C-:B------:R-:W-:Y:S01]  /*1530*/  HADD2.F32 R47, -RZ, R81.reuse.H0_H0 ;  /* 0x20000051ff2f7230 */ /* 0x100fe20000004100 */
[----:B------:R-:W-:Y:S01]  /*1540*/  STL [R1+0x20], R103 ;  /* 0x0000206701007387 */ /* 0x000fe20000100800 */
[----:B------:R-:W-:-:S02]  /*1550*/  HADD2.F32 R81, -RZ, R81.H1_H1 ;  /* 0x30000051ff517230 */ /* 0x000fc40000004100 */
[--C-:B------:R-:W-:Y:S01]  /*1560*/  HADD2.F32 R82, -RZ, R76.reuse.H0_H0 ;  /* 0x2000004cff527230 */ /* 0x100fe20000004100 */
[----:B------:R-:W4:Y:S01]  /*1570*/  LDL.LU R107, [R1+0x4] ;  /* 0x00000400016b7983 */ /* 0x000f220000300800 */
[----:B------:R-:W-:Y:S01]  /*1580*/  HADD2.F32 R80, -RZ, R76.H1_H1 ;  /* 0x3000004cff507230 */ /* 0x000fe20000004100 */
[----:B------:R-:W-:Y:S01]  /*1590*/  MOV R105, R21 ;  /* 0x0000001500697202 */ /* 0x000fe20000000f00 */
[--C-:B------:R-:W-:Y:S01]  /*15a0*/  HADD2.F32 R40, -RZ, R77.reuse.H0_H0 ;  /* 0x2000004dff287230 */ /* 0x100fe20000004100 */
[----:B------:R-:W-:Y:S01]  /*15b0*/  MOV R95, R19 ;  /* 0x00000013005f7202 */ /* 0x000fe20000000f00 */
[----:B------:R-:W-:Y:S01]  /*15c0*/  HADD2.F32 R76, -RZ, R77.H1_H1 ;  /* 0x3000004dff4c7230 */ /* 0x000fe20000004100 */
[----:B------:R-:W-:Y:S01]  /*15d0*/  MOV R106, R17 ;  /* 0x00000011006a7202 */ /* 0x000fe20000000f00 */
[----:B------:R-:W-:Y:S01]  /*15e0*/  HADD2.F32 R51, -RZ, R50.H0_H0 ;  /* 0x20000032ff337230 */ /* 0x000fe20000004100 */
[----:B------:R-:W-:Y:S01]  /*15f0*/  MOV R77, R15 ;  /* 0x0000000f004d7202 */ /* 0x000fe20000000f00 */
[----:B------:R-:W-:-:S02]  /*1600*/  HADD2.F32 R83, -RZ, R54.H0_H0 ;  /* 0x20000036ff537230 */ /* 0x000fc40000004100 */
[----:B------:R-:W-:Y:S01]  /*1610*/  FMUL.FTZ R92, R6, R48 ;  /* 0x00000030065c7220 */ /* 0x000fe20000410000 */
[--C-:B------:R-:W-:Y:S02]  /*1620*/  HADD2.F32 R15, -RZ, R52.reuse.H0_H0 ;  /* 0x20000034ff0f7230 */ /* 0x100fe40000004100 */
[----:B------:R-:W-:Y:S02]  /*1630*/  HADD2.F32 R17, -RZ, R52.H1_H1 ;  /* 0x30000034ff117230 */ /* 0x000fe40000004100 */
[--C-:B------:R-:W-:Y:S02]  /*1640*/  HADD2.F32 R19, -RZ, R53.reuse.H0_H0 ;  /* 0x20000035ff137230 */ /* 0x100fe40000004100 */
[----:B------:R-:W-:Y:S02]  /*1650*/  HADD2.F32 R21, -RZ, R53.H1_H1 ;  /* 0x30000035ff157230 */ /* 0x000fe40000004100 */
[----:B------:R-:W-:Y:S01]  /*1660*/  FADD.FTZ R65, R81, R65 ;  /* 0x0000004151417221 */ /* 0x000fe20000010000 */
[----:B------:R-:W-:-:S02]  /*1670*/  HADD2.F32 R52, -RZ, R43.H0_H0 ;  /* 0x2000002bff347230 */ /* 0x000fc40000004100 */
[-C--:B------:R-:W-:Y:S01]  /*1680*/  FFMA.FTZ R64, R103, R81.reuse, R64 ;  /* 0x0000005167407223 */ /* 0x080fe20000010040 */
[----:B------:R-:W-:Y:S02]  /*1690*/  HADD2.F32 R53, -RZ, R43.H1_H1 ;  /* 0x3000002bff357230 */ /* 0x000fe40000004100 */
[----:B------:R-:W-:Y:S01]  /*16a0*/  FMUL.FTZ R43, R3, R28 ;  /* 0x0000001c032b7220 */ /* 0x000fe20000410000 */
[----:B------:R-:W-:Y:S02]  /*16b0*/  HADD2.F32 R54, -RZ, R54.H1_H1 ;  /* 0x30000036ff367230 */ /* 0x000fe40000004100 */
[----:B------:R-:W-:Y:S01]  /*16c0*/  FMUL.FTZ R81, R4, R81 ;  /* 0x0000005104517220 */ /* 0x000fe20000410000 */
[----:B------:R-:W-:Y:S01]  /*16d0*/  FADD.FTZ R63, R47, R63 ;  /* 0x0000003f2f3f7221 */ /* 0x000fe20000010000 */
[----:B------:R-:W-:Y:S01]  /*16e0*/  FFMA.FTZ R62, R27, R47, R62 ;  /* 0x0000002f1b3e7223 */ /* 0x000fe2000001003e */
[C---:B------:R-:W-:Y:S01]  /*16f0*/  FMUL.FTZ R26, R3.reuse, R26 ;  /* 0x0000001a031a7220 */ /* 0x040fe20000410000 */
[C---:B------:R-:W-:Y:S01]  /*1700*/  FMUL.FTZ R24, R3.reuse, R24 ;  /* 0x0000001803187220 */ /* 0x040fe20000410000 */
[----:B------:R-:W-:Y:S01]  /*1710*/  FMUL.FTZ R84, R6, R54 ;  /* 0x0000003606547220 */ /* 0x000fe20000410000 */
        /* <DEDUP_REMOVED lines=9> */
[----:B------:R-:W-:Y:S01]  /*17b0*/  FADD.FTZ R61, R48, R61 ;  /* 0x0000003d303d7221 */ /* 0x000fe20000010000 */
[----:B------:R-:W-:Y:S01]  /*17c0*/  FFMA.FTZ R60, R85, R48, R60 ;  /* 0x00000030553c7223 */ /* 0x000fe2000001003c */
[C---:B------:R-:W-:Y:S01]  /*17d0*/  FMUL.FTZ R28, R3.reuse, R9 ;  /* 0x00000009031c7220 */ /* 0x040fe20000410000 */
[----:B------:R-:W-:Y:S01]  /*17e0*/  FMUL.FTZ R48, R3, R8 ;  /* 0x0000000803307220 */ /* 0x000fe20000410000 */
[----:B0-----:R-:W-:-:S02]  /*17f0*/  HADD2.F32 R27, -RZ, R31.H0_H0 ;  /* 0x2000001fff1b7230 */ /* 0x001fc40000004100 */
[----:B------:R-:W-:Y:S02]  /*1800*/  HADD2.F32 R29, -RZ, R31.H1_H1 ;  /* 0x3000001fff1d7230 */ /* 0x000fe40000004100 */
[----:B------:R-:W-:Y:S01]  /*1810*/  FMUL.FTZ R113, R3, R99 ;  /* 0x0000006303717220 */ /* 0x000fe20000410000 */
[--C-:B------:R-:W-:Y:S02]  /*1820*/  HADD2.F32 R31, -RZ, R36.reuse.H0_H0 ;  /* 0x20000024ff1f7230 */ /* 0x100fe40000004100 */
[----:B------:R-:W-:Y:S01]  /*1830*/  HADD2.F32 R33, -RZ, R36.H1_H1 ;  /* 0x30000024ff217230 */ /* 0x000fe20000004100 */
[----:B------:R-:W-:Y:S01]  /*1840*/  MOV R36, R95 ;  /* 0x0000005f00247202 */ /* 0x000fe20000000f00 */
[--C-:B------:R-:W-:Y:S02]  /*1850*/  HADD2.F32 R39, -RZ, R42.reuse.H0_H0 ;  /* 0x2000002aff277230 */ /* 0x100fe40000004100 */
[----:B------:R-:W-:Y:S01]  /*1860*/  HADD2.F32 R41, -RZ, R42.H1_H1 ;  /* 0x3000002aff297230 */ /* 0x000fe20000004100 */
[----:B------:R-:W-:Y:S01]  /*1870*/  MOV R42, R105 ;  /* 0x00000069002a7202 */ /* 0x000fe20000000f00 */
[----:B--2---:R0:W-:Y:S04]  /*1880*/  STL [R1+0x10c], R59 ;  /* 0x00010c3b01007387 */ /* 0x0041e80000100800 */
[----:B------:R-:W-:Y:S01]  /*1890*/  STL [R1+0xb8], R51 ;  /* 0x0000b83301007387 */ /* 0x000fe20000100800 */
[----:B0-----:R-:W-:-:S02]  /*18a0*/  HADD2.F32 R59, -RZ, R50.H1_H1 ;  /* 0x30000032ff3b7230 */ /* 0x001fc40000004100 */
[----:B------:R-:W-:Y:S01]  /*18b0*/  FMUL.FTZ R50, R5, R47 ;  /* 0x0000002f05327220 */ /* 0x000fe20000410000 */
[----:B------:R-:W-:Y:S02]  /*18c0*/  FMUL.FTZ R47, R7, R83 ;  /* 0x00000053072f7220 */ /* 0x000fe40000410000 */
[----:B------:R-:W-:Y:S04]  /*18d0*/  STL [R1+0xbc], R59 ;  /* 0x0000bc3b01007387 */ /* 0x000fe80000100800 */
[----:B------:R-:W-:Y:S04]  /*18e0*/  STL [R1+0x14], R92 ;  /* 0x0000145c01007387 */ /* 0x000fe80000100800 */
[----:B------:R0:W-:Y:S04]  /*18f0*/  STL [R1+0x10], R50 ;  /* 0x0000103201007387 */ /* 0x0001e80000100800 */
[----:B------:R-:W-:Y:S04]  /*1900*/  STL [R1+0x1c], R43 ;  /* 0x00001c2b01007387 */ /* 0x000fe80000100800 */
[----:B------:R-:W-:Y:S04]  /*1910*/  STL [R1+0xc], R81 ;  /* 0x00000c5101007387 */ /* 0x000fe80000100800 */
[----:B------:R-:W-:Y:S04]  /*1920*/  STL [R1+0x24], R26 ;  /* 0x0000241a01007387 */ /* 0x000fe80000100800 */
[----:B------:R-:W-:Y:S04]  /*1930*/  STL [R1+0x8], R47 ;  /* 0x0000082f01007387 */ /* 0x000fe80000100800 */
[----:B------:R-:W-:Y:S04]  /*1940*/  STL [R1+0x28], R24 ;  /* 0x0000281801007387 */ /* 0x000fe80000100800 */
[----:B------:R-:W-:Y:S04]  /*1950*/  STL [R1], R84 ;  /* 0x0000005401007387 */ /* 0x000fe80000100800 */
[----:B------:R-:W-:Y:S04]  /*1960*/  STL [R1+0x2c], R22 ;  /* 0x00002c1601007387 */ /* 0x000fe80000100800 */
[----:B------:R-:W-:Y:S04]  /*1970*/  STL [R1+0x30], R20 ;  /* 0x0000301401007387 */ /* 0x000fe80000100800 */
[----:B------:R-:W-:Y:S04]  /*1980*/  STL [R1+0x34], R18 ;  /* 0x0000341201007387 */ /* 0x000fe80000100800 */
[----:B------:R-:W-:Y:S04]  /*1990*/  STL [R1+0x38], R16 ;  /* 0x0000381001007387 */ /* 0x000fe80000100800 */
[----:B------:R-:W-:Y:S04]  /*19a0*/  STL [R1+0x3c], R14 ;  /* 0x00003c0e01007387 */ /* 0x000fe80000100800 */
[----:B------:R-:W-:Y:S04]  /*19b0*/  STL [R1+0x40], R13 ;  /* 0x0000400d01007387 */ /* 0x000fe80000100800 */
[----:B------:R-:W-:Y:S04]  /*19c0*/  STL [R1+0x44], R12 ;  /* 0x0000440c01007387 */ /* 0x000fe80000100800 */
[----:B------:R-:W-:Y:S01]  /*19d0*/  STL [R1+0x48], R11 ;  /* 0x0000480b01007387 */ /* 0x000fe20000100800 */
[----:B---3--:R-:W-:-:S03]  /*19e0*/  FMUL.FTZ R105, R3, R97 ;  /* 0x0000006103697220 */ /* 0x008fc60000410000 */
[----:B------:R2:W-:Y:S01]  /*19f0*/  STL [R1+0x50], R10 ;  /* 0x0000500a01007387 */ /* 0x0005e20000100800 */
[----:B----4-:R-:W-:-:S03]  /*1a00*/  FMUL.FTZ R99, R3, R93 ;  /* 0x0000005d03637220 */ /* 0x010fc60000410000 */
[----:B------:R3:W-:Y:S01]  /*1a10*/  STL [R1+0x54], R28 ;  /* 0x0000541c01007387 */ /* 0x0007e20000100800 */
[----:B------:R-:W-:-:S03]  /*1a20*/  FMUL.FTZ R97, R3, R91 ;  /* 0x0000005b03617220 */ /* 0x000fc60000410000 */
[----:B------:R4:W-:Y:S04]  /*1a30*/  STL [R1+0x18], R48 ;  /* 0x0000183001007387 */ /* 0x0009e80000100800 */
[----:B------:R-:W3:Y:S04]  /*1a40*/  LDL.LU R95, [R1+0x6c] ;  /* 0x00006c00015f7983 */ /* 0x000ee80000300800 */
[----:B------:R-:W4:Y:S04]  /*1a50*/  LDL.LU R93, [R1+0x70] ;  /* 0x00007000015d7983 */ /* 0x000f280000300800 */
[----:B------:R-:W4:Y:S04]  /*1a60*/  LDL.LU R91, [R1+0x78] ;  /* 0x00007800015b7983 */ /* 0x000f280000300800 */
[----:B------:R-:W2:Y:S01]  /*1a70*/  LDL R44, [R1+0x5c] ;  /* 0x00005c00012c7983 */ /* 0x000ea20000100800 */
[----:B------:R-:W-:Y:S01]  /*1a80*/  FMUL.FTZ R2, R7, R2 ;  /* 0x0000000207027220 */ /* 0x000fe20000410000 */
[----:B------:R-:W-:Y:S01]  /*1a90*/  MOV R89, R25 ;  /* 0x0000001900597202 */ /* 0x000fe20000000f00 */
[--C-:B------:R-:W-:Y:S01]  /*1aa0*/  HADD2.F32 R25, -RZ, R30.reuse.H1_H1 ;  /* 0x3000001eff197230 */ /* 0x100fe20000004100 */
[----:B------:R-:W-:Y:S01]  /*1ab0*/  MOV R100, R23 ;  /* 0x0000001700647202 */ /* 0x000fe20000000f00 */
[----:B------:R-:W-:Y:S01]  /*1ac0*/  HADD2.F32 R23, -RZ, R30.H0_H0 ;  /* 0x2000001eff177230 */ /* 0x000fe20000004100 */
[----:B------:R-:W-:Y:S01]  /*1ad0*/  MOV R30, R106 ;  /* 0x0000006a001e7202 */ /* 0x000fe20000000f00 */
[----:B------:R-:W-:Y:S01]  /*1ae0*/  FADD.FTZ R8, RZ, R2 ;  /* 0x00000002ff087221 */ /* 0x000fe20000010000 */
[----:B------:R-:W-:Y:S01]  /*1af0*/  FFMA.FTZ R9, R0, R2, RZ ;  /* 0x0000000200097223 */ /* 0x000fe200000100ff */
[----:B------:R-:W-:-:S02]  /*1b00*/  HADD2.F32 R90, -RZ, R74.H0_H0 ;  /* 0x2000004aff5a7230 */ /* 0x000fc40000004100 */
[----:B------:R-:W-:Y:S01]  /*1b10*/  HADD2.F32 R88, -RZ, R74.H1_H1 ;  /* 0x3000004aff587230 */ /* 0x000fe20000004100 */
[----:B-1----:R-:W-:Y:S01]  /*1b20*/  MOV R45, R30 ;  /* 0x0000001e002d7202 */ /* 0x002fe20000000f00 */
[--C-:B------:R-:W-:Y:S02]  /*1b30*/  HADD2.F32 R74, -RZ, R78.reuse.H0_H0 ;  /* 0x2000004eff4a7230 */ /* 0x100fe40000004100 */
[----:B------:R-:W-:Y:S01]  /*1b40*/  HADD2.F32 R38, -RZ, R78.H1_H1 ;  /* 0x3000004eff267230 */ /* 0x000fe20000004100 */
[----:B------:R-:W-:Y:S01]  /*1b50*/  MOV R78, R89 ;  /* 0x00000059004e7202 */ /* 0x000fe20000000f00 */
[----:B------:R-:W-:Y:S01]  /*1b60*/  FADD.FTZ R8, R8, R92 ;  /* 0x0000005c08087221 */ /* 0x000fe20000010000 */
[----:B------:R-:W4:Y:S01]  /*1b70*/  LDL.LU R89, [R1+0x80] ;  /* 0x0000800001597983 */ /* 0x000f220000300800 */
[----:B------:R-:W-:Y:S01]  /*1b80*/  MOV R30, R87 ;  /* 0x00000057001e7202 */ /* 0x000fe20000000f00 */
[----:B------:R-:W-:Y:S02]  /*1b90*/  FFMA.FTZ R9, R85, R92, R9 ;  /* 0x0000005c55097223 */ /* 0x000fe40000010009 */
[----:B------:R-:W4:Y:S01]  /*1ba0*/  LDL.LU R87, [R1+0x84] ;  /* 0x0000840001577983 */ /* 0x000f220000300800 */
[----:B------:R-:W-:-:S03]  /*1bb0*/  FADD.FTZ R8, R8, R50 ;  /* 0x0000003208087221 */ /* 0x000fc60000010000 */
[----:B------:R-:W-:Y:S04]  /*1bc0*/  STL [R1+0x100], R0 ;  /* 0x0001000001007387 */ /* 0x000fe80000100800 */
[----:B------:R1:W-:Y:S04]  /*1bd0*/  STL [R1+0xfc], R2 ;  /* 0x0000fc0201007387 */ /* 0x0003e80000100800 */
[----:B------:R-:W4:Y:S01]  /*1be0*/  LDL.LU R85, [R1+0x88] ;  /* 0x0000880001557983 */ /* 0x000f220000300800 */
[----:B------:R-:W-:Y:S01]  /*1bf0*/  FADD.FTZ R8, R8, R81 ;  /* 0x0000005108087221 */ /* 0x000fe20000010000 */
[----:B------:R-:W-:-:S03]  /*1c00*/  HADD2.F32 R125, -RZ, R55.H0_H0 ;  /* 0x20000037ff7d7230 */ /* 0x000fc60000004100 */
[----:B------:R-:W-:Y:S01]  /*1c10*/  FADD.FTZ R8, R8, R47 ;  /* 0x0000002f08087221 */ /* 0x000fe20000010000 */
[----:B------:R-:W-:Y:S02]  /*1c20*/  HADD2.F32 R55, -RZ, R55.H1_H1 ;  /* 0x30000037ff377230 */ /* 0x000fe40000004100 */
[----:B------:R-:W-:Y:S01]  /*1c30*/  FADD.FTZ R63, R63, R125 ;  /* 0x0000007d3f3f7221 */ /* 0x000fe20000010000 */
[-C--:B------:R-:W-:Y:S01]  /*1c40*/  FFMA.FTZ R62, R24, R125.reuse, R62 ;  /* 0x0000007d183e7223 */ /* 0x080fe2000001003e */
[----:B------:R-:W-:Y:S01]  /*1c50*/  FMUL.FTZ R125, R5, R125 ;  /* 0x0000007d057d7220 */ /* 0x000fe20000410000 */
[----:B------:R-:W-:Y:S01]  /*1c60*/  FADD.FTZ R8, R8, R84 ;  /* 0x0000005408087221 */ /* 0x000fe20000010000 */
[--C-:B------:R-:W-:Y:S02]  /*1c70*/  HADD2.F32 R123, -RZ, R56.reuse.H0_H0 ;  /* 0x20000038ff7b7230 */ /* 0x100fe40000004100 */
[----:B------:R-:W-:Y:S01]  /*1c80*/  FADD.FTZ R46, R46, R83 ;  /* 0x000000532e2e7221 */ /* 0x000fe20000010000 */
[----:B------:R-:W-:Y:S01]  /*1c90*/  FFMA.FTZ R49, R43, R83, R49 ;  /* 0x000000532b317223 */ /* 0x000fe20000010031 */
[----:B------:R-:W-:Y:S01]  /*1ca0*/  FMUL.FTZ R124, R4, R55 ;  /* 0x00000037047c7220 */ /* 0x000fe20000410000 */
[----:B------:R-:W-:Y:S01]  /*1cb0*/  FADD.FTZ R8, R8, R125 ;  /* 0x0000007d08087221 */ /* 0x000fe20000010000 */
[----:B------:R-:W-:-:S02]  /*1cc0*/  HADD2.F32 R56, -RZ, R56.H1_H1 ;  /* 0x30000038ff387230 */ /* 0x000fc40000004100 */
[----:B------:R-:W-:Y:S01]  /*1cd0*/  FADD.FTZ R46, R46, R123 ;  /* 0x0000007b2e2e7221 */ /* 0x000fe20000010000 */
[-C--:B------:R-:W-:Y:S01]  /*1ce0*/  FFMA.FTZ R49, R20, R123.reuse, R49 ;  /* 0x0000007b14317223 */ /* 0x080fe20000010031 */
[----:B------:R-:W-:Y:S01]  /*1cf0*/  FMUL.FTZ R123, R7, R123 ;  /* 0x0000007b077b7220 */ /* 0x000fe20000410000 */
[----:B------:R-:W-:Y:S01]  /*1d00*/  FADD.FTZ R8, R8, R124 ;  /* 0x0000007c08087221 */ /* 0x000fe20000010000 */
[----:B------:R-:W-:Y:S02]  /*1d10*/  HADD2.F32 R121, -RZ, R57.H0_H0 ;  /* 0x20000039ff797230 */ /* 0x000fe40000004100 */
[----:B--2---:R-:W-:Y:S02]  /*1d20*/  FFMA.FTZ R9, R44, R50, R9 ;  /* 0x000000322c097223 */ /* 0x004fe40000010009 */
[----:B0-----:R-:W2:Y:S01]  /*1d30*/  LDL.LU R50, [R1+0x8c] ;  /* 0x00008c0001327983 */ /* 0x001ea20000300800 */
[----:B------:R-:W-:Y:S01]  /*1d40*/  MOV R44, R45 ;  /* 0x0000002d002c7202 */ /* 0x000fe20000000f00 */
[----:B------:R-:W-:-:S02]  /*1d50*/  FFMA.FTZ R9, R103, R81, R9 ;  /* 0x0000005167097223 */ /* 0x000fc40000010009 */
[----:B------:R-:W4:Y:S04]  /*1d60*/  LDL.LU R103, [R1+0x114] ;  /* 0x0001140001677983 */ /* 0x000f280000300800 */
[----:B------:R-:W4:Y:S01]  /*1d70*/  LDL.LU R45, [R1+0x90] ;  /* 0x00009000012d7983 */ /* 0x000f220000300800 */
[----:B------:R-:W-:-:S04]  /*1d80*/  FFMA.FTZ R9, R43, R47, R9 ;  /* 0x0000002f2b097223 */ /* 0x000fc80000010009 */
[----:B------:R-:W-:-:S04]  /*1d90*/  FFMA.FTZ R9, R26, R84, R9 ;  /* 0x000000541a097223 */ /* 0x000fc80000010009 */
[----:B------:R-:W-:Y:S01]  /*1da0*/  FFMA.FTZ R9, R24, R125, R9 ;  /* 0x0000007d18097223 */ /* 0x000fe20000010009 */
[----:B------:R-:W-:Y:S01]  /*1db0*/  FMUL.FTZ R122, R6, R56 ;  /* 0x00000038067a7220 */ /* 0x000fe20000410000 */
[----:B------:R-:W-:Y:S02]  /*1dc0*/  FADD.FTZ R8, R8, R123 ;  /* 0x0000007b08087221 */ /* 0x000fe40000010000 */
[----:B------:R-:W-:Y:S01]  /*1dd0*/  FFMA.FTZ R9, R22, R124, R9 ;  /* 0x0000007c16097223 */ /* 0x000fe20000010009 */
[----:B------:R-:W-:Y:S02]  /*1de0*/  HADD2.F32 R57, -RZ, R57.H1_H1 ;  /* 0x30000039ff397230 */ /* 0x000fe40000004100 */
[----:B------:R-:W-:Y:S01]  /*1df0*/  FADD.FTZ R63, R63, R121 ;  /* 0x000000793f3f7221 */ /* 0x000fe20000010000 */
[----:B------:R-:W-:Y:S01]  /*1e00*/  FFMA.FTZ R62, R16, R121, R62 ;  /* 0x00000079103e7223 */ /* 0x000fe2000001003e */
[----:B------:R-:W-:Y:S01]  /*1e10*/  FFMA.FTZ R9, R20, R123, R9 ;  /* 0x0000007b14097223 */ /* 0x000fe20000010009 */
[----:B------:R-:W-:Y:S01]  /*1e20*/  FMUL.FTZ R121, R5, R121 ;  /* 0x0000007905797220 */ /* 0x000fe20000410000 */
[----:B------:R-:W-:Y:S01]  /*1e30*/  FADD.FTZ R8, R8, R122 ;  /* 0x0000007a08087221 */ /* 0x000fe20000010000 */
[----:B------:R-:W-:-:S02]  /*1e40*/  HADD2.F32 R119, -RZ, R66.H0_H0 ;  /* 0x20000042ff777230 */ /* 0x000fc40000004100 */
[----:B------:R-:W-:Y:S01]  /*1e50*/  FFMA.FTZ R9, R18, R122, R9 ;  /* 0x0000007a12097223 */ /* 0x000fe20000010009 */
[----:B------:R-:W-:Y:S01]  /*1e60*/  FMUL.FTZ R120, R4, R57 ;  /* 0x0000003904787220 */ /* 0x000fe20000410000 */
[----:B------:R-:W-:Y:S01]  /*1e70*/  FADD.FTZ R8, R8, R121 ;  /* 0x0000007908087221 */ /* 0x000fe20000010000 */
        /* <DEDUP_REMOVED lines=18> */
[----:B------:R-:W-:Y:S01]  /*1fa0*/  FFMA.FTZ R9, R12, R118, R9 ;  /* 0x000000760c097223 */ /* 0x000fe20000010009 */
[----:B------:R-:W-:Y:S01]  /*1fb0*/  FMUL.FTZ R116, R4, R67 ;  /* 0x0000004304747220 */ /* 0x000fe20000410000 */
[----:B------:R-:W-:Y:S01]  /*1fc0*/  FADD.FTZ R8, R8, R117 ;  /* 0x0000007508087221 */ /* 0x000fe20000010000 */
[----:B------:R-:W-:Y:S02]  /*1fd0*/  HADD2.F32 R68, -RZ, R68.H1_H1 ;  /* 0x30000044ff447230 */ /* 0x000fe40000004100 */
[----:B------:R-:W-:Y:S01]  /*1fe0*/  FFMA.FTZ R64, R14, R57, R64 ;  /* 0x000000390e407223 */ /* 0x000fe20000010040 */
[----:B------:R-:W-:Y:S01]  /*1ff0*/  FADD.FTZ R46, R46, R115 ;  /* 0x000000732e2e7221 */ /* 0x000fe20000010000 */
[----:B------:R-:W-:Y:S01]  /*2000*/  FFMA.FTZ R49, R28, R115, R49 ;  /* 0x000000731c317223 */ /* 0x000fe20000010031 */
[----:B------:R-:W-:Y:S01]  /*2010*/  FFMA.FTZ R9, R11, R117, R9 ;  /* 0x000000750b097223 */ /* 0x000fe20000010009 */
[----:B------:R-:W-:Y:S01]  /*2020*/  FMUL.FTZ R115, R7, R115 ;  /* 0x0000007307737220 */ /* 0x000fe20000410000 */
[----:B------:R-:W-:Y:S01]  /*2030*/  FADD.FTZ R8, R8, R116 ;  /* 0x0000007408087221 */ /* 0x000fe20000010000 */
[----:B------:R-:W-:-:S02]  /*2040*/  HADD2.F32 R112, -RZ, R69.H0_H0 ;  /* 0x20000045ff707230 */ /* 0x000fc40000004100 */
[----:B------:R-:W-:Y:S01]  /*2050*/  FFMA.FTZ R60, R26, R54, R60 ;  /* 0x000000361a3c7223 */ /* 0x000fe2000001003c */
[C---:B------:R-:W-:Y:S01]  /*2060*/  FFMA.FTZ R64, R10.reuse, R67, R64 ;  /* 0x000000430a407223 */ /* 0x040fe20000010040 */
[----:B------:R-:W-:Y:S01]  /*2070*/  FFMA.FTZ R9, R10, R116, R9 ;  /* 0x000000740a097223 */ /* 0x000fe20000010009 */
[----:B------:R-:W-:Y:S01]  /*2080*/  FMUL.FTZ R114, R6, R68 ;  /* 0x0000004406727220 */ /* 0x000fe20000410000 */
[----:B------:R-:W-:Y:S01]  /*2090*/  FADD.FTZ R10, R8, R115 ;  /* 0x00000073080a7221 */ /* 0x000fe20000010000 */
[----:B------:R-:W-:Y:S02]  /*20a0*/  HADD2.F32 R69, -RZ, R69.H1_H1 ;  /* 0x30000045ff457230 */ /* 0x000fe40000004100 */
[----:B------:R-:W-:Y:S01]  /*20b0*/  FFMA.FTZ R60, R18, R56, R60 ;  /* 0x00000038123c7223 */ /* 0x000fe2000001003c */
[----:B------:R-:W-:Y:S01]  /*20c0*/  FADD.FTZ R63, R63, R112 ;  /* 0x000000703f3f7221 */ /* 0x000fe20000010000 */
[-C--:B------:R-:W-:Y:S01]  /*20d0*/  FFMA.FTZ R62, R113, R112.reuse, R62 ;  /* 0x00000070713e7223 */ /* 0x080fe2000001003e */
[----:B------:R-:W-:Y:S01]  /*20e0*/  FMUL.FTZ R112, R5, R112 ;  /* 0x0000007005707220 */ /* 0x000fe20000410000 */
[----:B------:R-:W-:Y:S01]  /*20f0*/  FADD.FTZ R10, R10, R114 ;  /* 0x000000720a0a7221 */ /* 0x000fe20000010000 */
[----:B------:R-:W-:-:S02]  /*2100*/  HADD2.F32 R108, -RZ, R70.H0_H0 ;  /* 0x20000046ff6c7230 */ /* 0x000fc40000004100 */
[----:B------:R-:W-:Y:S01]  /*2110*/  FFMA.FTZ R60, R12, R66, R60 ;  /* 0x000000420c3c7223 */ /* 0x000fe2000001003c */
[----:B------:R-:W-:Y:S01]  /*2120*/  FMUL.FTZ R109, R3, R102 ;  /* 0x00000066036d7220 */ /* 0x000fe20000410000 */
        /* <DEDUP_REMOVED lines=10> */
[----:B------:R-:W-:Y:S01]  /*21d0*/  FMUL.FTZ R111, R3, R101 ;  /* 0x00000065036f7220 */ /* 0x000fe20000410000 */
[----:B------:R-:W-:Y:S01]  /*21e0*/  FFMA.FTZ R11, R113, R112, R11 ;  /* 0x00000070710b7223 */ /* 0x000fe2000001000b */
[----:B------:R-:W-:Y:S01]  /*21f0*/  FMUL.FTZ R106, R6, R70 ;  /* 0x00000046066a7220 */ /* 0x000fe20000410000 */
[----:B------:R-:W-:Y:S01]  /*2200*/  FADD.FTZ R14, R12, R108 ;  /* 0x0000006c0c0e7221 */ /* 0x000fe20000010000 */
[--C-:B------:R-:W-:Y:S02]  /*2210*/  HADD2.F32 R34, -RZ, R79.reuse.H0_H0 ;  /* 0x2000004fff227230 */ /* 0x100fe40000004100 */
[----:B------:R-:W-:Y:S01]  /*2220*/  HADD2.F32 R32, -RZ, R79.H1_H1 ;  /* 0x3000004fff207230 */ /* 0x000fe20000004100 */
[----:B------:R-:W-:Y:S01]  /*2230*/  MOV R79, R77 ;  /* 0x0000004d004f7202 */ /* 0x000fe20000000f00 */
[----:B------:R-:W-:Y:S02]  /*2240*/  HADD2.F32 R71, -RZ, R71.H1_H1 ;  /* 0x30000047ff477230 */ /* 0x000fe40000004100 */
[----:B------:R-:W-:Y:S01]  /*2250*/  FADD.FTZ R63, R63, R104 ;  /* 0x000000683f3f7221 */ /* 0x000fe20000010000 */
[----:B------:R-:W-:Y:S01]  /*2260*/  FFMA.FTZ R62, R105, R104, R62 ;  /* 0x00000068693e7223 */ /* 0x000fe2000001003e */
[----:B------:R-:W-:Y:S01]  /*2270*/  FFMA.FTZ R13, R111, R110, R11 ;  /* 0x0000006e6f0d7223 */ /* 0x000fe2000001000b */
[----:B------:R-:W-:Y:S01]  /*2280*/  MOV R77, R100 ;  /* 0x00000064004d7202 */ /* 0x000fe20000000f00 */
[----:B------:R-:W-:Y:S01]  /*2290*/  FMUL.FTZ R104, R5, R104 ;  /* 0x0000006805687220 */ /* 0x000fe20000410000 */
[----:B------:R-:W-:Y:S01]  /*22a0*/  FADD.FTZ R14, R14, R106 ;  /* 0x0000006a0e0e7221 */ /* 0x000fe20000010000 */
[----:B------:R-:W-:-:S02]  /*22b0*/  HADD2.F32 R98, -RZ, R72.H0_H0 ;  /* 0x20000048ff627230 */ /* 0x000fc40000004100 */
[----:B------:R-:W-:Y:S01]  /*22c0*/  FMUL.FTZ R107, R3, R107 ;  /* 0x0000006b036b7220 */ /* 0x000fe20000410000 */
[----:B------:R-:W-:Y:S01]  /*22d0*/  MOV R43, R79 ;  /* 0x0000004f002b7202 */ /* 0x000fe20000000f00 */
[----:B------:R-:W-:Y:S01]  /*22e0*/  FFMA.FTZ R13, R109, R108, R13 ;  /* 0x0000006c6d0d7223 */ /* 0x000fe2000001000d */
[----:B------:R-:W-:Y:S01]  /*22f0*/  FMUL.FTZ R100, R4, R71 ;  /* 0x0000004704647220 */ /* 0x000fe20000410000 */
[----:B------:R-:W4:Y:S01]  /*2300*/  LDL.LU R79, [R1+0x94] ;  /* 0x00009400014f7983 */ /* 0x000f220000300800 */
[----:B------:R-:W-:Y:S01]  /*2310*/  FADD.FTZ R18, R14, R104 ;  /* 0x000000680e127221 */ /* 0x000fe20000010000 */
[----:B------:R-:W-:Y:S02]  /*2320*/  HADD2.F32 R72, -RZ, R72.H1_H1 ;  /* 0x30000048ff487230 */ /* 0x000fe40000004100 */
[----:B------:R-:W-:Y:S01]  /*2330*/  STL [R1+0x104], R125 ;  /* 0x0001047d01007387 */ /* 0x000fe20000100800 */
[----:B------:R-:W-:Y:S01]  /*2340*/  FADD.FTZ R46, R46, R98 ;  /* 0x000000622e2e7221 */ /* 0x000fe20000010000 */
[----:B------:R-:W-:Y:S01]  /*2350*/  FFMA.FTZ R49, R99, R98, R49 ;  /* 0x0000006263317223 */ /* 0x000fe20000010031 */
[----:B------:R-:W-:Y:S01]  /*2360*/  FFMA.FTZ R16, R107, R106, R13 ;  /* 0x0000006a6b107223 */ /* 0x000fe2000001000d */
[----:B------:R-:W-:Y:S01]  /*2370*/  FMUL.FTZ R98, R7, R98 ;  /* 0x0000006207627220 */ /* 0x000fe20000410000 */
[----:B------:R-:W-:Y:S01]  /*2380*/  FADD.FTZ R18, R18, R100 ;  /* 0x0000006412127221 */ /* 0x000fe20000010000 */
[----:B------:R-:W-:-:S02]  /*2390*/  HADD2.F32 R94, -RZ, R73.H0_H0 ;  /* 0x20000049ff5e7230 */ /* 0x000fc40000004100 */
[C---:B------:R-:W-:Y:S01]  /*23a0*/  FMUL.FTZ R101, R3.reuse, R96 ;  /* 0x0000006003657220 */ /* 0x040fe20000410000 */
[----:B---3--:R-:W-:Y:S01]  /*23b0*/  FMUL.FTZ R95, R3, R95 ;  /* 0x0000005f035f7220 */ /* 0x008fe20000410000 */
[----:B------:R-:W-:Y:S01]  /*23c0*/  FFMA.FTZ R16, R105, R104, R16 ;  /* 0x0000006869107223 */ /* 0x000fe20000010010 */
[----:B------:R-:W-:Y:S01]  /*23d0*/  FMUL.FTZ R96, R6, R72 ;  /* 0x0000004806607220 */ /* 0x000fe20000410000 */
[----:B------:R-:W-:Y:S01]  /*23e0*/  FADD.FTZ R18, R18, R98 ;  /* 0x0000006212127221 */ /* 0x000fe20000010000 */
[----:B------:R-:W-:Y:S01]  /*23f0*/  FADD.FTZ R63, R63, R94 ;  /* 0x0000005e3f3f7221 */ /* 0x000fe20000010000 */
[----:B------:R-:W-:Y:S01]  /*2400*/  FFMA.FTZ R62, R95, R94, R62 ;  /* 0x0000005e5f3e7223 */ /* 0x000fe2000001003e */
[----:B------:R-:W-:Y:S01]  /*2410*/  FFMA.FTZ R16, R101, R100, R16 ;  /* 0x0000006465107223 */ /* 0x000fe20000010010 */
[----:B------:R-:W-:Y:S01]  /*2420*/  FMUL.FTZ R94, R5, R94 ;  /* 0x0000005e055e7220 */ /* 0x000fe20000410000 */
[----:B------:R-:W-:Y:S02]  /*2430*/  FADD.FTZ R18, R18, R96 ;  /* 0x0000006012127221 */ /* 0x000fe40000010000 */
[----:B------:R-:W-:-:S02]  /*2440*/  FFMA.FTZ R20, R99, R98, R16 ;  /* 0x0000006263147223 */ /* 0x000fc40000010010 */
[----:B------:R-:W-:Y:S01]  /*2450*/  FADD.FTZ R22, R18, R94 ;  /* 0x0000005e12167221 */ /* 0x000fe20000010000 */
[C---:B--2---:R-:W-:Y:S01]  /*2460*/  FMUL.FTZ R83, R3.reuse, R50 ;  /* 0x0000003203537220 */ /* 0x044fe20000410000 */
[----:B------:R-:W-:Y:S02]  /*2470*/  MOV R50, R42 ;  /* 0x0000002a00327202 */ /* 0x000fe40000000f00 */
[----:B------:R-:W-:Y:S02]  /*2480*/  MOV R42, R77 ;  /* 0x0000004d002a7202 */ /* 0x000fe40000000f00 */
[----:B------:R-:W2:Y:S04]  /*2490*/  LDL.LU R77, [R1+0x98] ;  /* 0x00009800014d7983 */ /* 0x000ea80000300800 */
[----:B------:R0:W-:Y:S04]  /*24a0*/  STL [R1+0x108], R124 ;  /* 0x0001087c01007387 */ /* 0x0001e80000100800 */
[----:B------:R-:W3:Y:S01]  /*24b0*/  LDL.LU R26, [R1+0x9c] ;  /* 0x00009c00011a7983 */ /* 0x000ee20000300800 */
[----:B----4-:R-:W-:Y:S01]  /*24c0*/  FMUL.FTZ R81, R3, R45 ;  /* 0x0000002d03517220 */ /* 0x010fe20000410000 */
[----:B------:R-:W-:-:S02]  /*24d0*/  MOV R45, R43 ;  /* 0x0000002b002d7202 */ /* 0x000fc40000000f00 */
[----:B------:R-:W-:Y:S01]  /*24e0*/  MOV R43, R78 ;  /* 0x0000004e002b7202 */ /* 0x000fe20000000f00 */
[----:B------:R-:W4:Y:S01]  /*24f0*/  LDL.LU R47, [R1+0xa0] ;  /* 0x0000a000012f7983 */ /* 0x000f220000300800 */
[----:B------:R-:W-:-:S03]  /*2500*/  FMUL.FTZ R18, R3, R42 ;  /* 0x0000002a03127220 */ /* 0x000fc60000410000 */
[----:B------:R-:W-:Y:S02]  /*2510*/  FMUL.FTZ R16, R3, R43 ;  /* 0x0000002b03107220 */ /* 0x000fe40000410000 */
[----:B------:R-:W2:Y:S04]  /*2520*/  LDL.LU R43, [R1+0xa8] ;  /* 0x0000a800012b7983 */ /* 0x000ea80000300800 */
[----:B------:R-:W4:Y:S01]  /*2530*/  LDL.LU R42, [R1+0xac] ;  /* 0x0000ac00012a7983 */ /* 0x000f220000300800 */
[----:B------:R-:W-:Y:S01]  /*2540*/  FADD.FTZ R61, R61, R54 ;  /* 0x000000363d3d7221 */ /* 0x000fe20000010000 */
[----:B------:R-:W-:-:S03]  /*2550*/  FADD.FTZ R65, R65, R55 ;  /* 0x0000003741417221 */ /* 0x000fc60000010000 */
[----:B------:R-:W-:Y:S01]  /*2560*/  FADD.FTZ R61, R61, R56 ;  /* 0x000000383d3d7221 */ /* 0x000fe20000010000 */
[----:B------:R-:W-:-:S03]  /*2570*/  FADD.FTZ R65, R65, R57 ;  /* 0x0000003941417221 */ /* 0x000fc60000010000 */
[----:B------:R-:W-:Y:S01]  /*2580*/  FADD.FTZ R61, R61, R66 ;  /* 0x000000423d3d7221 */ /* 0x000fe20000010000 */
[----:B------:R-:W-:Y:S02]  /*2590*/  HADD2.F32 R73, -RZ, R73.H1_H1 ;  /* 0x30000049ff497230 */ /* 0x000fe40000004100 */
[----:B------:R-:W-:Y:S01]  /*25a0*/  FFMA.FTZ R60, R48, R68, R60 ;  /* 0x00000044303c7223 */ /* 0x000fe2000001003c */
[----:B------:R-:W-:Y:S01]  /*25b0*/  FADD.FTZ R61, R61, R68 ;  /* 0x000000443d3d7221 */ /* 0x000fe20000010000 */
        /* <DEDUP_REMOVED lines=13> */
[-C--:B------:R-:W-:Y:S01]  /*2690*/  FFMA.FTZ R66, R91, R90.reuse, R49 ;  /* 0x0000005a5b427223 */ /* 0x080fe20000010031 */
[----:B------:R-:W-:Y:S01]  /*26a0*/  FMUL.FTZ R89, R3, R89 ;  /* 0x0000005903597220 */ /* 0x000fe20000410000 */
[----:B------:R-:W-:Y:S01]  /*26b0*/  FMUL.FTZ R90, R7, R90 ;  /* 0x0000005a075a7220 */ /* 0x000fe20000410000 */
[----:B------:R-:W-:Y:S01]  /*26c0*/  FADD.FTZ R22, R22, R92 ;  /* 0x0000005c16167221 */ /* 0x000fe20000010000 */
[----:B------:R-:W-:-:S02]  /*26d0*/  HADD2.F32 R86, -RZ, R75.H0_H0 ;  /* 0x2000004bff567230 */ /* 0x000fc40000004100 */
[----:B------:R-:W-:Y:S01]  /*26e0*/  FADD.FTZ R65, R65, R71 ;  /* 0x0000004741417221 */ /* 0x000fe20000010000 */
[----:B------:R-:W-:Y:S01]  /*26f0*/  FFMA.FTZ R64, R101, R71, R64 ;  /* 0x0000004765407223 */ /* 0x000fe20000010040 */
[----:B------:R-:W-:Y:S01]  /*2700*/  FFMA.FTZ R20, R93, R92, R20 ;  /* 0x0000005c5d147223 */ /* 0x000fe20000010014 */
[----:B------:R-:W-:Y:S01]  /*2710*/  FADD.FTZ R61, R61, R88 ;  /* 0x000000583d3d7221 */ /* 0x000fe20000010000 */
[-C--:B------:R-:W-:Y:S01]  /*2720*/  FFMA.FTZ R60, R89, R88.reuse, R60 ;  /* 0x00000058593c7223 */ /* 0x080fe2000001003c */
[----:B------:R-:W-:Y:S01]  /*2730*/  FMUL.FTZ R87, R3, R87 ;  /* 0x0000005703577220 */ /* 0x000fe20000410000 */
[----:B------:R-:W-:Y:S01]  /*2740*/  FMUL.FTZ R88, R6, R88 ;  /* 0x0000005806587220 */ /* 0x000fe20000410000 */
[----:B------:R-:W-:Y:S01]  /*2750*/  FADD.FTZ R22, R22, R90 ;  /* 0x0000005a16167221 */ /* 0x000fe20000010000 */
[----:B------:R-:W-:Y:S02]  /*2760*/  HADD2.F32 R75, -RZ, R75.H1_H1 ;  /* 0x3000004bff4b7230 */ /* 0x000fe40000004100 */
[----:B------:R-:W-:Y:S01]  /*2770*/  FADD.FTZ R65, R65, R73 ;  /* 0x0000004941417221 */ /* 0x000fe20000010000 */
[----:B------:R-:W-:Y:S01]  /*2780*/  FFMA.FTZ R64, R93, R73, R64 ;  /* 0x000000495d407223 */ /* 0x000fe20000010040 */
[----:B------:R-:W-:Y:S01]  /*2790*/  FMUL.FTZ R85, R3, R85 ;  /* 0x0000005503557220 */ /* 0x000fe20000410000 */
[----:B------:R-:W-:Y:S01]  /*27a0*/  FFMA.FTZ R24, R91, R90, R20 ;  /* 0x0000005a5b187223 */ /* 0x000fe20000010014 */
[----:B------:R-:W-:Y:S01]  /*27b0*/  FADD.FTZ R63, R63, R86 ;  /* 0x000000563f3f7221 */ /* 0x000fe20000010000 */
[----:B------:R-:W-:Y:S01]  /*27c0*/  FFMA.FTZ R62, R87, R86, R62 ;  /* 0x00000056573e7223 */ /* 0x000fe2000001003e */
[----:B------:R-:W-:Y:S01]  /*27d0*/  FMUL.FTZ R20, R3, R36 ;  /* 0x0000002403147220 */ /* 0x000fe20000410000 */
[----:B------:R-:W-:Y:S01]  /*27e0*/  FMUL.FTZ R86, R5, R86 ;  /* 0x0000005605567220 */ /* 0x000fe20000410000 */
[----:B------:R-:W2:Y:S01]  /*27f0*/  LDL.LU R36, [R1+0xb0] ;  /* 0x0000b00001247983 */ /* 0x000ea20000300800 */
[----:B------:R-:W-:Y:S01]  /*2800*/  FADD.FTZ R22, R22, R88 ;  /* 0x0000005816167221 */ /* 0x000fe20000010000 */
[----:B------:R-:W-:Y:S01]  /*2810*/  FADD.FTZ R65, R65, R75 ;  /* 0x0000004b41417221 */ /* 0x000fe20000010000 */
[-C--:B------:R-:W-:Y:S01]  /*2820*/  FFMA.FTZ R64, R85, R75.reuse, R64 ;  /* 0x0000004b55407223 */ /* 0x080fe20000010040 */
[----:B------:R-:W-:Y:S01]  /*2830*/  FMUL.FTZ R84, R4, R75 ;  /* 0x0000004b04547220 */ /* 0x000fe20000410000 */
[----:B------:R-:W-:Y:S01]  /*2840*/  FADD.FTZ R67, R67, R82 ;  /* 0x0000005243437221 */ /* 0x000fe20000010000 */
[-C--:B------:R-:W-:Y:S01]  /*2850*/  FFMA.FTZ R66, R83, R82.reuse, R66 ;  /* 0x0000005253427223 */ /* 0x080fe20000010042 */
[----:B------:R-:W-:Y:S01]  /*2860*/  FMUL.FTZ R82, R7, R82 ;  /* 0x0000005207527220 */ /* 0x000fe20000410000 */
[----:B------:R-:W-:Y:S01]  /*2870*/  FADD.FTZ R61, R61, R80 ;  /* 0x000000503d3d7221 */ /* 0x000fe20000010000 */
[-C--:B------:R-:W-:Y:S01]  /*2880*/  FFMA.FTZ R60, R81, R80.reuse, R60 ;  /* 0x00000050513c7223 */ /* 0x080fe2000001003c */
[----:B------:R-:W-:Y:S01]  /*2890*/  FMUL.FTZ R80, R6, R80 ;  /* 0x0000005006507220 */ /* 0x000fe20000410000 */
[C---:B------:R-:W-:Y:S01]  /*28a0*/  FMUL.FTZ R14, R3.reuse, R45 ;  /* 0x0000002d030e7220 */ /* 0x040fe20000410000 */
[----:B---3--:R-:W-:Y:S01]  /*28b0*/  FMUL.FTZ R75, R3, R26 ;  /* 0x0000001a034b7220 */ /* 0x008fe20000410000 */
[----:B------:R-:W-:-:S04]  /*28c0*/  FADD.FTZ R26, R22, R86 ;  /* 0x00000056161a7221 */ /* 0x000fc80000010000 */
[----:B------:R-:W-:Y:S01]  /*28d0*/  FADD.FTZ R26, R26, R84 ;  /* 0x000000541a1a7221 */ /* 0x000fe20000010000 */
[----:B------:R-:W-:Y:S02]  /*28e0*/  FMUL.FTZ R22, R3, R30 ;  /* 0x0000001e03167220 */ /* 0x000fe40000410000 */
[----:B------:R-:W3:Y:S01]  /*28f0*/  LDL.LU R30, [R1+0xb4] ;  /* 0x0000b400011e7983 */ /* 0x000ee20000300800 */
[----:B------:R-:W-:-:S03]  /*2900*/  FADD.FTZ R26, R26, R82 ;  /* 0x000000521a1a7221 */ /* 0x000fc60000010000 */
[----:B------:R-:W3:Y:S01]  /*2910*/  LDL.LU R45, [R1+0xc0] ;  /* 0x0000c000012d7983 */ /* 0x000ee20000300800 */
[----:B------:R-:W-:Y:S01]  /*2920*/  FADD.FTZ R55, R26, R80 ;  /* 0x000000501a377221 */ /* 0x000fe20000010000 */
[----:B----4-:R-:W-:Y:S02]  /*2930*/  FMUL.FTZ R26, R3, R42 ;  /* 0x0000002a031a7220 */ /* 0x010fe40000410000 */
[----:B------:R-:W4:Y:S01]  /*2940*/  LDL.LU R42, [R1+0xc4] ;  /* 0x0000c400012a7983 */ /* 0x000f220000300800 */
[----:B------:R-:W-:-:S04]  /*2950*/  FFMA.FTZ R24, R89, R88, R24 ;  /* 0x0000005859187223 */ /* 0x000fc80000010018 */
[----:B------:R-:W-:-:S04]  /*2960*/  FFMA.FTZ R24, R87, R86, R24 ;  /* 0x0000005657187223 */ /* 0x000fc80000010018 */
[----:B------:R-:W-:-:S04]  /*2970*/  FFMA.FTZ R24, R85, R84, R24 ;  /* 0x0000005455187223 */ /* 0x000fc80000010018 */
[----:B------:R-:W-:Y:S01]  /*2980*/  FFMA.FTZ R69, R83, R82, R24 ;  /* 0x0000005253457223 */ /* 0x000fe20000010018 */
[C---:B--2---:R-:W-:Y:S01]  /*2990*/  FMUL.FTZ R24, R3.reuse, R43 ;  /* 0x0000002b03187220 */ /* 0x044fe20000410000 */
[C---:B------:R-:W-:Y:S01]  /*29a0*/  FMUL.FTZ R79, R3.reuse, R79 ;  /* 0x0000004f034f7220 */ /* 0x040fe20000410000 */
        /* <DEDUP_REMOVED lines=8> */
[-C--:B------:R-:W-:Y:S01]  /*2a30*/  FFMA.FTZ R62, R10, R34.reuse, R62 ;  /* 0x000000220a3e7223 */ /* 0x080fe2000001003e */
[----:B------:R-:W-:Y:S01]  /*2a40*/  FMUL.FTZ R11, R5, R34 ;  /* 0x00000022050b7220 */ /* 0x000fe20000410000 */
[----:B------:R-:W-:Y:S01]  /*2a50*/  FADD.FTZ R65, R65, R32 ;  /* 0x0000002041417221 */ /* 0x000fe20000010000 */
[-C--:B------:R-:W-:Y:S01]  /*2a60*/  FFMA.FTZ R64, R12, R32.reuse, R64 ;  /* 0x000000200c407223 */ /* 0x080fe20000010040 */
[----:B------:R-:W-:Y:S01]  /*2a70*/  FMUL.FTZ R13, R4, R32 ;  /* 0x00000020040d7220 */ /* 0x000fe20000410000 */
[----:B------:R-:W-:-:S02]  /*2a80*/  FMUL.FTZ R28, R3, R36 ;  /* 0x00000024031c7220 */ /* 0x000fc40000410000 */
[----:B------:R-:W2:Y:S04]  /*2a90*/  LDL.LU R36, [R1+0xc8] ;  /* 0x0000c80001247983 */ /* 0x000ea80000300800 */
[----:B------:R-:W2:Y:S01]  /*2aa0*/  LDL.LU R43, [R1+0xcc] ;  /* 0x0000cc00012b7983 */ /* 0x000ea20000300800 */
[----:B------:R-:W-:Y:S01]  /*2ab0*/  FMUL.FTZ R8, R3, R47 ;  /* 0x0000002f03087220 */ /* 0x000fe20000410000 */
[----:B------:R-:W-:Y:S01]  /*2ac0*/  FMUL.FTZ R46, R7, R51 ;  /* 0x00000033072e7220 */ /* 0x000fe20000410000 */
[----:B------:R-:W-:Y:S01]  /*2ad0*/  FMUL.FTZ R49, R6, R59 ;  /* 0x0000003b06317220 */ /* 0x000fe20000410000 */
[----:B------:R-:W-:Y:S01]  /*2ae0*/  FMUL.FTZ R78, R5, R40 ;  /* 0x00000028054e7220 */ /* 0x000fe20000410000 */
[----:B------:R-:W-:Y:S01]  /*2af0*/  FFMA.FTZ R69, R81, R80, R69 ;  /* 0x0000005051457223 */ /* 0x000fe20000010045 */
[----:B------:R-:W-:-:S02]  /*2b00*/  FMUL.FTZ R76, R4, R76 ;  /* 0x0000004c044c7220 */ /* 0x000fc40000410000 */
[----:B------:R-:W-:Y:S01]  /*2b10*/  FADD.FTZ R55, R55, R78 ;  /* 0x0000004e37377221 */ /* 0x000fe20000010000 */
[----:B------:R-:W-:Y:S01]  /*2b20*/  FFMA.FTZ R69, R79, R78, R69 ;  /* 0x0000004e4f457223 */ /* 0x000fe20000010045 */
[----:B------:R-:W-:Y:S01]  /*2b30*/  FADD.FTZ R67, R67, R74 ;  /* 0x0000004a43437221 */ /* 0x000fe20000010000 */
[-C--:B------:R-:W-:Y:S01]  /*2b40*/  FFMA.FTZ R66, R75, R74.reuse, R66 ;  /* 0x0000004a4b427223 */ /* 0x080fe20000010042 */
[----:B------:R-:W-:Y:S01]  /*2b50*/  FMUL.FTZ R74, R7, R74 ;  /* 0x0000004a074a7220 */ /* 0x000fe20000410000 */
[----:B------:R-:W-:Y:S01]  /*2b60*/  FADD.FTZ R55, R55, R76 ;  /* 0x0000004c37377221 */ /* 0x000fe20000010000 */
[----:B------:R-:W-:Y:S01]  /*2b70*/  FFMA.FTZ R69, R77, R76, R69 ;  /* 0x0000004c4d457223 */ /* 0x000fe20000010045 */
[C---:B---3--:R-:W-:Y:S01]  /*2b80*/  FMUL.FTZ R32, R3.reuse, R45 ;  /* 0x0000002d03207220 */ /* 0x048fe20000410000 */
[----:B----4-:R-:W-:Y:S02]  /*2b90*/  FMUL.FTZ R34, R3, R42 ;  /* 0x0000002a03227220 */ /* 0x010fe40000410000 */
[----:B------:R-:W3:Y:S04]  /*2ba0*/  LDL.LU R42, [R1+0xd0] ;  /* 0x0000d000012a7983 */ /* 0x000ee80000300800 */
        /* <DEDUP_REMOVED lines=11> */
[----:B------:R-:W-:Y:S01]  /*2c60*/  FMUL.FTZ R9, R6, R38 ;  /* 0x0000002606097220 */ /* 0x000fe20000410000 */
[----:B------:R-:W-:Y:S01]  /*2c70*/  FADD.FTZ R55, R55, R74 ;  /* 0x0000004a37377221 */ /* 0x000fe20000010000 */
[----:B------:R-:W-:Y:S01]  /*2c80*/  FFMA.FTZ R69, R75, R74, R69 ;  /* 0x0000004a4b457223 */ /* 0x000fe20000010045 */
[----:B------:R-:W-:Y:S01]  /*2c90*/  FADD.FTZ R61, R61, R38 ;  /* 0x000000263d3d7221 */ /* 0x000fe20000010000 */
[C---:B------:R-:W-:Y:S01]  /*2ca0*/  FFMA.FTZ R60, R8.reuse, R38, R60 ;  /* 0x00000026083c7223 */ /* 0x040fe2000001003c */
        /* <DEDUP_REMOVED lines=8> */
[----:B------:R-:W-:Y:S01]  /*2d30*/  FADD.FTZ R55, R55, R13 ;  /* 0x0000000d37377221 */ /* 0x000fe20000010000 */
[----:B------:R-:W-:Y:S01]  /*2d40*/  FFMA.FTZ R69, R12, R13, R69 ;  /* 0x0000000d0c457223 */ /* 0x000fe20000010045 */
[----:B------:R-:W-:Y:S01]  /*2d50*/  FADD.FTZ R61, R61, R17 ;  /* 0x000000113d3d7221 */ /* 0x000fe20000010000 */
        /* <DEDUP_REMOVED lines=39> */
[----:B------:R-:W-:-:S02]  /*2fd0*/  HADD2.F32 R35, -RZ, R37.H0_H0 ;  /* 0x20000025ff237230 */ /* 0x000fc40000004100 */
[----:B------:R-:W-:Y:S01]  /*2fe0*/  FADD.FTZ R61, R61, R33 ;  /* 0x000000213d3d7221 */ /* 0x000fe20000010000 */
[-C--:B------:R-:W-:Y:S01]  /*2ff0*/  FFMA.FTZ R60, R32, R33.reuse, R60 ;  /* 0x00000021203c7223 */ /* 0x080fe2000001003c */
[----:B------:R-:W-:Y:S01]  /*3000*/  FMUL.FTZ R33, R6, R33 ;  /* 0x0000002106217220 */ /* 0x000fe20000410000 */
[----:B------:R-:W-:Y:S01]  /*3010*/  FADD.FTZ R55, R55, R31 ;  /* 0x0000001f37377221 */ /* 0x000fe20000010000 */
[----:B------:R-:W-:Y:S01]  /*3020*/  FFMA.FTZ R69, R30, R31, R69 ;  /* 0x0000001f1e457223 */ /* 0x000fe20000010045 */
[----:B------:R-:W-:Y:S02]  /*3030*/  HADD2.F32 R37, -RZ, R37.H1_H1 ;  /* 0x30000025ff257230 */ /* 0x000fe40000004100 */
[----:B------:R-:W-:Y:S01]  /*3040*/  FADD.FTZ R63, R63, R35 ;  /* 0x000000233f3f7221 */ /* 0x000fe20000010000 */
[-C--:B------:R-:W-:Y:S01]  /*3050*/  FFMA.FTZ R62, R34, R35.reuse, R62 ;  /* 0x00000023223e7223 */ /* 0x080fe2000001003e */
[----:B--2---:R-:W-:Y:S01]  /*3060*/  FMUL.FTZ R36, R3, R36 ;  /* 0x0000002403247220 */ /* 0x004fe20000410000 */
[----:B------:R-:W-:Y:S01]  /*3070*/  FMUL.FTZ R35, R5, R35 ;  /* 0x0000002305237220 */ /* 0x000fe20000410000 */
[----:B------:R-:W-:Y:S01]  /*3080*/  FADD.FTZ R55, R55, R33 ;  /* 0x0000002137377221 */ /* 0x000fe20000010000 */
[----:B------:R-:W-:Y:S01]  /*3090*/  FFMA.FTZ R69, R32, R33, R69 ;  /* 0x0000002120457223 */ /* 0x000fe20000010045 */
        /* <DEDUP_REMOVED lines=18> */
[----:B------:R-:W-:-:S02]  /*31c0*/  HADD2.F32 R68, -RZ, R58.H0_H0 ;  /* 0x2000003aff447230 */ /* 0x000fc40000004100 */
[----:B------:R-:W-:Y:S01]  /*31d0*/  FADD.FTZ R55, R55, R41 ;  /* 0x0000002937377221 */ /* 0x000fe20000010000 */
[----:B------:R-:W-:Y:S01]  /*31e0*/  FFMA.FTZ R69, R40, R41, R69 ;  /* 0x0000002928457223 */ /* 0x000fe20000010045 */
[----:B-1----:R-:W-:Y:S01]  /*31f0*/  HADD2.F32 R2, -RZ, R58.H1_H1 ;  /* 0x3000003aff027230 */ /* 0x002fe20000004100 */
[----:B0-----:R-:W2:Y:S01]  /*3200*/  LDL.LU R124, [R1+0xa4] ;  /* 0x0000a400017c7983 */ /* 0x001ea20000300800 */
[----:B------:R-:W-:Y:S01]  /*3210*/  FADD.FTZ R55, R55, R43 ;  /* 0x0000002b37377221 */ /* 0x000fe20000010000 */
[----:B------:R-:W-:Y:S01]  /*3220*/  FADD.FTZ R65, R65, R53 ;  /* 0x0000003541417221 */ /* 0x000fe20000010000 */
[----:B------:R-:W-:Y:S01]  /*3230*/  FADD.FTZ R63, R63, R52 ;  /* 0x000000343f3f7221 */ /* 0x000fe20000010000 */
[C---:B---3--:R-:W-:Y:S01]  /*3240*/  FMUL.FTZ R42, R3.reuse, R42 ;  /* 0x0000002a032a7220 */ /* 0x048fe20000410000 */
[C---:B----4-:R-:W-:Y:S01]  /*3250*/  FMUL.FTZ R44, R3.reuse, R45 ;  /* 0x0000002d032c7220 */ /* 0x050fe20000410000 */
[----:B------:R-:W-:Y:S02]  /*3260*/  FMUL.FTZ R45, R4, R53 ;  /* 0x00000035042d7220 */ /* 0x000fe40000410000 */
[----:B------:R-:W-:Y:S01]  /*3270*/  FFMA.FTZ R69, R42, R43, R69 ;  /* 0x0000002b2a457223 */ /* 0x000fe20000010045 */
[----:B------:R-:W-:Y:S01]  /*3280*/  FMUL.FTZ R47, R3, R47 ;  /* 0x0000002f032f7220 */ /* 0x000fe20000410000 */
[----:B------:R-:W-:-:S02]  /*3290*/  FADD.FTZ R55, R55, R45 ;  /* 0x0000002d37377221 */ /* 0x000fc40000010000 */
[----:B------:R-:W-:Y:S01]  /*32a0*/  FFMA.FTZ R69, R44, R45, R69 ;  /* 0x0000002d2c457223 */ /* 0x000fe20000010045 */
[----:B------:R-:W-:Y:S01]  /*32b0*/  FMUL.FTZ R48, R3, R48 ;  /* 0x0000003003307220 */ /* 0x000fe20000410000 */
[----:B------:R-:W-:Y:S02]  /*32c0*/  FADD.FTZ R55, R55, R46 ;  /* 0x0000002e37377221 */ /* 0x000fe40000010000 */
[----:B------:R-:W-:Y:S01]  /*32d0*/  FFMA.FTZ R69, R47, R46, R69 ;  /* 0x0000002e2f457223 */ /* 0x000fe20000010045 */
[----:B------:R-:W-:Y:S01]  /*32e0*/  FMUL.FTZ R50, R3, R50 ;  /* 0x0000003203327220 */ /* 0x000fe20000410000 */
[----:B------:R-:W-:Y:S02]  /*32f0*/  FADD.FTZ R55, R55, R49 ;  /* 0x0000003137377221 */ /* 0x000fe40000010000 */
[----:B------:R-:W-:Y:S01]  /*3300*/  FFMA.FTZ R69, R48, R49, R69 ;  /* 0x0000003130457223 */ /* 0x000fe20000010045 */
[----:B------:R-:W-:Y:S01]  /*3310*/  FFMA.FTZ R64, R44, R53, R64 ;  /* 0x000000352c407223 */ /* 0x000fe20000010040 */
[----:B------:R-:W-:Y:S01]  /*3320*/  FFMA.FTZ R62, R42, R52, R62 ;  /* 0x000000342a3e7223 */ /* 0x000fe2000001003e */
[----:B------:R-:W-:Y:S01]  /*3330*/  FMUL.FTZ R52, R3, R57 ;  /* 0x0000003903347220 */ /* 0x000fe20000410000 */
[----:B------:R-:W-:-:S02]  /*3340*/  HADD2.F32 R125, -RZ, R51.H0_H0 ;  /* 0x20000033ff7d7230 */ /* 0x000fc40000004100 */
[----:B------:R-:W-:-:S03]  /*3350*/  HADD2.F32 R0, -RZ, R51.H1_H1 ;  /* 0x30000033ff007230 */ /* 0x000fc60000004100 */
[----:B------:R-:W-:Y:S02]  /*3360*/  FMUL.FTZ R51, R5, R125 ;  /* 0x0000007d05337220 */ /* 0x000fe40000410000 */
[----:B------:R-:W-:Y:S02]  /*3370*/  FMUL.FTZ R53, R4, R0 ;  /* 0x0000000004357220 */ /* 0x000fe40000410000 */
[----:B------:R-:W-:Y:S01]  /*3380*/  FADD.FTZ R55, R55, R51 ;  /* 0x0000003337377221 */ /* 0x000fe20000010000 */
[----:B------:R-:W-:Y:S01]  /*3390*/  FFMA.FTZ R69, R50, R51, R69 ;  /* 0x0000003332457223 */ /* 0x000fe20000010045 */
[----:B------:R-:W-:Y:S02]  /*33a0*/  FMUL.FTZ R54, R3, R54 ;  /* 0x0000003603367220 */ /* 0x000fe40000410000 */
[----:B------:R-:W-:Y:S01]  /*33b0*/  FADD.FTZ R58, R55, R53 ;  /* 0x00000035373a7221 */ /* 0x000fe20000010000 */
[----:B------:R-:W-:Y:S01]  /*33c0*/  FFMA.FTZ R69, R52, R53, R69 ;  /* 0x0000003534457223 */ /* 0x000fe20000010045 */
[----:B------:R-:W-:Y:S01]  /*33d0*/  FMUL.FTZ R55, R7, R68 ;  /* 0x0000004407377220 */ /* 0x000fe20000410000 */
[----:B------:R-:W-:Y:S01]  /*33e0*/  FMUL.FTZ R56, R3, R56 ;  /* 0x0000003803387220 */ /* 0x000fe20000410000 */
[----:B------:R-:W-:-:S02]  /*33f0*/  FMUL.FTZ R57, R6, R2 ;  /* 0x0000000206397220 */ /* 0x000fc40000410000 */
[----:B------:R-:W-:Y:S01]  /*3400*/  FFMA.FTZ R69, R54, R55, R69 ;  /* 0x0000003736457223 */ /* 0x000fe20000010045 */
[--C-:B------:R-:W-:Y:S02]  /*3410*/  HADD2.F32 R102, -RZ, R59.reuse.H0_H0 ;  /* 0x2000003bff667230 */ /* 0x100fe40000004100 */
[----:B------:R-:W-:Y:S02]  /*3420*/  HADD2.F32 R103, -RZ, R59.H1_H1 ;  /* 0x3000003bff677230 */ /* 0x000fe40000004100 */
[----:B------:R-:W-:Y:S02]  /*3430*/  FFMA.FTZ R59, R56, R57, R69 ;  /* 0x00000039383b7223 */ /* 0x000fe40000010045 */
[----:B------:R-:W3:Y:S01]  /*3440*/  LDL.LU R69, [R1+0xbc] ;  /* 0x0000bc0001457983 */ /* 0x000ee20000300800 */
[----:B------:R-:W-:Y:S01]  /*3450*/  FADD.FTZ R58, R58, R55 ;  /* 0x000000373a3a7221 */ /* 0x000fe20000010000 */
[----:B------:R-:W-:Y:S01]  /*3460*/  FMUL.FTZ R70, R3, R70 ;  /* 0x0000004603467220 */ /* 0x000fe20000410000 */
[----:B------:R-:W-:-:S02]  /*3470*/  FMUL.FTZ R71, R5, R102 ;  /* 0x0000006605477220 */ /* 0x000fc40000410000 */
[----:B------:R-:W-:Y:S01]  /*3480*/  FADD.FTZ R58, R58, R57 ;  /* 0x000000393a3a7221 */ /* 0x000fe20000010000 */
[----:B------:R-:W-:Y:S01]  /*3490*/  FMUL.FTZ R72, R3, R72 ;  /* 0x0000004803487220 */ /* 0x000fe20000410000 */
[----:B------:R-:W-:Y:S01]  /*34a0*/  FFMA.FTZ R59, R70, R71, R59 ;  /* 0x00000047463b7223 */ /* 0x000fe2000001003b */
[----:B------:R-:W-:Y:S01]  /*34b0*/  FMUL.FTZ R73, R4, R103 ;  /* 0x0000006704497220 */ /* 0x000fe20000410000 */
[----:B------:R-:W-:-:S03]  /*34c0*/  FADD.FTZ R58, R58, R71 ;  /* 0x000000473a3a7221 */ /* 0x000fc60000010000 */
[----:B------:R-:W-:Y:S01]  /*34d0*/  FFMA.FTZ R59, R72, R73, R59 ;  /* 0x00000049483b7223 */ /* 0x000fe2000001003b */
[----:B------:R-:W-:Y:S01]  /*34e0*/  FADD.FTZ R58, R58, R73 ;  /* 0x000000493a3a7221 */ /* 0x000fe20000010000 */
[----:B------:R-:W-:Y:S01]  /*34f0*/  FADD.FTZ R63, R63, R125 ;  /* 0x0000007d3f3f7221 */ /* 0x000fe20000010000 */
[----:B------:R-:W-:Y:S01]  /*3500*/  FFMA.FTZ R62, R50, R125, R62 ;  /* 0x0000007d323e7223 */ /* 0x000fe2000001003e */
[----:B------:R-:W-:Y:S01]  /*3510*/  FADD.FTZ R65, R65, R0 ;  /* 0x0000000041417221 */ /* 0x000fe20000010000 */
[----:B------:R-:W-:Y:S01]  /*3520*/  FFMA.FTZ R64, R52, R0, R64 ;  /* 0x0000000034407223 */ /* 0x000fe20000010040 */
[----:B--2---:R0:W-:Y:S04]  /*3530*/  STS.64 [R124], R58 ;  /* 0x0000003a7c007388 */ /* 0x0041e80000000a00 */
[----:B0-----:R0:W5:Y:S04]  /*3540*/  LDL.LU R124, [R1+0x108] ;  /* 0x00010800017c7983 */ /* 0x0011680000300800 */
[----:B------:R-:W2:Y:S04]  /*3550*/  LDL.LU R58, [R1+0xb8] ;  /* 0x0000b800013a7983 */ /* 0x000ea80000300800 */
[----:B------:R0:W5:Y:S04]  /*3560*/  LDL.LU R125, [R1+0x104] ;  /* 0x00010400017d7983 */ /* 0x0001680000300800 */
[----:B------:R0:W5:Y:S01]  /*3570*/  LDL.LU R0, [R1+0x100] ;  /* 0x0001000001007983 */ /* 0x0001620000300800 */
[----:B---3--:R-:W-:Y:S01]  /*3580*/  FADD.FTZ R61, R61, R69 ;  /* 0x000000453d3d7221 */ /* 0x008fe20000010000 */
[----:B------:R-:W-:-:S03]  /*3590*/  FFMA.FTZ R60, R48, R69, R60 ;  /* 0x00000045303c7223 */ /* 0x000fc6000001003c */
[----:B------:R-:W-:Y:S01]  /*35a0*/  FADD.FTZ R61, R61, R2 ;  /* 0x000000023d3d7221 */ /* 0x000fe20000010000 */
[----:B------:R-:W-:Y:S02]  /*35b0*/  FFMA.FTZ R60, R56, R2, R60 ;  /* 0x00000002383c7223 */ /* 0x000fe4000001003c */
[----:B------:R0:W5:Y:S01]  /*35c0*/  LDL.LU R2, [R1+0xfc] ;  /* 0x0000fc0001027983 */ /* 0x0001620000300800 */
[----:B------:R-:W-:Y:S02]  /*35d0*/  UIADD3 UR10, UP0, UPT, UR10, 0x12, URZ ;  /* 0x000000120a0a7890 */ /* 0x000fe4000ff1e0ff */
[----:B------:R-:W-:Y:S02]  /*35e0*/  USHF.L.U32 UR13, UR16, 0x1, URZ ;  /* 0x00000001100d7899 */ /* 0x000fe400080006ff */
[----:B------:R-:W-:Y:S02]  /*35f0*/  UIADD3.X UR5, UPT, UPT, URZ, UR5, URZ, UP0, !UPT ;  /* 0x00000005ff057290 */ /* 0x000fe400087fe4ff */
[----:B------:R-:W-:-:S02]  /*3600*/  USHF.L.U64.HI UR12, UR16, 0x1, UR17 ;  /* 0x00000001100c7899 */ /* 0x000fc40008010211 */
[----:B------:R-:W-:-:S04]  /*3610*/  UISETP.GE.U32.AND UP0, UPT, UR10, UR13, UPT ;  /* 0x0000000d0a00728c */ /* 0x000fc8000bf06070 */
[----:B------:R-:W-:Y:S01]  /*3620*/  UISETP.GE.AND.EX UP0, UPT, UR5, UR12, UPT, UP0 ;  /* 0x0000000c0500728c */ /* 0x000fe2000bf06300 */
[----:B------:R-:W-:Y:S01]  /*3630*/  FADD.FTZ R63, R63, R102 ;  /* 0x000000663f3f7221 */ /* 0x000fe20000010000 */
[----:B------:R-:W-:Y:S01]  /*3640*/  FFMA.FTZ R62, R70, R102, R62 ;  /* 0x00000066463e7223 */ /* 0x000fe2000001003e */
[----:B------:R-:W-:Y:S01]  /*3650*/  FADD.FTZ R65, R65, R103 ;  /* 0x0000006741417221 */ /* 0x000fe20000010000 */
[----:B------:R-:W-:Y:S01]  /*3660*/  FFMA.FTZ R64, R72, R103, R64 ;  /* 0x0000006748407223 */ /* 0x000fe20000010040 */
[----:B--2---:R-:W-:Y:S01]  /*3670*/  FADD.FTZ R59, R67, R58 ;  /* 0x0000003a433b7221 */ /* 0x004fe20000010000 */
[----:B------:R-:W-:-:S03]  /*3680*/  FFMA.FTZ R58, R47, R58, R66 ;  /* 0x0000003a2f3a7223 */ /* 0x000fc60000010042 */
[----:B------:R-:W-:Y:S01]  /*3690*/  FADD.FTZ R59, R59, R68 ;  /* 0x000000443b3b7221 */ /* 0x000fe20000010000 */
[----:B------:R-:W-:Y:S01]  /*36a0*/  FFMA.FTZ R58, R54, R68, R58 ;  /* 0x00000044363a7223 */ /* 0x000fe2000001003a */
[----:B------:R-:W-:Y:S06]  /*36b0*/  BAR.SYNC.DEFER_BLOCKING 0x0 ;  /* 0x0000000000007b1d */ /* 0x000fec0000010000 */
        /* <DEDUP_REMOVED lines=62> */
.L_x_1159:
        /* <DEDUP_REMOVED lines=159> */
.L_x_1161:
[----:B------:R-:W-:Y:S05]  /*4490*/  BSYNC.RECONVERGENT B0 ;  /* 0x0000000000007941 */ /* 0x000fea0003800200 */
.L_x_1160:
        /* <DEDUP_REMOVED lines=18> */
.L_x_1163:
[----:B------:R-:W-:Y:S05]  /*45c0*/  BSYNC.RECONVERGENT B0 ;  /* 0x0000000000007941 */ /* 0x000fea0003800200 */
.L_x_1162:
        /* <DEDUP_REMOVED lines=23> */
.L_x_1166:
[----:B------:R-:W2:Y:S04]  /*4740*/  LD.E.STRONG.GPU R69, desc[UR14][R66.64+0x48] ;  /* 0x0000480e42457980 */ /* 0x000ea8000c10f900 */
[----:B--2---:R-:W-:Y:S01]  /*4750*/  CCTL.IVALL ;  /* 0x00000000ff00798f */ /* 0x004fe20002000000 */
[----:B------:R-:W-:Y:S05]  /*4760*/  YIELD ;  /* 0x0000000000007946 */ /* 0x000fea0003800000 */
[----:B-----5:R-:W-:-:S04]  /*4770*/  LOP3.LUT R69, R69, R68, RZ, 0x3c, !PT ;  /* 0x0000004445457212 */ /* 0x020fc800078e3cff */
[----:B------:R-:W-:-:S13]  /*4780*/  ISETP.GT.AND P0, PT, R69, -0x1, PT ;  /* 0xffffffff4500780c */ /* 0x000fda0003f04270 */
[----:B------:R-:W-:Y:S05]  /*4790*/  @P0 BRA `(.L_x_1166) ;  /* 0xfffffffc00e80947 */ /* 0x000fea000383ffff */
.L_x_1165:
[----:B------:R-:W-:Y:S05]  /*47a0*/  WARPSYNC.ALL ;  /* 0x0000000000007948 */ /* 0x000fea0003800000 */
[----:B------:R-:W-:Y:S06]  /*47b0*/  BAR.SYNC.DEFER_BLOCKING 0x0 ;  /* 0x0000000000007b1d */ /* 0x000fec0000010000 */
[----:B------:R-:W-:Y:S05]  /*47c0*/  BRA `(.L_x_1167) ;  /* 0x0000000000587947 */ /* 0x000fea0003800000 */
.L_x_1164:
        /* <DEDUP_REMOVED lines=14> */
.L_x_1169:
[----:B------:R-:W2:Y:S04]  /*48b0*/  LD.E.STRONG.GPU R69, desc[UR14][R66.64] ;  /* 0x0000000e42457980 */ /* 0x000ea8000c10f900 */
[----:B--2---:R-:W-:Y:S01]  /*48c0*/  CCTL.IVALL ;  /* 0x00000000ff00798f */ /* 0x004fe20002000000 */
[----:B------:R-:W-:Y:S05]  /*48d0*/  YIELD ;  /* 0x0000000000007946 */ /* 0x000fea0003800000 */
[----:B-----5:R-:W-:-:S04]  /*48e0*/  LOP3.LUT R69, R69, R68, RZ, 0x3c, !PT ;  /* 0x0000004445457212 */ /* 0x020fc800078e3cff */
[----:B------:R-:W-:-:S13]  /*48f0*/  ISETP.GT.AND P0, PT, R69, -0x1, PT ;  /* 0xffffffff4500780c */ /* 0x000fda0003f04270 */
[----:B------:R-:W-:Y:S05]  /*4900*/  @P0 BRA `(.L_x_1169) ;  /* 0xfffffffc00e80947 */ /* 0x000fea000383ffff */
.L_x_1168:
[----:B------:R-:W-:Y:S05]  /*4910*/  WARPSYNC.ALL ;  /* 0x0000000000007948 */ /* 0x000fea0003800000 */
[----:B------:R-:W-:Y:S06]  /*4920*/  BAR.SYNC.DEFER_BLOCKING 0x0 ;  /* 0x0000000000007b1d */ /* 0x000fec0000010000 */
.L_x_1167:
        /* <DEDUP_REMOVED lines=144> */
[----:B------:R-:W-:-:S02]  /*5230*/  FADD.FTZ R66, R73, -R66 ;  /* 0x8000004249427221 */ /* 0x000fc40000010000 */
[----:B------:R-:W4:Y:S01]  /*5240*/  LDL.LU R73, [R1+0x18] ;  /* 0x0000180001497983 */ /* 0x000f220000300800 */
[-C--:B------:R-:W-:Y:S01]  /*5250*/  FFMA.FTZ R112, R113, -R67.reuse, R112 ;  /* 0x8000004371707223 */ /* 0x080fe20000010070 */
        /* <DEDUP_REMOVED lines=32> */
[----:B------:R1:W5:Y:S04]  /*5460*/  LDL.LU R4, [R1+0xfc] ;  /* 0x0000fc0001047983 */ /* 0x0003680000300800 */
        /* <DEDUP_REMOVED lines=45> */
[-C--:B--2---:R-:W-:Y:S01]  /*5740*/  FFMA.FTZ R56, R56, -R67.reuse, R57 ;  /* 0x8000004338387223 */ /* 0x084fe20000010039 */
[C---:B---3--:R-:W-:Y:S01]  /*5750*/  FMUL.FTZ R94, R3.reuse, R94 ;  /* 0x0000005e035e7220 */ /* 0x048fe20000410000 */
[C---:B------:R-:W-:Y:S01]  /*5760*/  FMUL.FTZ R23, R3.reuse, R92 ;  /* 0x0000005c03177220 */ /* 0x040fe20000410000 */
[----:B----4-:R-:W-:Y:S01]  /*5770*/  FFMA.FTZ R70, R70, -R67, R71 ;  /* 0x8000004346467223 */ /* 0x010fe20000010047 */
[C---:B------:R-:W-:Y:S01]  /*5780*/  FMUL.FTZ R115, R3.reuse, R115 ;  /* 0x0000007303737220 */ /* 0x040fe20000410000 */
        /* <DEDUP_REMOVED lines=63> */
[----:B------:R-:W-:Y:S02]  /*5b80*/  F2FP.F16.F32.PACK_AB R99, R23, R94 ;  /* 0x0000005e1763723e */ /* 0x000fe400000000ff */
[----:B------:R-:W-:Y:S02]  /*5b90*/  F2FP.F16.F32.PACK_AB R114, R114, R115 ;  /* 0x000000737272723e */ /* 0x000fe400000000ff */
[----:B------:R-:W-:Y:S02]  /*5ba0*/  F2FP.F16.F32.PACK_AB R23, R39, R26 ;  /* 0x0000001a2717723e */ /* 0x000fe400000000ff */
[----:B------:R-:W-:Y:S02]  /*5bb0*/  F2FP.F16.F32.PACK_AB R12, R13, R2 ;  /* 0x000000020d0c723e */ /* 0x000fe400000000ff */
[----:B------:R-:W-:Y:S02]  /*5bc0*/  F2FP.F16.F32.PACK_AB R102, R103, R102 ;  /* 0x000000666766723e */ /* 0x000fe400000000ff */
[----:B------:R-:W-:-:S02]  /*5bd0*/  F2FP.F16.F32.PACK_AB R122, R122, R123 ;  /* 0x0000007b7a7a723e */ /* 0x000fc400000000ff */
[----:B------:R-:W-:Y:S02]  /*5be0*/  F2FP.F16.F32.PACK_AB R118, R118, R119 ;  /* 0x000000777676723e */ /* 0x000fe400000000ff */
[----:B------:R-:W-:Y:S02]  /*5bf0*/  F2FP.F16.F32.PACK_AB R115, R15, R112 ;  /* 0x000000700f73723e */ /* 0x000fe400000000ff */
[----:B------:R-:W-:Y:S02]  /*5c00*/  F2FP.F16.F32.PACK_AB R83, R31, R78 ;  /* 0x0000004e1f53723e */ /* 0x000fe400000000ff */
[----:B------:R-:W-:Y:S02]  /*5c10*/  F2FP.F16.F32.PACK_AB R39, R47, R42 ;  /* 0x0000002a2f27723e */ /* 0x000fe400000000ff */
[----:B------:R-:W-:Y:S02]  /*5c20*/  IADD3.X R9, PT, PT, R113, UR7, RZ, P0, !PT ;  /* 0x0000000771097c10 */ /* 0x000fe400087fe4ff */
[----:B------:R-:W-:-:S02]  /*5c30*/  F2FP.F16.F32.PACK_AB R13, R69, R68 ;  /* 0x00000044450d723e */ /* 0x000fc400000000ff */
        /* <DEDUP_REMOVED lines=20> */
[----:B------:R-:W-:Y:S01]  /*5d80*/  F2FP.F16.F32.PACK_AB R3, R3, R70 ;  /* 0x000000460303723e */ /* 0x000fe200000000ff */
        /* <DEDUP_REMOVED lines=17> */
.L_x_1158:
        /* <DEDUP_REMOVED lines=58> */
.L_x_1182:
        /* <DEDUP_REMOVED lines=28> */
.L_x_1175:
        /* <DEDUP_REMOVED lines=33> */
.L_x_1174:
[----:B------:R-:W-:Y:S05]  /*6610*/  BSYNC.RECONVERGENT B1 ;  /* 0x0000000000017941 */ /* 0x000fea0003800200 */
.L_x_1173:
        /* <DEDUP_REMOVED lines=25> */
.L_x_1177:
[----:B------:R-:W-:Y:S05]  /*67b0*/  BSYNC.RECONVERGENT B1 ;  /* 0x0000000000017941 */ /* 0x000fea0003800200 */
.L_x_1176:
        /* <DEDUP_REMOVED lines=26> */
.L_x_1172:
[----:B------:R-:W-:Y:S05]  /*6960*/  BSYNC.RECONVERGENT B0 ;  /* 0x0000000000007941 */ /* 0x000fea0003800200 */
.L_x_1171:
[----:B------:R0:W-:Y:S01]  /*6970*/  STS [R7], R17 ;  /* 0x0000001107007388 */ /* 0x0001e20000000800 */
[----:B------:R-:W1:Y:S01]  /*6980*/  LDC.64 R20, c[0x0][0x388] ;  /* 0x0000e200ff147b82 */ /* 0x000e620000000a00 */
[----:B------:R-:W-:Y:S02]  /*6990*/  ISETP.NE.AND P1, PT, R42, 0xf, PT ;  /* 0x0000000f2a00780c */ /* 0x000fe40003f25270 */
[----:B------:R0:W-:Y:S01]  /*69a0*/  STS [R7+0x780], R24 ;  /* 0x0007801807007388 */ /* 0x0001e20000000800 */
[----:B------:R-:W-:-:S04]  /*69b0*/  MOV R26, R6 ;  /* 0x00000006001a7202 */ /* 0x000fc80000000f00 */
[----:B------:R-:W2:Y:S08]  /*69c0*/  LDC.64 R22, c[0x0][0x390] ;  /* 0x0000e400ff167b82 */ /* 0x000eb00000000a00 */
[----:B0-----:R-:W-:Y:S06]  /*69d0*/  BAR.SYNC.DEFER_BLOCKING 0x0 ;  /* 0x0000000000007b1d */ /* 0x001fec0000010000 */
.L_x_1181:
        /* <DEDUP_REMOVED lines=31> */
.L_x_1192:
        /* <DEDUP_REMOVED lines=11> */
.L_x_1180:
[----:B------:R-:W-:Y:S05]  /*6c80*/  BSYNC.RECONVERGENT B0 ;  /* 0x0000000000007941 */ /* 0x000fea0003800200 */
.L_x_1179:
        /* <DEDUP_REMOVED lines=9> */
.L_x_1178:
        /* <DEDUP_REMOVED lines=8> */
.L_x_1184:
[----:B------:R-:W-:Y:S05]  /*6da0*/  BSYNC B0 ;  /* 0x0000000000007941 */ /* 0x000fea0003800000 */
.L_x_1183:
        /* <DEDUP_REMOVED lines=8> */
.L_x_1185:
[----:B------:R-:W-:Y:S01]  /*6e30*/  FADD.FTZ R17, R17, R10 ;  /* 0x0000000a11117221 */ /* 0x000fe20000010000 */
[----:B------:R-:W-:-:S04]  /*6e40*/  HFMA2 R31, -RZ, RZ, 0, 2.384185791015625e-07 ;  /* 0x00000004ff1f7431 */ /* 0x000fc800000001ff */
[----:B------:R-:W-:Y:S02]  /*6e50*/  MOV R30, R17 ;  /* 0x00000011001e7202 */ /* 0x000fe40000000f00 */
[----:B------:R-:W-:-:S07]  /*6e60*/  MOV R18, R29 ;  /* 0x0000001d00127202 */ /* 0x000fce0000000f00 */
[----:B------:R-:W-:Y:S05]  /*6e70*/  WARPSYNC.COLLECTIVE R27, `(.L_x_1186) ;  /* 0x000000001b087348 */ /* 0x000fea0003c00000 */
[----:B------:R0:W1:Y:S02]  /*6e80*/  SHFL.BFLY P3, R29, R30, R31, R32 ;  /* 0x0c00001f1e1d7389 */ /* 0x0000640000060020 */
[----:B01----:R-:W-:Y:S05]  /*6e90*/  ENDCOLLECTIVE ;  /* 0x000000000000791b */ /* 0x003fea0003800000 */
.L_x_1186:
[----:B------:R-:W-:-:S05]  /*6ea0*/  FADD.FTZ R18, R18, R11 ;  /* 0x0000000b12127221 */ /* 0x000fca0000010000 */
[----:B------:R-:W-:Y:S02]  /*6eb0*/  MOV R30, R18 ;  /* 0x00000012001e7202 */ /* 0x000fe40000000f00 */
[----:B------:R-:W-:-:S07]  /*6ec0*/  MOV R24, R29 ;  /* 0x0000001d00187202 */ /* 0x000fce0000000f00 */
[----:B------:R-:W-:Y:S05]  /*6ed0*/  WARPSYNC.COLLECTIVE R27, `(.L_x_1187) ;  /* 0x000000001b087348 */ /* 0x000fea0003c00000 */
[----:B------:R0:W1:Y:S02]  /*6ee0*/  SHFL.BFLY P3, R29, R30, R31, R32 ;  /* 0x0c00001f1e1d7389 */ /* 0x0000640000060020 */
[----:B01----:R-:W-:Y:S05]  /*6ef0*/  ENDCOLLECTIVE ;  /* 0x000000000000791b */ /* 0x003fea0003800000 */
.L_x_1187:
[----:B------:R-:W-:Y:S01]  /*6f00*/  FADD.FTZ R24, R17, R24 ;  /* 0x0000001811187221 */ /* 0x000fe20000010000 */
[----:B------:R-:W-:-:S04]  /*6f10*/  HFMA2 R31, -RZ, RZ, 0, 1.1920928955078125e-07 ;  /* 0x00000002ff1f7431 */ /* 0x000fc800000001ff */
[----:B------:R-:W-:Y:S02]  /*6f20*/  MOV R30, R24 ;  /* 0x00000018001e7202 */ /* 0x000fe40000000f00 */
[----:B------:R-:W-:-:S07]  /*6f30*/  MOV R19, R29 ;  /* 0x0000001d00137202 */ /* 0x000fce0000000f00 */
[----:B------:R-:W-:Y:S05]  /*6f40*/  WARPSYNC.COLLECTIVE R27, `(.L_x_1188) ;  /* 0x000000001b087348 */ /* 0x000fea0003c00000 */
[----:B------:R0:W1:Y:S02]  /*6f50*/  SHFL.BFLY P3, R29, R30, R31, R32 ;  /* 0x0c00001f1e1d7389 */ /* 0x0000640000060020 */
[----:B01----:R-:W-:Y:S05]  /*6f60*/  ENDCOLLECTIVE ;  /* 0x000000000000791b */ /* 0x003fea0003800000 */
.L_x_1188:
[----:B------:R-:W-:-:S05]  /*6f70*/  FADD.FTZ R19, R18, R19 ;  /* 0x0000001312137221 */ /* 0x000fca0000010000 */
[----:B------:R-:W-:Y:S02]  /*6f80*/  MOV R30, R19 ;  /* 0x00000013001e7202 */ /* 0x000fe40000000f00 */
[----:B------:R-:W-:-:S07]  /*6f90*/  MOV R25, R29 ;  /* 0x0000001d00197202 */ /* 0x000fce0000000f00 */
[----:B------:R-:W-:Y:S05]  /*6fa0*/  WARPSYNC.COLLECTIVE R27, `(.L_x_1189) ;  /* 0x000000001b087348 */ /* 0x000fea0003c00000 */
[----:B------:R0:W1:Y:S02]  /*6fb0*/  SHFL.BFLY P3, R29, R30, R31, R32 ;  /* 0x0c00001f1e1d7389 */ /* 0x0000640000060020 */
[----:B01----:R-:W-:Y:S05]  /*6fc0*/  ENDCOLLECTIVE ;  /* 0x000000000000791b */ /* 0x003fea0003800000 */
.L_x_1189:
[----:B------:R-:W-:Y:S01]  /*6fd0*/  FADD.FTZ R25, R24, R25 ;  /* 0x0000001918197221 */ /* 0x000fe20000010000 */
[----:B------:R-:W-:-:S04]  /*6fe0*/  HFMA2 R31, -RZ, RZ, 0, 5.9604644775390625e-08 ;  /* 0x00000001ff1f7431 */ /* 0x000fc800000001ff */
[----:B------:R-:W-:Y:S02]  /*6ff0*/  MOV R30, R25 ;  /* 0x00000019001e7202 */ /* 0x000fe40000000f00 */
[----:B------:R-:W-:-:S07]  /*7000*/  MOV R10, R29 ;  /* 0x0000001d000a7202 */ /* 0x000fce0000000f00 */
[----:B------:R-:W-:Y:S05]  /*7010*/  WARPSYNC.COLLECTIVE R27, `(.L_x_1190) ;  /* 0x000000001b087348 */ /* 0x000fea0003c00000 */
[----:B------:R0:W1:Y:S02]  /*7020*/  SHFL.BFLY P3, R29, R30, R31, R32 ;  /* 0x0c00001f1e1d7389 */ /* 0x0000640000060020 */
[----:B01----:R-:W-:Y:S05]  /*7030*/  ENDCOLLECTIVE ;  /* 0x000000000000791b */ /* 0x003fea0003800000 */
.L_x_1190:
[----:B------:R-:W-:-:S05]  /*7040*/  FADD.FTZ R10, R19, R10 ;  /* 0x0000000a130a7221 */ /* 0x000fca0000010000 */
[----:B------:R-:W-:Y:S02]  /*7050*/  MOV R30, R10 ;  /* 0x0000000a001e7202 */ /* 0x000fe40000000f00 */
[----:B------:R-:W-:-:S07]  /*7060*/  MOV R28, R29 ;  /* 0x0000001d001c7202 */ /* 0x000fce0000000f00 */
[----:B------:R-:W-:Y:S05]  /*7070*/  WARPSYNC.COLLECTIVE R27, `(.L_x_1191) ;  /* 0x000000001b087348 */ /* 0x000fea0003c00000 */
[----:B------:R0:W1:Y:S02]  /*7080*/  SHFL.BFLY P3, R29, R30, R31, R32 ;  /* 0x0c00001f1e1d7389 */ /* 0x0000640000060020 */
[----:B01----:R-:W-:Y:S05]  /*7090*/  ENDCOLLECTIVE ;  /* 0x000000000000791b */ /* 0x003fea0003800000 */
.L_x_1191:
[----:B------:R-:W-:Y:S01]  /*70a0*/  FADD.FTZ R28, R25, R28 ;  /* 0x0000001c191c7221 */ /* 0x000fe20000010000 */
[----:B------:R-:W-:Y:S01]  /*70b0*/  MOV R11, R29 ;  /* 0x0000001d000b7202 */ /* 0x000fe20000000f00 */
[----:B------:R-:W-:Y:S06]  /*70c0*/  BRA `(.L_x_1192) ;  /* 0xfffffff800c07947 */ /* 0x000fec000383ffff */
.L_x_1193:
        /* <DEDUP_REMOVED lines=11> */
.L_x_1873:


//--------------------- .text._ZN13group_norm_v218gn_bwd_cuda_kernelI6__halfLi480ELi2ELi32ELi60ELi256ELb0ELb1ELi16ELi960ELi960ELi4ELb1ELi14ELb0ELb0ELNS_15WgradSyncMethodE3ENS_16CompileConditionILi1000EEEEEvPT_S6_S6_PKS5_S8_S8_S8_PKfflPfPj --------------------------
	.section	.text._ZN13group_norm_v218gn_bwd_cuda_kernelI6__halfLi480ELi2ELi32ELi60ELi256ELb0ELb1ELi16ELi960ELi960ELi4ELb1ELi14ELb0ELb0ELNS_15WgradSyncMethodE3ENS_16CompileConditionILi1000EEEEEvPT_S6_S6_PKS5_S8_S8_S8_PKfflPfPj,"ax",@progbits
	.align	128
        .global         _ZN13group_norm_v218gn_bwd_cuda_kernelI6__halfLi480ELi2ELi32ELi60ELi256ELb0ELb1ELi16ELi960ELi960ELi4ELb1ELi14ELb0ELb0ELNS_15WgradSyncMethodE3ENS_16CompileConditionILi1000EEEEEvPT_S6_S6_PKS5_S8_S8_S8_PKfflPfPj
        .type           _ZN13group_norm_v218gn_bwd_cuda_kernelI6__halfLi480ELi2ELi32ELi60ELi256ELb0ELb1ELi16ELi960ELi960ELi4ELb1ELi14ELb0ELb0ELNS_15WgradSyncMethodE3ENS_16CompileConditionILi1000EEEEEvPT_S6_S6_PKS5_S8_S8_S8_PKfflPfPj,@function
        .size           _ZN13group_norm_v218gn_bwd_cuda_kernelI6__halfLi480ELi2ELi32ELi60ELi256ELb0ELb1ELi16ELi960ELi960ELi4ELb1ELi14ELb0ELb0ELNS_15WgradSyncMethodE3ENS_16CompileConditionILi1000EEEEEvPT_S6_S6_PKS5_S8_S8_S8_PKfflPfPj,(.L_x_1874 - _ZN13group_norm_v218gn_bwd_cuda_kernelI6__halfLi480ELi2ELi32ELi60ELi256ELb0ELb1ELi16ELi960ELi960ELi4ELb1ELi14ELb0ELb0ELNS_15WgradSyncMethodE3ENS_16CompileConditionILi1000EEEEEvPT_S6_S6_PKS5_S8_S8_S8_PKfflPfPj)
        .other          _ZN13group_norm_v218gn_bwd_cuda_kernelI6__halfLi480ELi2ELi32ELi60ELi256ELb0ELb1ELi16ELi960ELi960ELi4ELb1ELi14ELb0ELb0ELNS_15WgradSyncMethodE3ENS_16CompileConditionILi1000EEEEEvPT_S6_S6_PKS5_S8_S8_S8_PKfflPfPj,@"STO_CUDA_ENTRY STV_DEFAULT"
_ZN13group_norm_v218gn_bwd_cuda_kernelI6__halfLi480ELi2ELi32ELi60ELi256ELb0ELb1ELi16ELi960ELi960ELi4ELb1ELi14ELb0ELb0ELNS_15WgradSyncMethodE3ENS_16CompileConditionILi1000EEEEEvPT_S6_S6_PKS5_S8_S8_S8_PKfflPfPj:
.text._ZN13group_norm_v218gn_bwd_cuda_kernelI6__halfLi480ELi2ELi32ELi60ELi256ELb0ELb1ELi16ELi960ELi960ELi4ELb1ELi14ELb0ELb0ELNS_15WgradSyncMethodE3ENS_16CompileConditionILi1000EEEEEvPT_S6_S6_PKS5_S8_S8_S8_PKfflPfPj:
        /* <DEDUP_REMOVED lines=30> */
.L_x_1196:
[----:B0-----:R-:W2:Y:S04]  /*01e0*/  LD.E.STRONG.GPU R5, desc[UR14][R2.64+0x38] ;  /* 0x0000380e02057980 */ /* 0x001ea8000c10f900 */
[----:B--2---:R-:W-:Y:S01]  /*01f0*/  CCTL.IVALL ;  /* 0x00000000ff00798f */ /* 0x004fe20002000000 */
[----:B------:R-:W-:Y:S05]  /*0200*/  YIELD ;  /* 0x0000000000007946 */ /* 0x000fea0003800000 */
[----:B-----5:R-:W-:-:S04]  /*0210*/  LOP3.LUT R5, R5, R0, RZ, 0x3c, !PT ;  /* 0x0000000005057212 */ /* 0x020fc800078e3cff */
[----:B------:R-:W-:-:S13]  /*0220*/  ISETP.GT.AND P0, PT, R5, -0x1, PT ;  /* 0xffffffff0500780c */ /* 0x000fda0003f04270 */
[----:B------:R-:W-:Y:S05]  /*0230*/  @P0 BRA `(.L_x_1196) ;  /* 0xfffffffc00e80947 */ /* 0x000fea000383ffff */
.L_x_1195:
[----:B------:R-:W-:Y:S05]  /*0240*/  WARPSYNC.ALL ;  /* 0x0000000000007948 */ /* 0x000fea0003800000 */
[----:B------:R-:W-:Y:S06]  /*0250*/  BAR.SYNC.DEFER_BLOCKING 0x0 ;  /* 0x0000000000007b1d */ /* 0x000fec0000010000 */
[----:B------:R-:W-:Y:S05]  /*0260*/  BRA `(.L_x_1197) ;  /* 0x0000003c00c07947 */ /* 0x000fea0003800000 */
.L_x_1194:
        /* <DEDUP_REMOVED lines=29> */
.L_x_1209:
        /* <DEDUP_REMOVED lines=11> */
[----:B------:R-:W-:Y:S01]  /*04f0*/  MOV R9, UR7 ;  /* 0x0000000700097c02 */ /* 0x000fe20008000f00 */
[----:B------:R-:W-:Y:S01]  /*0500*/  USHF.R.U32.HI UR7, URZ, 0x1, UR5 ;  /* 0x00000001ff077899 */ /* 0x000fe20008011605 */
[----:B------:R-:W-:-:S03]  /*0510*/  IMAD R6, R6, 0x445, RZ ;  /* 0x0000044506067824 */ /* 0x000fc600078e02ff */
[----:B------:R-:W-:Y:S02]  /*0520*/  UIMAD UR9, UR7, 0x78000, URZ ;  /* 0x00078000070978a4 */ /* 0x000fe4000f8e02ff */
        /* <DEDUP_REMOVED lines=45> */
[----:B------:R-:W2:Y:S01]  /*0800*/  LDG.E.64.CONSTANT R22, desc[UR14][R54.64+0xd200] ;  /* 0x00d2000e36167981 */ /* 0x000ea2000c1e9b00 */
[----:B------:R-:W-:-:S02]  /*0810*/  IADD3 R7, PT, PT, R7, 0x3c00, RZ ;  /* 0x00003c0007077810 */ /* 0x000fc40007ffe0ff */
[----:B------:R-:W-:Y:S01]  /*0820*/  LOP3.LUT R5, R5, 0xffff, RZ, 0xc0, !PT ;  /* 0x0000ffff05057812 */ /* 0x000fe200078ec0ff */
[----:B-1----:R-:W2:Y:S04]  /*0830*/  LDG.E.64.CONSTANT R16, desc[UR14][R54.64] ;  /* 0x0000000e36107981 */ /* 0x002ea8000c1e9b00 */
[----:B------:R-:W2:Y:S04]  /*0840*/  LDG.E.64.CONSTANT R18, desc[UR14][R54.64+0x1e00] ;  /* 0x001e000e36127981 */ /* 0x000ea8000c1e9b00 */
[----:B------:R-:W2:Y:S04]  /*0850*/  LDG.E.64.CONSTANT R20, desc[UR14][R54.64+0x3c00] ;  /* 0x003c000e36147981 */ /* 0x000ea8000c1e9b00 */
[----:B------:R-:W2:Y:S04]  /*0860*/  LDG.E.64.CONSTANT R32, desc[UR14][R54.64+0x5a00] ;  /* 0x005a000e36207981 */ /* 0x000ea8000c1e9b00 */
[----:B------:R-:W2:Y:S01]  /*0870*/  LDG.E.64.CONSTANT R34, desc[UR14][R54.64+0x7800] ;  /* 0x0078000e36227981 */ /* 0x000ea2000c1e9b00 */
[----:B0-----:R-:W-:-:S03]  /*0880*/  LEA R10, R10, R7, 0x18 ;  /* 0x000000070a0a7211 */ /* 0x001fc600078ec0ff */
[----:B------:R-:W2:Y:S02]  /*0890*/  LDG.E.64.CONSTANT R36, desc[UR14][R54.64+0x9600] ;  /* 0x0096000e36247981 */ /* 0x000ea4000c1e9b00 */
[----:B------:R-:W-:Y:S02]  /*08a0*/  IMAD R5, R5, 0x18, R10 ;  /* 0x0000001805057824 */ /* 0x000fe400078e020a */
[----:B------:R0:W2:Y:S03]  /*08b0*/  LDG.E.64.CONSTANT R38, desc[UR14][R54.64+0xb400] ;  /* 0x00b4000e36267981 */ /* 0x0000a6000c1e9b00 */
[----:B------:R-:W-:Y:S01]  /*08c0*/  LEA R5, R6, R5, 0x3 ;  /* 0x0000000506057211 */ /* 0x000fe200078e18ff */
[--C-:B----4-:R-:W-:Y:S02]  /*08d0*/  HADD2.F32 R6, -RZ, R8.reuse.H0_H0 ;  /* 0x20000008ff067230 */ /* 0x110fe40000004100 */
[----:B------:R-:W-:-:S02]  /*08e0*/  HADD2.F32 R7, -RZ, R8.H1_H1 ;  /* 0x30000008ff077230 */ /* 0x000fc40000004100 */
[--C-:B------:R-:W-:Y:S02]  /*08f0*/  HADD2.F32 R59, -RZ, R52.reuse.H0_H0 ;  /* 0x20000034ff3b7230 */ /* 0x100fe40000004100 */
[----:B------:R-:W-:Y:S02]  /*0900*/  HADD2.F32 R8, -RZ, R52.H1_H1 ;  /* 0x30000034ff087230 */ /* 0x000fe40000004100 */
[----:B------:R-:W-:Y:S02]  /*0910*/  HADD2.F32 R57, -RZ, R41.H0_H0 ;  /* 0x20000029ff397230 */ /* 0x000fe40000004100 */
[--C-:B------:R-:W-:Y:S02]  /*0920*/  HADD2.F32 R10, -RZ, R9.reuse.H0_H0 ;  /* 0x20000009ff0a7230 */ /* 0x100fe40000004100 */
[----:B------:R-:W-:Y:S02]  /*0930*/  HADD2.F32 R12, -RZ, R9.H1_H1 ;  /* 0x30000009ff0c7230 */ /* 0x000fe40000004100 */
[----:B------:R-:W-:-:S02]  /*0940*/  HADD2.F32 R9, -RZ, R53.H0_H0 ;  /* 0x20000035ff097230 */ /* 0x000fc40000004100 */
[----:B------:R-:W-:Y:S02]  /*0950*/  HADD2.F32 R58, -RZ, R40.H0_H0 ;  /* 0x20000028ff3a7230 */ /* 0x000fe40000004100 */
[----:B------:R-:W-:Y:S02]  /*0960*/  HADD2.F32 R61, -RZ, R44.H1_H1 ;  /* 0x3000002cff3d7230 */ /* 0x000fe40000004100 */
[--C-:B------:R-:W-:Y:S02]  /*0970*/  HADD2.F32 R60, -RZ, R45.reuse.H0_H0 ;  /* 0x2000002dff3c7230 */ /* 0x100fe40000004100 */
[----:B------:R-:W-:Y:S02]  /*0980*/  HADD2.F32 R45, -RZ, R45.H1_H1 ;  /* 0x3000002dff2d7230 */ /* 0x000fe40000004100 */
[--C-:B------:R-:W-:Y:S02]  /*0990*/  HADD2.F32 R13, -RZ, R48.reuse.H0_H0 ;  /* 0x20000030ff0d7230 */ /* 0x100fe40000004100 */
[----:B------:R-:W-:-:S02]  /*09a0*/  HADD2.F32 R48, -RZ, R48.H1_H1 ;  /* 0x30000030ff307230 */ /* 0x000fc40000004100 */
[----:B------:R-:W-:Y:S02]  /*09b0*/  HADD2.F32 R52, -RZ, R51.H0_H0 ;  /* 0x20000033ff347230 */ /* 0x000fe40000004100 */
[----:B------:R-:W-:Y:S02]  /*09c0*/  HADD2.F32 R11, -RZ, R53.H1_H1 ;  /* 0x30000035ff0b7230 */ /* 0x000fe40000004100 */
[----:B------:R-:W-:Y:S02]  /*09d0*/  HADD2.F32 R51, -RZ, R51.H1_H1 ;  /* 0x30000033ff337230 */ /* 0x000fe40000004100 */
[--C-:B------:R-:W-:Y:S02]  /*09e0*/  HADD2.F32 R53, -RZ, R46.reuse.H0_H0 ;  /* 0x2000002eff357230 */ /* 0x100fe40000004100 */
[----:B------:R-:W-:Y:S02]  /*09f0*/  HADD2.F32 R46, -RZ, R46.H1_H1 ;  /* 0x3000002eff2e7230 */ /* 0x000fe40000004100 */
[----:B0-----:R-:W-:-:S02]  /*0a00*/  HADD2.F32 R54, -RZ, R47.H0_H0 ;  /* 0x2000002fff367230 */ /* 0x001fc40000004100 */
[----:B------:R-:W-:Y:S02]  /*0a10*/  HADD2.F32 R47, -RZ, R47.H1_H1 ;  /* 0x3000002fff2f7230 */ /* 0x000fe40000004100 */
[----:B------:R-:W-:Y:S02]  /*0a20*/  HADD2.F32 R55, -RZ, R42.H1_H1 ;  /* 0x3000002aff377230 */ /* 0x000fe40000004100 */
[C---:B---3--:R-:W-:Y:S01]  /*0a30*/  FADD.FTZ R59, -R14.reuse, R59 ;  /* 0x0000003b0e3b7221 */ /* 0x048fe20000010100 */
[C---:B------:R-:W-:Y:S01]  /*0a40*/  FADD.FTZ R56, -R14.reuse, R7 ;  /* 0x000000070e387221 */ /* 0x040fe20000010100 */
[C---:B------:R-:W-:Y:S01]  /*0a50*/  FADD.FTZ R8, -R14.reuse, R8 ;  /* 0x000000080e087221 */ /* 0x040fe20000010100 */
[----:B------:R-:W-:Y:S01]  /*0a60*/  MOV R7, R57 ;  /* 0x0000003900077202 */ /* 0x000fe20000000f00 */
[----:B--2---:R0:W-:Y:S01]  /*0a70*/  STL [R1+0xbc], R22 ;  /* 0x0000bc1601007387 */ /* 0x0041e20000100800 */
[----:B------:R-:W-:-:S03]  /*0a80*/  FADD.FTZ R57, -R14, R10 ;  /* 0x0000000a0e397221 */ /* 0x000fc60000010100 */
[----:B------:R1:W-:Y:S01]  /*0a90*/  STL [R1+0xb8], R23 ;  /* 0x0000b81701007387 */ /* 0x0003e20000100800 */
[----:B------:R-:W-:-:S03]  /*0aa0*/  FADD.FTZ R10, -R14, R9 ;  /* 0x000000090e0a7221 */ /* 0x000fc60000010100 */
[----:B------:R-:W-:Y:S01]  /*0ab0*/  STL [R1+0x68], R5 ;  /* 0x0000680501007387 */ /* 0x000fe20000100800 */
[----:B0-----:R-:W-:-:S03]  /*0ac0*/  HADD2.F32 R22, -RZ, R44.H0_H0 ;  /* 0x2000002cff167230 */ /* 0x001fc60000004100 */
[----:B------:R-:W-:Y:S01]  /*0ad0*/  STL [R1+0x10], R59 ;  /* 0x0000103b01007387 */ /* 0x000fe20000100800 */
[----:B-1----:R-:W-:Y:S02]  /*0ae0*/  HADD2.F32 R23, -RZ, R41.H1_H1 ;  /* 0x30000029ff177230 */ /* 0x002fe40000004100 */
[C---:B------:R-:W-:Y:S01]  /*0af0*/  FADD.FTZ R9, -R14.reuse, R58 ;  /* 0x0000003a0e097221 */ /* 0x040fe20000010100 */
[----:B------:R0:W-:Y:S01]  /*0b00*/  STL [R1+0xc], R8 ;  /* 0x00000c0801007387 */ /* 0x0001e20000100800 */
[C---:B------:R-:W-:Y:S01]  /*0b10*/  FADD.FTZ R58, -R14.reuse, R22 ;  /* 0x000000160e3a7221 */ /* 0x040fe20000010100 */
[C---:B------:R-:W-:Y:S01]  /*0b20*/  FADD.FTZ R45, -R14.reuse, R45 ;  /* 0x0000002d0e2d7221 */ /* 0x040fe20000010100 */
[C---:B------:R-:W-:Y:S01]  /*0b30*/  FADD.FTZ R22, -R14.reuse, R60 ;  /* 0x0000003c0e167221 */ /* 0x040fe20000010100 */
[--C-:B------:R-:W-:Y:S02]  /*0b40*/  HADD2.F32 R41, -RZ, R49.reuse.H0_H0 ;  /* 0x20000031ff297230 */ /* 0x100fe40000004100 */
[C---:B------:R-:W-:Y:S01]  /*0b50*/  FADD.FTZ R48, -R14.reuse, R48 ;  /* 0x000000300e307221 */ /* 0x040fe20000010100 */
[C---:B0-----:R-:W-:Y:S01]  /*0b60*/  FADD.FTZ R8, -R14.reuse, R7 ;  /* 0x000000070e087221 */ /* 0x041fe20000010100 */
[C---:B------:R-:W-:Y:S01]  /*0b70*/  FADD.FTZ R7, -R14.reuse, R23 ;  /* 0x000000170e077221 */ /* 0x040fe20000010100 */
[C---:B------:R-:W-:Y:S01]  /*0b80*/  FADD.FTZ R23, -R14.reuse, R61 ;  /* 0x0000003d0e177221 */ /* 0x040fe20000010100 */
[----:B------:R-:W-:Y:S01]  /*0b90*/  HADD2.F32 R44, -RZ, R50.H0_H0 ;  /* 0x20000032ff2c7230 */ /* 0x000fe20000004100 */
[----:B------:R-:W-:Y:S01]  /*0ba0*/  STL [R1+0x1c], R58 ;  /* 0x00001c3a01007387 */ /* 0x000fe20000100800 */
[----:B------:R-:W-:Y:S01]  /*0bb0*/  FADD.FTZ R13, -R14, R13 ;  /* 0x0000000d0e0d7221 */ /* 0x000fe20000010100 */
[----:B------:R-:W-:-:S02]  /*0bc0*/  HADD2.F32 R49, -RZ, R49.H1_H1 ;  /* 0x30000031ff317230 */ /* 0x000fc40000004100 */
[----:B------:R-:W-:Y:S01]  /*0bd0*/  STL [R1+0x18], R23 ;  /* 0x0000181701007387 */ /* 0x000fe20000100800 */
[----:B------:R-:W-:-:S03]  /*0be0*/  FADD.FTZ R41, -R14, R41 ;  /* 0x000000290e297221 */ /* 0x000fc60000010100 */
[----:B------:R-:W-:Y:S01]  /*0bf0*/  STL [R1+0xcc], R45 ;  /* 0x0000cc2d01007387 */ /* 0x000fe20000100800 */
[----:B------:R-:W-:-:S03]  /*0c00*/  FADD.FTZ R44, -R14, R44 ;  /* 0x0000002c0e2c7221 */ /* 0x000fc60000010100 */
[----:B------:R-:W-:Y:S01]  /*0c10*/  STL [R1+0x14], R22 ;  /* 0x0000141601007387 */ /* 0x000fe20000100800 */
[----:B------:R-:W-:-:S03]  /*0c20*/  HADD2.F32 R50, -RZ, R50.H1_H1 ;  /* 0x30000032ff327230 */ /* 0x000fc60000004100 */
[----:B------:R-:W-:Y:S04]  /*0c30*/  STL [R1+0xc4], R48 ;  /* 0x0000c43001007387 */ /* 0x000fe80000100800 */
[----:B------:R0:W-:Y:S04]  /*0c40*/  STL [R1+0x4c], R13 ;  /* 0x00004c0d01007387 */ /* 0x0001e80000100800 */
[----:B------:R-:W-:Y:S01]  /*0c50*/  STL [R1+0xc0], R41 ;  /* 0x0000c02901007387 */ /* 0x000fe20000100800 */
[----:B0-----:R-:W-:-:S03]  /*0c60*/  FADD.FTZ R13, -R14, R49 ;  /* 0x000000310e0d7221 */ /* 0x001fc60000010100 */
[----:B------:R-:W-:Y:S01]  /*0c70*/  STL [R1+0xc8], R44 ;  /* 0x0000c82c01007387 */ /* 0x000fe20000100800 */
[----:B------:R-:W-:-:S03]  /*0c80*/  FADD.FTZ R22, -R14, R52 ;  /* 0x000000340e167221 */ /* 0x000fc60000010100 */
[----:B------:R0:W-:Y:S01]  /*0c90*/  STL [R1+0x64], R13 ;  /* 0x0000640d01007387 */ /* 0x0001e20000100800 */
[----:B------:R-:W-:Y:S01]  /*0ca0*/  FADD.FTZ R5, R15, UR6 ;  /* 0x000000060f057e21 */ /* 0x000fe20008010000 */
[C---:B------:R-:W-:Y:S01]  /*0cb0*/  FADD.FTZ R23, -R14.reuse, R51 ;  /* 0x000000330e177221 */ /* 0x040fe20000010100 */
[----:B0-----:R-:W-:-:S05]  /*0cc0*/  FADD.FTZ R13, -R14, R50 ;  /* 0x000000320e0d7221 */ /* 0x001fca0000010100 */
[----:B------:R0:W-:Y:S04]  /*0cd0*/  STL [R1+0x6c], R13 ;  /* 0x00006c0d01007387 */ /* 0x0001e80000100800 */
[----:B------:R1:W-:Y:S01]  /*0ce0*/  STL [R1+0x78], R22 ;  /* 0x0000781601007387 */ /* 0x0003e20000100800 */
[----:B------:R-:W2:Y:S01]  /*0cf0*/  MUFU.RSQ R5, R5 ;  /* 0x0000000500057308 */ /* 0x000ea20000001400 */
[C---:B0-----:R-:W-:Y:S01]  /*0d00*/  FADD.FTZ R13, -R14.reuse, R53 ;  /* 0x000000350e0d7221 */ /* 0x041fe20000010100 */
[----:B-1----:R-:W-:Y:S01]  /*0d10*/  FADD.FTZ R22, -R14, R46 ;  /* 0x0000002e0e167221 */ /* 0x002fe20000010100 */
[----:B------:R0:W-:Y:S01]  /*0d20*/  STL [R1+0x84], R23 ;  /* 0x0000841701007387 */ /* 0x0001e20000100800 */
[----:B------:R-:W-:-:S03]  /*0d30*/  HADD2.F32 R15, -RZ, R42.H0_H0 ;  /* 0x2000002aff0f7230 */ /* 0x000fc60000004100 */
[----:B------:R-:W-:Y:S04]  /*0d40*/  STL [R1+0xd0], R22 ;  /* 0x0000d01601007387 */ /* 0x000fe80000100800 */
[----:B------:R1:W-:Y:S01]  /*0d50*/  STL [R1+0x88], R13 ;  /* 0x0000880d01007387 */ /* 0x0003e20000100800 */
[C---:B0-----:R-:W-:Y:S01]  /*0d60*/  FADD.FTZ R23, -R14.reuse, R47 ;  /* 0x0000002f0e177221 */ /* 0x041fe20000010100 */
[--C-:B------:R-:W-:Y:S02]  /*0d70*/  HADD2.F32 R42, -RZ, R43.reuse.H0_H0 ;  /* 0x2000002bff2a7230 */ /* 0x100fe40000004100 */
[----:B-1----:R-:W-:Y:S02]  /*0d80*/  FADD.FTZ R13, -R14, R54 ;  /* 0x000000360e0d7221 */ /* 0x002fe40000010100 */
[----:B------:R-:W-:Y:S01]  /*0d90*/  STL [R1+0xd4], R23 ;  /* 0x0000d41701007387 */ /* 0x000fe20000100800 */
[----:B------:R-:W-:-:S03]  /*0da0*/  HADD2.F32 R43, -RZ, R43.H1_H1 ;  /* 0x3000002bff2b7230 */ /* 0x000fc60000004100 */
[----:B------:R0:W-:Y:S01]  /*0db0*/  STL [R1+0x8c], R13 ;  /* 0x00008c0d01007387 */ /* 0x0001e20000100800 */
[C---:B------:R-:W-:Y:S01]  /*0dc0*/  FADD.FTZ R6, -R14.reuse, R6 ;  /* 0x000000060e067221 */ /* 0x040fe20000010100 */
[C---:B------:R-:W-:Y:S01]  /*0dd0*/  FADD.FTZ R22, -R14.reuse, R55 ;  /* 0x000000370e167221 */ /* 0x040fe20000010100 */
[C---:B0-----:R-:W-:Y:S01]  /*0de0*/  FADD.FTZ R13, -R14.reuse, R15 ;  /* 0x0000000f0e0d7221 */ /* 0x041fe20000010100 */
[----:B------:R-:W-:Y:S01]  /*0df0*/  FADD.FTZ R15, -R14, R42 ;  /* 0x0000002a0e0f7221 */ /* 0x000fe20000010100 */
[----:B--2---:R-:W-:-:S03]  /*0e00*/  FMUL.FTZ R6, R5, R6 ;  /* 0x0000000605067220 */ /* 0x004fc60000410000 */
[----:B------:R0:W-:Y:S04]  /*0e10*/  STL [R1+0x90], R13 ;  /* 0x0000900d01007387 */ /* 0x0001e80000100800 */
[----:B------:R-:W-:Y:S01]  /*0e20*/  STL [R1+0x94], R22 ;  /* 0x0000941601007387 */ /* 0x000fe20000100800 */
[----:B0-----:R-:W-:-:S03]  /*0e30*/  FADD.FTZ R13, -R14, R43 ;  /* 0x0000002b0e0d7221 */ /* 0x001fc60000010100 */
[----:B------:R0:W-:Y:S04]  /*0e40*/  STL [R1+0x98], R15 ;  /* 0x0000980f01007387 */ /* 0x0001e80000100800 */
[----:B------:R-:W-:Y:S04]  /*0e50*/  STL [R1+0x9c], R13 ;  /* 0x00009c0d01007387 */ /* 0x000fe80000100800 */
[----:B------:R1:W-:Y:S04]  /*0e60*/  STL [R1+0x20], R6 ;  /* 0x0000200601007387 */ /* 0x0003e80000100800 */
[----:B------:R-:W2:Y:S04]  /*0e70*/  LDL.LU R60, [R1+0x10] ;  /* 0x00001000013c7983 */ /* 0x000ea80000300800 */
[----:B------:R-:W3:Y:S01]  /*0e80*/  LDL.LU R58, [R1+0xc] ;  /* 0x00000c00013a7983 */ /* 0x000ee20000300800 */
[----:B------:R-:W-:-:S02]  /*0e90*/  HADD2.F32 R40, -RZ, R40.H1_H1 ;  /* 0x30000028ff287230 */ /* 0x000fc40000004100 */
[C---:B------:R-:W-:Y:S01]  /*0ea0*/  FADD.FTZ R12, -R14.reuse, R12 ;  /* 0x0000000c0e0c7221 */ /* 0x040fe20000010100 */
[C---:B------:R-:W-:Y:S01]  /*0eb0*/  FADD.FTZ R11, -R14.reuse, R11 ;  /* 0x0000000b0e0b7221 */ /* 0x040fe20000010100 */
[C---:B------:R-:W-:Y:S01]  /*0ec0*/  FMUL.FTZ R52, R5.reuse, R56 ;  /* 0x0000003805347220 */ /* 0x040fe20000410000 */
[----:B------:R-:W-:Y:S01]  /*0ed0*/  FADD.FTZ R40, -R14, R40 ;  /* 0x000000280e287221 */ /* 0x000fe20000010100 */
[----:B------:R-:W-:Y:S02]  /*0ee0*/  HADD2.F32 R14, -RZ, R16.H0_H0 ;  /* 0x20000010ff0e7230 */ /* 0x000fe40000004100 */
[C---:B------:R-:W-:Y:S01]  /*0ef0*/  FMUL.FTZ R45, R5.reuse, R57 ;  /* 0x00000039052d7220 */ /* 0x040fe20000410000 */
[----:B------:R-:W-:Y:S01]  /*0f00*/  FMUL.FTZ R48, R5, R12 ;  /* 0x0000000c05307220 */ /* 0x000fe20000410000 */
[----:B0-----:R-:W-:Y:S01]  /*0f10*/  HADD2.F32 R15, -RZ, R38.H0_H0 ;  /* 0x20000026ff0f7230 */ /* 0x001fe20000004100 */
[----:B------:R-:W-:Y:S01]  /*0f20*/  STL [R1+0x58], R52 ;  /* 0x0000583401007387 */ /* 0x000fe20000100800 */
[----:B------:R-:W-:-:S02]  /*0f30*/  HADD2.F32 R16, -RZ, R16.H1_H1 ;  /* 0x30000010ff107230 */ /* 0x000fc40000004100 */
[----:B-----5:R-:W-:Y:S01]  /*0f40*/  FFMA.FTZ R30, R6, R14, R30 ;  /* 0x0000000e061e7223 */ /* 0x020fe2000001001e */
[----:B-1----:R-:W-:Y:S01]  /*0f50*/  HADD2.F32 R6, -RZ, R38.H1_H1 ;  /* 0x30000026ff067230 */ /* 0x002fe20000004100 */
[----:B------:R-:W-:Y:S01]  /*0f60*/  STL [R1+0x54], R45 ;  /* 0x0000542d01007387 */ /* 0x000fe20000100800 */
[----:B------:R-:W-:Y:S02]  /*0f70*/  HADD2.F32 R22, -RZ, R39.H0_H0 ;  /* 0x20000027ff167230 */ /* 0x000fe40000004100 */
[----:B------:R-:W-:Y:S01]  /*0f80*/  HADD2.F32 R13, -RZ, R17.H0_H0 ;  /* 0x20000011ff0d7230 */ /* 0x000fe20000004100 */
[----:B------:R-:W-:Y:S01]  /*0f90*/  STL [R1+0x50], R48 ;  /* 0x0000503001007387 */ /* 0x000fe20000100800 */
[----:B------:R-:W-:-:S03]  /*0fa0*/  FMUL.FTZ R23, R2, R16 ;  /* 0x0000001002177220 */ /* 0x000fc60000410000 */
[----:B------:R0:W-:Y:S01]  /*0fb0*/  STL [R1+0x70], R15 ;  /* 0x0000700f01007387 */ /* 0x0001e20000100800 */
[----:B------:R-:W-:-:S03]  /*0fc0*/  HADD2.F32 R17, -RZ, R17.H1_H1 ;  /* 0x30000011ff117230 */ /* 0x000fc60000004100 */
[----:B------:R1:W-:Y:S01]  /*0fd0*/  STL [R1+0x74], R6 ;  /* 0x0000740601007387 */ /* 0x0003e20000100800 */
[----:B------:R-:W-:Y:S01]  /*0fe0*/  FADD.FTZ R29, R16, R29 ;  /* 0x0000001d101d7221 */ /* 0x000fe20000010000 */
[----:B0-----:R-:W-:Y:S02]  /*0ff0*/  HADD2.F32 R15, -RZ, R39.H1_H1 ;  /* 0x30000027ff0f7230 */ /* 0x001fe40000004100 */
[----:B------:R0:W-:Y:S01]  /*1000*/  STL [R1+0x7c], R22 ;  /* 0x00007c1601007387 */ /* 0x0001e20000100800 */
[----:B------:R-:W-:Y:S01]  /*1010*/  FFMA.FTZ R28, R52, R16, R28 ;  /* 0x00000010341c7223 */ /* 0x000fe2000001001c */
[----:B------:R-:W-:Y:S01]  /*1020*/  FADD.FTZ R31, R14, R31 ;  /* 0x0000001f0e1f7221 */ /* 0x000fe20000010000 */
[----:B-1----:R-:W-:Y:S01]  /*1030*/  FMUL.FTZ R6, R0, R14 ;  /* 0x0000000e00067220 */ /* 0x002fe20000410000 */
[----:B------:R1:W-:Y:S01]  /*1040*/  STL [R1+0x80], R15 ;  /* 0x0000800f01007387 */ /* 0x0003e20000100800 */
[----:B------:R-:W-:Y:S01]  /*1050*/  FADD.FTZ R27, R13, R27 ;  /* 0x0000001b0d1b7221 */ /* 0x000fe20000010000 */
[-C--:B------:R-:W-:Y:S01]  /*1060*/  FFMA.FTZ R26, R45, R13.reuse, R26 ;  /* 0x0000000d2d1a7223 */ /* 0x080fe2000001001a */
[----:B------:R-:W-:Y:S01]  /*1070*/  HADD2.F32 R61, -RZ, R18.H0_H0 ;  /* 0x20000012ff3d7230 */ /* 0x000fe20000004100 */
[----:B------:R4:W-:Y:S01]  /*1080*/  STL [R1+0x8], R23 ;  /* 0x0000081701007387 */ /* 0x0009e20000100800 */
[----:B0-----:R-:W-:Y:S01]  /*1090*/  FMUL.FTZ R22, R3, R13 ;  /* 0x0000000d03167220 */ /* 0x001fe20000410000 */
[----:B------:R-:W-:-:S02]  /*10a0*/  FMUL.FTZ R44, R4, R17 ;  /* 0x00000011042c7220 */ /* 0x000fc40000410000 */
[----:B------:R-:W4:Y:S01]  /*10b0*/  LDL.LU R14, [R1+0x1c] ;  /* 0x00001c00010e7983 */ /* 0x000f220000300800 */
[----:B------:R-:W-:Y:S02]  /*10c0*/  HADD2.F32 R18, -RZ, R18.H1_H1 ;  /* 0x30000012ff127230 */ /* 0x000fe40000004100 */
[----:B------:R-:W-:Y:S01]  /*10d0*/  FADD.FTZ R25, R17, R25 ;  /* 0x0000001911197221 */ /* 0x000fe20000010000 */
[----:B------:R-:W-:Y:S01]  /*10e0*/  FFMA.FTZ R24, R48, R17, R24 ;  /* 0x0000001130187223 */ /* 0x000fe20000010018 */
[----:B------:R-:W4:Y:S04]  /*10f0*/  LDL.LU R13, [R1+0x18] ;  /* 0x00001800010d7983 */ /* 0x000f280000300800 */
[----:B------:R0:W-:Y:S01]  /*1100*/  STL [R1+0x4], R22 ;  /* 0x0000041601007387 */ /* 0x0001e20000100800 */
[----:B------:R-:W-:-:S03]  /*1110*/  FADD.FTZ R29, R29, R18 ;  /* 0x000000121d1d7221 */ /* 0x000fc60000010000 */
[----:B------:R-:W4:Y:S01]  /*1120*/  LDL.LU R17, [R1+0x14] ;  /* 0x0000140001117983 */ /* 0x000f220000300800 */
[C---:B--2---:R-:W-:Y:S01]  /*1130*/  FMUL.FTZ R16, R5.reuse, R60 ;  /* 0x0000003c05107220 */ /* 0x044fe20000410000 */
[----:B---3--:R-:W-:-:S04]  /*1140*/  FMUL.FTZ R50, R5, R58 ;  /* 0x0000003a05327220 */ /* 0x008fc80000410000 */
[----:B------:R-:W-:Y:S01]  /*1150*/  STL [R1+0x48], R16 ;  /* 0x0000481001007387 */ /* 0x000fe20000100800 */
[-C--:B------:R-:W-:Y:S01]  /*1160*/  FMUL.FTZ R60, R2, R18.reuse ;  /* 0x00000012023c7220 */ /* 0x080fe20000410000 */
[----:B------:R-:W-:Y:S02]  /*1170*/  FFMA.FTZ R28, R50, R18, R28 ;  /* 0x00000012321c7223 */ /* 0x000fe4000001001c */
[----:B------:R2:W-:Y:S04]  /*1180*/  STL [R1], R44 ;  /* 0x0000002c01007387 */ /* 0x0005e80000100800 */
[----:B------:R-:W-:Y:S04]  /*1190*/  STL [R1+0x44], R50 ;  /* 0x0000443201007387 */ /* 0x000fe80000100800 */
[----:B------:R-:W3:Y:S01]  /*11a0*/  LDL R18, [R1+0x20] ;  /* 0x0000200001127983 */ /* 0x000ee20000100800 */
[C---:B------:R-:W-:Y:S01]  /*11b0*/  FMUL.FTZ R46, R5.reuse, R10 ;  /* 0x0000000a052e7220 */ /* 0x040fe20000410000 */
[C---:B------:R-:W-:Y:S01]  /*11c0*/  FMUL.FTZ R41, R5.reuse, R11 ;  /* 0x0000000b05297220 */ /* 0x040fe20000410000 */
[C---:B------:R-:W-:Y:S01]  /*11d0*/  FMUL.FTZ R42, R5.reuse, R9 ;  /* 0x00000009052a7220 */ /* 0x040fe20000410000 */
[C---:B-1----:R-:W-:Y:S01]  /*11e0*/  FMUL.FTZ R15, R5.reuse, R40 ;  /* 0x00000028050f7220 */ /* 0x042fe20000410000 */
[C---:B------:R-:W-:Y:S01]  /*11f0*/  FMUL.FTZ R39, R5.reuse, R8 ;  /* 0x0000000805277220 */ /* 0x040fe20000410000 */
[----:B------:R1:W-:Y:S01]  /*1200*/  STL [R1+0x40], R46 ;  /* 0x0000402e01007387 */ /* 0x0003e20000100800 */
[----:B------:R-:W-:Y:S01]  /*1210*/  FMUL.FTZ R38, R5, R7 ;  /* 0x0000000705267220 */ /* 0x000fe20000410000 */
[----:B------:R-:W-:-:S02]  /*1220*/  FADD.FTZ R10, RZ, R6 ;  /* 0x00000006ff0a7221 */ /* 0x000fc40000010000 */
[----:B------:R1:W-:Y:S04]  /*1230*/  STL [R1+0x3c], R41 ;  /* 0x00003c2901007387 */ /* 0x0003e80000100800 */
[----:B------:R-:W-:Y:S01]  /*1240*/  STL [R1+0x38], R42 ;  /* 0x0000382a01007387 */ /* 0x000fe20000100800 */
[----:B------:R-:W-:-:S03]  /*1250*/  FADD.FTZ R10, R10, R23 ;  /* 0x000000170a0a7221 */ /* 0x000fc60000010000 */
[----:B------:R-:W-:Y:S04]  /*1260*/  STL [R1+0x34], R15 ;  /* 0x0000340f01007387 */ /* 0x000fe80000100800 */
[----:B------:R-:W-:Y:S04]  /*1270*/  STL [R1+0x30], R39 ;  /* 0x0000302701007387 */ /* 0x000fe80000100800 */
[----:B------:R-:W-:Y:S01]  /*1280*/  STL [R1+0x2c], R38 ;  /* 0x00002c2601007387 */ /* 0x000fe20000100800 */
[----:B----4-:R-:W-:-:S03]  /*1290*/  FMUL.FTZ R14, R5, R14 ;  /* 0x0000000e050e7220 */ /* 0x010fc60000410000 */
[----:B------:R4:W-:Y:S01]  /*12a0*/  STL [R1+0xa4], R6 ;  /* 0x0000a40601007387 */ /* 0x0009e20000100800 */
[----:B------:R-:W-:-:S03]  /*12b0*/  FADD.FTZ R10, R10, R22 ;  /* 0x000000160a0a7221 */ /* 0x000fc60000010000 */
[----:B------:R4:W-:Y:S01]  /*12c0*/  STL [R1+0x28], R14 ;  /* 0x0000280e01007387 */ /* 0x0009e20000100800 */
[----:B---3--:R-:W-:Y:S01]  /*12d0*/  FFMA.FTZ R11, R18, R6, RZ ;  /* 0x00000006120b7223 */ /* 0x008fe200000100ff */
[----:B------:R-:W-:Y:S02]  /*12e0*/  FMUL.FTZ R18, R5, R13 ;  /* 0x0000000d05127220 */ /* 0x000fe40000410000 */
[----:B------:R-:W3:Y:S01]  /*12f0*/  LDL.LU R13, [R1+0x4c] ;  /* 0x00004c00010d7983 */ /* 0x000ee20000300800 */
[----:B------:R-:W-:-:S03]  /*1300*/  FFMA.FTZ R11, R52, R23, R11 ;  /* 0x00000017340b7223 */ /* 0x000fc6000001000b */
[----:B------:R-:W3:Y:S01]  /*1310*/  LDL.LU R23, [R1+0xd4] ;  /* 0x0000d40001177983 */ /* 0x000ee20000300800 */
[----:B------:R-:W-:-:S03]  /*1320*/  FFMA.FTZ R11, R45, R22, R11 ;  /* 0x000000162d0b7223 */ /* 0x000fc6000001000b */
[----:B------:R-:W-:Y:S04]  /*1330*/  STL [R1+0x24], R18 ;  /* 0x0000241201007387 */ /* 0x000fe80000100800 */
[----:B0-----:R-:W3:Y:S04]  /*1340*/  LDL.LU R22, [R1+0xd0] ;  /* 0x0000d00001167983 */ /* 0x001ee80000300800 */
[----:B------:R-:W4:Y:S01]  /*1350*/  LDL.LU R45, [R1+0xcc] ;  /* 0x0000cc00012d7983 */ /* 0x000f220000300800 */
[----:B------:R-:W-:Y:S01]  /*1360*/  FADD.FTZ R31, R31, R61 ;  /* 0x0000003d1f1f7221 */ /* 0x000fe20000010000 */
[-C--:B------:R-:W-:Y:S01]  /*1370*/  FFMA.FTZ R30, R16, R61.reuse, R30 ;  /* 0x0000003d101e7223 */ /* 0x080fe2000001001e */
[----:B------:R-:W-:Y:S01]  /*1380*/  FMUL.FTZ R61, R0, R61 ;  /* 0x0000003d003d7220 */ /* 0x000fe20000410000 */
[----:B------:R-:W-:Y:S01]  /*1390*/  FFMA.FTZ R11, R48, R44, R11 ;  /* 0x0000002c300b7223 */ /* 0x000fe2000001000b */
[----:B------:R-:W-:-:S02]  /*13a0*/  HADD2.F32 R59, -RZ, R19.H0_H0 ;  /* 0x20000013ff3b7230 */ /* 0x000fc40000004100 */
[----:B------:R-:W-:Y:S01]  /*13b0*/  FMUL.FTZ R17, R5, R17 ;  /* 0x0000001105117220 */ /* 0x000fe20000410000 */
[----:B------:R-:W-:Y:S01]  /*13c0*/  FFMA.FTZ R11, R16, R61, R11 ;  /* 0x0000003d100b7223 */ /* 0x000fe2000001000b */
[----:B------:R-:W-:Y:S02]  /*13d0*/  HADD2.F32 R19, -RZ, R19.H1_H1 ;  /* 0x30000013ff137230 */ /* 0x000fe40000004100 */
[----:B------:R-:W-:Y:S01]  /*13e0*/  FADD.FTZ R27, R27, R59 ;  /* 0x0000003b1b1b7221 */ /* 0x000fe20000010000 */
[-C--:B------:R-:W-:Y:S01]  /*13f0*/  FFMA.FTZ R26, R46, R59.reuse, R26 ;  /* 0x0000003b2e1a7223 */ /* 0x080fe2000001001a */
[----:B------:R-:W-:Y:S01]  /*1400*/  FMUL.FTZ R59, R3, R59 ;  /* 0x0000003b033b7220 */ /* 0x000fe20000410000 */
[----:B------:R-:W-:Y:S01]  /*1410*/  FADD.FTZ R10, R10, R44 ;  /* 0x0000002c0a0a7221 */ /* 0x000fe20000010000 */
[----:B------:R-:W-:Y:S01]  /*1420*/  FFMA.FTZ R11, R50, R60, R11 ;  /* 0x0000003c320b7223 */ /* 0x000fe2000001000b */
[----:B--2---:R-:W2:Y:S01]  /*1430*/  LDL.LU R44, [R1+0xc8] ;  /* 0x0000c800012c7983 */ /* 0x004ea20000300800 */
[----:B------:R-:W-:-:S03]  /*1440*/  FMUL.FTZ R58, R4, R19 ;  /* 0x00000013043a7220 */ /* 0x000fc60000410000 */
[----:B------:R-:W3:Y:S01]  /*1450*/  LDL.LU R48, [R1+0xc4] ;  /* 0x0000c40001307983 */ /* 0x000ee20000300800 */
[----:B------:R-:W-:-:S03]  /*1460*/  FFMA.FTZ R11, R46, R59, R11 ;  /* 0x0000003b2e0b7223 */ /* 0x000fc6000001000b */
[----:B------:R-:W-:Y:S04]  /*1470*/  STL [R1+0x1c], R17 ;  /* 0x00001c1101007387 */ /* 0x000fe80000100800 */
[----:B------:R-:W-:Y:S01]  /*1480*/  STL [R1+0xa8], R61 ;  /* 0x0000a83d01007387 */ /* 0x000fe20000100800 */
[C---:B------:R-:W-:Y:S01]  /*1490*/  FFMA.FTZ R24, R41.reuse, R19, R24 ;  /* 0x0000001329187223 */ /* 0x040fe20000010018 */
[----:B------:R-:W-:Y:S01]  /*14a0*/  FFMA.FTZ R11, R41, R58, R11 ;  /* 0x0000003a290b7223 */ /* 0x000fe2000001000b */
[----:B----4-:R-:W-:-:S05]  /*14b0*/  FMUL.FTZ R16, R5, R45 ;  /* 0x0000002d05107220 */ /* 0x010fca0000410000 */
[----:B------:R-:W-:Y:S04]  /*14c0*/  STL [R1+0x18], R16 ;  /* 0x0000181001007387 */ /* 0x000fe80000100800 */
[----:B------:R-:W-:Y:S04]  /*14d0*/  STL [R1+0xac], R60 ;  /* 0x0000ac3c01007387 */ /* 0x000fe80000100800 */
[----:B-1----:R-:W4:Y:S04]  /*14e0*/  LDL.LU R46, [R1+0x64] ;  /* 0x00006400012e7983 */ /* 0x002f280000300800 */
[----:B------:R0:W-:Y:S04]  /*14f0*/  STL [R1+0xb0], R59 ;  /* 0x0000b03b01007387 */ /* 0x0001e80000100800 */
[----:B------:R-:W2:Y:S01]  /*1500*/  LDL.LU R41, [R1+0xc0] ;  /* 0x0000c00001297983 */ /* 0x000ea20000300800 */
[----:B------:R-:W-:-:S02]  /*1510*/  HADD2.F32 R57, -RZ, R20.H0_H0 ;  /* 0x20000014ff397230 */ /* 0x000fc40000004100 */
[--C-:B------:R-:W-:Y:S02]  /*1520*/  HADD2.F32 R55, -RZ, R21.reuse.H0_H0 ;  /* 0x20000015ff377230 */ /* 0x100fe40000004100 */
[----:B------:R-:W-:Y:S01]  /*1530*/  FADD.FTZ R25, R25, R19 ;  /* 0x0000001319197221 */ /* 0x000fe20000010000 */
[----:B------:R-:W-:Y:S02]  /*1540*/  HADD2.F32 R21, -RZ, R21.H1_H1 ;  /* 0x30000015ff157230 */ /* 0x000fe40000004100 */
[----:B------:R-:W-:Y:S01]  /*1550*/  FADD.FTZ R31, R31, R57 ;  /* 0x000000391f1f7221 */ /* 0x000fe20000010000 */
[----:B------:R-:W-:Y:S02]  /*1560*/  HADD2.F32 R20, -RZ, R20.H1_H1 ;  /* 0x30000014ff147230 */ /* 0x000fe40000004100 */
[-C--:B------:R-:W-:Y:S01]  /*1570*/  FFMA.FTZ R30, R42, R57.reuse, R30 ;  /* 0x000000392a1e7223 */ /* 0x080fe2000001001e */
[----:B------:R-:W-:Y:S01]  /*1580*/  FMUL.FTZ R57, R0, R57 ;  /* 0x0000003900397220 */ /* 0x000fe20000410000 */
[----:B------:R-:W-:-:S02]  /*1590*/  HADD2.F32 R51, -RZ, R33.H0_H0 ;  /* 0x20000021ff337230 */ /* 0x000fc40000004100 */
[----:B------:R-:W-:Y:S01]  /*15a0*/  FADD.FTZ R25, R25, R21 ;  /* 0x0000001519197221 */ /* 0x000fe20000010000 */
[----:B------:R-:W-:Y:S02]  /*15b0*/  HADD2.F32 R33, -RZ, R33.H1_H1 ;  /* 0x30000021ff217230 */ /* 0x000fe40000004100 */
[-C--:B------:R-:W-:Y:S01]  /*15c0*/  FMUL.FTZ R56, R2, R20.reuse ;  /* 0x0000001402387220 */ /* 0x080fe20000410000 */
[--C-:B------:R-:W-:Y:S02]  /*15d0*/  HADD2.F32 R53, -RZ, R32.reuse.H0_H0 ;  /* 0x20000020ff357230 */ /* 0x100fe40000004100 */
[----:B------:R-:W-:Y:S01]  /*15e0*/  FFMA.FTZ R11, R42, R57, R11 ;  /* 0x000000392a0b7223 */ /* 0x000fe2000001000b */
[----:B------:R-:W-:Y:S02]  /*15f0*/  HADD2.F32 R32, -RZ, R32.H1_H1 ;  /* 0x30000020ff207230 */ /* 0x000fe40000004100 */
[----:B------:R-:W-:Y:S01]  /*1600*/  FADD.FTZ R9, R29, R20 ;  /* 0x000000141d097221 */ /* 0x000fe20000010000 */
[----:B------:R-:W-:Y:S01]  /*1610*/  FFMA.FTZ R8, R15, R20, R28 ;  /* 0x000000140f087223 */ /* 0x000fe2000001001c */
[----:B------:R-:W-:Y:S01]  /*1620*/  FADD.FTZ R27, R27, R55 ;  /* 0x000000371b1b7221 */ /* 0x000fe20000010000 */
[----:B------:R-:W-:Y:S01]  /*1630*/  FFMA.FTZ R26, R39, R55, R26 ;  /* 0x00000037271a7223 */ /* 0x000fe2000001001a */
[----:B------:R-:W-:Y:S01]  /*1640*/  FADD.FTZ R29, R25, R33 ;  /* 0x00000021191d7221 */ /* 0x000fe20000010000 */
[----:B------:R-:W-:-:S02]  /*1650*/  HADD2.F32 R49, -RZ, R34.H0_H0 ;  /* 0x20000022ff317230 */ /* 0x000fc40000004100 */
[----:B------:R-:W-:Y:S01]  /*1660*/  FMUL.FTZ R55, R3, R55 ;  /* 0x0000003703377220 */ /* 0x000fe20000410000 */
[----:B------:R-:W-:Y:S01]  /*1670*/  FFMA.FTZ R25, R15, R56, R11 ;  /* 0x000000380f197223 */ /* 0x000fe2000001000b */
[----:B------:R-:W-:Y:S02]  /*1680*/  HADD2.F32 R34, -RZ, R34.H1_H1 ;  /* 0x30000022ff227230 */ /* 0x000fe40000004100 */
[----:B------:R-:W-:Y:S01]  /*1690*/  FFMA.FTZ R8, R18, R32, R8 ;  /* 0x0000002012087223 */ /* 0x000fe20000010008 */
[C---:B---3--:R-:W-:Y:S01]  /*16a0*/  FMUL.FTZ R6, R5.reuse, R48 ;  /* 0x0000003005067220 */ /* 0x048fe20000410000 */
[----:B------:R-:W-:Y:S01]  /*16b0*/  FMUL.FTZ R13, R5, R13 ;  /* 0x0000000d050d7220 */ /* 0x000fe20000410000 */
[----:B------:R-:W-:Y:S01]  /*16c0*/  FMUL.FTZ R54, R4, R21 ;  /* 0x0000001504367220 */ /* 0x000fe20000410000 */
[----:B------:R-:W-:Y:S01]  /*16d0*/  FFMA.FTZ R25, R39, R55, R25 ;  /* 0x0000003727197223 */ /* 0x000fe20000010019 */
[----:B------:R-:W-:Y:S01]  /*16e0*/  FADD.FTZ R9, R9, R32 ;  /* 0x0000002009097221 */ /* 0x000fe20000010000 */
[----:B------:R-:W-:Y:S01]  /*16f0*/  FMUL.FTZ R52, R2, R32 ;  /* 0x0000002002347220 */ /* 0x000fe20000410000 */
[----:B------:R-:W-:Y:S01]  /*1700*/  FADD.FTZ R10, R10, R61 ;  /* 0x0000003d0a0a7221 */ /* 0x000fe20000010000 */
[----:B------:R-:W-:Y:S01]  /*1710*/  FFMA.FTZ R32, R6, R34, R8 ;  /* 0x0000002206207223 */ /* 0x000fe20000010008 */
[----:B------:R-:W-:Y:S01]  /*1720*/  FADD.FTZ R31, R31, R53 ;  /* 0x000000351f1f7221 */ /* 0x000fe20000010000 */
[-C--:B------:R-:W-:Y:S01]  /*1730*/  FFMA.FTZ R7, R14, R53.reuse, R30 ;  /* 0x000000350e077223 */ /* 0x080fe2000001001e */
[----:B------:R-:W-:Y:S01]  /*1740*/  FMUL.FTZ R53, R0, R53 ;  /* 0x0000003500357220 */ /* 0x000fe20000410000 */
[----:B------:R-:W-:Y:S01]  /*1750*/  STL [R1+0x14], R13 ;  /* 0x0000140d01007387 */ /* 0x000fe20000100800 */
[----:B------:R-:W-:Y:S01]  /*1760*/  FFMA.FTZ R25, R38, R54, R25 ;  /* 0x0000003626197223 */ /* 0x000fe20000010019 */
[----:B------:R-:W-:-:S02]  /*1770*/  FADD.FTZ R10, R10, R60 ;  /* 0x0000003c0a0a7221 */ /* 0x000fc40000010000 */
[----:B------:R-:W-:Y:S01]  /*1780*/  STL [R1+0xb4], R58 ;  /* 0x0000b43a01007387 */ /* 0x000fe20000100800 */
[----:B------:R-:W-:-:S03]  /*1790*/  FFMA.FTZ R25, R14, R53, R25 ;  /* 0x000000350e197223 */ /* 0x000fc60000010019 */
[----:B------:R-:W3:Y:S01]  /*17a0*/  LDL.LU R15, [R1+0x6c] ;  /* 0x00006c00010f7983 */ /* 0x000ee20000300800 */
[----:B------:R-:W-:-:S03]  /*17b0*/  FADD.FTZ R10, R10, R59 ;  /* 0x0000003b0a0a7221 */ /* 0x000fc60000010000 */
[----:B------:R1:W-:Y:S01]  /*17c0*/  STL [R1+0x10], R6 ;  /* 0x0000100601007387 */ /* 0x0003e20000100800 */
[----:B------:R-:W-:Y:S01]  /*17d0*/  FFMA.FTZ R28, R38, R21, R24 ;  /* 0x00000015261c7223 */ /* 0x000fe20000010018 */
[----:B--2---:R-:W-:-:S05]  /*17e0*/  FMUL.FTZ R8, R5, R41 ;  /* 0x0000002905087220 */ /* 0x004fca0000410000 */
[----:B------:R2:W-:Y:S04]  /*17f0*/  STL [R1+0xc], R8 ;  /* 0x00000c0801007387 */ /* 0x0005e80000100800 */
[----:B------:R-:W4:Y:S04]  /*1800*/  LDL.LU R14, [R1+0x78] ;  /* 0x00007800010e7983 */ /* 0x000f280000300800 */
[----:B------:R-:W2:Y:S04]  /*1810*/  LDL.LU R39, [R1+0x84] ;  /* 0x0000840001277983 */ /* 0x000ea80000300800 */
[----:B0-----:R-:W4:Y:S04]  /*1820*/  LDL.LU R59, [R1+0x70] ;  /* 0x00007000013b7983 */ /* 0x001f280000300800 */
[----:B------:R-:W4:Y:S04]  /*1830*/  LDL.LU R60, [R1+0x74] ;  /* 0x00007400013c7983 */ /* 0x000f280000300800 */
[----:B------:R-:W4:Y:S01]  /*1840*/  LDL.LU R38, [R1+0x88] ;  /* 0x0000880001267983 */ /* 0x000f220000300800 */
[----:B------:R-:W-:Y:S01]  /*1850*/  FADD.FTZ R27, R27, R51 ;  /* 0x000000331b1b7221 */ /* 0x000fe20000010000 */
[-C--:B------:R-:W-:Y:S01]  /*1860*/  FFMA.FTZ R26, R17, R51.reuse, R26 ;  /* 0x00000033111a7223 */ /* 0x080fe2000001001a */
[----:B------:R-:W-:Y:S01]  /*1870*/  FMUL.FTZ R51, R3, R51 ;  /* 0x0000003303337220 */ /* 0x000fe20000410000 */
[----:B------:R-:W-:Y:S01]  /*1880*/  FFMA.FTZ R25, R18, R52, R25 ;  /* 0x0000003412197223 */ /* 0x000fe20000010019 */
[----:B------:R-:W-:Y:S01]  /*1890*/  FMUL.FTZ R50, R4, R33 ;  /* 0x0000002104327220 */ /* 0x000fe20000410000 */
[----:B------:R-:W-:Y:S01]  /*18a0*/  FADD.FTZ R31, R31, R49 ;  /* 0x000000311f1f7221 */ /* 0x000fe20000010000 */
[----:B------:R-:W-:Y:S01]  /*18b0*/  FFMA.FTZ R7, R13, R49, R7 ;  /* 0x000000310d077223 */ /* 0x000fe20000010007 */
[----:B------:R-:W-:Y:S01]  /*18c0*/  FFMA.FTZ R25, R17, R51, R25 ;  /* 0x0000003311197223 */ /* 0x000fe20000010019 */
[----:B------:R-:W-:Y:S01]  /*18d0*/  FMUL.FTZ R49, R0, R49 ;  /* 0x0000003100317220 */ /* 0x000fe20000410000 */
[----:B------:R-:W-:-:S02]  /*18e0*/  HADD2.F32 R47, -RZ, R35.H0_H0 ;  /* 0x20000023ff2f7230 */ /* 0x000fc40000004100 */
[----:B------:R-:W-:Y:S01]  /*18f0*/  FMUL.FTZ R48, R2, R34 ;  /* 0x0000002202307220 */ /* 0x000fe20000410000 */
[----:B------:R-:W-:Y:S01]  /*1900*/  FFMA.FTZ R25, R16, R50, R25 ;  /* 0x0000003210197223 */ /* 0x000fe20000010019 */
[----:B------:R-:W4:Y:S03]  /*1910*/  LDL.LU R61, [R1+0x7c] ;  /* 0x00007c00013d7983 */ /* 0x000f260000300800 */
[----:B------:R-:W-:Y:S01]  /*1920*/  FFMA.FTZ R25, R13, R49, R25 ;  /* 0x000000310d197223 */ /* 0x000fe20000010019 */
[----:B------:R-:W-:Y:S01]  /*1930*/  FADD.FTZ R27, R27, R47 ;  /* 0x0000002f1b1b7221 */ /* 0x000fe20000010000 */
[-C--:B------:R-:W-:Y:S01]  /*1940*/  FFMA.FTZ R26, R8, R47.reuse, R26 ;  /* 0x0000002f081a7223 */ /* 0x080fe2000001001a */
[----:B------:R-:W-:Y:S01]  /*1950*/  FMUL.FTZ R47, R3, R47 ;  /* 0x0000002f032f7220 */ /* 0x000fe20000410000 */
[----:B------:R-:W-:Y:S01]  /*1960*/  FFMA.FTZ R25, R6, R48, R25 ;  /* 0x0000003006197223 */ /* 0x000fe20000010019 */
[----:B---3--:R-:W-:Y:S01]  /*1970*/  FMUL.FTZ R42, R5, R15 ;  /* 0x0000000f052a7220 */ /* 0x008fe20000410000 */
[----:B-1----:R-:W3:Y:S02]  /*1980*/  LDL.LU R6, [R1+0x80] ;  /* 0x0000800001067983 */ /* 0x002ee40000300800 */
[----:B------:R-:W-:-:S02]  /*1990*/  FFMA.FTZ R25, R8, R47, R25 ;  /* 0x0000002f08197223 */ /* 0x000fc40000010019 */
[----:B------:R-:W3:Y:S01]  /*19a0*/  LDL.LU R15, [R1+0x8c] ;  /* 0x00008c00010f7983 */ /* 0x000ee20000300800 */
[----:B------:R-:W-:-:S03]  /*19b0*/  FMUL.FTZ R13, R5, R22 ;  /* 0x00000016050d7220 */ /* 0x000fc60000410000 */
[----:B------:R-:W3:Y:S04]  /*19c0*/  LDL.LU R18, [R1+0x90] ;  /* 0x0000900001127983 */ /* 0x000ee80000300800 */
[----:B------:R-:W3:Y:S01]  /*19d0*/  LDL.LU R20, [R1+0x94] ;  /* 0x0000940001147983 */ /* 0x000ee20000300800 */
[----:B------:R-:W-:Y:S01]  /*19e0*/  FADD.FTZ R10, R10, R58 ;  /* 0x0000003a0a0a7221 */ /* 0x000fe20000010000 */
[----:B------:R-:W-:-:S03]  /*19f0*/  FMUL.FTZ R17, R5, R23 ;  /* 0x0000001705117220 */ /* 0x000fc60000410000 */
[----:B------:R-:W-:-:S04]  /*1a00*/  FADD.FTZ R10, R10, R57 ;  /* 0x000000390a0a7221 */ /* 0x000fc80000010000 */
[----:B------:R-:W-:-:S04]  /*1a10*/  FADD.FTZ R24, R10, R56 ;  /* 0x000000380a187221 */ /* 0x000fc80000010000 */
[----:B------:R-:W-:Y:S01]  /*1a20*/  FADD.FTZ R24, R24, R55 ;  /* 0x0000003718187221 */ /* 0x000fe20000010000 */
[C---:B--2---:R-:W-:Y:S02]  /*1a30*/  FMUL.FTZ R8, R5.reuse, R39 ;  /* 0x0000002705087220 */ /* 0x044fe40000410000 */
[----:B------:R-:W2:Y:S01]  /*1a40*/  LDL.LU R39, [R1+0x98] ;  /* 0x0000980001277983 */ /* 0x000ea20000300800 */
[----:B----4-:R-:W-:-:S03]  /*1a50*/  FMUL.FTZ R11, R5, R38 ;  /* 0x00000026050b7220 */ /* 0x010fc60000410000 */
[----:B------:R-:W4:Y:S04]  /*1a60*/  LDL.LU R38, [R1+0x9c] ;  /* 0x00009c0001267983 */ /* 0x000f280000300800 */
[----:B------:R-:W2:Y:S04]  /*1a70*/  LDL.LU R22, [R1+0xbc] ;  /* 0x0000bc0001167983 */ /* 0x000ea80000300800 */
[----:B------:R-:W4:Y:S04]  /*1a80*/  LDL.LU R58, [R1+0x68] ;  /* 0x00006800013a7983 */ /* 0x000f280000300800 */
[----:B------:R-:W4:Y:S01]  /*1a90*/  LDL.LU R23, [R1+0xb8] ;  /* 0x0000b80001177983 */ /* 0x000f220000300800 */
[----:B------:R-:W-:-:S04]  /*1aa0*/  FADD.FTZ R24, R24, R54 ;  /* 0x0000003618187221 */ /* 0x000fc80000010000 */
[----:B------:R-:W-:-:S04]  /*1ab0*/  FADD.FTZ R24, R24, R53 ;  /* 0x0000003518187221 */ /* 0x000fc80000010000 */
[----:B------:R-:W-:-:S04]  /*1ac0*/  FADD.FTZ R24, R24, R52 ;  /* 0x0000003418187221 */ /* 0x000fc80000010000 */
[----:B------:R-:W-:-:S04]  /*1ad0*/  FADD.FTZ R24, R24, R51 ;  /* 0x0000003318187221 */ /* 0x000fc80000010000 */
[----:B------:R-:W-:Y:S01]  /*1ae0*/  FADD.FTZ R24, R24, R50 ;  /* 0x0000003218187221 */ /* 0x000fe20000010000 */
[----:B------:R-:W-:-:S03]  /*1af0*/  HADD2.F32 R35, -RZ, R35.H1_H1 ;  /* 0x30000023ff237230 */ /* 0x000fc60000004100 */
[----:B------:R-:W-:Y:S01]  /*1b00*/  FADD.FTZ R24, R24, R49 ;  /* 0x0000003118187221 */ /* 0x000fe20000010000 */
[----:B------:R-:W-:-:S03]  /*1b10*/  HADD2.F32 R43, -RZ, R36.H0_H0 ;  /* 0x20000024ff2b7230 */ /* 0x000fc60000004100 */
[----:B------:R-:W-:Y:S01]  /*1b20*/  FADD.FTZ R24, R24, R48 ;  /* 0x0000003018187221 */ /* 0x000fe20000010000 */
[C---:B------:R-:W-:Y:S01]  /*1b30*/  FMUL.FTZ R44, R5.reuse, R44 ;  /* 0x0000002c052c7220 */ /* 0x040fe20000410000 */
[----:B------:R-:W-:Y:S01]  /*1b40*/  FMUL.FTZ R46, R5, R46 ;  /* 0x0000002e052e7220 */ /* 0x000fe20000410000 */
[----:B------:R-:W-:Y:S01]  /*1b50*/  FMUL.FTZ R45, R4, R35 ;  /* 0x00000023042d7220 */ /* 0x000fe20000410000 */
[----:B------:R-:W-:Y:S01]  /*1b60*/  FADD.FTZ R24, R24, R47 ;  /* 0x0000002f18187221 */ /* 0x000fe20000010000 */
[----:B------:R-:W-:Y:S01]  /*1b70*/  FFMA.FTZ R28, R16, R33, R28 ;  /* 0x00000021101c7223 */ /* 0x000fe2000001001c */
[----:B------:R-:W-:Y:S01]  /*1b80*/  FADD.FTZ R33, R9, R34 ;  /* 0x0000002209217221 */ /* 0x000fe20000010000 */
[----:B------:R-:W-:Y:S02]  /*1b90*/  HADD2.F32 R36, -RZ, R36.H1_H1 ;  /* 0x30000024ff247230 */ /* 0x000fe40000004100 */
[----:B------:R-:W-:Y:S01]  /*1ba0*/  FADD.FTZ R31, R31, R43 ;  /* 0x0000002b1f1f7221 */ /* 0x000fe20000010000 */
[-C--:B------:R-:W-:Y:S01]  /*1bb0*/  FFMA.FTZ R34, R44, R43.reuse, R7 ;  /* 0x0000002b2c227223 */ /* 0x080fe20000010007 */
[----:B------:R-:W-:Y:S01]  /*1bc0*/  FMUL.FTZ R43, R0, R43 ;  /* 0x0000002b002b7220 */ /* 0x000fe20000410000 */
[----:B------:R-:W-:Y:S01]  /*1bd0*/  FADD.FTZ R24, R24, R45 ;  /* 0x0000002d18187221 */ /* 0x000fe20000010000 */
[----:B------:R-:W-:Y:S01]  /*1be0*/  FFMA.FTZ R25, R46, R45, R25 ;  /* 0x0000002d2e197223 */ /* 0x000fe20000010019 */
[----:B------:R-:W-:-:S02]  /*1bf0*/  HADD2.F32 R12, -RZ, R37.H0_H0 ;  /* 0x20000025ff0c7230 */ /* 0x000fc40000004100 */
[----:B------:R-:W-:Y:S01]  /*1c00*/  FMUL.FTZ R41, R2, R36 ;  /* 0x0000002402297220 */ /* 0x000fe20000410000 */
[----:B------:R-:W-:Y:S01]  /*1c10*/  FADD.FTZ R24, R24, R43 ;  /* 0x0000002b18187221 */ /* 0x000fe20000010000 */
[----:B------:R-:W-:Y:S01]  /*1c20*/  FFMA.FTZ R25, R44, R43, R25 ;  /* 0x0000002b2c197223 */ /* 0x000fe20000010019 */
[----:B------:R-:W-:Y:S02]  /*1c30*/  HADD2.F32 R37, -RZ, R37.H1_H1 ;  /* 0x30000025ff257230 */ /* 0x000fe40000004100 */
[----:B------:R-:W-:Y:S01]  /*1c40*/  FMUL.FTZ R40, R5, R14 ;  /* 0x0000000e05287220 */ /* 0x000fe20000410000 */
[----:B------:R-:W-:Y:S01]  /*1c50*/  FMUL.FTZ R7, R3, R12 ;  /* 0x0000000c03077220 */ /* 0x000fe20000410000 */
        /* <DEDUP_REMOVED lines=8> */
[----:B------:R-:W-:Y:S01]  /*1ce0*/  FADD.FTZ R27, R27, R12 ;  /* 0x0000000c1b1b7221 */ /* 0x000fe20000010000 */
[----:B------:R-:W-:Y:S01]  /*1cf0*/  FFMA.FTZ R26, R40, R12, R26 ;  /* 0x0000000c281a7223 */ /* 0x000fe2000001001a */
[----:B------:R-:W-:Y:S01]  /*1d00*/  FMUL.FTZ R12, R2, R60 ;  /* 0x0000003c020c7220 */ /* 0x000fe20000410000 */
[----:B------:R-:W-:Y:S01]  /*1d10*/  FADD.FTZ R24, R24, R10 ;  /* 0x0000000a18187221 */ /* 0x000fe20000010000 */
[----:B------:R-:W-:Y:S01]  /*1d20*/  FFMA.FTZ R25, R11, R10, R25 ;  /* 0x0000000a0b197223 */ /* 0x000fe20000010019 */
[----:B------:R-:W-:Y:S01]  /*1d30*/  FMUL.FTZ R14, R3, R61 ;  /* 0x0000003d030e7220 */ /* 0x000fe20000410000 */
[----:B---3--:R-:W-:Y:S01]  /*1d40*/  FMUL.FTZ R15, R5, R15 ;  /* 0x0000000f050f7220 */ /* 0x008fe20000410000 */
        /* <DEDUP_REMOVED lines=21> */
[----:B--2---:R-:W-:-:S02]  /*1ea0*/  HADD2.F32 R30, -RZ, R22.H0_H0 ;  /* 0x20000016ff1e7230 */ /* 0x004fc40000004100 */
[----:B------:R-:W-:-:S03]  /*1eb0*/  HADD2.F32 R35, -RZ, R22.H1_H1 ;  /* 0x30000016ff237230 */ /* 0x000fc60000004100 */
[----:B------:R-:W-:Y:S02]  /*1ec0*/  FMUL.FTZ R19, R0, R30 ;  /* 0x0000001e00137220 */ /* 0x000fe40000410000 */
[----:B------:R-:W-:Y:S01]  /*1ed0*/  FMUL.FTZ R21, R2, R35 ;  /* 0x0000002302157220 */ /* 0x000fe20000410000 */
[--C-:B----4-:R-:W-:Y:S02]  /*1ee0*/  HADD2.F32 R36, -RZ, R23.reuse.H0_H0 ;  /* 0x20000017ff247230 */ /* 0x110fe40000004100 */
[----:B------:R-:W-:Y:S01]  /*1ef0*/  FADD.FTZ R24, R24, R19 ;  /* 0x0000001318187221 */ /* 0x000fe20000010000 */
[----:B------:R-:W-:Y:S01]  /*1f00*/  FFMA.FTZ R25, R18, R19, R25 ;  /* 0x0000001312197223 */ /* 0x000fe20000010019 */
[----:B------:R-:W-:Y:S02]  /*1f10*/  HADD2.F32 R37, -RZ, R23.H1_H1 ;  /* 0x30000017ff257230 */ /* 0x000fe40000004100 */
[----:B------:R-:W-:Y:S01]  /*1f20*/  FMUL.FTZ R22, R5, R39 ;  /* 0x0000002705167220 */ /* 0x000fe20000410000 */
[----:B------:R-:W-:Y:S01]  /*1f30*/  FADD.FTZ R24, R24, R21 ;  /* 0x0000001518187221 */ /* 0x000fe20000010000 */
[----:B------:R-:W-:Y:S01]  /*1f40*/  FFMA.FTZ R25, R20, R21, R25 ;  /* 0x0000001514197223 */ /* 0x000fe20000010019 */
[----:B------:R-:W-:Y:S01]  /*1f50*/  FMUL.FTZ R23, R3, R36 ;  /* 0x0000002403177220 */ /* 0x000fe20000410000 */
[----:B------:R-:W-:Y:S01]  /*1f60*/  FMUL.FTZ R38, R5, R38 ;  /* 0x0000002605267220 */ /* 0x000fe20000410000 */
[----:B------:R-:W-:-:S02]  /*1f70*/  FMUL.FTZ R39, R4, R37 ;  /* 0x0000002504277220 */ /* 0x000fc40000410000 */
[----:B------:R-:W-:Y:S01]  /*1f80*/  FADD.FTZ R24, R24, R23 ;  /* 0x0000001718187221 */ /* 0x000fe20000010000 */
[----:B------:R-:W-:-:S03]  /*1f90*/  FFMA.FTZ R25, R22, R23, R25 ;  /* 0x0000001716197223 */ /* 0x000fc60000010019 */
[----:B------:R-:W-:Y:S01]  /*1fa0*/  FADD.FTZ R24, R24, R39 ;  /* 0x0000002718187221 */ /* 0x000fe20000010000 */
[----:B------:R-:W-:-:S05]  /*1fb0*/  FFMA.FTZ R25, R38, R39, R25 ;  /* 0x0000002726197223 */ /* 0x000fca0000010019 */
[----:B------:R0:W-:Y:S04]  /*1fc0*/  STS.64 [R58], R24 ;  /* 0x000000183a007388 */ /* 0x0001e80000000a00 */
[----:B0-----:R0:W5:Y:S01]  /*1fd0*/  LDL.LU R58, [R1+0xb4] ;  /* 0x0000b400013a7983 */ /* 0x0011620000300800 */
[----:B------:R-:W-:Y:S01]  /*1fe0*/  FADD.FTZ R25, R29, R6 ;  /* 0x000000061d197221 */ /* 0x000fe20000010000 */
[----:B------:R-:W-:Y:S02]  /*1ff0*/  FFMA.FTZ R24, R17, R6, R28 ;  /* 0x0000000611187223 */ /* 0x000fe4000001001c */
[----:B------:R0:W5:Y:S04]  /*2000*/  LDL.LU R59, [R1+0xb0] ;  /* 0x0000b000013b7983 */ /* 0x0001680000300800 */
[----:B------:R0:W5:Y:S04]  /*2010*/  LDL.LU R60, [R1+0xac] ;  /* 0x0000ac00013c7983 */ /* 0x0001680000300800 */
[----:B------:R0:W5:Y:S04]  /*2020*/  LDL.LU R61, [R1+0xa8] ;  /* 0x0000a800013d7983 */ /* 0x0001680000300800 */
[----:B------:R0:W5:Y:S01]  /*2030*/  LDL.LU R6, [R1+0xa4] ;  /* 0x0000a40001067983 */ /* 0x0001620000300800 */
[----:B------:R-:W-:-:S02]  /*2040*/  UIADD3 UR10, UP0, UPT, UR10, 0xe, URZ ;  /* 0x0000000e0a0a7890 */ /* 0x000fc4000ff1e0ff */
[----:B------:R-:W-:Y:S02]  /*2050*/  USHF.L.U32 UR13, UR16, 0x1, URZ ;  /* 0x00000001100d7899 */ /* 0x000fe400080006ff */
[----:B------:R-:W-:Y:S02]  /*2060*/  UIADD3.X UR5, UPT, UPT, URZ, UR5, URZ, UP0, !UPT ;  /* 0x00000005ff057290 */ /* 0x000fe400087fe4ff */
[----:B------:R-:W-:Y:S02]  /*2070*/  USHF.L.U64.HI UR12, UR16, 0x1, UR17 ;  /* 0x00000001100c7899 */ /* 0x000fe40008010211 */
[----:B------:R-:W-:-:S04]  /*2080*/  UISETP.GE.U32.AND UP0, UPT, UR10, UR13, UPT ;  /* 0x0000000d0a00728c */ /* 0x000fc8000bf06070 */
[----:B------:R-:W-:Y:S01]  /*2090*/  UISETP.GE.AND.EX UP0, UPT, UR5, UR12, UPT, UP0 ;  /* 0x0000000c0500728c */ /* 0x000fe2000bf06300 */
        /* <DEDUP_REMOVED lines=70> */
.L_x_1198:
[----:B------:R-:W1:Y:S01]  /*2500*/  S2R R35, SR_TID.X ;  /* 0x0000000000237919 */ /* 0x000e620000002100 */
[----:B------:R-:W-:Y:S01]  /*2510*/  BSSY.RECONVERGENT B0, `(.L_x_1199) ;  /* 0x000009c000007945 */ /* 0x000fe20003800200 */
[----:B0-----:R-:W-:Y:S02]  /*2520*/  CS2R R32, SRZ ;  /* 0x0000000000207805 */ /* 0x001fe4000001ff00 */
[----:B-1----:R-:W-:-:S13]  /*2530*/  ISETP.GT.U32.AND P0, PT, R35, 0x1f, PT ;  /* 0x0000001f2300780c */ /* 0x002fda0003f04070 */
[----:B------:R-:W-:Y:S05]  /*2540*/  @P0 BRA `(.L_x_1200) ;  /* 0x0000000800600947 */ /* 0x000fea0003800000 */
[----:B------:R-:W0:Y:S01]  /*2550*/  S2R R34, SR_CgaCtaId ;  /* 0x0000000000227919 */ /* 0x000e220000008800 */
[----:B------:R-:W-:Y:S01]  /*2560*/  USHF.L.U32 UR6, UR8, 0x4, URZ ;  /* 0x0000000408067899 */ /* 0x000fe200080006ff */
[----:B------:R-:W-:Y:S01]  /*2570*/  HFMA2 R32, -RZ, RZ, 0, 3.5762786865234375e-06 ;  /* 0x0000003cff207431 */ /* 0x000fe200000001ff */
        /* <DEDUP_REMOVED lines=149> */
.L_x_1200:
[----:B------:R-:W-:Y:S05]  /*2ed0*/  BSYNC.RECONVERGENT B0 ;  /* 0x0000000000007941 */ /* 0x000fea0003800200 */
.L_x_1199:
        /* <DEDUP_REMOVED lines=18> */
.L_x_1202:
[----:B------:R-:W-:Y:S05]  /*3000*/  BSYNC.RECONVERGENT B0 ;  /* 0x0000000000007941 */ /* 0x000fea0003800200 */
.L_x_1201:
        /* <DEDUP_REMOVED lines=23> */
.L_x_1205:
[----:B------:R-:W2:Y:S04]  /*3180*/  LD.E.STRONG.GPU R35, desc[UR14][R32.64+0x38] ;  /* 0x0000380e20237980 */ /* 0x000ea8000c10f900 */
[----:B--2---:R-:W-:Y:S01]  /*3190*/  CCTL.IVALL ;  /* 0x00000000ff00798f */ /* 0x004fe20002000000 */
[----:B------:R-:W-:Y:S05]  /*31a0*/  YIELD ;  /* 0x0000000000007946 */ /* 0x000fea0003800000 */
[----:B-----5:R-:W-:-:S04]  /*31b0*/  LOP3.LUT R35, R35, R34, RZ, 0x3c, !PT ;  /* 0x0000002223237212 */ /* 0x020fc800078e3cff */
[----:B------:R-:W-:-:S13]  /*31c0*/  ISETP.GT.AND P0, PT, R35, -0x1, PT ;  /* 0xffffffff2300780c */ /* 0x000fda0003f04270 */
[----:B------:R-:W-:Y:S05]  /*31d0*/  @P0 BRA `(.L_x_1205) ;  /* 0xfffffffc00e80947 */ /* 0x000fea000383ffff */
.L_x_1204:
[----:B------:R-:W-:Y:S05]  /*31e0*/  WARPSYNC.ALL ;  /* 0x0000000000007948 */ /* 0x000fea0003800000 */
[----:B------:R-:W-:Y:S06]  /*31f0*/  BAR.SYNC.DEFER_BLOCKING 0x0 ;  /* 0x0000000000007b1d */ /* 0x000fec0000010000 */
[----:B------:R-:W-:Y:S05]  /*3200*/  BRA `(.L_x_1206) ;  /* 0x0000000000587947 */ /* 0x000fea0003800000 */
.L_x_1203:
        /* <DEDUP_REMOVED lines=14> */
.L_x_1208:
[----:B------:R-:W2:Y:S04]  /*32f0*/  LD.E.STRONG.GPU R35, desc[UR14][R32.64] ;  /* 0x0000000e20237980 */ /* 0x000ea8000c10f900 */
[----:B--2---:R-:W-:Y:S01]  /*3300*/  CCTL.IVALL ;  /* 0x00000000ff00798f */ /* 0x004fe20002000000 */
[----:B------:R-:W-:Y:S05]  /*3310*/  YIELD ;  /* 0x0000000000007946 */ /* 0x000fea0003800000 */
[----:B-----5:R-:W-:-:S04]  /*3320*/  LOP3.LUT R35, R35, R34, RZ, 0x3c, !PT ;  /* 0x0000002223237212 */ /* 0x020fc800078e3cff */
[----:B------:R-:W-:-:S13]  /*3330*/  ISETP.GT.AND P0, PT, R35, -0x1, PT ;  /* 0xffffffff2300780c */ /* 0x000fda0003f04270 */
[----:B------:R-:W-:Y:S05]  /*3340*/  @P0 BRA `(.L_x_1208) ;  /* 0xfffffffc00e80947 */ /* 0x000fea000383ffff */
.L_x_1207:
[----:B------:R-:W-:Y:S05]  /*3350*/  WARPSYNC.ALL ;  /* 0x0000000000007948 */ /* 0x000fea0003800000 */
[----:B------:R-:W-:Y:S06]  /*3360*/  BAR.SYNC.DEFER_BLOCKING 0x0 ;  /* 0x0000000000007b1d */ /* 0x000fec0000010000 */
.L_x_1206:
[----:B------:R-:W2:Y:S04]  /*3370*/  LDL.LU R37, [R1+0x4] ;  /* 0x0000040001257983 */ /* 0x000ea80000300800 */
[----:B------:R-:W3:Y:S04]  /*3380*/  LDL.LU R36, [R1] ;  /* 0x0000000001247983 */ /* 0x000ee80000300800 */
[----:B------:R1:W-:Y:S04]  /*3390*/  STL [R1+0xd8], R22 ;  /* 0x0000d81601007387 */ /* 0x0003e80000100800 */
[----:B-1----:R-:W4:Y:S04]  /*33a0*/  LDL.LU R22, [R1+0x8] ;  /* 0x0000080001167983 */ /* 0x002f280000300800 */
[----:B------:R1:W-:Y:S04]  /*33b0*/  STL [R1+0xd4], R38 ;  /* 0x0000d42601007387 */ /* 0x0003e80000100800 */
[----:B-1----:R-:W3:Y:S04]  /*33c0*/  LDL.LU R38, [R1+0x20] ;  /* 0x0000200001267983 */ /* 0x002ee80000300800 */
[----:B------:R1:W-:Y:S04]  /*33d0*/  STL [R1+0xd0], R31 ;  /* 0x0000d01f01007387 */ /* 0x0003e80000100800 */
[----:B-1----:R-:W2:Y:S01]  /*33e0*/  LDL R31, [R1+0xa0] ;  /* 0x0000a000011f7983 */ /* 0x002ea20000100800 */
[----:B0-----:R-:W-:-:S03]  /*33f0*/  MOV R33, UR4 ;  /* 0x0000000400217c02 */ /* 0x001fc60008000f00 */
[----:B------:R0:W-:Y:S04]  /*3400*/  STL [R1+0xcc], R30 ;  /* 0x0000cc1e01007387 */ /* 0x0001e80000100800 */
[----:B------:R-:W-:Y:S04]  /*3410*/  STL [R1+0xc8], R29 ;  /* 0x0000c81d01007387 */ /* 0x000fe80000100800 */
[----:B------:R-:W-:Y:S01]  /*3420*/  STL [R1+0xc4], R28 ;  /* 0x0000c41c01007387 */ /* 0x000fe20000100800 */
[----:B0-----:R-:W0:Y:S03]  /*3430*/  S2R R30, SR_TID.X ;  /* 0x00000000001e7919 */ /* 0x001e260000002100 */
[----:B------:R-:W-:Y:S04]  /*3440*/  STL [R1+0xc0], R27 ;  /* 0x0000c01b01007387 */ /* 0x000fe80000100800 */
[----:B------:R-:W-:Y:S04]  /*3450*/  STL [R1+0xbc], R26 ;  /* 0x0000bc1a01007387 */ /* 0x000fe80000100800 */
[----:B------:R-:W-:Y:S04]  /*3460*/  STL [R1+0xb8], R25 ;  /* 0x0000b81901007387 */ /* 0x000fe80000100800 */
[----:B------:R-:W-:Y:S04]  /*3470*/  STL [R1+0xb4], R24 ;  /* 0x0000b41801007387 */ /* 0x000fe80000100800 */
[----:B------:R-:W-:Y:S04]  /*3480*/  STL [R1+0xb0], R4 ;  /* 0x0000b00401007387 */ /* 0x000fe80000100800 */
[----:B------:R-:W-:Y:S04]  /*3490*/  STL [R1+0xac], R3 ;  /* 0x0000ac0301007387 */ /* 0x000fe80000100800 */
[----:B------:R1:W-:Y:S01]  /*34a0*/  STL [R1+0xa8], R2 ;  /* 0x0000a80201007387 */ /* 0x0003e20000100800 */
[----:B0-----:R-:W-:-:S03]  /*34b0*/  ISETP.GT.U32.AND P0, PT, R30, 0xff, PT ;  /* 0x000000ff1e00780c */ /* 0x001fc60003f04070 */
[----:B------:R0:W-:Y:S04]  /*34c0*/  STL [R1+0xa4], R0 ;  /* 0x0000a40001007387 */ /* 0x0001e80000100800 */
[----:B-1----:R-:W3:Y:S04]  /*34d0*/  LDL.LU R2, [R1+0x58] ;  /* 0x0000580001027983 */ /* 0x002ee80000300800 */
[----:B0-----:R-:W3:Y:S02]  /*34e0*/  LDL.LU R0, [R1+0x54] ;  /* 0x0000540001007983 */ /* 0x001ee40000300800 */
[----:B------:R-:W0:Y:S08]  /*34f0*/  @!P0 LDC R32, c[0x0][0x374] ;  /* 0x0000dd00ff208b82 */ /* 0x000e300000000800 */
[----:B------:R-:W1:Y:S01]  /*3500*/  @!P0 LDC.64 R34, c[0x0][0x3d0] ;  /* 0x0000f400ff228b82 */ /* 0x000e620000000a00 */
[----:B0-----:R-:W-:Y:S01]  /*3510*/  @!P0 IMAD R32, R32, R33, UR8 ;  /* 0x0000000820208e24 */ /* 0x001fe2000f8e0221 */
[----:B------:R-:W-:-:S04]  /*3520*/  @!P0 SHF.L.U32 R33, R30, 0x1, RZ ;  /* 0x000000011e218819 */ /* 0x000fc800000006ff */
[----:B------:R-:W-:-:S04]  /*3530*/  @!P0 LOP3.LUT R33, R33, 0x1fe, RZ, 0xc0, !PT ;  /* 0x000001fe21218812 */ /* 0x000fc800078ec0ff */
[----:B------:R-:W-:-:S05]  /*3540*/  @!P0 LEA R32, R32, R33, 0x9 ;  /* 0x0000002120208211 */ /* 0x000fca00078e48ff */
[----:B-1----:R-:W-:-:S06]  /*3550*/  @!P0 IMAD.WIDE.U32 R32, R32, 0x4, R34 ;  /* 0x0000000420208825 */ /* 0x002fcc00078e0022 */
[----:B------:R-:W4:Y:S01]  /*3560*/  @!P0 LDG.E.64 R32, desc[UR14][R32.64] ;  /* 0x0000000e20208981 */ /* 0x000f22000c1e1b00 */
[----:B------:R-:W-:Y:S01]  /*3570*/  HFMA2 R34, -RZ, RZ, 0, 0 ;  /* 0x00000000ff227431 */ /* 0x000fe200000001ff */
[----:B------:R-:W0:Y:S01]  /*3580*/  S2UR UR7, SR_CgaCtaId ;  /* 0x00000000000779c3 */ /* 0x000e220000008800 */
[----:B------:R-:W-:Y:S02]  /*3590*/  UMOV UR6, 0x400 ;  /* 0x0000040000067882 */ /* 0x000fe40000000000 */
[----:B------:R-:W-:-:S04]  /*35a0*/  UIADD3 UR6, UPT, UPT, UR6, 0x5280, URZ ;  /* 0x0000528006067890 */ /* 0x000fc8000fffe0ff */
[----:B0-----:R-:W-:Y:S02]  /*35b0*/  ULEA UR6, UR7, UR6, 0x18 ;  /* 0x0000000607067291 */ /* 0x001fe4000f8ec0ff */
[----:B------:R-:W-:-:S04]  /*35c0*/  USHF.L.U32 UR7, UR8, 0x4, URZ ;  /* 0x0000000408077899 */ /* 0x000fc800080006ff */
[----:B------:R-:W-:Y:S01]  /*35d0*/  ULOP3.LUT UR7, UR7, 0x10, URZ, 0xc0, !UPT ;  /* 0x0000001007077892 */ /* 0x000fe2000f8ec0ff */
[----:B----4-:R-:W-:Y:S01]  /*35e0*/  @!P0 FADD.FTZ R34, RZ, R32 ;  /* 0x00000020ff228221 */ /* 0x010fe20000010000 */
        /* <DEDUP_REMOVED lines=18> */
[----:B0-----:R-:W-:Y:S01]  /*3710*/  FADD.FTZ R34, R32, R34 ;  /* 0x0000002220227221 */ /* 0x001fe20000010000 */
[----:B------:R-:W-:-:S03]  /*3720*/  @!P0 FMUL.FTZ R32, R33, 6.5104170062113553286e-05 ;  /* 0x3888888921208820 */ /* 0x000fc60000410000 */
[----:B------:R-:W-:Y:S01]  /*3730*/  @!P0 FMUL.FTZ R33, R34, 6.5104170062113553286e-05 ;  /* 0x3888888922218820 */ /* 0x000fe20000410000 */
[----:B------:R-:W-:-:S05]  /*3740*/  @!P0 LEA.HI R34, R30, UR6, RZ, 0x1f ;  /* 0x000000061e228c11 */ /* 0x000fca000f8ff8ff */
[----:B------:R2:W-:Y:S02]  /*3750*/  @!P0 STS.64 [R34], R32 ;  /* 0x0000002022008388 */ /* 0x0005e40000000a00 */
[----:B--2---:R-:W-:-:S04]  /*3760*/  IADD3 R32, PT, PT, R31, -UR7, RZ ;  /* 0x800000071f207c10 */ /* 0x004fc8000fffe0ff */
        /* <DEDUP_REMOVED lines=8> */
[----:B---3--:R-:W-:-:S03]  /*37f0*/  FFMA.FTZ R6, R38, -R33, R6 ;  /* 0x8000002126067223 */ /* 0x008fc60000010006 */
[----:B------:R-:W3:Y:S04]  /*3800*/  LDL.LU R38, [R1+0x48] ;  /* 0x0000480001267983 */ /* 0x000ee80000300800 */
[----:B------:R-:W4:Y:S04]  /*3810*/  LDL.LU R31, [R1+0x44] ;  /* 0x00004400011f7983 */ /* 0x000f280000300800 */
[----:B------:R-:W4:Y:S04]  /*3820*/  LDL.LU R30, [R1+0x40] ;  /* 0x00004000011e7983 */ /* 0x000f280000300800 */
[----:B------:R-:W4:Y:S04]  /*3830*/  LDL.LU R29, [R1+0x3c] ;  /* 0x00003c00011d7983 */ /* 0x000f280000300800 */
[----:B------:R-:W4:Y:S04]  /*3840*/  LDL.LU R28, [R1+0x38] ;  /* 0x00003800011c7983 */ /* 0x000f280000300800 */
[----:B------:R-:W4:Y:S04]  /*3850*/  LDL.LU R27, [R1+0x34] ;  /* 0x00003400011b7983 */ /* 0x000f280000300800 */
[----:B------:R-:W4:Y:S01]  /*3860*/  LDL.LU R26, [R1+0x30] ;  /* 0x00003000011a7983 */ /* 0x000f220000300800 */
[----:B------:R-:W-:-:S03]  /*3870*/  FFMA.FTZ R34, R2, -R33, R34 ;  /* 0x8000002102227223 */ /* 0x000fc60000010022 */
        /* <DEDUP_REMOVED lines=33> */
[----:B------:R-:W4:Y:S01]  /*3a90*/  LDL.LU R2, [R1+0x18] ;  /* 0x0000180001027983 */ /* 0x000f220000300800 */
[----:B------:R-:W-:-:S03]  /*3aa0*/  FADD.FTZ R32, R39, -R32 ;  /* 0x8000002027207221 */ /* 0x000fc60000010000 */
[----:B------:R-:W4:Y:S04]  /*3ab0*/  LDL.LU R0, [R1+0x14] ;  /* 0x0000140001007983 */ /* 0x000f280000300800 */
[----:B------:R-:W4:Y:S04]  /*3ac0*/  LDL.LU R39, [R1+0x10] ;  /* 0x0000100001277983 */ /* 0x000f280000300800 */
[----:B------:R-:W4:Y:S01]  /*3ad0*/  LDL.LU R37, [R1+0xc] ;  /* 0x00000c0001257983 */ /* 0x000f220000300800 */
[-C--:B------:R-:W-:Y:S01]  /*3ae0*/  FFMA.FTZ R45, R46, -R33.reuse, R45 ;  /* 0x800000212e2d7223 */ /* 0x080fe2000001002d */
[----:B--2---:R-:W-:-:S02]  /*3af0*/  FFMA.FTZ R36, R22, -R33, R36 ;  /* 0x8000002116247223 */ /* 0x004fc40000010024 */
[----:B------:R-:W2:Y:S01]  /*3b00*/  LDL.LU R22, [R1+0xd8] ;  /* 0x0000d80001167983 */ /* 0x000ea20000300800 */
[----:B---3--:R-:W-:-:S03]  /*3b10*/  FFMA.FTZ R61, R38, -R33, R61 ;  /* 0x80000021263d7223 */ /* 0x008fc6000001003d */
[----:B------:R-:W3:Y:S01]  /*3b20*/  LDL.LU R38, [R1+0xd4] ;  /* 0x0000d40001267983 */ /* 0x000ee20000300800 */
        /* <DEDUP_REMOVED lines=28> */
[C---:B------:R-:W-:Y:S01]  /*3cf0*/  FMUL.FTZ R6, R5.reuse, R6 ;  /* 0x0000000605067220 */ /* 0x040fe20000410000 */
[----:B------:R-:W-:Y:S01]  /*3d00*/  FMUL.FTZ R7, R5, R34 ;  /* 0x0000002205077220 */ /* 0x000fe20000410000 */
[-C--:B------:R-:W-:Y:S01]  /*3d10*/  FFMA.FTZ R41, R42, -R33.reuse, R41 ;  /* 0x800000212a297223 */ /* 0x080fe20000010029 */
[-C--:B------:R-:W-:Y:S01]  /*3d20*/  FFMA.FTZ R10, R11, -R33.reuse, R10 ;  /* 0x800000210b0a7223 */ /* 0x080fe2000001000a */
[-C--:B------:R-:W-:Y:S01]  /*3d30*/  FFMA.FTZ R12, R13, -R33.reuse, R12 ;  /* 0x800000210d0c7223 */ /* 0x080fe2000001000c */
[-C--:B------:R-:W-:Y:S01]  /*3d40*/  FFMA.FTZ R42, R18, -R33.reuse, R19 ;  /* 0x80000021122a7223 */ /* 0x080fe20000010013 */
[----:B------:R-:W-:Y:S01]  /*3d50*/  F2FP.F16.F32.PACK_AB R6, R7, R6 ;  /* 0x000000060706723e */ /* 0x000fe200000000ff */
[----:B------:R-:W-:Y:S01]  /*3d60*/  FFMA.FTZ R34, R20, -R33, R21 ;  /* 0x8000002114227223 */ /* 0x000fe20000010015 */
        /* <DEDUP_REMOVED lines=43> */
[----:B------:R-:W-:Y:S01]  /*4020*/  F2FP.F16.F32.PACK_AB R42, R17, R42 ;  /* 0x0000002a112a723e */ /* 0x000fe200000000ff */
[----:B------:R-:W-:Y:S01]  /*4030*/  ULOP3.LUT UR4, UR4, 0x1, URZ, 0x3c, !UPT ;  /* 0x0000000104047892 */ /* 0x000fe2000f8e3cff */
[-C--:B--2---:R-:W-:Y:S01]  /*4040*/  FFMA.FTZ R22, R22, -R33.reuse, R23 ;  /* 0x8000002116167223 */ /* 0x084fe20000010017 */
[----:B---3--:R-:W-:Y:S01]  /*4050*/  FFMA.FTZ R32, R38, -R33, R32 ;  /* 0x8000002126207223 */ /* 0x008fe20000010020 */
[C---:B------:R-:W-:Y:S02]  /*4060*/  FMUL.FTZ R38, R5.reuse, R41 ;  /* 0x0000002905267220 */ /* 0x040fe40000410000 */
[C---:B------:R-:W-:Y:S01]  /*4070*/  FMUL.FTZ R22, R5.reuse, R22 ;  /* 0x0000001605167220 */ /* 0x040fe20000410000 */
[----:B------:R-:W-:Y:S02]  /*4080*/  FMUL.FTZ R5, R5, R32 ;  /* 0x0000002005057220 */ /* 0x000fe40000410000 */
[----:B------:R-:W-:-:S03]  /*4090*/  F2FP.F16.F32.PACK_AB R36, R38, R43 ;  /* 0x0000002b2624723e */ /* 0x000fc600000000ff */
[----:B------:R-:W-:Y:S02]  /*40a0*/  F2FP.F16.F32.PACK_AB R43, R5, R22 ;  /* 0x00000016052b723e */ /* 0x000fe400000000ff */
[----:B0-----:R-:W-:Y:S02]  /*40b0*/  IADD3 R8, P0, PT, R46, UR6, RZ ;  /* 0x000000062e087c10 */ /* 0x001fe4000ff1e0ff */
[----:B------:R-:W-:Y:S02]  /*40c0*/  F2FP.F16.F32.PACK_AB R46, R48, R49 ;  /* 0x00000031302e723e */ /* 0x000fe400000000ff */
[----:B----4-:R-:W-:-:S05]  /*40d0*/  IADD3.X R9, PT, PT, R39, UR7, RZ, P0, !PT ;  /* 0x0000000727097c10 */ /* 0x010fca00087fe4ff */
        /* <DEDUP_REMOVED lines=9> */
.L_x_1197:
        /* <DEDUP_REMOVED lines=58> */
.L_x_1221:
        /* <DEDUP_REMOVED lines=26> */
.L_x_1214:
        /* <DEDUP_REMOVED lines=33> */
.L_x_1213:
[----:B------:R-:W-:Y:S05]  /*48c0*/  BSYNC.RECONVERGENT B1 ;  /* 0x0000000000017941 */ /* 0x000fea0003800200 */
.L_x_1212:
        /* <DEDUP_REMOVED lines=25> */
.L_x_1216:
[----:B------:R-:W-:Y:S05]  /*4a60*/  BSYNC.RECONVERGENT B1 ;  /* 0x0000000000017941 */ /* 0x000fea0003800200 */
.L_x_1215:
        /* <DEDUP_REMOVED lines=28> */
.L_x_1211:
[----:B------:R-:W-:Y:S05]  /*4c30*/  BSYNC.RECONVERGENT B0 ;  /* 0x0000000000007941 */ /* 0x000fea0003800200 */
.L_x_1210:
[----:B------:R0:W-:Y:S01]  /*4c40*/  STS [R26], R35 ;  /* 0x000000231a007388 */ /* 0x0001e20000000800 */
[----:B------:R-:W1:Y:S01]  /*4c50*/  LDC.64 R6, c[0x0][0x388] ;  /* 0x0000e200ff067b82 */ /* 0x000e620000000a00 */
[----:B------:R-:W-:Y:S02]  /*4c60*/  ISETP.NE.AND P1, PT, R40, 0xf, PT ;  /* 0x0000000f2800780c */ /* 0x000fe40003f25270 */
[----:B------:R0:W-:Y:S01]  /*4c70*/  STS [R26+0x780], R36 ;  /* 0x000780241a007388 */ /* 0x0001e20000000800 */
[----:B------:R-:W-:-:S04]  /*4c80*/  MOV R8, R28 ;  /* 0x0000001c00087202 */ /* 0x000fc80000000f00 */
[----:B------:R-:W2:Y:S08]  /*4c90*/  LDC.64 R4, c[0x0][0x390] ;  /* 0x0000e400ff047b82 */ /* 0x000eb00000000a00 */
[----:B0-----:R-:W-:Y:S06]  /*4ca0*/  BAR.SYNC.DEFER_BLOCKING 0x0 ;  /* 0x0000000000007b1d */ /* 0x001fec0000010000 */
.L_x_1220:
        /* <DEDUP_REMOVED lines=32> */
.L_x_1231:
        /* <DEDUP_REMOVED lines=10> */
.L_x_1219:
[----:B------:R-:W-:Y:S05]  /*4f50*/  BSYNC.RECONVERGENT B0 ;  /* 0x0000000000007941 */ /* 0x000fea0003800200 */
.L_x_1218:
        /* <DEDUP_REMOVED lines=9> */
.L_x_1217:
        /* <DEDUP_REMOVED lines=8> */
.L_x_1223:
[----:B------:R-:W-:Y:S05]  /*5070*/  BSYNC B0 ;  /* 0x0000000000007941 */ /* 0x000fea0003800000 */
.L_x_1222:
        /* <DEDUP_REMOVED lines=8> */
.L_x_1224:
[----:B------:R-:W-:Y:S01]  /*5100*/  FADD.FTZ R12, R12, R9 ;  /* 0x000000090c0c7221 */ /* 0x000fe20000010000 */
[----:B------:R-:W-:-:S04]  /*5110*/  HFMA2 R19, -RZ, RZ, 0, 2.384185791015625e-07 ;  /* 0x00000004ff137431 */ /* 0x000fc800000001ff */
[----:B------:R-:W-:Y:S02]  /*5120*/  MOV R20, R12 ;  /* 0x0000000c00147202 */ /* 0x000fe40000000f00 */
[----:B------:R-:W-:-:S07]  /*5130*/  MOV R11, R18 ;  /* 0x00000012000b7202 */ /* 0x000fce0000000f00 */
[----:B------:R-:W-:Y:S05]  /*5140*/  WARPSYNC.COLLECTIVE R17, `(.L_x_1225) ;  /* 0x0000000011087348 */ /* 0x000fea0003c00000 */
[----:B------:R0:W1:Y:S02]  /*5150*/  SHFL.BFLY P3, R18, R20, R19, R22 ;  /* 0x0c00001314127389 */ /* 0x0000640000060016 */
[----:B01----:R-:W-:Y:S05]  /*5160*/  ENDCOLLECTIVE ;  /* 0x000000000000791b */ /* 0x003fea0003800000 */
.L_x_1225:
[----:B------:R-:W-:-:S05]  /*5170*/  FADD.FTZ R11, R11, R10 ;  /* 0x0000000a0b0b7221 */ /* 0x000fca0000010000 */
[----:B------:R-:W-:Y:S02]  /*5180*/  MOV R20, R11 ;  /* 0x0000000b00147202 */ /* 0x000fe40000000f00 */
[----:B------:R-:W-:-:S07]  /*5190*/  MOV R13, R18 ;  /* 0x00000012000d7202 */ /* 0x000fce0000000f00 */
[----:B------:R-:W-:Y:S05]  /*51a0*/  WARPSYNC.COLLECTIVE R17, `(.L_x_1226) ;  /* 0x0000000011087348 */ /* 0x000fea0003c00000 */
[----:B------:R0:W1:Y:S02]  /*51b0*/  SHFL.BFLY P3, R18, R20, R19, R22 ;  /* 0x0c00001314127389 */ /* 0x0000640000060016 */
[----:B01----:R-:W-:Y:S05]  /*51c0*/  ENDCOLLECTIVE ;  /* 0x000000000000791b */ /* 0x003fea0003800000 */
.L_x_1226:
[----:B------:R-:W-:Y:S01]  /*51d0*/  FADD.FTZ R13, R12, R13 ;  /* 0x0000000d0c0d7221 */ /* 0x000fe20000010000 */
[----:B------:R-:W-:-:S04]  /*51e0*/  HFMA2 R19, -RZ, RZ, 0, 1.1920928955078125e-07 ;  /* 0x00000002ff137431 */ /* 0x000fc800000001ff */
[----:B------:R-:W-:Y:S02]  /*51f0*/  MOV R20, R13 ;  /* 0x0000000d00147202 */ /* 0x000fe40000000f00 */
[----:B------:R-:W-:-:S07]  /*5200*/  MOV R14, R18 ;  /* 0x00000012000e7202 */ /* 0x000fce0000000f00 */
[----:B------:R-:W-:Y:S05]  /*5210*/  WARPSYNC.COLLECTIVE R17, `(.L_x_1227) ;  /* 0x0000000011087348 */ /* 0x000fea0003c00000 */
[----:B------:R0:W1:Y:S02]  /*5220*/  SHFL.BFLY P3, R18, R20, R19, R22 ;  /* 0x0c00001314127389 */ /* 0x0000640000060016 */
[----:B01----:R-:W-:Y:S05]  /*5230*/  ENDCOLLECTIVE ;  /* 0x000000000000791b */ /* 0x003fea0003800000 */
.L_x_1227:
[----:B------:R-:W-:-:S05]  /*5240*/  FADD.FTZ R14, R11, R14 ;  /* 0x0000000e0b0e7221 */ /* 0x000fca0000010000 */
[----:B------:R-:W-:Y:S02]  /*5250*/  MOV R20, R14 ;  /* 0x0000000e00147202 */ /* 0x000fe40000000f00 */
[----:B------:R-:W-:-:S07]  /*5260*/  MOV R16, R18 ;  /* 0x0000001200107202 */ /* 0x000fce0000000f00 */
[----:B------:R-:W-:Y:S05]  /*5270*/  WARPSYNC.COLLECTIVE R17, `(.L_x_1228) ;  /* 0x0000000011087348 */ /* 0x000fea0003c00000 */
[----:B------:R0:W1:Y:S02]  /*5280*/  SHFL.BFLY P3, R18, R20, R19, R22 ;  /* 0x0c00001314127389 */ /* 0x0000640000060016 */
[----:B01----:R-:W-:Y:S05]  /*5290*/  ENDCOLLECTIVE ;  /* 0x000000000000791b */ /* 0x003fea0003800000 */
.L_x_1228:
[----:B------:R-:W-:Y:S01]  /*52a0*/  FADD.FTZ R16, R13, R16 ;  /* 0x000000100d107221 */ /* 0x000fe20000010000 */
[----:B------:R-:W-:-:S04]  /*52b0*/  HFMA2 R19, -RZ, RZ, 0, 5.9604644775390625e-08 ;  /* 0x00000001ff137431 */ /* 0x000fc800000001ff */
[----:B------:R-:W-:Y:S02]  /*52c0*/  MOV R20, R16 ;  /* 0x0000001000147202 */ /* 0x000fe40000000f00 */
[----:B------:R-:W-:-:S07]  /*52d0*/  MOV R9, R18 ;  /* 0x0000001200097202 */ /* 0x000fce0000000f00 */
[----:B------:R-:W-:Y:S05]  /*52e0*/  WARPSYNC.COLLECTIVE R17, `(.L_x_1229) ;  /* 0x0000000011087348 */ /* 0x000fea0003c00000 */
[----:B------:R0:W1:Y:S02]  /*52f0*/  SHFL.BFLY P3, R18, R20, R19, R22 ;  /* 0x0c00001314127389 */ /* 0x0000640000060016 */
[----:B01----:R-:W-:Y:S05]  /*5300*/  ENDCOLLECTIVE ;  /* 0x000000000000791b */ /* 0x003fea0003800000 */
.L_x_1229:
[----:B------:R-:W-:-:S05]  /*5310*/  FADD.FTZ R9, R14, R9 ;  /* 0x000000090e097221 */ /* 0x000fca0000010000 */
[----:B------:R-:W-:Y:S02]  /*5320*/  MOV R20, R9 ;  /* 0x0000000900147202 */ /* 0x000fe40000000f00 */
[----:B------:R-:W-:-:S07]  /*5330*/  MOV R15, R18 ;  /* 0x00000012000f7202 */ /* 0x000fce0000000f00 */
[----:B------:R-:W-:Y:S05]  /*5340*/  WARPSYNC.COLLECTIVE R17, `(.L_x_1230) ;  /* 0x0000000011087348 */ /* 0x000fea0003c00000 */
[----:B------:R0:W1:Y:S02]  /*5350*/  SHFL.BFLY P3, R18, R20, R19, R22 ;  /* 0x0c00001314127389 */ /* 0x0000640000060016 */
[----:B01----:R-:W-:Y:S05]  /*5360*/  ENDCOLLECTIVE ;  /* 0x000000000000791b */ /* 0x003fea0003800000 */
.L_x_1230:
[----:B------:R-:W-:Y:S01]  /*5370*/  FADD.FTZ R15, R16, R15 ;  /* 0x0000000f100f7221 */ /* 0x000fe20000010000 */
[----:B------:R-:W-:Y:S01]  /*5380*/  MOV R10, R18 ;  /* 0x00000012000a7202 */ /* 0x000fe20000000f00 */
[----:B------:R-:W-:Y:S06]  /*5390*/  BRA `(.L_x_1231) ;  /* 0xfffffff800c47947 */ /* 0x000fec000383ffff */
.L_x_1232:
        /* <DEDUP_REMOVED lines=14> */
.L_x_1874:


//--------------------- .text._ZN13group_norm_v218gn_bwd_cuda_kernelI6__halfLi480ELi2ELi32ELi60ELi256ELb0ELb1ELi16ELi960ELi960ELi4ELb1ELi18ELb0ELb0ELNS_15WgradSyncMethodE3ENS_16CompileConditionILi1000EEEEEvPT_S6_S6_PKS5_S8_S8_S8_PKfflPfPj --------------------------
	.section	.text._ZN13group_norm_v218gn_bwd_cuda_kernelI6__halfLi480ELi2ELi32ELi60ELi256ELb0ELb1ELi16ELi960ELi960ELi4ELb1ELi18ELb0ELb0ELNS_15WgradSyncMethodE3ENS_16CompileConditionILi1000EEEEEvPT_S6_S6_PKS5_S8_S8_S8_PKfflPfPj,"ax",@progbits
	.align	128
        .global         _ZN13group_norm_v218gn_bwd_cuda_kernelI6__halfLi480ELi2ELi32ELi60ELi256ELb0ELb1ELi16ELi960ELi960ELi4ELb1ELi18ELb0ELb0ELNS_15WgradSyncMethodE3ENS_16CompileConditionILi1000EEEEEvPT_S6_S6_PKS5_S8_S8_S8_PKfflPfPj
        .type           _ZN13group_norm_v218gn_bwd_cuda_kernelI6__halfLi480ELi2ELi32ELi60ELi256ELb0ELb1ELi16ELi960ELi960ELi4ELb1ELi18ELb0ELb0ELNS_15WgradSyncMethodE3ENS_16CompileConditionILi1000EEEEEvPT_S6_S6_PKS5_S8_S8_S8_PKfflPfPj,@function
        .size           _ZN13group_norm_v218gn_bwd_cuda_kernelI6__halfLi480ELi2ELi32ELi60ELi256ELb0ELb1ELi16ELi960ELi960ELi4ELb1ELi18ELb0ELb0ELNS_15WgradSyncMethodE3ENS_16CompileConditionILi1000EEEEEvPT_S6_S6_PKS5_S8_S8_S8_PKfflPfPj,(.L_x_1875 - _ZN13group_norm_v218gn_bwd_cuda_kernelI6__halfLi480ELi2ELi32ELi60ELi256ELb0ELb1ELi16ELi960ELi960ELi4ELb1ELi18ELb0ELb0ELNS_15WgradSyncMethodE3ENS_16CompileConditionILi1000EEEEEvPT_S6_S6_PKS5_S8_S8_S8_PKfflPfPj)
        .other          _ZN13group_norm_v218gn_bwd_cuda_kernelI6__halfLi480ELi2ELi32ELi60ELi256ELb0ELb1ELi16ELi960ELi960ELi4ELb1ELi18ELb0ELb0ELNS_15WgradSyncMethodE3ENS_16CompileConditionILi1000EEEEEvPT_S6_S6_PKS5_S8_S8_S8_PKfflPfPj,@"STO_CUDA_ENTRY STV_DEFAULT"
_ZN13group_norm_v218gn_bwd_cuda_kernelI6__halfLi480ELi2ELi32ELi60ELi256ELb0ELb1ELi16ELi960ELi960ELi4ELb1ELi18ELb0ELb0ELNS_15WgradSyncMethodE3ENS_16CompileConditionILi1000EEEEEvPT_S6_S6_PKS5_S8_S8_S8_PKfflPfPj:
.text._ZN13group_norm_v218gn_bwd_cuda_kernelI6__halfLi480ELi2ELi32ELi60ELi256ELb0ELb1ELi16ELi960ELi960ELi4ELb1ELi18ELb0ELb0ELNS_15WgradSyncMethodE3ENS_16CompileConditionILi1000EEEEEvPT_S6_S6_PKS5_S8_S8_S8_PKfflPfPj:
        /* <DEDUP_REMOVED lines=30> */
.L_x_1235:
[----:B0-----:R-:W2:Y:S04]  /*01e0*/  LD.E.STRONG.GPU R5, desc[UR14][R2.64+0x48] ;  /* 0x0000480e02057980 */ /* 0x001ea8000c10f900 */
[----:B--2---:R-:W-:Y:S01]  /*01f0*/  CCTL.IVALL ;  /* 0x00000000ff00798f */ /* 0x004fe20002000000 */
[----:B------:R-:W-:Y:S05]  /*0200*/  YIELD ;  /* 0x0000000000007946 */ /* 0x000fea0003800000 */
[----:B-----5:R-:W-:-:S04]  /*0210*/  LOP3.LUT R5, R5, R0, RZ, 0x3c, !PT ;  /* 0x0000000005057212 */ /* 0x020fc800078e3cff */
[----:B------:R-:W-:-:S13]  /*0220*/  ISETP.GT.AND P0, PT, R5, -0x1, PT ;  /* 0xffffffff0500780c */ /* 0x000fda0003f04270 */
[----:B------:R-:W-:Y:S05]  /*0230*/  @P0 BRA `(.L_x_1235) ;  /* 0xfffffffc00e80947 */ /* 0x000fea000383ffff */
.L_x_1234:
[----:B------:R-:W-:Y:S05]  /*0240*/  WARPSYNC.ALL ;  /* 0x0000000000007948 */ /* 0x000fea0003800000 */
[----:B------:R-:W-:Y:S06]  /*0250*/  BAR.SYNC.DEFER_BLOCKING 0x0 ;  /* 0x0000000000007b1d */ /* 0x000fec0000010000 */
[----:B------:R-:W-:Y:S05]  /*0260*/  BRA `(.L_x_1236) ;  /* 0x0000003c00c07947 */ /* 0x000fea0003800000 */
.L_x_1233:
        /* <DEDUP_REMOVED lines=29> */
.L_x_1248:
        /* <DEDUP_REMOVED lines=524> */
.L_x_1237:
        /* <DEDUP_REMOVED lines=157> */
.L_x_1239:
[----:B------:R-:W-:Y:S05]  /*2ed0*/  BSYNC.RECONVERGENT B0 ;  /* 0x0000000000007941 */ /* 0x000fea0003800200 */
.L_x_1238:
        /* <DEDUP_REMOVED lines=18> */
.L_x_1241:
[----:B------:R-:W-:Y:S05]  /*3000*/  BSYNC.RECONVERGENT B0 ;  /* 0x0000000000007941 */ /* 0x000fea0003800200 */
.L_x_1240:
        /* <DEDUP_REMOVED lines=23> */
.L_x_1244:
[----:B------:R-:W2:Y:S04]  /*3180*/  LD.E.STRONG.GPU R35, desc[UR14][R32.64+0x48] ;  /* 0x0000480e20237980 */ /* 0x000ea8000c10f900 */
[----:B--2---:R-:W-:Y:S01]  /*3190*/  CCTL.IVALL ;  /* 0x00000000ff00798f */ /* 0x004fe20002000000 */
[----:B------:R-:W-:Y:S05]  /*31a0*/  YIELD ;  /* 0x0000000000007946 */ /* 0x000fea0003800000 */
[----:B-----5:R-:W-:-:S04]  /*31b0*/  LOP3.LUT R35, R35, R34, RZ, 0x3c, !PT ;  /* 0x0000002223237212 */ /* 0x020fc800078e3cff */
[----:B------:R-:W-:-:S13]  /*31c0*/  ISETP.GT.AND P0, PT, R35, -0x1, PT ;  /* 0xffffffff2300780c */ /* 0x000fda0003f04270 */
[----:B------:R-:W-:Y:S05]  /*31d0*/  @P0 BRA `(.L_x_1244) ;  /* 0xfffffffc00e80947 */ /* 0x000fea000383ffff */
.L_x_1243:
[----:B------:R-:W-:Y:S05]  /*31e0*/  WARPSYNC.ALL ;  /* 0x0000000000007948 */ /* 0x000fea0003800000 */
[----:B------:R-:W-:Y:S06]  /*31f0*/  BAR.SYNC.DEFER_BLOCKING 0x0 ;  /* 0x0000000000007b1d */ /* 0x000fec0000010000 */
[----:B------:R-:W-:Y:S05]  /*3200*/  BRA `(.L_x_1245) ;  /* 0x0000000000587947 */ /* 0x000fea0003800000 */
.L_x_1242:
        /* <DEDUP_REMOVED lines=14> */
.L_x_1247:
[----:B------:R-:W2:Y:S04]  /*32f0*/  LD.E.STRONG.GPU R35, desc[UR14][R32.64] ;  /* 0x0000000e20237980 */ /* 0x000ea8000c10f900 */
[----:B--2---:R-:W-:Y:S01]  /*3300*/  CCTL.IVALL ;  /* 0x00000000ff00798f */ /* 0x004fe20002000000 */
[----:B------:R-:W-:Y:S05]  /*3310*/  YIELD ;  /* 0x0000000000007946 */ /* 0x000fea0003800000 */
[----:B-----5:R-:W-:-:S04]  /*3320*/  LOP3.LUT R35, R35, R34, RZ, 0x3c, !PT ;  /* 0x0000002223237212 */ /* 0x020fc800078e3cff */
[----:B------:R-:W-:-:S13]  /*3330*/  ISETP.GT.AND P0, PT, R35, -0x1, PT ;  /* 0xffffffff2300780c */ /* 0x000fda0003f04270 */
[----:B------:R-:W-:Y:S05]  /*3340*/  @P0 BRA `(.L_x_1247) ;  /* 0xfffffffc00e80947 */ /* 0x000fea000383ffff */
.L_x_1246:
[----:B------:R-:W-:Y:S05]  /*3350*/  WARPSYNC.ALL ;  /* 0x0000000000007948 */ /* 0x000fea0003800000 */
[----:B------:R-:W-:Y:S06]  /*3360*/  BAR.SYNC.DEFER_BLOCKING 0x0 ;  /* 0x0000000000007b1d */ /* 0x000fec0000010000 */
.L_x_1245:
        /* <DEDUP_REMOVED lines=224> */
.L_x_1236:
        /* <DEDUP_REMOVED lines=58> */
.L_x_1260:
        /* <DEDUP_REMOVED lines=26> */
.L_x_1253:
        /* <DEDUP_REMOVED lines=33> */
.L_x_1252:
[----:B------:R-:W-:Y:S05]  /*48c0*/  BSYNC.RECONVERGENT B1 ;  /* 0x0000000000017941 */ /* 0x000fea0003800200 */
.L_x_1251:
        /* <DEDUP_REMOVED lines=25> */
.L_x_1255:
[----:B------:R-:W-:Y:S05]  /*4a60*/  BSYNC.RECONVERGENT B1 ;  /* 0x0000000000017941 */ /* 0x000fea0003800200 */
.L_x_1254:
        /* <DEDUP_REMOVED lines=28> */
.L_x_1250:
[----:B------:R-:W-:Y:S05]  /*4c30*/  BSYNC.RECONVERGENT B0 ;  /* 0x0000000000007941 */ /* 0x000fea0003800200 */
.L_x_1249:
[----:B------:R0:W-:Y:S01]  /*4c40*/  STS [R26], R35 ;  /* 0x000000231a007388 */ /* 0x0001e20000000800 */
[----:B------:R-:W1:Y:S01]  /*4c50*/  LDC.64 R6, c[0x0][0x388] ;  /* 0x0000e200ff067b82 */ /* 0x000e620000000a00 */
[----:B------:R-:W-:Y:S02]  /*4c60*/  ISETP.NE.AND P1, PT, R40, 0xf, PT ;  /* 0x0000000f2800780c */ /* 0x000fe40003f25270 */
[----:B------:R0:W-:Y:S01]  /*4c70*/  STS [R26+0x780], R36 ;  /* 0x000780241a007388 */ /* 0x0001e20000000800 */
[----:B------:R-:W-:-:S04]  /*4c80*/  MOV R8, R28 ;  /* 0x0000001c00087202 */ /* 0x000fc80000000f00 */
[----:B------:R-:W2:Y:S08]  /*4c90*/  LDC.64 R4, c[0x0][0x390] ;  /* 0x0000e400ff047b82 */ /* 0x000eb00000000a00 */
[----:B0-----:R-:W-:Y:S06]  /*4ca0*/  BAR.SYNC.DEFER_BLOCKING 0x0 ;  /* 0x0000000000007b1d */ /* 0x001fec0000010000 */
.L_x_1259:
        /* <DEDUP_REMOVED lines=32> */
.L_x_1270:
        /* <DEDUP_REMOVED lines=10> */
.L_x_1258:
[----:B------:R-:W-:Y:S05]  /*4f50*/  BSYNC.RECONVERGENT B0 ;  /* 0x0000000000007941 */ /* 0x000fea0003800200 */
.L_x_1257:
        /* <DEDUP_REMOVED lines=9> */
.L_x_1256:
        /* <DEDUP_REMOVED lines=8> */
.L_x_1262:
[----:B------:R-:W-:Y:S05]  /*5070*/  BSYNC B0 ;  /* 0x0000000000007941 */ /* 0x000fea0003800000 */
.L_x_1261:
        /* <DEDUP_REMOVED lines=8> */
.L_x_1263:
[----:B------:R-:W-:Y:S01]  /*5100*/  FADD.FTZ R12, R12, R9 ;  /* 0x000000090c0c7221 */ /* 0x000fe20000010000 */
[----:B------:R-:W-:-:S04]  /*5110*/  HFMA2 R19, -RZ, RZ, 0, 2.384185791015625e-07 ;  /* 0x00000004ff137431 */ /* 0x000fc800000001ff */
[----:B------:R-:W-:Y:S02]  /*5120*/  MOV R20, R12 ;  /* 0x0000000c00147202 */ /* 0x000fe40000000f00 */
[----:B------:R-:W-:-:S07]  /*5130*/  MOV R11, R18 ;  /* 0x00000012000b7202 */ /* 0x000fce0000000f00 */
[----:B------:R-:W-:Y:S05]  /*5140*/  WARPSYNC.COLLECTIVE R17, `(.L_x_1264) ;  /* 0x0000000011087348 */ /* 0x000fea0003c00000 */
[----:B------:R0:W1:Y:S02]  /*5150*/  SHFL.BFLY P3, R18, R20, R19, R22 ;  /* 0x0c00001314127389 */ /* 0x0000640000060016 */
[----:B01----:R-:W-:Y:S05]  /*5160*/  ENDCOLLECTIVE ;  /* 0x000000000000791b */ /* 0x003fea0003800000 */
.L_x_1264:
[----:B------:R-:W-:-:S05]  /*5170*/  FADD.FTZ R11, R11, R10 ;  /* 0x0000000a0b0b7221 */ /* 0x000fca0000010000 */
[----:B------:R-:W-:Y:S02]  /*5180*/  MOV R20, R11 ;  /* 0x0000000b00147202 */ /* 0x000fe40000000f00 */
[----:B------:R-:W-:-:S07]  /*5190*/  MOV R13, R18 ;  /* 0x00000012000d7202 */ /* 0x000fce0000000f00 */
[----:B------:R-:W-:Y:S05]  /*51a0*/  WARPSYNC.COLLECTIVE R17, `(.L_x_1265) ;  /* 0x0000000011087348 */ /* 0x000fea0003c00000 */
[----:B------:R0:W1:Y:S02]  /*51b0*/  SHFL.BFLY P3, R18, R20, R19, R22 ;  /* 0x0c00001314127389 */ /* 0x0000640000060016 */
[----:B01----:R-:W-:Y:S05]  /*51c0*/  ENDCOLLECTIVE ;  /* 0x000000000000791b */ /* 0x003fea0003800000 */
.L_x_1265:
[----:B------:R-:W-:Y:S01]  /*51d0*/  FADD.FTZ R13, R12, R13 ;  /* 0x0000000d0c0d7221 */ /* 0x000fe20000010000 */
[----:B------:R-:W-:-:S04]  /*51e0*/  HFMA2 R19, -RZ, RZ, 0, 1.1920928955078125e-07 ;  /* 0x00000002ff137431 */ /* 0x000fc800000001ff */
[----:B------:R-:W-:Y:S02]  /*51f0*/  MOV R20, R13 ;  /* 0x0000000d00147202 */ /* 0x000fe40000000f00 */
[----:B------:R-:W-:-:S07]  /*5200*/  MOV R14, R18 ;  /* 0x00000012000e7202 */ /* 0x000fce0000000f00 */
[----:B------:R-:W-:Y:S05]  /*5210*/  WARPSYNC.COLLECTIVE R17, `(.L_x_1266) ;  /* 0x0000000011087348 */ /* 0x000fea0003c00000 */
[----:B------:R0:W1:Y:S02]  /*5220*/  SHFL.BFLY P3, R18, R20, R19, R22 ;  /* 0x0c00001314127389 */ /* 0x0000640000060016 */
[----:B01----:R-:W-:Y:S05]  /*5230*/  ENDCOLLECTIVE ;  /* 0x000000000000791b */ /* 0x003fea0003800000 */
.L_x_1266:
[----:B------:R-:W-:-:S05]  /*5240*/  FADD.FTZ R14, R11, R14 ;  /* 0x0000000e0b0e7221 */ /* 0x000fca0000010000 */
[----:B------:R-:W-:Y:S02]  /*5250*/  MOV R20, R14 ;  /* 0x0000000e00147202 */ /* 0x000fe40000000f00 */
[----:B------:R-:W-:-:S07]  /*5260*/  MOV R16, R18 ;  /* 0x0000001200107202 */ /* 0x000fce0000000f00 */
[----:B------:R-:W-:Y:S05]  /*5270*/  WARPSYNC.COLLECTIVE R17, `(.L_x_1267) ;  /* 0x0000000011087348 */ /* 0x000fea0003c00000 */
[----:B------:R0:W1:Y:S02]  /*5280*/  SHFL.BFLY P3, R18, R20, R19, R22 ;  /* 0x0c00001314127389 */ /* 0x0000640000060016 */
[----:B01----:R-:W-:Y:S05]  /*5290*/  ENDCOLLECTIVE ;  /* 0x000000000000791b */ /* 0x003fea0003800000 */
.L_x_1267:
[----:B------:R-:W-:Y:S01]  /*52a0*/  FADD.FTZ R16, R13, R16 ;  /* 0x000000100d107221 */ /* 0x000fe20000010000 */
[----:B------:R-:W-:-:S04]  /*52b0*/  HFMA2 R19, -RZ, RZ, 0, 5.9604644775390625e-08 ;  /* 0x00000001ff137431 */ /* 0x000fc800000001ff */
[----:B------:R-:W-:Y:S02]  /*52c0*/  MOV R20, R16 ;  /* 0x0000001000147202 */ /* 0x000fe40000000f00 */
[----:B------:R-:W-:-:S07]  /*52d0*/  MOV R9, R18 ;  /* 0x0000001200097202 */ /* 0x000fce0000000f00 */
[----:B------:R-:W-:Y:S05]  /*52e0*/  WARPSYNC.COLLECTIVE R17, `(.L_x_1268) ;  /* 0x0000000011087348 */ /* 0x000fea0003c00000 */
[----:B------:R0:W1:Y:S02]  /*52f0*/  SHFL.BFLY P3, R18, R20, R19, R22 ;  /* 0x0c00001314127389 */ /* 0x0000640000060016 */
[----:B01----:R-:W-:Y:S05]  /*5300*/  ENDCOLLECTIVE ;  /* 0x000000000000791b */ /* 0x003fea0003800000 */
.L_x_1268:
[----:B------:R-:W-:-:S05]  /*5310*/  FADD.FTZ R9, R14, R9 ;  /* 0x000000090e097221 */ /* 0x000fca0000010000 */
[----:B------:R-:W-:Y:S02]  /*5320*/  MOV R20, R9 ;  /* 0x0000000900147202 */ /* 0x000fe40000000f00 */
[----:B------:R-:W-:-:S07]  /*5330*/  MOV R15, R18 ;  /* 0x00000012000f7202 */ /* 0x000fce0000000f00 */
[----:B------:R-:W-:Y:S05]  /*5340*/  WARPSYNC.COLLECTIVE R17, `(.L_x_1269) ;  /* 0x0000000011087348 */ /* 0x000fea0003c00000 */
[----:B------:R0:W1:Y:S02]  /*5350*/  SHFL.BFLY P3, R18, R20, R19, R22 ;  /* 0x0c00001314127389 */ /* 0x0000640000060016 */
[----:B01----:R-:W-:Y:S05]  /*5360*/  ENDCOLLECTIVE ;  /* 0x000000000000791b */ /* 0x003fea0003800000 */
.L_x_1269:
[----:B------:R-:W-:Y:S01]  /*5370*/  FADD.FTZ R15, R16, R15 ;  /* 0x0000000f100f7221 */ /* 0x000fe20000010000 */
[----:B------:R-:W-:Y:S01]  /*5380*/  MOV R10, R18 ;  /* 0x00000012000a7202 */ /* 0x000fe20000000f00 */
[----:B------:R-:W-:Y:S06]  /*5390*/  BRA `(.L_x_1270) ;  /* 0xfffffff800c47947 */ /* 0x000fec000383ffff */
.L_x_1271:
        /* <DEDUP_REMOVED lines=14> */
.L_x_1875:


//--------------------- .text._ZN13group_norm_v218gn_bwd_cuda_kernelI6__halfLi480ELi3ELi16ELi120ELi256ELb1ELb1ELi2ELi960ELi960ELi4ELb1ELi2ELb0ELb0ELNS_15WgradSyncMethodE3ENS_16CompileConditionILi1000EEEEEvPT_S6_S6_PKS5_S8_S8_S8_PKfflPfPj --------------------------
	.section	.text._ZN13group_norm_v218gn_bwd_cuda_kernelI6__halfLi480ELi3ELi16ELi120ELi256ELb1ELb1ELi2ELi960ELi960ELi4ELb1ELi2ELb0ELb0ELNS_15WgradSyncMethodE3ENS_16CompileConditionILi1000EEEEEvPT_S6_S6_PKS5_S8_S8_S8_PKfflPfPj,"ax",@progbits
	.align	128
        .global         _ZN13group_norm_v218gn_bwd_cuda_kernelI6__halfLi480ELi3ELi16ELi120ELi256ELb1ELb1ELi2ELi960ELi960ELi4ELb1ELi2ELb0ELb0ELNS_15WgradSyncMethodE3ENS_16CompileConditionILi1000EEEEEvPT_S6_S6_PKS5_S8_S8_S8_PKfflPfPj
        .type           _ZN13group_norm_v218gn_bwd_cuda_kernelI6__halfLi480ELi3ELi16ELi120ELi256ELb1ELb1ELi2ELi960ELi960ELi4ELb1ELi2ELb0ELb0ELNS_15WgradSyncMethodE3ENS_16CompileConditionILi1000EEEEEvPT_S6_S6_PKS5_S8_S8_S8_PKfflPfPj,@function
        .size           _ZN13group_norm_v218gn_bwd_cuda_kernelI6__halfLi480ELi3ELi16ELi120ELi256ELb1ELb1ELi2ELi960ELi960ELi4ELb1ELi2ELb0ELb0ELNS_15WgradSyncMethodE3ENS_16CompileConditionILi1000EEEEEvPT_S6_S6_PKS5_S8_S8_S8_PKfflPfPj,(.L_x_1876 - _ZN13group_norm_v218gn_bwd_cuda_kernelI6__halfLi480ELi3ELi16ELi120ELi256ELb1ELb1ELi2ELi960ELi960ELi4ELb1ELi2ELb0ELb0ELNS_15WgradSyncMethodE3ENS_16CompileConditionILi1000EEEEEvPT_S6_S6_PKS5_S8_S8_S8_PKfflPfPj)
        .other          _ZN13group_norm_v218gn_bwd_cuda_kernelI6__halfLi480ELi3ELi16ELi120ELi256ELb1ELb1ELi2ELi960ELi960ELi4ELb1ELi2ELb0ELb0ELNS_15WgradSyncMethodE3ENS_16CompileConditionILi1000EEEEEvPT_S6_S6_PKS5_S8_S8_S8_PKfflPfPj,@"STO_CUDA_ENTRY STV_DEFAULT"
_ZN13group_norm_v218gn_bwd_cuda_kernelI6__halfLi480ELi3ELi16ELi120ELi256ELb1ELb1ELi2ELi960ELi960ELi4ELb1ELi2ELb0ELb0ELNS_15WgradSyncMethodE3ENS_16CompileConditionILi1000EEEEEvPT_S6_S6_PKS5_S8_S8_S8_PKfflPfPj:
.text._ZN13group_norm_v218gn_bwd_cuda_kernelI6__halfLi480ELi3ELi16ELi120ELi256ELb1ELb1ELi2ELi960ELi960ELi4ELb1ELi2ELb0ELb0ELNS_15WgradSyncMethodE3ENS_16CompileConditionILi1000EEEEEvPT_S6_S6_PKS5_S8_S8_S8_PKfflPfPj:
        /* <DEDUP_REMOVED lines=29> */
.L_x_1274:
[----:B0-----:R-:W2:Y:S04]  /*01d0*/  LD.E.STRONG.GPU R5, desc[UR12][R2.64+0x8] ;  /* 0x0000080c02057980 */ /* 0x001ea8000c10f900 */
[----:B--2---:R-:W-:Y:S01]  /*01e0*/  CCTL.IVALL ;  /* 0x00000000ff00798f */ /* 0x004fe20002000000 */
[----:B------:R-:W-:Y:S05]  /*01f0*/  YIELD ;  /* 0x0000000000007946 */ /* 0x000fea0003800000 */
[----:B-----5:R-:W-:-:S04]  /*0200*/  LOP3.LUT R5, R5, R0, RZ, 0x3c, !PT ;  /* 0x0000000005057212 */ /* 0x020fc800078e3cff */
[----:B------:R-:W-:-:S13]  /*0210*/  ISETP.GT.AND P0, PT, R5, -0x1, PT ;  /* 0xffffffff0500780c */ /* 0x000fda0003f04270 */
[----:B------:R-:W-:Y:S05]  /*0220*/  @P0 BRA `(.L_x_1274) ;  /* 0xfffffffc00e80947 */ /* 0x000fea000383ffff */
.L_x_1273:
[----:B------:R-:W-:Y:S05]  /*0230*/  WARPSYNC.ALL ;  /* 0x0000000000007948 */ /* 0x000fea0003800000 */
[----:B------:R-:W-:Y:S06]  /*0240*/  BAR.SYNC.DEFER_BLOCKING 0x0 ;  /* 0x0000000000007b1d */ /* 0x000fec0000010000 */
[----:B------:R-:W-:Y:S05]  /*0250*/  BRA `(.L_x_1275) ;  /* 0x0000002400b47947 */ /* 0x000fea0003800000 */
.L_x_1272:
        /* <DEDUP_REMOVED lines=16> */
[----:B--2---:R-:W-:Y:S02]  /*0360*/  IMAD.WIDE.U32 R8, R13, 0x2, R8 ;  /* 0x000000020d087825 */ /* 0x004fe400078e0008 */
[----:B------:R-:W2:Y:S04]  /*0370*/  LDG.E.64.CONSTANT R10, desc[UR12][R10.64] ;  /* 0x0000000c0a0a7981 */ /* 0x000ea8000c1e9b00 */
[----:B------:R-:W3:Y:S01]  /*0380*/  LDG.E.64.CONSTANT R8, desc[UR12][R8.64] ;  /* 0x0000000c08087981 */ /* 0x000ee2000c1e9b00 */
[----:B------:R-:W-:-:S04]  /*0390*/  USHF.L.U32 UR4, UR17, 0x1, URZ ;  /* 0x0000000111047899 */ /* 0x000fc800080006ff */
[----:B------:R-:W-:-:S06]  /*03a0*/  ULOP3.LUT UR4, UR4, 0xfe, URZ, 0xc0, !UPT ;  /* 0x000000fe04047892 */ /* 0x000fcc000f8ec0ff */
[----:B------:R-:W-:Y:S01]  /*03b0*/  VIADD R12, R5, UR4 ;  /* 0x00000004050c7c36 */ /* 0x000fe20008000000 */
[----:B------:R-:W-:Y:S02]  /*03c0*/  CS2R R18, SRZ ;  /* 0x0000000000127805 */ /* 0x000fe4000001ff00 */
[----:B------:R-:W-:Y:S02]  /*03d0*/  CS2R R16, SRZ ;  /* 0x0000000000107805 */ /* 0x000fe4000001ff00 */
[----:B------:R-:W-:Y:S01]  /*03e0*/  CS2R R14, SRZ ;  /* 0x00000000000e7805 */ /* 0x000fe2000001ff00 */
[----:B------:R-:W-:Y:S01]  /*03f0*/  UMOV UR4, URZ ;  /* 0x000000ff00047c82 */ /* 0x000fe20008000000 */
[--C-:B--2---:R-:W-:Y:S02]  /*0400*/  HADD2.F32 R5, -RZ, R10.reuse.H0_H0 ;  /* 0x2000000aff057230 */ /* 0x104fe40000004100 */
[----:B------:R-:W-:Y:S01]  /*0410*/  HADD2.F32 R6, -RZ, R10.H1_H1 ;  /* 0x3000000aff067230 */ /* 0x000fe20000004100 */
[----:B------:R-:W-:Y:S01]  /*0420*/  LOP3.LUT R10, R13, 0xffff, RZ, 0xc0, !PT ;  /* 0x0000ffff0d0a7812 */ /* 0x000fe200078ec0ff */
[----:B---3--:R-:W-:-:S04]  /*0430*/  HADD2.F32 R3, -RZ, R9.H0_H0 ;  /* 0x20000009ff037230 */ /* 0x008fc80000004100 */
[----:B------:R-:W-:Y:S02]  /*0440*/  IMAD R10, R10, 0x889, RZ ;  /* 0x000008890a0a7824 */ /* 0x000fe400078e02ff */
[----:B------:R-:W-:Y:S02]  /*0450*/  HADD2.F32 R4, -RZ, R9.H1_H1 ;  /* 0x30000009ff047230 */ /* 0x000fe40000004100 */
[--C-:B------:R-:W-:Y:S01]  /*0460*/  HADD2.F32 R0, -RZ, R8.reuse.H0_H0 ;  /* 0x20000008ff007230 */ /* 0x100fe20000004100 */
[----:B------:R-:W-:Y:S01]  /*0470*/  SHF.R.U32.HI R10, RZ, 0x12, R10 ;  /* 0x00000012ff0a7819 */ /* 0x000fe2000001160a */
[----:B------:R-:W-:Y:S02]  /*0480*/  HADD2.F32 R2, -RZ, R8.H1_H1 ;  /* 0x30000008ff027230 */ /* 0x000fe40000004100 */
[----:B------:R-:W-:Y:S01]  /*0490*/  IMAD R9, R12, 0x780, R13 ;  /* 0x000007800c097824 */ /* 0x000fe200078e020d */
[----:B------:R-:W-:Y:S01]  /*04a0*/  CS2R R12, SRZ ;  /* 0x00000000000c7805 */ /* 0x000fe2000001ff00 */
[----:B------:R-:W-:-:S02]  /*04b0*/  HADD2.F32 R7, -RZ, R11.H0_H0 ;  /* 0x2000000bff077230 */ /* 0x000fc40000004100 */
[----:B------:R-:W-:-:S07]  /*04c0*/  HADD2.F32 R8, -RZ, R11.H1_H1 ;  /* 0x3000000bff087230 */ /* 0x000fce0000004100 */
.L_x_1289:
[----:B------:R-:W-:Y:S01]  /*04d0*/  USHF.R.U64 UR10, UR8, 0x1, UR5 ;  /* 0x00000001080a7899 */ /* 0x000fe20008001205 */
[----:B------:R-:W-:Y:S01]  /*04e0*/  HFMA2 R25, -RZ, RZ, 0, 0 ;  /* 0x00000000ff197431 */ /* 0x000fe200000001ff */
[----:B------:R-:W-:Y:S01]  /*04f0*/  USHF.R.U32.HI UR6, URZ, 0x1, UR5 ;  /* 0x00000001ff067899 */ /* 0x000fe20008011605 */
[----:B------:R-:W-:Y:S01]  /*0500*/  MOV R24, R9 ;  /* 0x0000000900187202 */ /* 0x000fe20000000f00 */
[----:B0-----:R-:W0:Y:S02]  /*0510*/  LDCU.64 UR14, c[0x0][0x3b8] ;  /* 0x00007700ff0e77ac */ /* 0x001e240008000a00 */
[----:B------:R-:W-:Y:S01]  /*0520*/  MOV R27, UR10 ;  /* 0x0000000a001b7c02 */ /* 0x000fe20008000f00 */
[----:B------:R-:W-:Y:S02]  /*0530*/  USHF.L.U32 UR7, UR10, 0x5, URZ ;  /* 0x000000050a077899 */ /* 0x000fe400080006ff */
[----:B------:R-:W-:Y:S02]  /*0540*/  USHF.L.U64.HI UR9, UR10, 0x5, UR6 ;  /* 0x000000050a097899 */ /* 0x000fe40008010206 */
[----:B------:R-:W-:Y:S01]  /*0550*/  IMAD.WIDE.U32 R26, R27, 0x78000, R24 ;  /* 0x000780001b1a7825 */ /* 0x000fe200078e0018 */
[----:B------:R-:W1:Y:S01]  /*0560*/  LDCU.64 UR18, c[0x0][0x3a0] ;  /* 0x00007400ff1277ac */ /* 0x000e620008000a00 */
[----:B------:R-:W-:-:S02]  /*0570*/  MOV R22, UR7 ;  /* 0x0000000700167c02 */ /* 0x000fc40008000f00 */
[----:B------:R-:W-:Y:S01]  /*0580*/  MOV R23, UR9 ;  /* 0x0000000900177c02 */ /* 0x000fe20008000f00 */
[----:B------:R-:W-:Y:S01]  /*0590*/  UIMAD UR6, UR6, 0x78000, URZ ;  /* 0x00078000060678a4 */ /* 0x000fe2000f8e02ff */
[----:B------:R-:W-:Y:S01]  /*05a0*/  SHF.L.U32 R11, R26, 0x1, RZ ;  /* 0x000000011a0b7819 */ /* 0x000fe200000006ff */
[----:B------:R-:W-:-:S03]  /*05b0*/  IMAD.WIDE.U32 R22, R10, 0x2, R22 ;  /* 0x000000020a167825 */ /* 0x000fc600078e0016 */
[----:B0-----:R-:W-:-:S04]  /*05c0*/  LEA R20, P0, R22, UR14, 0x2 ;  /* 0x0000000e16147c11 */ /* 0x001fc8000f8010ff */
[----:B------:R-:W-:Y:S01]  /*05d0*/  LEA.HI.X R21, R22, UR15, R23, 0x2, P0 ;  /* 0x0000000f16157c11 */ /* 0x000fe200080f1417 */
[----:B------:R-:W-:Y:S01]  /*05e0*/  VIADD R23, R27, UR6 ;  /* 0x000000061b177c36 */ /* 0x000fe20008000000 */
[----:B-1----:R-:W-:Y:S01]  /*05f0*/  IADD3 R22, P0, PT, R11, UR18, RZ ;  /* 0x000000120b167c10 */ /* 0x002fe2000ff1e0ff */
[----:B------:R-:W0:Y:S03]  /*0600*/  LDCU.64 UR6, c[0x0][0x398] ;  /* 0x00007300ff0677ac */ /* 0x000e260008000a00 */
[----:B------:R-:W2:Y:S01]  /*0610*/  LDG.E.64.CONSTANT R20, desc[UR12][R20.64] ;  /* 0x0000000c14147981 */ /* 0x000ea2000c1e9b00 */
[----:B------:R-:W-:Y:S01]  /*0620*/  SHF.L.U64.HI R26, R26, 0x1, R23 ;  /* 0x000000011a1a7819 */ /* 0x000fe20000010217 */
[----:B------:R-:W1:Y:S03]  /*0630*/  LDCU.64 UR14, c[0x0][0x3c8] ;  /* 0x00007900ff0e77ac */ /* 0x000e660008000a00 */
[----:B------:R-:W-:-:S06]  /*0640*/  IADD3.X R23, PT, PT, R26, UR19, RZ, P0, !PT ;  /* 0x000000131a177c10 */ /* 0x000fcc00087fe4ff */
[----:B------:R-:W3:Y:S01]  /*0650*/  LDG.E.64.CONSTANT R22, desc[UR12][R22.64] ;  /* 0x0000000c16167981 */ /* 0x000ee2000c1e9b00 */
[----:B0-----:R-:W-:Y:S01]  /*0660*/  IADD3 R24, P0, PT, R11, UR6, RZ ;  /* 0x000000060b187c10 */ /* 0x001fe2000ff1e0ff */
[----:B------:R-:W0:Y:S01]  /*0670*/  S2R R28, SR_TID.X ;  /* 0x00000000001c7919 */ /* 0x000e220000002100 */
[----:B------:R-:W2:Y:S02]  /*0680*/  LDCU UR6, c[0x0][0x3c0] ;  /* 0x00007800ff0677ac */ /* 0x000ea40008000800 */
[----:B------:R-:W-:-:S06]  /*0690*/  IADD3.X R25, PT, PT, R26, UR7, RZ, P0, !PT ;  /* 0x000000071a197c10 */ /* 0x000fcc00087fe4ff */
[----:B------:R-:W4:Y:S01]  /*06a0*/  LDG.E.64.CONSTANT R24, desc[UR12][R24.64] ;  /* 0x0000000c18187981 */ /* 0x000f22000c1e9b00 */
[----:B------:R-:W-:Y:S02]  /*06b0*/  UIADD3 UR8, UP0, UPT, UR8, 0x2, URZ ;  /* 0x0000000208087890 */ /* 0x000fe4000ff1e0ff */
[----:B-1----:R-:W-:Y:S01]  /*06c0*/  USHF.L.U32 UR10, UR14, 0x1, URZ ;  /* 0x000000010e0a7899 */ /* 0x002fe200080006ff */
[----:B------:R-:W1:Y:S01]  /*06d0*/  S2R R30, SR_CgaCtaId ;  /* 0x00000000001e7919 */ /* 0x000e620000008800 */
[----:B------:R-:W-:Y:S02]  /*06e0*/  UIADD3.X UR5, UPT, UPT, URZ, UR5, URZ, UP0, !UPT ;  /* 0x00000005ff057290 */ /* 0x000fe400087fe4ff */
[----:B------:R-:W-:Y:S02]  /*06f0*/  USHF.L.U64.HI UR9, UR14, 0x1, UR15 ;  /* 0x000000010e097899 */ /* 0x000fe4000801020f */
[----:B------:R-:W-:-:S04]  /*0700*/  UISETP.GE.U32.AND UP0, UPT, UR8, UR10, UPT ;  /* 0x0000000a0800728c */ /* 0x000fc8000bf06070 */
[----:B------:R-:W-:Y:S01]  /*0710*/  UISETP.GE.AND.EX UP0, UPT, UR5, UR9, UPT, UP0 ;  /* 0x000000090500728c */ /* 0x000fe2000bf06300 */
[----:B0-----:R-:W-:-:S05]  /*0720*/  LOP3.LUT R27, R28, 0xffff, RZ, 0xc0, !PT ;  /* 0x0000ffff1c1b7812 */ /* 0x001fca00078ec0ff */
[----:B------:R-:W-:-:S05]  /*0730*/  IMAD R27, R27, 0x445, RZ ;  /* 0x000004451b1b7824 */ /* 0x000fca00078e02ff */
[----:B------:R-:W-:-:S04]  /*0740*/  SHF.R.U32.HI R31, RZ, 0x12, R27 ;  /* 0x00000012ff1f7819 */ /* 0x000fc8000001161b */
[----:B------:R-:W-:-:S05]  /*0750*/  PRMT R29, R31, 0x9910, RZ ;  /* 0x000099101f1d7816 */ /* 0x000fca00000000ff */
[----:B------:R-:W-:-:S05]  /*0760*/  IMAD R32, R29, 0xf0, RZ ;  /* 0x000000f01d207824 */ /* 0x000fca00078e02ff */
[----:B------:R-:W-:-:S04]  /*0770*/  IADD3 R35, PT, PT, RZ, -R32, RZ ;  /* 0x80000020ff237210 */ /* 0x000fc80007ffe0ff */
[----:B------:R-:W-:Y:S01]  /*0780*/  PRMT R35, R35, 0x7710, RZ ;  /* 0x0000771023237816 */ /* 0x000fe200000000ff */
[----:B--2---:R-:W-:-:S04]  /*0790*/  FADD.FTZ R21, R21, UR6 ;  /* 0x0000000615157e21 */ /* 0x004fc80008010000 */
[----:B------:R-:W0:Y:S01]  /*07a0*/  MUFU.RSQ R27, R21 ;  /* 0x00000015001b7308 */ /* 0x000e220000001400 */
[--C-:B---3--:R-:W-:Y:S02]  /*07b0*/  HADD2.F32 R29, -RZ, R22.reuse.H0_H0 ;  /* 0x20000016ff1d7230 */ /* 0x108fe40000004100 */
[----:B------:R-:W-:Y:S01]  /*07c0*/  HADD2.F32 R33, -RZ, R22.H1_H1 ;  /* 0x30000016ff217230 */ /* 0x000fe20000004100 */
[----:B------:R-:W-:Y:S02]  /*07d0*/  IADD3 R22, PT, PT, R35, R28, RZ ;  /* 0x0000001c23167210 */ /* 0x000fe40007ffe0ff */
[C---:B------:R-:W-:Y:S02]  /*07e0*/  FADD.FTZ R32, -R20.reuse, R29 ;  /* 0x0000001d14207221 */ /* 0x040fe40000010100 */
[----:B------:R-:W-:Y:S01]  /*07f0*/  FADD.FTZ R28, -R20, R33 ;  /* 0x00000021141c7221 */ /* 0x000fe20000010100 */
[----:B------:R-:W-:Y:S01]  /*0800*/  LOP3.LUT R37, R22, 0xffff, RZ, 0xc0, !PT ;  /* 0x0000ffff16257812 */ /* 0x000fe200078ec0ff */
[C---:B0-----:R-:W-:Y:S01]  /*0810*/  FMUL.FTZ R29, R27.reuse, R32 ;  /* 0x000000201b1d7220 */ /* 0x041fe20000410000 */
[----:B------:R-:W-:Y:S01]  /*0820*/  MOV R32, 0x400 ;  /* 0x0000040000207802 */ /* 0x000fe20000000f00 */
[----:B------:R-:W-:-:S02]  /*0830*/  FMUL.FTZ R28, R27, R28 ;  /* 0x0000001c1b1c7220 */ /* 0x000fc40000410000 */
[----:B------:R-:W-:Y:S01]  /*0840*/  FFMA.FTZ R33, R0, R29, R5 ;  /* 0x0000001d00217223 */ /* 0x000fe20000010005 */
[----:B------:R-:W-:Y:S01]  /*0850*/  IADD3 R21, PT, PT, R32, 0x3c00, RZ ;  /* 0x00003c0020157810 */ /* 0x000fe20007ffe0ff */
[----:B------:R-:W-:Y:S02]  /*0860*/  FFMA.FTZ R32, R2, R28, R6 ;  /* 0x0000001c02207223 */ /* 0x000fe40000010006 */
[----:B------:R-:W-:Y:S01]  /*0870*/  FMUL.FTZ R35, R33, -1.4426950216293334961 ;  /* 0xbfb8aa3b21237820 */ /* 0x000fe20000410000 */
[----:B-1----:R-:W-:Y:S01]  /*0880*/  LEA R34, R30, R21, 0x18 ;  /* 0x000000151e227211 */ /* 0x002fe200078ec0ff */
[----:B------:R-:W-:-:S04]  /*0890*/  FMUL.FTZ R36, R32, -1.4426950216293334961 ;  /* 0xbfb8aa3b20247820 */ /* 0x000fc80000410000 */
[----:B------:R-:W0:Y:S01]  /*08a0*/  MUFU.EX2 R35, R35 ;  /* 0x0000002300237308 */ /* 0x000e220000000800 */
[----:B------:R-:W-:Y:S02]  /*08b0*/  IMAD R22, R37, 0x18, R34 ;  /* 0x0000001825167824 */ /* 0x000fe400078e0222 */
[--C-:B------:R-:W-:Y:S02]  /*08c0*/  HADD2.F32 R37, -RZ, R23.reuse.H0_H0 ;  /* 0x20000017ff257230 */ /* 0x100fe40000004100 */
[----:B------:R-:W-:Y:S01]  /*08d0*/  HADD2.F32 R23, -RZ, R23.H1_H1 ;  /* 0x30000017ff177230 */ /* 0x000fe20000004100 */
[----:B------:R-:W-:Y:S02]  /*08e0*/  LEA R22, R31, R22, 0x3 ;  /* 0x000000161f167211 */ /* 0x000fe400078e18ff */
[----:B------:R-:W1:Y:S01]  /*08f0*/  MUFU.EX2 R36, R36 ;  /* 0x0000002400247308 */ /* 0x000e620000000800 */
[C---:B------:R-:W-:Y:S01]  /*0900*/  FADD.FTZ R31, -R20.reuse, R37 ;  /* 0x00000025141f7221 */ /* 0x040fe20000010100 */
[----:B------:R-:W-:-:S03]  /*0910*/  FADD.FTZ R20, -R20, R23 ;  /* 0x0000001714147221 */ /* 0x000fc60000010100 */
[----:B------:R-:W-:Y:S01]  /*0920*/  FMUL.FTZ R31, R27, R31 ;  /* 0x0000001f1b1f7220 */ /* 0x000fe20000410000 */
[----:B0-----:R-:W-:-:S06]  /*0930*/  FADD.FTZ R21, R35, 1 ;  /* 0x3f80000023157421 */ /* 0x001fcc0000010000 */
[----:B------:R-:W0:Y:S01]  /*0940*/  MUFU.RCP R21, R21 ;  /* 0x0000001500157308 */ /* 0x000e220000001000 */
[----:B-1----:R-:W-:-:S07]  /*0950*/  FADD.FTZ R30, R36, 1 ;  /* 0x3f800000241e7421 */ /* 0x002fce0000010000 */
        /* <DEDUP_REMOVED lines=11> */
[----:B0-----:R-:W-:Y:S01]  /*0a10*/  FADD.FTZ R23, R36, 1 ;  /* 0x3f80000024177421 */ /* 0x001fe20000010000 */
[----:B----4-:R-:W-:-:S05]  /*0a20*/  HADD2.F32 R36, -RZ, R24.H0_H0 ;  /* 0x20000018ff247230 */ /* 0x010fca0000004100 */
[----:B------:R-:W0:Y:S01]  /*0a30*/  MUFU.RCP R23, R23 ;  /* 0x0000001700177308 */ /* 0x000e220000001000 */
[----:B------:R-:W-:-:S04]  /*0a40*/  FMUL.FTZ R21, R36, R21 ;  /* 0x0000001524157220 */ /* 0x000fc80000410000 */
[----:B------:R-:W-:Y:S01]  /*0a50*/  FFMA.FTZ R18, R29, R21, R18 ;  /* 0x000000151d127223 */ /* 0x000fe20000010012 */
[----:B------:R-:W-:Y:S01]  /*0a60*/  FADD.FTZ R19, R21, R19 ;  /* 0x0000001315137221 */ /* 0x000fe20000010000 */
[----:B0-----:R-:W-:-:S04]  /*0a70*/  FADD.FTZ R20, -R23, 1 ;  /* 0x3f80000017147421 */ /* 0x001fc80000010100 */
[----:B------:R-:W-:Y:S01]  /*0a80*/  FFMA.FTZ R34, R33, R20, 1 ;  /* 0x3f80000021227423 */ /* 0x000fe20000010014 */
[----:B------:R-:W-:-:S03]  /*0a90*/  FFMA.FTZ R33, R4, R30, R8 ;  /* 0x0000001e04217223 */ /* 0x000fc60000010008 */
[----:B------:R-:W-:Y:S01]  /*0aa0*/  FMUL.FTZ R34, R23, R34 ;  /* 0x0000002217227220 */ /* 0x000fe20000410000 */
[----:B------:R-:W-:Y:S01]  /*0ab0*/  FMUL.FTZ R37, R33, -1.4426950216293334961 ;  /* 0xbfb8aa3b21257820 */ /* 0x000fe20000410000 */
[----:B------:R-:W-:-:S05]  /*0ac0*/  HADD2.F32 R23, -RZ, R24.H1_H1 ;  /* 0x30000018ff177230 */ /* 0x000fca0000004100 */
[----:B------:R-:W0:Y:S01]  /*0ad0*/  MUFU.EX2 R37, R37 ;  /* 0x0000002500257308 */ /* 0x000e220000000800 */
[----:B------:R-:W-:Y:S01]  /*0ae0*/  FMUL.FTZ R35, R23, R32 ;  /* 0x0000002017237220 */ /* 0x000fe20000410000 */
[--C-:B------:R-:W-:Y:S02]  /*0af0*/  HADD2.F32 R23, -RZ, R25.reuse.H0_H0 ;  /* 0x20000019ff177230 */ /* 0x100fe40000004100 */
[----:B------:R-:W-:Y:S02]  /*0b00*/  HADD2.F32 R25, -RZ, R25.H1_H1 ;  /* 0x30000019ff197230 */ /* 0x000fe40000004100 */
[-C--:B------:R-:W-:Y:S01]  /*0b10*/  FMUL.FTZ R32, R2, R35.reuse ;  /* 0x0000002302207220 */ /* 0x080fe20000410000 */
[----:B------:R-:W-:Y:S01]  /*0b20*/  FFMA.FTZ R16, R28, R35, R16 ;  /* 0x000000231c107223 */ /* 0x000fe20000010010 */
[----:B------:R-:W-:Y:S01]  /*0b30*/  FMUL.FTZ R34, R23, R34 ;  /* 0x0000002217227220 */ /* 0x000fe20000410000 */
[----:B------:R-:W-:-:S03]  /*0b40*/  FADD.FTZ R17, R35, R17 ;  /* 0x0000001123117221 */ /* 0x000fc60000010000 */
[----:B------:R-:W-:Y:S01]  /*0b50*/  FFMA.FTZ R14, R31, R34, R14 ;  /* 0x000000221f0e7223 */ /* 0x000fe2000001000e */
[----:B------:R-:W-:Y:S01]  /*0b60*/  FADD.FTZ R15, R34, R15 ;  /* 0x0000000f220f7221 */ /* 0x000fe20000010000 */
[----:B0-----:R-:W-:-:S06]  /*0b70*/  FADD.FTZ R20, R37, 1 ;  /* 0x3f80000025147421 */ /* 0x001fcc0000010000 */
[----:B------:R-:W0:Y:S02]  /*0b80*/  MUFU.RCP R20, R20 ;  /* 0x0000001400147308 */ /* 0x000e240000001000 */
[----:B0-----:R-:W-:-:S04]  /*0b90*/  FADD.FTZ R36, -R20, 1 ;  /* 0x3f80000014247421 */ /* 0x001fc80000010100 */
[----:B------:R-:W-:-:S04]  /*0ba0*/  FFMA.FTZ R33, R33, R36, 1 ;  /* 0x3f80000021217423 */ /* 0x000fc80000010024 */
[----:B------:R-:W-:Y:S01]  /*0bb0*/  FMUL.FTZ R24, R20, R33 ;  /* 0x0000002114187220 */ /* 0x000fe20000410000 */
[----:B------:R-:W-:-:S03]  /*0bc0*/  FMUL.FTZ R33, R0, R21 ;  /* 0x0000001500217220 */ /* 0x000fc60000410000 */
[----:B------:R-:W-:Y:S01]  /*0bd0*/  FMUL.FTZ R23, R25, R24 ;  /* 0x0000001819177220 */ /* 0x000fe20000410000 */
[----:B------:R-:W-:Y:S01]  /*0be0*/  FFMA.FTZ R25, R29, R33, RZ ;  /* 0x000000211d197223 */ /* 0x000fe200000100ff */
[----:B------:R-:W-:Y:S02]  /*0bf0*/  FADD.FTZ R21, RZ, R33 ;  /* 0x00000021ff157221 */ /* 0x000fe40000010000 */
[----:B------:R-:W-:Y:S01]  /*0c00*/  FFMA.FTZ R12, R30, R23, R12 ;  /* 0x000000171e0c7223 */ /* 0x000fe2000001000c */
[----:B------:R-:W-:Y:S01]  /*0c10*/  FFMA.FTZ R24, R28, R32, R25 ;  /* 0x000000201c187223 */ /* 0x000fe20000010019 */
[----:B------:R-:W-:Y:S01]  /*0c20*/  FMUL.FTZ R25, R3, R34 ;  /* 0x0000002203197220 */ /* 0x000fe20000410000 */
[----:B------:R-:W-:Y:S01]  /*0c30*/  FADD.FTZ R20, R21, R32 ;  /* 0x0000002015147221 */ /* 0x000fe20000010000 */
[----:B------:R-:W-:Y:S02]  /*0c40*/  FADD.FTZ R13, R23, R13 ;  /* 0x0000000d170d7221 */ /* 0x000fe40000010000 */
[----:B------:R-:W-:Y:S01]  /*0c50*/  FFMA.FTZ R35, R31, R25, R24 ;  /* 0x000000191f237223 */ /* 0x000fe20000010018 */
[----:B------:R-:W-:Y:S01]  /*0c60*/  FADD.FTZ R21, R20, R25 ;  /* 0x0000001914157221 */ /* 0x000fe20000010000 */
[----:B------:R-:W-:-:S04]  /*0c70*/  FMUL.FTZ R24, R4, R23 ;  /* 0x0000001704187220 */ /* 0x000fc80000410000 */
[----:B------:R-:W-:Y:S01]  /*0c80*/  FADD.FTZ R20, R21, R24 ;  /* 0x0000001815147221 */ /* 0x000fe20000010000 */
[----:B------:R-:W-:-:S05]  /*0c90*/  FFMA.FTZ R21, R30, R24, R35 ;  /* 0x000000181e157223 */ /* 0x000fca0000010023 */
[----:B------:R0:W-:Y:S01]  /*0ca0*/  STS.64 [R22], R20 ;  /* 0x0000001416007388 */ /* 0x0001e20000000a00 */
[----:B------:R-:W-:Y:S06]  /*0cb0*/  BAR.SYNC.DEFER_BLOCKING 0x0 ;  /* 0x0000000000007b1d */ /* 0x000fec0000010000 */
[----:B------:R-:W-:Y:S05]  /*0cc0*/  BRA.U !UP0, `(.L_x_1276) ;  /* 0x0000000108f87547 */ /* 0x000fea000b800000 */
[----:B------:R-:W1:Y:S01]  /*0cd0*/  S2R R34, SR_TID.X ;  /* 0x0000000000227919 */ /* 0x000e620000002100 */
[----:B------:R-:W2:Y:S01]  /*0ce0*/  S2UR UR7, SR_CgaCtaId ;  /* 0x00000000000779c3 */ /* 0x000ea20000008800 */
[----:B------:R-:W-:Y:S01]  /*0cf0*/  UMOV UR6, 0x400 ;  /* 0x0000040000067882 */ /* 0x000fe20000000000 */
[----:B0-----:R-:W0:Y:S01]  /*0d00*/  S2R R20, SR_TID.X ;  /* 0x0000000000147919 */ /* 0x001e220000002100 */
[----:B--2---:R-:W-:Y:S01]  /*0d10*/  ULEA UR6, UR7, UR6, 0x18 ;  /* 0x0000000607067291 */ /* 0x004fe2000f8ec0ff */
[----:B-1----:R-:W-:-:S05]  /*0d20*/  IMAD.SHL.U32 R21, R34, 0x2, RZ ;  /* 0x0000000222157824 */ /* 0x002fca00078e00ff */
[----:B0-----:R-:W-:Y:S02]  /*0d30*/  LEA R20, R20, UR6, 0x5 ;  /* 0x0000000614147c11 */ /* 0x001fe4000f8e28ff */
[----:B------:R-:W-:-:S04]  /*0d40*/  LOP3.LUT R21, R21, 0x18, RZ, 0xc0, !PT ;  /* 0x0000001815157812 */ /* 0x000fc800078ec0ff */
[C---:B------:R-:W-:Y:S02]  /*0d50*/  LOP3.LUT R35, R21.reuse, 0x8, RZ, 0x3c, !PT ;  /* 0x0000000815237812 */ /* 0x040fe400078e3cff */
[C---:B------:R-:W-:Y:S02]  /*0d60*/  LOP3.LUT R23, R21.reuse, 0x10, RZ, 0x3c, !PT ;  /* 0x0000001015177812 */ /* 0x040fe400078e3cff */
[----:B------:R-:W-:Y:S02]  /*0d70*/  LOP3.LUT R37, R21, 0x18, RZ, 0x3c, !PT ;  /* 0x0000001815257812 */ /* 0x000fe400078e3cff */
[C---:B------:R-:W-:Y:S02]  /*0d80*/  IADD3 R22, PT, PT, R20.reuse, R21, RZ ;  /* 0x0000001514167210 */ /* 0x040fe40007ffe0ff */
[C---:B------:R-:W-:Y:S02]  /*0d90*/  IADD3 R35, PT, PT, R20.reuse, R35, RZ ;  /* 0x0000002314237210 */ /* 0x040fe40007ffe0ff */
[C---:B------:R-:W-:Y:S01]  /*0da0*/  IADD3 R36, PT, PT, R20.reuse, R23, RZ ;  /* 0x0000001714247210 */ /* 0x040fe20007ffe0ff */
[----:B------:R-:W-:Y:S01]  /*0db0*/  STS.64 [R22], R18 ;  /* 0x0000001216007388 */ /* 0x000fe20000000a00 */
[----:B------:R-:W-:Y:S01]  /*0dc0*/  IADD3 R37, PT, PT, R20, R37, RZ ;  /* 0x0000002514257210 */ /* 0x000fe20007ffe0ff */
[----:B------:R-:W-:Y:S01]  /*0dd0*/  IMAD.SHL.U32 R20, R34, 0x8, RZ ;  /* 0x0000000822147824 */ /* 0x000fe200078e00ff */
[----:B------:R-:W-:Y:S01]  /*0de0*/  SHF.R.U32.HI R21, RZ, 0x4, R34 ;  /* 0x00000004ff157819 */ /* 0x000fe20000011622 */
[----:B------:R0:W-:Y:S03]  /*0df0*/  STS.64 [R35], R16 ;  /* 0x0000001023007388 */ /* 0x0001e60000000a00 */
[----:B------:R-:W-:Y:S01]  /*0e00*/  LOP3.LUT R21, R21, R34, RZ, 0x3c, !PT ;  /* 0x0000002215157212 */ /* 0x000fe200078e3cff */
[----:B------:R1:W-:Y:S01]  /*0e10*/  STS.64 [R36], R14 ;  /* 0x0000000e24007388 */ /* 0x0003e20000000a00 */
[----:B------:R-:W-:-:S02]  /*0e20*/  LOP3.LUT R20, R20, 0x1fe0, RZ, 0xc0, !PT ;  /* 0x00001fe014147812 */ /* 0x000fc400078ec0ff */
[----:B------:R-:W-:Y:S01]  /*0e30*/  SHF.L.U32 R21, R21, 0x3, RZ ;  /* 0x0000000315157819 */ /* 0x000fe200000006ff */
[----:B------:R-:W-:Y:S03]  /*0e40*/  STS.64 [R37], R12 ;  /* 0x0000000c25007388 */ /* 0x000fe60000000a00 */
[----:B------:R-:W-:-:S04]  /*0e50*/  LOP3.LUT R21, R21, 0x18, RZ, 0xc0, !PT ;  /* 0x0000001815157812 */ /* 0x000fc800078ec0ff */
[----:B0-----:R-:W-:Y:S01]  /*0e60*/  IADD3 R35, PT, PT, R20, UR6, R21 ;  /* 0x0000000614237c10 */ /* 0x001fe2000fffe015 */
[----:B------:R-:W-:Y:S06]  /*0e70*/  BAR.SYNC.DEFER_BLOCKING 0x0 ;  /* 0x0000000000007b1d */ /* 0x000fec0000010000 */
[----:B-1----:R-:W0:Y:S01]  /*0e80*/  S2R R36, SR_CTAID.X ;  /* 0x0000000000247919 */ /* 0x002e220000002500 */
        /* <DEDUP_REMOVED lines=13> */
[----:B------:R-:W-:-:S05]  /*0f60*/  IMAD R20, R21, 0x3c0, R34 ;  /* 0x000003c015147824 */ /* 0x000fca00078e0222 */
[----:B------:R-:W-:-:S05]  /*0f70*/  SHF.L.U32 R35, R20, 0x1, RZ ;  /* 0x0000000114237819 */ /* 0x000fca00000006ff */
[C---:B0-----:R-:W-:Y:S01]  /*0f80*/  IMAD.WIDE.U32 R20, R35.reuse, 0x4, R36 ;  /* 0x0000000423147825 */ /* 0x041fe200078e0024 */
[----:B------:R-:W-:-:S04]  /*0f90*/  IADD3 R35, PT, PT, R35, 0x3c0, RZ ;  /* 0x000003c023237810 */ /* 0x000fc80007ffe0ff */
[----:B------:R0:W-:Y:S01]  /*0fa0*/  STG.E.64 desc[UR12][R20.64+0x8000], R22 ;  /* 0x0080001614007986 */ /* 0x0001e2000c101b0c */
[----:B------:R-:W-:Y:S01]  /*0fb0*/  IMAD.WIDE.U32 R36, R35, 0x4, R36 ;  /* 0x0000000423247825 */ /* 0x000fe200078e0024 */
[----:B------:R-:W-:-:S04]  /*0fc0*/  IADD3 R35, PT, PT, R34, 0x1e0, RZ ;  /* 0x000001e022237810 */ /* 0x000fc80007ffe0ff */
[----:B0-----:R-:W-:Y:S01]  /*0fd0*/  SHF.R.U32.HI R21, RZ, 0x4, R35 ;  /* 0x00000004ff157819 */ /* 0x001fe20000011623 */
        /* <DEDUP_REMOVED lines=13> */
.L_x_1276:
        /* <DEDUP_REMOVED lines=220> */
[----:B------:R-:W-:-:S03]  /*1e70*/  IADD3 R36, PT, PT, R36, R35, RZ ;  /* 0x0000002324247210 */ /* 0x000fc60007ffe0ff */
[----:B------:R-:W0:Y:S02]  /*1e80*/  LDS.64 R20, [R37] ;  /* 0x0000000025147984 */ /* 0x000e240000000a00 */
[----:B0-----:R-:W-:Y:S01]  /*1e90*/  FADD.FTZ R35, R22, R20 ;  /* 0x0000001416237221 */ /* 0x001fe20000010000 */
[----:B------:R-:W-:Y:S02]  /*1ea0*/  FADD.FTZ R22, R23, R21 ;  /* 0x0000001517167221 */ /* 0x000fe40000010000 */
[----:B------:R-:W0:Y:S02]  /*1eb0*/  LDS.64 R20, [R36] ;  /* 0x0000000024147984 */ /* 0x000e240000000a00 */
[----:B0-----:R-:W-:Y:S01]  /*1ec0*/  FADD.FTZ R23, R35, R20 ;  /* 0x0000001423177221 */ /* 0x001fe20000010000 */
[----:B------:R-:W-:-:S07]  /*1ed0*/  FADD.FTZ R22, R22, R21 ;  /* 0x0000001516167221 */ /* 0x000fce0000010000 */
.L_x_1278:
[----:B------:R-:W-:Y:S05]  /*1ee0*/  BSYNC.RECONVERGENT B0 ;  /* 0x0000000000007941 */ /* 0x000fea0003800200 */
.L_x_1277:
        /* <DEDUP_REMOVED lines=13> */
[----:B------:R-:W-:-:S05]  /*1fc0*/  LEA R23, R34, UR6, 0x7 ;  /* 0x0000000622177c11 */ /* 0x000fca000f8e38ff */
[----:B------:R-:W-:Y:S02]  /*1fd0*/  IMAD R35, R22, 0x800, R23 ;  /* 0x0000080016237824 */ /* 0x000fe400078e0217 */
[----:B------:R-:W0:Y:S02]  /*1fe0*/  LDC.64 R22, c[0x0][0x3d0] ;  /* 0x0000f400ff167b82 */ /* 0x000e240000000a00 */
[----:B0-----:R-:W-:-:S05]  /*1ff0*/  IMAD.WIDE.U32 R22, R35, 0x4, R22 ;  /* 0x0000000423167825 */ /* 0x001fca00078e0016 */
[----:B------:R0:W-:Y:S02]  /*2000*/  STG.E.64 desc[UR12][R22.64], R20 ;  /* 0x0000001416007986 */ /* 0x0001e4000c101b0c */
.L_x_1280:
[----:B------:R-:W-:Y:S05]  /*2010*/  BSYNC.RECONVERGENT B0 ;  /* 0x0000000000007941 */ /* 0x000fea0003800200 */
.L_x_1279:
        /* <DEDUP_REMOVED lines=16> */
[----:B------:R-:W-:Y:S02]  /*2120*/  SEL R23, R23, 0x1, !P0 ;  /* 0x0000000117177807 */ /* 0x000fe40004000000 */
[----:B------:R-:W-:-:S03]  /*2130*/  MOV R20, UR7 ;  /* 0x0000000700147c02 */ /* 0x000fc60008000f00 */
[----:B------:R-:W-:Y:S01]  /*2140*/  MOV R21, UR6 ;  /* 0x0000000600157c02 */ /* 0x000fe20008000f00 */
[----:B------:R-:W-:Y:S06]  /*2150*/  MEMBAR.ALL.GPU ;  /* 0x0000000000007992 */ /* 0x000fec000000a000 */
[----:B------:R-:W-:-:S00]  /*2160*/  ERRBAR ;  /* 0x00000000000079ab */ /* 0x000fc00000000000 */
[----:B------:R-:W-:Y:S06]  /*2170*/  CGAERRBAR ;  /* 0x00000000000075ab */ /* 0x000fec0000000000 */
[----:B------:R0:W5:Y:S02]  /*2180*/  ATOM.E.ADD.STRONG.GPU PT, R23, desc[UR12][R20.64+0x8], R23 ;  /* 0x800008171417798a */ /* 0x00016400081ef10c */
.L_x_1283:
[----:B------:R-:W2:Y:S04]  /*2190*/  LD.E.STRONG.GPU R22, desc[UR12][R20.64+0x8] ;  /* 0x0000080c14167980 */ /* 0x000ea8000c10f900 */
[----:B--2---:R-:W-:Y:S01]  /*21a0*/  CCTL.IVALL ;  /* 0x00000000ff00798f */ /* 0x004fe20002000000 */
[----:B------:R-:W-:Y:S05]  /*21b0*/  YIELD ;  /* 0x0000000000007946 */ /* 0x000fea0003800000 */
[----:B-----5:R-:W-:-:S04]  /*21c0*/  LOP3.LUT R22, R22, R23, RZ, 0x3c, !PT ;  /* 0x0000001716167212 */ /* 0x020fc800078e3cff */
[----:B------:R-:W-:-:S13]  /*21d0*/  ISETP.GT.AND P0, PT, R22, -0x1, PT ;  /* 0xffffffff1600780c */ /* 0x000fda0003f04270 */
[----:B------:R-:W-:Y:S05]  /*21e0*/  @P0 BRA `(.L_x_1283) ;  /* 0xfffffffc00e80947 */ /* 0x000fea000383ffff */
.L_x_1282:
[----:B------:R-:W-:Y:S05]  /*21f0*/  WARPSYNC.ALL ;  /* 0x0000000000007948 */ /* 0x000fea0003800000 */
[----:B------:R-:W-:Y:S06]  /*2200*/  BAR.SYNC.DEFER_BLOCKING 0x0 ;  /* 0x0000000000007b1d */ /* 0x000fec0000010000 */
[----:B------:R-:W-:Y:S05]  /*2210*/  BRA `(.L_x_1284) ;  /* 0x0000000000587947 */ /* 0x000fea0003800000 */
.L_x_1281:
        /* <DEDUP_REMOVED lines=14> */
.L_x_1286:
[----:B------:R-:W2:Y:S04]  /*2300*/  LD.E.STRONG.GPU R22, desc[UR12][R20.64] ;  /* 0x0000000c14167980 */ /* 0x000ea8000c10f900 */
[----:B--2---:R-:W-:Y:S01]  /*2310*/  CCTL.IVALL ;  /* 0x00000000ff00798f */ /* 0x004fe20002000000 */
[----:B------:R-:W-:Y:S05]  /*2320*/  YIELD ;  /* 0x0000000000007946 */ /* 0x000fea0003800000 */
[----:B-----5:R-:W-:-:S04]  /*2330*/  LOP3.LUT R22, R22, R23, RZ, 0x3c, !PT ;  /* 0x0000001716167212 */ /* 0x020fc800078e3cff */
[----:B------:R-:W-:-:S13]  /*2340*/  ISETP.GT.AND P0, PT, R22, -0x1, PT ;  /* 0xffffffff1600780c */ /* 0x000fda0003f04270 */
[----:B------:R-:W-:Y:S05]  /*2350*/  @P0 BRA `(.L_x_1286) ;  /* 0xfffffffc00e80947 */ /* 0x000fea000383ffff */
.L_x_1285:
[----:B------:R-:W-:Y:S05]  /*2360*/  WARPSYNC.ALL ;  /* 0x0000000000007948 */ /* 0x000fea0003800000 */
[----:B------:R-:W-:Y:S06]  /*2370*/  BAR.SYNC.DEFER_BLOCKING 0x0 ;  /* 0x0000000000007b1d */ /* 0x000fec0000010000 */
.L_x_1284:
[----:B------:R-:W-:Y:S01]  /*2380*/  ISETP.GT.U32.AND P0, PT, R34, 0xff, PT ;  /* 0x000000ff2200780c */ /* 0x000fe20003f04070 */
[----:B------:R-:W-:Y:S01]  /*2390*/  BSSY.RECONVERGENT B0, `(.L_x_1287) ;  /* 0x0000021000007945 */ /* 0x000fe20003800200 */
[----:B0-----:R-:W-:Y:S01]  /*23a0*/  HFMA2 R22, -RZ, RZ, 0, 0 ;  /* 0x00000000ff167431 */ /* 0x001fe200000001ff */
[----:B------:R-:W-:-:S10]  /*23b0*/  MOV R35, RZ ;  /* 0x000000ff00237202 */ /* 0x000fd40000000f00 */
[----:B------:R-:W-:Y:S05]  /*23c0*/  @P0 BRA `(.L_x_1288) ;  /* 0x0000000000740947 */ /* 0x000fea0003800000 */
[----:B------:R-:W0:Y:S01]  /*23d0*/  S2R R21, SR_CTAID.Y ;  /* 0x0000000000157919 */ /* 0x000e220000002600 */
[----:B------:R-:W0:Y:S08]  /*23e0*/  LDC R20, c[0x0][0x374] ;  /* 0x0000dd00ff147b82 */ /* 0x000e300000000800 */
[----:B------:R-:W1:Y:S01]  /*23f0*/  LDC.64 R36, c[0x0][0x3d0] ;  /* 0x0000f400ff247b82 */ /* 0x000e620000000a00 */
[----:B0-----:R-:W-:-:S02]  /*2400*/  IMAD R20, R20, UR4, R21 ;  /* 0x0000000414147c24 */ /* 0x001fc4000f8e0215 */
[----:B------:R-:W-:-:S05]  /*2410*/  IMAD.SHL.U32 R21, R34, 0x4, RZ ;  /* 0x0000000422157824 */ /* 0x000fca00078e00ff */
[----:B------:R-:W-:-:S04]  /*2420*/  LOP3.LUT R21, R21, 0x380, RZ, 0xc0, !PT ;  /* 0x0000038015157812 */ /* 0x000fc800078ec0ff */
[----:B------:R-:W-:Y:S02]  /*2430*/  LEA R20, R20, R21, 0xa ;  /* 0x0000001514147211 */ /* 0x000fe400078e50ff */
[----:B------:R-:W-:-:S04]  /*2440*/  LOP3.LUT R21, R34, 0x1f, RZ, 0xc0, !PT ;  /* 0x0000001f22157812 */ /* 0x000fc800078ec0ff */
        /* <DEDUP_REMOVED lines=21> */
.L_x_1288:
[----:B------:R-:W-:Y:S05]  /*25a0*/  BSYNC.RECONVERGENT B0 ;  /* 0x0000000000007941 */ /* 0x000fea0003800200 */
.L_x_1287:
        /* <DEDUP_REMOVED lines=56> */
.L_x_1275:
        /* <DEDUP_REMOVED lines=40> */
[----:B------:R-:W-:-:S02]  /*2bb0*/  LOP3.LUT R5, R34, 0x1f, RZ, 0xc0, !PT ;  /* 0x0000001f22057812 */ /* 0x000fc400078ec0ff */
[----:B------:R-:W-:Y:S02]  /*2bc0*/  LEA R6, R9, R6, 0x2 ;  /* 0x0000000609067211 */ /* 0x000fe400078e10ff */
[----:B------:R-:W-:Y:S02]  /*2bd0*/  LOP3.LUT R34, R34, 0xf, RZ, 0xc0, !PT ;  /* 0x0000000f22227812 */ /* 0x000fe400078ec0ff */
[C---:B------:R-:W-:Y:S02]  /*2be0*/  LOP3.LUT R9, R4.reuse, 0x7, RZ, 0xc0, !PT ;  /* 0x0000000704097812 */ /* 0x040fe400078ec0ff */
[----:B------:R-:W-:Y:S02]  /*2bf0*/  LOP3.LUT R10, R4, 0xfffffff8, RZ, 0xc0, !PT ;  /* 0xfffffff8040a7812 */ /* 0x000fe400078ec0ff */
[----:B------:R-:W-:-:S07]  /*2c00*/  LOP3.LUT R11, R11, 0x3fffffff, RZ, 0xc0, !PT ;  /* 0x3fffffff0b0b7812 */ /* 0x000fce00078ec0ff */
.L_x_1302:
        /* <DEDUP_REMOVED lines=13> */
[----:B------:R-:W-:Y:S01]  /*2ce0*/  CS2R R28, SRZ ;  /* 0x00000000001c7805 */ /* 0x000fe2000001ff00 */
[----:B------:R-:W-:Y:S01]  /*2cf0*/  IMAD.MOV.U32 R30, RZ, RZ, R10 ;  /* 0x000000ffff1e7224 */ /* 0x000fe200078e000a */
[----:B------:R-:W-:-:S02]  /*2d00*/  MOV R31, R11 ;  /* 0x0000000b001f7202 */ /* 0x000fc40000000f00 */
[----:B------:R-:W-:Y:S02]  /*2d10*/  IADD3 R14, P0, PT, R27, R14, RZ ;  /* 0x0000000e1b0e7210 */ /* 0x000fe40007f1e0ff */
[----:B------:R-:W-:Y:S02]  /*2d20*/  MOV R8, R0 ;  /* 0x0000000000087202 */ /* 0x000fe40000000f00 */
[----:B------:R-:W-:Y:S02]  /*2d30*/  IADD3.X R15, PT, PT, R26, UR4, R15, P0, !PT ;  /* 0x000000041a0f7c10 */ /* 0x000fe400087fe40f */
[----:B-1----:R-:W-:-:S04]  /*2d40*/  LEA R32, P0, R14, R12, 0x3 ;  /* 0x0000000c0e207211 */ /* 0x002fc800078018ff */
[----:B------:R-:W-:Y:S02]  /*2d50*/  LEA.HI.X R14, R14, R13, R15, 0x3, P0 ;  /* 0x0000000d0e0e7211 */ /* 0x000fe400000f1c0f */
[----:B------:R-:W-:-:S04]  /*2d60*/  IADD3 R32, P0, PT, R32, 0xe9000, RZ ;  /* 0x000e900020207810 */ /* 0x000fc80007f1e0ff */
[----:B------:R-:W-:-:S09]  /*2d70*/  IADD3.X R33, PT, PT, RZ, R14, RZ, P0, !PT ;  /* 0x0000000eff217210 */ /* 0x000fd200007fe4ff */
.L_x_1293:
        /* <DEDUP_REMOVED lines=34> */
.L_x_1292:
[----:B------:R-:W-:-:S04]  /*2fa0*/  ISETP.NE.U32.AND P0, PT, R9, RZ, PT ;  /* 0x000000ff0900720c */ /* 0x000fc80003f05070 */
[----:B------:R-:W-:-:S13]  /*2fb0*/  ISETP.NE.AND.EX P0, PT, RZ, RZ, PT, P0 ;  /* 0x000000ffff00720c */ /* 0x000fda0003f05300 */
[----:B------:R-:W-:Y:S05]  /*2fc0*/  @!P0 BRA `(.L_x_1291) ;  /* 0x0000000000c88947 */ /* 0x000fea0003800000 */
[----:B------:R-:W-:Y:S01]  /*2fd0*/  IADD3 R14, P1, PT, R9, -0x1, RZ ;  /* 0xffffffff090e7810 */ /* 0x000fe20007f3e0ff */
[----:B------:R-:W-:Y:S03]  /*2fe0*/  BSSY.RECONVERGENT B1, `(.L_x_1294) ;  /* 0x0000014000017945 */ /* 0x000fe60003800200 */
[----:B------:R-:W-:Y:S01]  /*2ff0*/  ISETP.GE.U32.AND P0, PT, R14, 0x3, PT ;  /* 0x000000030e00780c */ /* 0x000fe20003f06070 */
[----:B------:R-:W-:Y:S01]  /*3000*/  IMAD.X R14, RZ, RZ, -0x1, P1 ;  /* 0xffffffffff0e7424 */ /* 0x000fe200008e06ff */
[----:B------:R-:W-:-:S04]  /*3010*/  LOP3.LUT P1, RZ, R4, 0x3, RZ, 0xc0, !PT ;  /* 0x0000000304ff7812 */ /* 0x000fc8000782c0ff */
        /* <DEDUP_REMOVED lines=16> */
.L_x_1295:
[----:B------:R-:W-:Y:S05]  /*3120*/  BSYNC.RECONVERGENT B1 ;  /* 0x0000000000017941 */ /* 0x000fea0003800200 */
.L_x_1294:
        /* <DEDUP_REMOVED lines=28> */
.L_x_1291:
[----:B------:R-:W-:Y:S05]  /*32f0*/  BSYNC.RECONVERGENT B0 ;  /* 0x0000000000007941 */ /* 0x000fea0003800200 */
.L_x_1290:
[----:B------:R1:W-:Y:S01]  /*3300*/  STS [R6], R28 ;  /* 0x0000001c06007388 */ /* 0x0003e20000000800 */
[----:B------:R-:W2:Y:S01]  /*3310*/  LDC.64 R12, c[0x0][0x388] ;  /* 0x0000e200ff0c7b82 */ /* 0x000ea20000000a00 */
[----:B------:R-:W-:Y:S01]  /*3320*/  ISETP.NE.AND P0, PT, R34, 0xf, PT ;  /* 0x0000000f2200780c */ /* 0x000fe20003f05270 */
[----:B------:R-:W-:Y:S01]  /*3330*/  IMAD.MOV.U32 R8, RZ, RZ, R2 ;  /* 0x000000ffff087224 */ /* 0x000fe200078e0002 */
[----:B------:R1:W-:Y:S05]  /*3340*/  STS [R6+0x780], R29 ;  /* 0x0007801d06007388 */ /* 0x0003ea0000000800 */
[----:B------:R-:W3:Y:S08]  /*3350*/  LDC.64 R14, c[0x0][0x390] ;  /* 0x0000e400ff0e7b82 */ /* 0x000ef00000000a00 */
[----:B-1----:R-:W-:Y:S06]  /*3360*/  BAR.SYNC.DEFER_BLOCKING 0x0 ;  /* 0x0000000000007b1d */ /* 0x002fec0000010000 */
.L_x_1301:
[----:B------:R-:W-:Y:S01]  /*3370*/  BSSY.RECONVERGENT B0, `(.L_x_1296) ;  /* 0x000000f000007945 */ /* 0x000fe20003800200 */
[----:B0-----:R-:W-:Y:S01]  /*3380*/  HFMA2 R16, -RZ, RZ, 0, 0 ;  /* 0x00000000ff107431 */ /* 0x001fe200000001ff */
[----:B------:R-:W-:Y:S02]  /*3390*/  ISETP.NE.AND P1, PT, R34, RZ, PT ;  /* 0x000000ff2200720c */ /* 0x000fe40003f25270 */
[----:B------:R-:W-:Y:S01]  /*33a0*/  MOV R7, RZ ;  /* 0x000000ff00077202 */ /* 0x000fe20000000f00 */
[----:B------:R-:W-:Y:S10]  /*33b0*/  @!P0 BRA `(.L_x_1297) ;  /* 0x0000000000288947 */ /* 0x000ff40003800000 */
[----:B------:R-:W1:Y:S01]  /*33c0*/  S2UR UR6, SR_CgaCtaId ;  /* 0x00000000000679c3 */ /* 0x000e620000008800 */
[----:B------:R-:W-:Y:S01]  /*33d0*/  UMOV UR4, 0x400 ;  /* 0x0000040000047882 */ /* 0x000fe20000000000 */
[----:B------:R-:W-:Y:S02]  /*33e0*/  SHF.L.U32 R7, R8, 0x2, RZ ;  /* 0x0000000208077819 */ /* 0x000fe400000006ff */
[----:B------:R-:W-:-:S04]  /*33f0*/  SHF.L.U32 R16, R34, 0x3, RZ ;  /* 0x0000000322107819 */ /* 0x000fc800000006ff */
[----:B------:R-:W-:Y:S01]  /*3400*/  LOP3.LUT R16, R16, R7, RZ, 0x3c, !PT ;  /* 0x0000000710107212 */ /* 0x000fe200078e3cff */
[----:B-1----:R-:W-:-:S06]  /*3410*/  ULEA UR4, UR6, UR4, 0x18 ;  /* 0x0000000406047291 */ /* 0x002fcc000f8ec0ff */
[----:B------:R-:W-:-:S04]  /*3420*/  LEA R7, R34, UR4, 0x7 ;  /* 0x0000000422077c11 */ /* 0x000fc8000f8e38ff */
[----:B------:R-:W-:-:S05]  /*3430*/  IADD3 R17, PT, PT, R7, R16, RZ ;  /* 0x0000001007117210 */ /* 0x000fca0007ffe0ff */
[----:B------:R1:W4:Y:S04]  /*3440*/  LDS R7, [R17] ;  /* 0x0000000011077984 */ /* 0x0003280000000800 */
[----:B------:R1:W0:Y:S02]  /*3450*/  LDS R16, [R17+0x780] ;  /* 0x0007800011107984 */ /* 0x0002240000000800 */
.L_x_1297:
[----:B------:R-:W-:Y:S05]  /*3460*/  BSYNC.RECONVERGENT B0 ;  /* 0x0000000000007941 */ /* 0x000fea0003800200 */
.L_x_1296:
[----:B------:R-:W-:-:S03]  /*3470*/  UMOV UR4, 0xffff ;  /* 0x0000ffff00047882 */ /* 0x000fc60000000000 */
[----:B------:R-:W-:Y:S05]  /*3480*/  BRA.DIV UR4, `(.L_x_1298) ;  /* 0x0000000204ac7947 */ /* 0x000fea000b800000 */
[----:B0-----:R-:W-:Y:S01]  /*3490*/  MOV R22, 0xffff ;  /* 0x0000ffff00167802 */ /* 0x001fe20000000f00 */
[----:B------:R-:W-:Y:S01]  /*34a0*/  IMAD.MOV.U32 R21, RZ, RZ, 0xffff ;  /* 0x0000ffffff157424 */ /* 0x000fe200078e00ff */
[----:B------:R-:W-:Y:S02]  /*34b0*/  MOV R23, 0xffff ;  /* 0x0000ffff00177802 */ /* 0x000fe40000000f00 */
[----:B------:R-:W-:Y:S01]  /*34c0*/  MOV R24, 0xffff ;  /* 0x0000ffff00187802 */ /* 0x000fe20000000f00 */
[----:B----4-:R-:W0:Y:S01]  /*34d0*/  SHFL.BFLY PT, R18, R7, 0x8, 0x101f ;  /* 0x0d101f0007127f89 */ /* 0x010e2200000e0000 */
[----:B------:R-:W-:Y:S02]  /*34e0*/  MOV R26, 0xffff ;  /* 0x0000ffff001a7802 */ /* 0x000fe40000000f00 */
[----:B------:R-:W-:Y:S01]  /*34f0*/  MOV R25, 0xffff ;  /* 0x0000ffff00197802 */ /* 0x000fe20000000f00 */
[----:B-1----:R-:W1:Y:S01]  /*3500*/  SHFL.BFLY PT, R17, R16, 0x8, 0x101f ;  /* 0x0d101f0010117f89 */ /* 0x002e6200000e0000 */
[----:B------:R-:W-:Y:S01]  /*3510*/  MOV R29, 0xffff ;  /* 0x0000ffff001d7802 */ /* 0x000fe20000000f00 */
        /* <DEDUP_REMOVED lines=14> */
.L_x_1312:
[----:B------:R-:W-:Y:S01]  /*3600*/  BSSY.RECONVERGENT B0, `(.L_x_1299) ;  /* 0x000000a000007945 */ /* 0x000fe20003800200 */
[----:B----4-:R-:W-:-:S03]  /*3610*/  FADD.FTZ R16, R7, R16 ;  /* 0x0000001007107221 */ /* 0x010fc60000010000 */
[----:B------:R-:W-:Y:S05]  /*3620*/  @P1 BRA `(.L_x_1300) ;  /* 0x00000000001c1947 */ /* 0x000fea0003800000 */
[----:B------:R-:W-:Y:S01]  /*3630*/  IMAD.IADD R19, R8, 0x1, R27 ;  /* 0x0000000108137824 */ /* 0x000fe200078e021b */
[----:B------:R-:W-:-:S03]  /*3640*/  F2FP.F16.F32.PACK_AB R7, R16, R21 ;  /* 0x000000151007723e */ /* 0x000fc600000000ff */
[----:B--2---:R-:W-:Y:S01]  /*3650*/  IMAD.WIDE R16, R19, 0x2, R12 ;  /* 0x0000000213107825 */ /* 0x004fe200078e020c */
[----:B------:R-:W-:-:S03]  /*3660*/  PRMT R20, R7, 0x7632, R20 ;  /* 0x0000763207147816 */ /* 0x000fc60000000014 */
[----:B---3--:R-:W-:Y:S01]  /*3670*/  IMAD.WIDE R18, R19, 0x2, R14 ;  /* 0x0000000213127825 */ /* 0x008fe200078e020e */
[----:B------:R0:W-:Y:S04]  /*3680*/  STG.E.U16 desc[UR12][R16.64], R7 ;  /* 0x0000000710007986 */ /* 0x0001e8000c10150c */
[----:B------:R0:W-:Y:S02]  /*3690*/  STG.E.U16 desc[UR12][R18.64], R20 ;  /* 0x0000001412007986 */ /* 0x0001e4000c10150c */
.L_x_1300:
[----:B------:R-:W-:Y:S05]  /*36a0*/  BSYNC.RECONVERGENT B0 ;  /* 0x0000000000007941 */ /* 0x000fea0003800200 */
.L_x_1299:
        /* <DEDUP_REMOVED lines=9> */
.L_x_1298:
[----:B------:R-:W-:Y:S01]  /*3740*/  HFMA2 R25, -RZ, RZ, 0, 4.76837158203125e-07 ;  /* 0x00000008ff197431 */ /* 0x000fe200000001ff */
[----:B------:R-:W-:Y:S01]  /*3750*/  BSSY B0, `(.L_x_1303) ;  /* 0x0000007000007945 */ /* 0x000fe20003800000 */
[----:B----4-:R-:W-:Y:S02]  /*3760*/  MOV R26, R7 ;  /* 0x00000007001a7202 */ /* 0x010fe40000000f00 */
[----:B------:R-:W-:Y:S02]  /*3770*/  MOV R28, 0x101f ;  /* 0x0000101f001c7802 */ /* 0x000fe40000000f00 */
[----:B0-----:R-:W-:-:S07]  /*3780*/  MOV R23, 0xffff ;  /* 0x0000ffff00177802 */ /* 0x001fce0000000f00 */
[----:B-123--:R-:W-:Y:S05]  /*3790*/  WARPSYNC.COLLECTIVE R23, `(.L_x_1304) ;  /* 0x0000000017087348 */ /* 0x00efea0003c00000 */
[----:B------:R0:W4:Y:S02]  /*37a0*/  SHFL.BFLY P2, R24, R26, R25, R28 ;  /* 0x0c0000191a187389 */ /* 0x000124000004001c */
[----:B01234-:R-:W-:Y:S05]  /*37b0*/  ENDCOLLECTIVE ;  /* 0x000000000000791b */ /* 0x01ffea0003800000 */
.L_x_1304:
[----:B------:R-:W-:Y:S05]  /*37c0*/  BSYNC B0 ;  /* 0x0000000000007941 */ /* 0x000fea0003800000 */
.L_x_1303:
        /* <DEDUP_REMOVED lines=9> */
.L_x_1305:
[----:B------:R-:W-:Y:S01]  /*3860*/  MOV R26, R18 ;  /* 0x00000012001a7202 */ /* 0x000fe20000000f00 */
[----:B------:R-:W-:Y:S01]  /*3870*/  IMAD.MOV.U32 R25, RZ, RZ, 0x4 ;  /* 0x00000004ff197424 */ /* 0x000fe200078e00ff */
[----:B------:R-:W-:-:S07]  /*3880*/  MOV R17, R24 ;  /* 0x0000001800117202 */ /* 0x000fce0000000f00 */
[----:B------:R-:W-:Y:S05]  /*3890*/  WARPSYNC.COLLECTIVE R23, `(.L_x_1306) ;  /* 0x0000000017087348 */ /* 0x000fea0003c00000 */
[----:B------:R0:W1:Y:S02]  /*38a0*/  SHFL.BFLY P2, R24, R26, R25, R28 ;  /* 0x0c0000191a187389 */ /* 0x000064000004001c */
[----:B01----:R-:W-:Y:S05]  /*38b0*/  ENDCOLLECTIVE ;  /* 0x000000000000791b */ /* 0x003fea0003800000 */
.L_x_1306:
[----:B------:R-:W-:-:S05]  /*38c0*/  FADD.FTZ R17, R17, R16 ;  /* 0x0000001011117221 */ /* 0x000fca0000010000 */
[----:B------:R-:W-:Y:S02]  /*38d0*/  MOV R26, R17 ;  /* 0x00000011001a7202 */ /* 0x000fe40000000f00 */
[----:B------:R-:W-:-:S07]  /*38e0*/  MOV R19, R24 ;  /* 0x0000001800137202 */ /* 0x000fce0000000f00 */
[----:B------:R-:W-:Y:S05]  /*38f0*/  WARPSYNC.COLLECTIVE R23, `(.L_x_1307) ;  /* 0x0000000017087348 */ /* 0x000fea0003c00000 */
[----:B------:R0:W1:Y:S02]  /*3900*/  SHFL.BFLY P2, R24, R26, R25, R28 ;  /* 0x0c0000191a187389 */ /* 0x000064000004001c */
[----:B01----:R-:W-:Y:S05]  /*3910*/  ENDCOLLECTIVE ;  /* 0x000000000000791b */ /* 0x003fea0003800000 */
.L_x_1307:
[----:B------:R-:W-:Y:S01]  /*3920*/  FADD.FTZ R19, R18, R19 ;  /* 0x0000001312137221 */ /* 0x000fe20000010000 */
[----:B------:R-:W-:-:S04]  /*3930*/  HFMA2 R25, -RZ, RZ, 0, 1.1920928955078125e-07 ;  /* 0x00000002ff197431 */ /* 0x000fc800000001ff */
[----:B------:R-:W-:Y:S02]  /*3940*/  MOV R26, R19 ;  /* 0x00000013001a7202 */ /* 0x000fe40000000f00 */
[----:B------:R-:W-:-:S07]  /*3950*/  MOV R20, R24 ;  /* 0x0000001800147202 */ /* 0x000fce0000000f00 */
[----:B------:R-:W-:Y:S05]  /*3960*/  WARPSYNC.COLLECTIVE R23, `(.L_x_1308) ;  /* 0x0000000017087348 */ /* 0x000fea0003c00000 */
[----:B------:R0:W1:Y:S02]  /*3970*/  SHFL.BFLY P2, R24, R26, R25, R28 ;  /* 0x0c0000191a187389 */ /* 0x000064000004001c */
[----:B01----:R-:W-:Y:S05]  /*3980*/  ENDCOLLECTIVE ;  /* 0x000000000000791b */ /* 0x003fea0003800000 */
.L_x_1308:
[----:B------:R-:W-:-:S04]  /*3990*/  FADD.FTZ R20, R17, R20 ;  /* 0x0000001411147221 */ /* 0x000fc80000010000 */
[----:B------:R-:W-:Y:S01]  /*39a0*/  IMAD.MOV.U32 R26, RZ, RZ, R20 ;  /* 0x000000ffff1a7224 */ /* 0x000fe200078e0014 */
[----:B------:R-:W-:-:S07]  /*39b0*/  MOV R22, R24 ;  /* 0x0000001800167202 */ /* 0x000fce0000000f00 */
[----:B------:R-:W-:Y:S05]  /*39c0*/  WARPSYNC.COLLECTIVE R23, `(.L_x_1309) ;  /* 0x0000000017087348 */ /* 0x000fea0003c00000 */
[----:B------:R0:W1:Y:S02]  /*39d0*/  SHFL.BFLY P2, R24, R26, R25, R28 ;  /* 0x0c0000191a187389 */ /* 0x000064000004001c */
[----:B01----:R-:W-:Y:S05]  /*39e0*/  ENDCOLLECTIVE ;  /* 0x000000000000791b */ /* 0x003fea0003800000 */
.L_x_1309:
[----:B------:R-:W-:Y:S01]  /*39f0*/  FADD.FTZ R22, R19, R22 ;  /* 0x0000001613167221 */ /* 0x000fe20000010000 */
[----:B------:R-:W-:-:S04]  /*3a00*/  HFMA2 R25, -RZ, RZ, 0, 5.9604644775390625e-08 ;  /* 0x00000001ff197431 */ /* 0x000fc800000001ff */
[----:B------:R-:W-:Y:S02]  /*3a10*/  MOV R26, R22 ;  /* 0x00000016001a7202 */ /* 0x000fe40000000f00 */
[----:B------:R-:W-:-:S07]  /*3a20*/  MOV R7, R24 ;  /* 0x0000001800077202 */ /* 0x000fce0000000f00 */
[----:B------:R-:W-:Y:S05]  /*3a30*/  WARPSYNC.COLLECTIVE R23, `(.L_x_1310) ;  /* 0x0000000017087348 */ /* 0x000fea0003c00000 */
[----:B------:R0:W1:Y:S02]  /*3a40*/  SHFL.BFLY P2, R24, R26, R25, R28 ;  /* 0x0c0000191a187389 */ /* 0x000064000004001c */
[----:B01----:R-:W-:Y:S05]  /*3a50*/  ENDCOLLECTIVE ;  /* 0x000000000000791b */ /* 0x003fea0003800000 */
.L_x_1310:
[----:B------:R-:W-:-:S05]  /*3a60*/  FADD.FTZ R7, R20, R7 ;  /* 0x0000000714077221 */ /* 0x000fca0000010000 */
[----:B------:R-:W-:Y:S02]  /*3a70*/  MOV R26, R7 ;  /* 0x00000007001a7202 */ /* 0x000fe40000000f00 */
[----:B------:R-:W-:-:S07]  /*3a80*/  MOV R21, R24 ;  /* 0x0000001800157202 */ /* 0x000fce0000000f00 */
[----:B------:R-:W-:Y:S05]  /*3a90*/  WARPSYNC.COLLECTIVE R23, `(.L_x_1311) ;  /* 0x0000000017087348 */ /* 0x000fea0003c00000 */
[----:B------:R0:W1:Y:S02]  /*3aa0*/  SHFL.BFLY P2, R24, R26, R25, R28 ;  /* 0x0c0000191a187389 */ /* 0x000064000004001c */
[----:B01----:R-:W-:Y:S05]  /*3ab0*/  ENDCOLLECTIVE ;  /* 0x000000000000791b */ /* 0x003fea0003800000 */
.L_x_1311:
[----:B------:R-:W-:Y:S01]  /*3ac0*/  FADD.FTZ R21, R22, R21 ;  /* 0x0000001516157221 */ /* 0x000fe20000010000 */
[----:B------:R-:W-:Y:S01]  /*3ad0*/  MOV R16, R24 ;  /* 0x0000001800107202 */ /* 0x000fe20000000f00 */
[----:B------:R-:W-:Y:S06]  /*3ae0*/  BRA `(.L_x_1312) ;  /* 0xfffffff800c47947 */ /* 0x000fec000383ffff */
.L_x_1313:
        /* <DEDUP_REMOVED lines=9> */
.L_x_1876:


//--------------------- .text._ZN13group_norm_v218gn_bwd_cuda_kernelI6__halfLi480ELi1ELi16ELi120ELi256ELb1ELb1ELi4ELi960ELi960ELi4ELb1ELi2ELb0ELb0ELNS_15WgradSyncMethodE3ENS_16CompileConditionILi1000EEEEEvPT_S6_S6_PKS5_S8_S8_S8_PKfflPfPj --------------------------
	.section	.text._ZN13group_norm_v218gn_bwd_cuda_kernelI6__halfLi480ELi1ELi16ELi120ELi256ELb1ELb1ELi4ELi960ELi960ELi4ELb1ELi2ELb0ELb0ELNS_15WgradSyncMethodE3ENS_16CompileConditionILi1000EEEEEvPT_S6_S6_PKS5_S8_S8_S8_PKfflPfPj,"ax",@progbits
	.align	128
        .global         _ZN13group_norm_v218gn_bwd_cuda_kernelI6__halfLi480ELi1ELi16ELi120ELi256ELb1ELb1ELi4ELi960ELi960ELi4ELb1ELi2ELb0ELb0ELNS_15WgradSyncMethodE3ENS_16CompileConditionILi1000EEEEEvPT_S6_S6_PKS5_S8_S8_S8_PKfflPfPj
        .type           _ZN13group_norm_v218gn_bwd_cuda_kernelI6__halfLi480ELi1ELi16ELi120ELi256ELb1ELb1ELi4ELi960ELi960ELi4ELb1ELi2ELb0ELb0ELNS_15WgradSyncMethodE3ENS_16CompileConditionILi1000EEEEEvPT_S6_S6_PKS5_S8_S8_S8_PKfflPfPj,@function
        .size           _ZN13group_norm_v218gn_bwd_cuda_kernelI6__halfLi480ELi1ELi16ELi120ELi256ELb1ELb1ELi4ELi960ELi960ELi4ELb1ELi2ELb0ELb0ELNS_15WgradSyncMethodE3ENS_16CompileConditionILi1000EEEEEvPT_S6_S6_PKS5_S8_S8_S8_PKfflPfPj,(.L_x_1877 - _ZN13group_norm_v218gn_bwd_cuda_kernelI6__halfLi480ELi1ELi16ELi120ELi256ELb1ELb1ELi4ELi960ELi960ELi4ELb1ELi2ELb0ELb0ELNS_15WgradSyncMethodE3ENS_16CompileConditionILi1000EEEEEvPT_S6_S6_PKS5_S8_S8_S8_PKfflPfPj)
        .other          _ZN13group_norm_v218gn_bwd_cuda_kernelI6__halfLi480ELi1ELi16ELi120ELi256ELb1ELb1ELi4ELi960ELi960ELi4ELb1ELi2ELb0ELb0ELNS_15WgradSyncMethodE3ENS_16CompileConditionILi1000EEEEEvPT_S6_S6_PKS5_S8_S8_S8_PKfflPfPj,@"STO_CUDA_ENTRY STV_DEFAULT"
_ZN13group_norm_v218gn_bwd_cuda_kernelI6__halfLi480ELi1ELi16ELi120ELi256ELb1ELb1ELi4ELi960ELi960ELi4ELb1ELi2ELb0ELb0ELNS_15WgradSyncMethodE3ENS_16CompileConditionILi1000EEEEEvPT_S6_S6_PKS5_S8_S8_S8_PKfflPfPj:
.text._ZN13group_norm_v218gn_bwd_cuda_kernelI6__halfLi480ELi1ELi16ELi120ELi256ELb1ELb1ELi4ELi960ELi960ELi4ELb1ELi2ELb0ELb0ELNS_15WgradSyncMethodE3ENS_16CompileConditionILi1000EEEEEvPT_S6_S6_PKS5_S8_S8_S8_PKfflPfPj:
        /* <DEDUP_REMOVED lines=26> */
.L_x_1316:
[----:B------:R-:W2:Y:S04]  /*01a0*/  LD.E.STRONG.GPU R6, desc[UR10][R4.64+0x8] ;  /* 0x0000080a04067980 */ /* 0x000ea8000c10f900 */
[----:B--2---:R-:W-:Y:S01]  /*01b0*/  CCTL.IVALL ;  /* 0x00000000ff00798f */ /* 0x004fe20002000000 */
[----:B------:R-:W-:Y:S05]  /*01c0*/  YIELD ;  /* 0x0000000000007946 */ /* 0x000fea0003800000 */
[----:B-----5:R-:W-:-:S04]  /*01d0*/  LOP3.LUT R6, R6, R3, RZ, 0x3c, !PT ;  /* 0x0000000306067212 */ /* 0x020fc800078e3cff */
[----:B------:R-:W-:-:S13]  /*01e0*/  ISETP.GT.AND P0, PT, R6, -0x1, PT ;  /* 0xffffffff0600780c */ /* 0x000fda0003f04270 */
[----:B------:R-:W-:Y:S05]  /*01f0*/  @P0 BRA `(.L_x_1316) ;  /* 0xfffffffc00e80947 */ /* 0x000fea000383ffff */
.L_x_1315:
[----:B------:R-:W-:Y:S05]  /*0200*/  WARPSYNC.ALL ;  /* 0x0000000000007948 */ /* 0x000fea0003800000 */
[----:B------:R-:W-:Y:S06]  /*0210*/  BAR.SYNC.DEFER_BLOCKING 0x0 ;  /* 0x0000000000007b1d */ /* 0x000fec0000010000 */
[----:B------:R-:W-:Y:S05]  /*0220*/  BRA `(.L_x_1317) ;  /* 0x00000028001c7947 */ /* 0x000fea0003800000 */
.L_x_1314:
        /* <DEDUP_REMOVED lines=34> */
[C---:B------:R-:W-:Y:S01]  /*0450*/  LEA R7, R89.reuse, R4, 0x3 ;  /* 0x0000000459077211 */ /* 0x040fe200078e18ff */
[----:B-----5:R-:W-:Y:S01]  /*0460*/  IMAD.WIDE.U32 R110, R89, 0x4, R110 ;  /* 0x00000004596e7825 */ /* 0x020fe200078e006e */
[----:B------:R-:W-:-:S02]  /*0470*/  IADD3 R4, PT, PT, R3, 0x1e0, RZ ;  /* 0x000001e003047810 */ /* 0x000fc40007ffe0ff */
[----:B------:R-:W-:Y:S01]  /*0480*/  LOP3.LUT P1, RZ, R11, R2, RZ, 0xfc, !PT ;  /* 0x000000020bff7212 */ /* 0x000fe2000782fcff */
[----:B------:R-:W-:Y:S01]  /*0490*/  IMAD R10, R5, 0x780, R6 ;  /* 0x00000780050a7824 */ /* 0x000fe200078e0206 */
[----:B------:R-:W-:Y:S01]  /*04a0*/  SHF.R.U32.HI R8, RZ, 0x4, R4 ;  /* 0x00000004ff087819 */ /* 0x000fe20000011604 */
[----:B------:R-:W-:Y:S01]  /*04b0*/  IMAD R13, R7, 0x78, -R6 ;  /* 0x00000078070d7824 */ /* 0x000fe200078e0a06 */
[----:B------:R-:W-:Y:S02]  /*04c0*/  SHF.L.U32 R11, R4, 0x3, RZ ;  /* 0x00000003040b7819 */ /* 0x000fe400000006ff */
[----:B------:R-:W-:Y:S02]  /*04d0*/  LOP3.LUT R4, R8, R3, RZ, 0x3c, !PT ;  /* 0x0000000308047212 */ /* 0x000fe400078e3cff */
[----:B------:R-:W-:Y:S02]  /*04e0*/  LOP3.LUT R6, R81, 0x18, RZ, 0xc0, !PT ;  /* 0x0000001851067812 */ /* 0x000fe400078ec0ff */
[----:B------:R-:W-:-:S02]  /*04f0*/  LEA R7, R3, UR8, 0x5 ;  /* 0x0000000803077c11 */ /* 0x000fc4000f8e28ff */
[----:B------:R-:W-:Y:S02]  /*0500*/  SHF.L.U32 R5, R4, 0x3, RZ ;  /* 0x0000000304057819 */ /* 0x000fe400000006ff */
[----:B------:R-:W-:Y:S02]  /*0510*/  LOP3.LUT R14, R81, 0x18, RZ, 0xc, !PT ;  /* 0x00000018510e7812 */ /* 0x000fe400078e0cff */
[C---:B------:R-:W-:Y:S02]  /*0520*/  LOP3.LUT R8, R6.reuse, 0x8, RZ, 0x3c, !PT ;  /* 0x0000000806087812 */ /* 0x040fe400078e3cff */
[----:B------:R-:W-:Y:S02]  /*0530*/  LOP3.LUT R12, R6, 0x10, RZ, 0x3c, !PT ;  /* 0x00000010060c7812 */ /* 0x000fe400078e3cff */
[----:B------:R-:W-:Y:S02]  /*0540*/  LOP3.LUT R16, R11, 0x3fe0, RZ, 0xc0, !PT ;  /* 0x00003fe00b107812 */ /* 0x000fe400078ec0ff */
[----:B------:R-:W-:-:S02]  /*0550*/  IADD3 R4, PT, PT, R7, R6, RZ ;  /* 0x0000000607047210 */ /* 0x000fc40007ffe0ff */
[----:B------:R-:W-:Y:S02]  /*0560*/  LOP3.LUT R11, R5, 0x18, RZ, 0xc0, !PT ;  /* 0x00000018050b7812 */ /* 0x000fe400078ec0ff */
[C---:B------:R-:W-:Y:S02]  /*0570*/  IADD3 R5, PT, PT, R7.reuse, R14, RZ ;  /* 0x0000000e07057210 */ /* 0x040fe40007ffe0ff */
[C---:B------:R-:W-:Y:S02]  /*0580*/  IADD3 R6, PT, PT, R7.reuse, R8, RZ ;  /* 0x0000000807067210 */ /* 0x040fe40007ffe0ff */
[----:B------:R-:W-:Y:S02]  /*0590*/  IADD3 R7, PT, PT, R7, R12, RZ ;  /* 0x0000000c07077210 */ /* 0x000fe40007ffe0ff */
[----:B------:R-:W-:Y:S02]  /*05a0*/  LOP3.LUT R12, R13, 0x4, RZ, 0xfc, !PT ;  /* 0x000000040d0c7812 */ /* 0x000fe400078efcff */
[----:B------:R-:W-:-:S02]  /*05b0*/  IADD3 R8, PT, PT, R16, UR8, R11 ;  /* 0x0000000810087c10 */ /* 0x000fc4000fffe00b */
        /* <DEDUP_REMOVED lines=27> */
[----:B------:R-:W-:Y:S02]  /*0770*/  SHF.R.U32.HI R11, RZ, 0x2, R13 ;  /* 0x00000002ff0b7819 */ /* 0x000fe4000001160d */
[----:B------:R-:W-:Y:S01]  /*0780*/  MOV R77, UR5 ;  /* 0x00000005004d7c02 */ /* 0x000fe20008000f00 */
[----:B------:R-:W1:Y:S01]  /*0790*/  LDCU UR5, c[0x0][0x374] ;  /* 0x00006e80ff0577ac */ /* 0x000e620008000800 */
[----:B------:R-:W-:-:S02]  /*07a0*/  IADD3 R13, PT, PT, R13, 0x74, RZ ;  /* 0x000000740d0d7810 */ /* 0x000fc40007ffe0ff */
        /* <DEDUP_REMOVED lines=11> */
[----:B------:R-:W-:-:S02]  /*0860*/  SHF.R.U32.HI R14, RZ, 0x2, R14 ;  /* 0x00000002ff0e7819 */ /* 0x000fc4000001160e */
[----:B------:R-:W-:Y:S02]  /*0870*/  SHF.R.U32.HI R22, RZ, 0x2, R21 ;  /* 0x00000002ff167819 */ /* 0x000fe40000011615 */
[----:B------:R-:W-:Y:S02]  /*0880*/  SHF.R.U32.HI R30, RZ, 0x2, R29 ;  /* 0x00000002ff1e7819 */ /* 0x000fe4000001161d */
        /* <DEDUP_REMOVED lines=15> */
[----:B------:R-:W-:Y:S01]  /*0980*/  SHF.R.U32.HI R24, RZ, 0x2, R23 ;  /* 0x00000002ff187819 */ /* 0x000fe20000011617 */
[----:B------:R-:W-:Y:S01]  /*0990*/  IMAD R23, R22, 0x18, R77 ;  /* 0x0000001816177824 */ /* 0x000fe200078e024d */
[----:B------:R-:W-:Y:S01]  /*09a0*/  SHF.R.U32.HI R32, RZ, 0x2, R31 ;  /* 0x00000002ff207819 */ /* 0x000fe2000001161f */
[----:B------:R-:W-:Y:S01]  /*09b0*/  IMAD R31, R30, 0x18, R77 ;  /* 0x000000181e1f7824 */ /* 0x000fe200078e024d */
[----:B------:R-:W-:Y:S01]  /*09c0*/  IADD3 R10, PT, PT, R10, R3, RZ ;  /* 0x000000030a0a7210 */ /* 0x000fe20007ffe0ff */
[----:B------:R-:W-:Y:S01]  /*09d0*/  IMAD R60, R60, 0x889, RZ ;  /* 0x000008893c3c7824 */ /* 0x000fe200078e02ff */
[----:B------:R-:W-:Y:S02]  /*09e0*/  IADD3 R30, PT, PT, R38, R59, RZ ;  /* 0x0000003b261e7210 */ /* 0x000fe40007ffe0ff */
[----:B------:R-:W-:Y:S02]  /*09f0*/  LOP3.LUT R87, R9, 0xfc, RZ, 0xc0, !PT ;  /* 0x000000fc09577812 */ /* 0x000fe400078ec0ff */
[----:B------:R-:W-:-:S02]  /*0a00*/  LOP3.LUT R59, R54, R3, RZ, 0x3c, !PT ;  /* 0x00000003363b7212 */ /* 0x000fc400078e3cff */
[----:B------:R-:W-:Y:S02]  /*0a10*/  SHF.L.U32 R115, R10, 0x1, RZ ;  /* 0x000000010a737819 */ /* 0x000fe400000006ff */
[----:B------:R-:W-:Y:S02]  /*0a20*/  IADD3 R9, PT, PT, R11, R38, RZ ;  /* 0x000000260b097210 */ /* 0x000fe40007ffe0ff */
[----:B------:R-:W-:Y:S02]  /*0a30*/  SHF.R.U32.HI R58, RZ, 0x2, R57 ;  /* 0x00000002ff3a7819 */ /* 0x000fe40000011639 */
[----:B------:R-:W-:Y:S02]  /*0a40*/  IADD3 R11, PT, PT, R38, R15, RZ ;  /* 0x0000000f260b7210 */ /* 0x000fe40007ffe0ff */
[----:B------:R-:W-:Y:S01]  /*0a50*/  SHF.R.U32.HI R18, RZ, 0x2, R17 ;  /* 0x00000002ff127819 */ /* 0x000fe20000011611 */
[----:B------:R-:W-:Y:S01]  /*0a60*/  IMAD R17, R16, 0x18, R77 ;  /* 0x0000001810117824 */ /* 0x000fe200078e024d */
[----:B------:R-:W-:-:S02]  /*0a70*/  SHF.R.U32.HI R20, RZ, 0x2, R19 ;  /* 0x00000002ff147819 */ /* 0x000fc40000011613 */
[----:B------:R-:W-:Y:S01]  /*0a80*/  SHF.R.U32.HI R40, RZ, 0x2, R40 ;  /* 0x00000002ff287819 */ /* 0x000fe20000011628 */
[--C-:B------:R-:W-:Y:S01]  /*0a90*/  IMAD R19, R18, 0x18, R77.reuse ;  /* 0x0000001812137824 */ /* 0x100fe200078e024d */
[----:B------:R-:W-:Y:S01]  /*0aa0*/  IADD3 R15, PT, PT, R38, R23, RZ ;  /* 0x00000017260f7210 */ /* 0x000fe20007ffe0ff */
        /* <DEDUP_REMOVED lines=8> */
[----:B------:R-:W-:Y:S01]  /*0b30*/  IADD3 R23, PT, PT, R38, R41, RZ ;  /* 0x0000002926177210 */ /* 0x000fe20007ffe0ff */
        /* <DEDUP_REMOVED lines=15> */
[C---:B------:R-:W-:Y:S01]  /*0c30*/  IADD3 R41, PT, PT, R115.reuse, 0x3c0, RZ ;  /* 0x000003c073297810 */ /* 0x040fe20007ffe0ff */
[----:B0-----:R-:W-:Y:S01]  /*0c40*/  IMAD.WIDE.U32 R114, R115, 0x4, R112 ;  /* 0x0000000473727825 */ /* 0x001fe200078e0070 */
[----:B----4-:R-:W-:-:S02]  /*0c50*/  LEA R116, P0, R0, R116, 0x2 ;  /* 0x0000007400747211 */ /* 0x010fc400078010ff */
[----:B------:R-:W-:Y:S01]  /*0c60*/  SHF.R.U32.HI R76, RZ, 0x12, R60 ;  /* 0x00000012ff4c7819 */ /* 0x000fe2000001163c */
[--C-:B------:R-:W-:Y:S01]  /*0c70*/  IMAD R61, R56, 0x18, R77.reuse ;  /* 0x00000018383d7824 */ /* 0x100fe200078e024d */
[----:B------:R-:W-:Y:S01]  /*0c80*/  IADD3 R87, PT, PT, R86, R87, RZ ;  /* 0x0000005756577210 */ /* 0x000fe20007ffe0ff */
[--C-:B------:R-:W-:Y:S01]  /*0c90*/  IMAD R67, R62, 0x18, R77.reuse ;  /* 0x000000183e437824 */ /* 0x100fe200078e024d */
[----:B------:R-:W-:Y:S01]  /*0ca0*/  SHF.L.U32 R58, R2, 0x1, RZ ;  /* 0x00000001023a7819 */ /* 0x000fe200000006ff */
[--C-:B------:R-:W-:Y:S01]  /*0cb0*/  IMAD R69, R64, 0x18, R77.reuse ;  /* 0x0000001840457824 */ /* 0x100fe200078e024d */
[----:B------:R-:W-:Y:S01]  /*0cc0*/  LOP3.LUT R59, R59, 0x18, RZ, 0xc0, !PT ;  /* 0x000000183b3b7812 */ /* 0x000fe200078ec0ff */
[----:B------:R-:W-:Y:S01]  /*0cd0*/  IMAD R73, R68, 0x18, R77 ;  /* 0x0000001844497824 */ /* 0x000fe200078e024d */
[----:B------:R-:W-:Y:S01]  /*0ce0*/  LEA R86, R86, R39, 0x3 ;  /* 0x0000002756567211 */ /* 0x000fe200078e18ff */
[----:B------:R-:W-:Y:S01]  /*0cf0*/  IMAD.WIDE.U32 R112, R41, 0x4, R112 ;  /* 0x0000000429707825 */ /* 0x000fe200078e0070 */
[----:B------:R-:W-:-:S02]  /*0d00*/  LEA.HI.X R117, R0, R117, RZ, 0x2, P0 ;  /* 0x0000007500757211 */ /* 0x000fc400000f14ff */
[----:B------:R-:W-:Y:S01]  /*0d10*/  ISETP.NE.AND P0, PT, R2, RZ, PT ;  /* 0x000000ff0200720c */ /* 0x000fe20003f05270 */
[----:B------:R-:W-:Y:S01]  /*0d20*/  IMAD R79, R89, -0x8, R76 ;  /* 0xfffffff8594f7824 */ /* 0x000fe200078e024c */
[----:B------:R-:W-:Y:S02]  /*0d30*/  MOV R77, 0x7fffffc1 ;  /* 0x7fffffc1004d7802 */ /* 0x000fe40000000f00 */
[C---:B------:R-:W-:Y:S02]  /*0d40*/  IADD3 R10, PT, PT, R38.reuse, R13, RZ ;  /* 0x0000000d260a7210 */ /* 0x040fe40007ffe0ff */
[C---:B------:R-:W-:Y:S02]  /*0d50*/  IADD3 R16, PT, PT, R38.reuse, R25, RZ ;  /* 0x0000001926107210 */ /* 0x040fe40007ffe0ff */
[----:B------:R-:W-:Y:S02]  /*0d60*/  IADD3 R24, PT, PT, R38, R45, RZ ;  /* 0x0000002d26187210 */ /* 0x000fe40007ffe0ff */
[----:B------:R-:W-:-:S02]  /*0d70*/  LOP3.LUT R58, R58, 0x7e, RZ, 0xc0, !PT ;  /* 0x0000007e3a3a7812 */ /* 0x000fc400078ec0ff */
[----:B------:R-:W-:Y:S02]  /*0d80*/  SHF.R.U32.HI R85, RZ, 0x2, R3 ;  /* 0x00000002ff557819 */ /* 0x000fe40000011603 */
[----:B------:R-:W-:Y:S02]  /*0d90*/  IADD3 R78, PT, PT, R59, UR8, RZ ;  /* 0x000000083b4e7c10 */ /* 0x000fe4000fffe0ff */
[C---:B------:R-:W-:Y:S02]  /*0da0*/  IADD3 R12, PT, PT, R38.reuse, R17, RZ ;  /* 0x00000011260c7210 */ /* 0x040fe40007ffe0ff */
[C---:B------:R-:W-:Y:S02]  /*0db0*/  IADD3 R13, PT, PT, R38.reuse, R19, RZ ;  /* 0x00000013260d7210 */ /* 0x040fe40007ffe0ff */
[C---:B------:R-:W-:Y:S02]  /*0dc0*/  IADD3 R14, PT, PT, R38.reuse, R21, RZ ;  /* 0x00000015260e7210 */ /* 0x040fe40007ffe0ff */
[C---:B------:R-:W-:Y:S01]  /*0dd0*/  IADD3 R25, PT, PT, R38.reuse, R49, RZ ;  /* 0x0000003126197210 */ /* 0x040fe20007ffe0ff */
        /* <DEDUP_REMOVED lines=9> */
[C---:B------:R-:W-:Y:S02]  /*0e70*/  IADD3 R27, PT, PT, R38.reuse, R53, RZ ;  /* 0x00000035261b7210 */ /* 0x040fe40007ffe0ff */
[----:B------:R-:W-:Y:S02]  /*0e80*/  CS2R R52, SRZ ;  /* 0x0000000000347805 */ /* 0x000fe4000001ff00 */
[C---:B------:R-:W-:Y:S02]  /*0e90*/  IADD3 R28, PT, PT, R38.reuse, R55, RZ ;  /* 0x00000037261c7210 */ /* 0x040fe40007ffe0ff */
[----:B------:R-:W-:Y:S02]  /*0ea0*/  CS2R R54, SRZ ;  /* 0x0000000000367805 */ /* 0x000fe4000001ff00 */
[----:B------:R-:W-:-:S02]  /*0eb0*/  IADD3 R29, PT, PT, R38, R57, RZ ;  /* 0x00000039261d7210 */ /* 0x000fc40007ffe0ff */
[----:B------:R-:W-:Y:S02]  /*0ec0*/  CS2R R56, SRZ ;  /* 0x0000000000387805 */ /* 0x000fe4000001ff00 */
[C---:B------:R-:W-:Y:S02]  /*0ed0*/  IADD3 R31, PT, PT, R38.reuse, R61, RZ ;  /* 0x0000003d261f7210 */ /* 0x040fe40007ffe0ff */
[C---:B------:R-:W-:Y:S02]  /*0ee0*/  IADD3 R32, PT, PT, R38.reuse, R63, RZ ;  /* 0x0000003f26207210 */ /* 0x040fe40007ffe0ff */
[C---:B------:R-:W-:Y:S02]  /*0ef0*/  IADD3 R33, PT, PT, R38.reuse, R65, RZ ;  /* 0x0000004126217210 */ /* 0x040fe40007ffe0ff */
[C---:B------:R-:W-:Y:S02]  /*0f00*/  IADD3 R34, PT, PT, R38.reuse, R67, RZ ;  /* 0x0000004326227210 */ /* 0x040fe40007ffe0ff */
[----:B------:R-:W-:-:S02]  /*0f10*/  IADD3 R35, PT, PT, R38, R69, RZ ;  /* 0x0000004526237210 */ /* 0x000fc40007ffe0ff */
[C---:B------:R-:W-:Y:S02]  /*0f20*/  IADD3 R36, PT, PT, R38.reuse, R71, RZ ;  /* 0x0000004726247210 */ /* 0x040fe40007ffe0ff */
[C---:B------:R-:W-:Y:S02]  /*0f30*/  IADD3 R37, PT, PT, R38.reuse, R73, RZ ;  /* 0x0000004926257210 */ /* 0x040fe40007ffe0ff */
[----:B------:R-:W-:Y:S02]  /*0f40*/  SEL R83, R77, 0x1, !P0 ;  /* 0x000000014d537807 */ /* 0x000fe40004000000 */
[----:B------:R-:W-:Y:S02]  /*0f50*/  IADD3 R38, PT, PT, R38, R75, RZ ;  /* 0x0000004b26267210 */ /* 0x000fe40007ffe0ff */
[----:B------:R-:W-:Y:S02]  /*0f60*/  MOV R48, R0 ;  /* 0x0000000000307202 */ /* 0x000fe40000000f00 */
[----:B------:R-:W-:-:S02]  /*0f70*/  LOP3.LUT R82, R3, 0x1f, RZ, 0xc0, !PT ;  /* 0x0000001f03527812 */ /* 0x000fc400078ec0ff */
[----:B------:R-:W-:Y:S02]  /*0f80*/  LOP3.LUT R81, R81, 0x1c0, RZ, 0xc0, !PT ;  /* 0x000001c051517812 */ /* 0x000fe400078ec0ff */
[----:B------:R-:W-:Y:S02]  /*0f90*/  LEA R84, R3, R58, 0x6 ;  /* 0x0000003a03547211 */ /* 0x000fe400078e30ff */
[----:B------:R-:W-:Y:S02]  /*0fa0*/  SEL R77, R77, 0x1, !P1 ;  /* 0x000000014d4d7807 */ /* 0x000fe40004800000 */
[----:B------:R-:W-:Y:S02]  /*0fb0*/  LEA R78, R85, R78, 0x5 ;  /* 0x0000004e554e7211 */ /* 0x000fe400078e28ff */
[----:B------:R-:W-:Y:S01]  /*0fc0*/  LEA R79, R79, UR4, 0x3 ;  /* 0x000000044f4f7c11 */ /* 0x000fe2000f8e18ff */
[--C-:B--2---:R-:W-:Y:S02]  /*0fd0*/  HADD2.F32 R39, -RZ, R42.reuse.H0_H0 ;  /* 0x2000002aff277230 */ /* 0x104fe40000004100 */
[----:B------:R-:W-:-:S02]  /*0fe0*/  HADD2.F32 R40, -RZ, R42.H1_H1 ;  /* 0x3000002aff287230 */ /* 0x000fc40000004100 */
[--C-:B------:R-:W-:Y:S02]  /*0ff0*/  HADD2.F32 R41, -RZ, R43.reuse.H0_H0 ;  /* 0x2000002bff297230 */ /* 0x100fe40000004100 */
[----:B------:R-:W-:Y:S02]  /*1000*/  HADD2.F32 R42, -RZ, R43.H1_H1 ;  /* 0x3000002bff2a7230 */ /* 0x000fe40000004100 */
[--C-:B------:R-:W-:Y:S02]  /*1010*/  HADD2.F32 R44, -RZ, R46.reuse.H0_H0 ;  /* 0x2000002eff2c7230 */ /* 0x100fe40000004100 */
[----:B------:R-:W-:Y:S02]  /*1020*/  HADD2.F32 R43, -RZ, R46.H1_H1 ;  /* 0x3000002eff2b7230 */ /* 0x000fe40000004100 */
[--C-:B------:R-:W-:Y:S02]  /*1030*/  HADD2.F32 R46, -RZ, R47.reuse.H0_H0 ;  /* 0x2000002fff2e7230 */ /* 0x100fe40000004100 */
[----:B------:R-:W-:-:S02]  /*1040*/  HADD2.F32 R45, -RZ, R47.H1_H1 ;  /* 0x3000002fff2d7230 */ /* 0x000fc40000004100 */
[----:B-1----:R-:W-:-:S07]  /*1050*/  HFMA2 R47, -RZ, RZ, 0, 0 ;  /* 0x00000000ff2f7431 */ /* 0x002fce00000001ff */
.L_x_1329:
        /* <DEDUP_REMOVED lines=36> */
[----:B--2---:R-:W-:-:S06]  /*12a0*/  FADD.FTZ R91, R59, UR6 ;  /* 0x000000063b5b7e21 */ /* 0x004fcc0008010000 */
[----:B------:R-:W2:Y:S01]  /*12b0*/  MUFU.RSQ R91, R91 ;  /* 0x0000005b005b7308 */ /* 0x000ea20000001400 */
[--C-:B---3--:R-:W-:Y:S02]  /*12c0*/  HADD2.F32 R59, -RZ, R60.reuse.H0_H0 ;  /* 0x2000003cff3b7230 */ /* 0x108fe40000004100 */
[--C-:B-1----:R-:W-:Y:S02]  /*12d0*/  HADD2.F32 R71, -RZ, R61.reuse.H0_H0 ;  /* 0x2000003dff477230 */ /* 0x102fe40000004100 */
[----:B------:R-:W-:Y:S02]  /*12e0*/  HADD2.F32 R61, -RZ, R61.H1_H1 ;  /* 0x3000003dff3d7230 */ /* 0x000fe40000004100 */
[C---:B------:R-:W-:Y:S01]  /*12f0*/  FADD.FTZ R72, -R58.reuse, R59 ;  /* 0x0000003b3a487221 */ /* 0x040fe20000010100 */
[----:B------:R-:W-:Y:S02]  /*1300*/  HADD2.F32 R59, -RZ, R60.H1_H1 ;  /* 0x3000003cff3b7230 */ /* 0x000fe40000004100 */
[----:B0-----:R-:W-:Y:S01]  /*1310*/  FADD.FTZ R68, -R58, R71 ;  /* 0x000000473a447221 */ /* 0x001fe20000010100 */
[----:B----4-:R-:W-:-:S02]  /*1320*/  HADD2.F32 R75, -RZ, R63.H0_H0 ;  /* 0x2000003fff4b7230 */ /* 0x010fc40000004100 */
[C---:B------:R-:W-:Y:S01]  /*1330*/  FADD.FTZ R74, -R58.reuse, R61 ;  /* 0x0000003d3a4a7221 */ /* 0x040fe20000010100 */
[--C-:B------:R-:W-:Y:S02]  /*1340*/  HADD2.F32 R61, -RZ, R62.reuse.H0_H0 ;  /* 0x2000003eff3d7230 */ /* 0x100fe40000004100 */
[----:B------:R-:W-:Y:S01]  /*1350*/  FADD.FTZ R60, -R58, R59 ;  /* 0x0000003b3a3c7221 */ /* 0x000fe20000010100 */
[----:B------:R-:W-:Y:S02]  /*1360*/  HADD2.F32 R71, -RZ, R62.H1_H1 ;  /* 0x3000003eff477230 */ /* 0x000fe40000004100 */
[C---:B--2---:R-:W-:Y:S01]  /*1370*/  FMUL.FTZ R97, R91.reuse, R74 ;  /* 0x0000004a5b617220 */ /* 0x044fe20000410000 */
[C---:B------:R-:W-:Y:S01]  /*1380*/  FMUL.FTZ R95, R91.reuse, R72 ;  /* 0x000000485b5f7220 */ /* 0x040fe20000410000 */
[C---:B------:R-:W-:Y:S01]  /*1390*/  FMUL.FTZ R93, R91.reuse, R60 ;  /* 0x0000003c5b5d7220 */ /* 0x040fe20000410000 */
[----:B------:R-:W-:Y:S02]  /*13a0*/  HADD2.F32 R63, -RZ, R63.H1_H1 ;  /* 0x3000003fff3f7230 */ /* 0x000fe40000004100 */
[----:B------:R-:W-:Y:S01]  /*13b0*/  FFMA.FTZ R69, R42, R97, R45 ;  /* 0x000000612a457223 */ /* 0x000fe2000001002d */
[C---:B------:R-:W-:Y:S01]  /*13c0*/  FADD.FTZ R96, -R58.reuse, R75 ;  /* 0x0000004b3a607221 */ /* 0x040fe20000010100 */
[----:B------:R-:W-:Y:S01]  /*13d0*/  FADD.FTZ R94, -R58, R61 ;  /* 0x0000003d3a5e7221 */ /* 0x000fe20000010100 */
[----:B------:R-:W-:Y:S01]  /*13e0*/  FFMA.FTZ R60, R40, R93, R43 ;  /* 0x0000005d283c7223 */ /* 0x000fe2000001002b */
[----:B------:R-:W-:Y:S01]  /*13f0*/  FMUL.FTZ R99, R91, R68 ;  /* 0x000000445b637220 */ /* 0x000fe20000410000 */
[----:B------:R-:W-:Y:S01]  /*1400*/  FMUL.FTZ R74, R69, -1.4426950216293334961 ;  /* 0xbfb8aa3b454a7820 */ /* 0x000fe20000410000 */
[----:B------:R-:W-:Y:S01]  /*1410*/  FFMA.FTZ R59, R39, R95, R44 ;  /* 0x0000005f273b7223 */ /* 0x000fe2000001002c */
[C---:B------:R-:W-:Y:S01]  /*1420*/  FADD.FTZ R92, -R58.reuse, R71 ;  /* 0x000000473a5c7221 */ /* 0x040fe20000010100 */
[C---:B------:R-:W-:Y:S01]  /*1430*/  FMUL.FTZ R96, R91.reuse, R96 ;  /* 0x000000605b607220 */ /* 0x040fe20000410000 */
[----:B------:R-:W-:Y:S01]  /*1440*/  FADD.FTZ R98, -R58, R63 ;  /* 0x0000003f3a627221 */ /* 0x000fe20000010100 */
[----:B------:R-:W-:Y:S01]  /*1450*/  FMUL.FTZ R94, R91, R94 ;  /* 0x0000005e5b5e7220 */ /* 0x000fe20000410000 */
[----:B------:R-:W-:Y:S01]  /*1460*/  FMUL.FTZ R72, R60, -1.4426950216293334961 ;  /* 0xbfb8aa3b3c487820 */ /* 0x000fe20000410000 */
[--C-:B------:R-:W-:Y:S01]  /*1470*/  FFMA.FTZ R68, R41, R99, R46.reuse ;  /* 0x0000006329447223 */ /* 0x100fe2000001002e */
[----:B------:R-:W-:Y:S01]  /*1480*/  FMUL.FTZ R70, R59, -1.4426950216293334961 ;  /* 0xbfb8aa3b3b467820 */ /* 0x000fe20000410000 */
[----:B------:R-:W-:Y:S01]  /*1490*/  FMUL.FTZ R92, R91, R92 ;  /* 0x0000005c5b5c7220 */ /* 0x000fe20000410000 */
[----:B------:R-:W-:Y:S01]  /*14a0*/  FFMA.FTZ R58, R41, R96, R46 ;  /* 0x00000060293a7223 */ /* 0x000fe2000001002e */
[----:B------:R-:W0:Y:S01]  /*14b0*/  MUFU.EX2 R74, R74 ;  /* 0x0000004a004a7308 */ /* 0x000e220000000800 */
[----:B------:R-:W-:Y:S01]  /*14c0*/  FMUL.FTZ R98, R91, R98 ;  /* 0x000000625b627220 */ /* 0x000fe20000410000 */
[----:B------:R-:W-:Y:S01]  /*14d0*/  FFMA.FTZ R61, R39, R94, R44 ;  /* 0x0000005e273d7223 */ /* 0x000fe2000001002c */
[----:B------:R-:W-:Y:S01]  /*14e0*/  FMUL.FTZ R73, R68, -1.4426950216293334961 ;  /* 0xbfb8aa3b44497820 */ /* 0x000fe20000410000 */
[----:B------:R-:W-:Y:S01]  /*14f0*/  FFMA.FTZ R62, R40, R92, R43 ;  /* 0x0000005c283e7223 */ /* 0x000fe2000001002b */
[----:B------:R-:W-:Y:S01]  /*1500*/  FMUL.FTZ R103, R58, -1.4426950216293334961 ;  /* 0xbfb8aa3b3a677820 */ /* 0x000fe20000410000 */
[----:B------:R-:W-:Y:S01]  /*1510*/  FFMA.FTZ R63, R42, R98, R45 ;  /* 0x000000622a3f7223 */ /* 0x000fe2000001002d */
[----:B------:R-:W-:Y:S01]  /*1520*/  FMUL.FTZ R71, R61, -1.4426950216293334961 ;  /* 0xbfb8aa3b3d477820 */ /* 0x000fe20000410000 */
[----:B------:R-:W1:Y:S01]  /*1530*/  MUFU.EX2 R72, R72 ;  /* 0x0000004800487308 */ /* 0x000e620000000800 */
[----:B------:R-:W-:Y:S01]  /*1540*/  FMUL.FTZ R100, R62, -1.4426950216293334961 ;  /* 0xbfb8aa3b3e647820 */ /* 0x000fe20000410000 */
[----:B------:R-:W-:-:S06]  /*1550*/  FMUL.FTZ R104, R63, -1.4426950216293334961 ;  /* 0xbfb8aa3b3f687820 */ /* 0x000fcc0000410000 */
[----:B------:R-:W2:Y:S01]  /*1560*/  MUFU.EX2 R70, R70 ;  /* 0x0000004600467308 */ /* 0x000ea20000000800 */
[----:B0-----:R-:W-:-:S07]  /*1570*/  FADD.FTZ R101, R74, 1 ;  /* 0x3f8000004a657421 */ /* 0x001fce0000010000 */
[----:B------:R-:W0:Y:S01]  /*1580*/  MUFU.EX2 R73, R73 ;  /* 0x0000004900497308 */ /* 0x000e220000000800 */
[----:B-1----:R-:W-:-:S07]  /*1590*/  FADD.FTZ R72, R72, 1 ;  /* 0x3f80000048487421 */ /* 0x002fce0000010000 */
[----:B------:R-:W1:Y:S01]  /*15a0*/  MUFU.EX2 R75, R71 ;  /* 0x00000047004b7308 */ /* 0x000e620000000800 */
[----:B--2---:R-:W-:-:S07]  /*15b0*/  FADD.FTZ R70, R70, 1 ;  /* 0x3f80000046467421 */ /* 0x004fce0000010000 */
[----:B------:R-:W2:Y:S08]  /*15c0*/  MUFU.EX2 R103, R103 ;  /* 0x0000006700677308 */ /* 0x000eb00000000800 */
[----:B------:R0:W3:Y:S08]  /*15d0*/  MUFU.EX2 R102, R100 ;  /* 0x0000006400667308 */ /* 0x0000f00000000800 */
[----:B------:R-:W4:Y:S01]  /*15e0*/  MUFU.EX2 R104, R104 ;  /* 0x0000006800687308 */ /* 0x000f220000000800 */
[----:B0-----:R-:W-:Y:S01]  /*15f0*/  FADD.FTZ R100, R73, 1 ;  /* 0x3f80000049647421 */ /* 0x001fe20000010000 */
[----:B-1----:R-:W-:Y:S01]  /*1600*/  FADD.FTZ R73, R75, 1 ;  /* 0x3f8000004b497421 */ /* 0x002fe20000010000 */
[----:B--2---:R-:W-:-:S05]  /*1610*/  FADD.FTZ R74, R103, 1 ;  /* 0x3f800000674a7421 */ /* 0x004fca0000010000 */
[----:B------:R-:W0:Y:S01]  /*1620*/  MUFU.RCP R101, R101 ;  /* 0x0000006500657308 */ /* 0x000e220000001000 */
[----:B---3--:R-:W-:-:S07]  /*1630*/  FADD.FTZ R75, R102, 1 ;  /* 0x3f800000664b7421 */ /* 0x008fce0000010000 */
[----:B------:R4:W1:Y:S08]  /*1640*/  MUFU.RCP R71, R70 ;  /* 0x0000004600477308 */ /* 0x0008700000001000 */
[----:B------:R-:W2:Y:S01]  /*1650*/  MUFU.RCP R72, R72 ;  /* 0x0000004800487308 */ /* 0x000ea20000001000 */
[----:B----4-:R-:W-:Y:S01]  /*1660*/  FADD.FTZ R70, R104, 1 ;  /* 0x3f80000068467421 */ /* 0x010fe20000010000 */
[----:B0-----:R-:W-:-:S04]  /*1670*/  FADD.FTZ R104, -R101, 1 ;  /* 0x3f80000065687421 */ /* 0x001fc80000010100 */
[----:B------:R-:W-:Y:S02]  /*1680*/  FFMA.FTZ R104, R69, R104, 1 ;  /* 0x3f80000045687423 */ /* 0x000fe40000010068 */
        /* <DEDUP_REMOVED lines=15> */
[----:B------:R-:W-:Y:S01]  /*1780*/  FFMA.FTZ R60, R61, R60, 1 ;  /* 0x3f8000003d3c7423 */ /* 0x000fe2000001003c */
[--C-:B-----5:R-:W-:Y:S02]  /*1790*/  HADD2.F32 R61, -RZ, R65.reuse.H0_H0 ;  /* 0x20000041ff3d7230 */ /* 0x120fe40000004100 */
[----:B------:R-:W1:Y:S01]  /*17a0*/  MUFU.RCP R70, R70 ;  /* 0x0000004600467308 */ /* 0x000e620000001000 */
[----:B--2---:R-:W-:Y:S01]  /*17b0*/  FADD.FTZ R101, -R74, 1 ;  /* 0x3f8000004a657421 */ /* 0x004fe20000010100 */
[----:B------:R-:W-:Y:S01]  /*17c0*/  FMUL.FTZ R73, R73, R60 ;  /* 0x0000003c49497220 */ /* 0x000fe20000410000 */
[--C-:B------:R-:W-:Y:S02]  /*17d0*/  HADD2.F32 R60, -RZ, R64.reuse.H1_H1 ;  /* 0x30000040ff3c7230 */ /* 0x100fe40000004100 */
[----:B------:R-:W-:Y:S01]  /*17e0*/  FFMA.FTZ R101, R58, R101, 1 ;  /* 0x3f8000003a657423 */ /* 0x000fe20000010065 */
[----:B------:R-:W-:Y:S02]  /*17f0*/  HADD2.F32 R58, -RZ, R64.H0_H0 ;  /* 0x20000040ff3a7230 */ /* 0x000fe40000004100 */
[----:B------:R-:W-:Y:S01]  /*1800*/  FMUL.FTZ R59, R60, R59 ;  /* 0x0000003b3c3b7220 */ /* 0x000fe20000410000 */
[----:B0-----:R-:W-:Y:S01]  /*1810*/  FADD.FTZ R69, -R75, 1 ;  /* 0x3f8000004b457421 */ /* 0x001fe20000010100 */
[----:B------:R-:W-:Y:S01]  /*1820*/  FMUL.FTZ R74, R74, R101 ;  /* 0x000000654a4a7220 */ /* 0x000fe20000410000 */
[----:B------:R-:W-:Y:S01]  /*1830*/  FMUL.FTZ R64, R58, R71 ;  /* 0x000000473a407220 */ /* 0x000fe20000410000 */
[----:B------:R-:W-:Y:S01]  /*1840*/  FMUL.FTZ R58, R61, R100 ;  /* 0x000000643d3a7220 */ /* 0x000fe20000410000 */
[----:B------:R-:W-:Y:S01]  /*1850*/  FFMA.FTZ R62, R62, R69, 1 ;  /* 0x3f8000003e3e7423 */ /* 0x000fe20000010045 */
[----:B------:R-:W-:-:S02]  /*1860*/  HADD2.F32 R65, -RZ, R65.H1_H1 ;  /* 0x30000041ff417230 */ /* 0x000fc40000004100 */
[----:B------:R-:W-:Y:S01]  /*1870*/  FMUL.FTZ R101, R39, R64 ;  /* 0x0000004027657220 */ /* 0x000fe20000410000 */
[----:B------:R-:W-:Y:S01]  /*1880*/  FMUL.FTZ R100, R40, R59 ;  /* 0x0000003b28647220 */ /* 0x000fe20000410000 */
[----:B-1----:R-:W-:Y:S01]  /*1890*/  FADD.FTZ R68, -R70, 1 ;  /* 0x3f80000046447421 */ /* 0x002fe20000010100 */
[----:B------:R-:W-:Y:S02]  /*18a0*/  HADD2.F32 R69, -RZ, R67.H0_H0 ;  /* 0x20000043ff457230 */ /* 0x000fe40000004100 */
[----:B------:R-:W-:Y:S01]  /*18b0*/  FMUL.FTZ R60, R65, R104 ;  /* 0x00000068413c7220 */ /* 0x000fe20000410000 */
[----:B------:R-:W-:Y:S01]  /*18c0*/  FMUL.FTZ R104, R41, R58 ;  /* 0x0000003a29687220 */ /* 0x000fe20000410000 */
[----:B------:R-:W-:Y:S01]  /*18d0*/  FFMA.FTZ R63, R63, R68, 1 ;  /* 0x3f8000003f3f7423 */ /* 0x000fe20000010044 */
[----:B------:R-:W-:Y:S01]  /*18e0*/  FMUL.FTZ R68, R75, R62 ;  /* 0x0000003e4b447220 */ /* 0x000fe20000410000 */
[--C-:B------:R-:W-:Y:S02]  /*18f0*/  HADD2.F32 R62, -RZ, R66.reuse.H0_H0 ;  /* 0x20000042ff3e7230 */ /* 0x100fe40000004100 */
[----:B------:R-:W-:Y:S01]  /*1900*/  FMUL.FTZ R102, R42, R60 ;  /* 0x0000003c2a667220 */ /* 0x000fe20000410000 */
[----:B------:R-:W-:Y:S01]  /*1910*/  FMUL.FTZ R70, R70, R63 ;  /* 0x0000003f46467220 */ /* 0x000fe20000410000 */
[C---:B------:R-:W-:Y:S01]  /*1920*/  FFMA.FTZ R63, R95.reuse, R64, R50 ;  /* 0x000000405f3f7223 */ /* 0x040fe20000010032 */
[----:B------:R-:W-:Y:S01]  /*1930*/  FFMA.FTZ R50, R95, R101, RZ ;  /* 0x000000655f327223 */ /* 0x000fe200000100ff */
[----:B------:R-:W-:Y:S01]  /*1940*/  FMUL.FTZ R61, R62, R73 ;  /* 0x000000493e3d7220 */ /* 0x000fe20000410000 */
[----:B------:R-:W-:Y:S01]  /*1950*/  FADD.FTZ R62, R64, R51 ;  /* 0x00000033403e7221 */ /* 0x000fe20000010000 */
[----:B------:R-:W-:Y:S01]  /*1960*/  FADD.FTZ R51, RZ, R101 ;  /* 0x00000065ff337221 */ /* 0x000fe20000010000 */
[----:B------:R-:W-:Y:S01]  /*1970*/  FFMA.FTZ R50, R93, R100, R50 ;  /* 0x000000645d327223 */ /* 0x000fe20000010032 */
[----:B------:R-:W-:-:S02]  /*1980*/  HADD2.F32 R65, -RZ, R66.H1_H1 ;  /* 0x30000042ff417230 */ /* 0x000fc40000004100 */
[----:B------:R-:W-:Y:S01]  /*1990*/  FMUL.FTZ R109, R39, R61 ;  /* 0x0000003d276d7220 */ /* 0x000fe20000410000 */
[----:B------:R-:W-:Y:S01]  /*19a0*/  FADD.FTZ R51, R51, R100 ;  /* 0x0000006433337221 */ /* 0x000fe20000010000 */
        /* <DEDUP_REMOVED lines=18> */
[----:B------:R-:W-:Y:S01]  /*1ad0*/  FADD.FTZ R55, R58, R55 ;  /* 0x000000373a377221 */ /* 0x000fe20000010000 */
[----:B------:R-:W-:Y:S01]  /*1ae0*/  FADD.FTZ R50, R50, R105 ;  /* 0x0000006932327221 */ /* 0x000fe20000010000 */
[----:B------:R-:W-:Y:S01]  /*1af0*/  FFMA.FTZ R51, R96, R105, R51 ;  /* 0x0000006960337223 */ /* 0x000fe20000010033 */
[----:B------:R-:W-:Y:S01]  /*1b00*/  FFMA.FTZ R73, R97, R60, R56 ;  /* 0x0000003c61497223 */ /* 0x000fe20000010038 */
[----:B------:R-:W-:Y:S01]  /*1b10*/  FADD.FTZ R60, R60, R57 ;  /* 0x000000393c3c7221 */ /* 0x000fe20000010000 */
        /* <DEDUP_REMOVED lines=33> */
.L_x_1318:
        /* <DEDUP_REMOVED lines=92> */
.L_x_1320:
[----:B------:R-:W-:Y:S05]  /*22f0*/  BSYNC.RECONVERGENT B0 ;  /* 0x0000000000007941 */ /* 0x000fea0003800200 */
.L_x_1319:
        /* <DEDUP_REMOVED lines=16> */
.L_x_1323:
[----:B------:R-:W2:Y:S04]  /*2400*/  LD.E.STRONG.GPU R59, desc[UR10][R110.64+0x8] ;  /* 0x0000080a6e3b7980 */ /* 0x000ea8000c10f900 */
[----:B--2---:R-:W-:Y:S01]  /*2410*/  CCTL.IVALL ;  /* 0x00000000ff00798f */ /* 0x004fe20002000000 */
[----:B------:R-:W-:Y:S05]  /*2420*/  YIELD ;  /* 0x0000000000007946 */ /* 0x000fea0003800000 */
[----:B-----5:R-:W-:-:S04]  /*2430*/  LOP3.LUT R59, R59, R58, RZ, 0x3c, !PT ;  /* 0x0000003a3b3b7212 */ /* 0x020fc800078e3cff */
[----:B------:R-:W-:-:S13]  /*2440*/  ISETP.GT.AND P0, PT, R59, -0x1, PT ;  /* 0xffffffff3b00780c */ /* 0x000fda0003f04270 */
[----:B------:R-:W-:Y:S05]  /*2450*/  @P0 BRA `(.L_x_1323) ;  /* 0xfffffffc00e80947 */ /* 0x000fea000383ffff */
.L_x_1322:
[----:B------:R-:W-:Y:S05]  /*2460*/  WARPSYNC.ALL ;  /* 0x0000000000007948 */ /* 0x000fea0003800000 */
[----:B------:R-:W-:Y:S06]  /*2470*/  BAR.SYNC.DEFER_BLOCKING 0x0 ;  /* 0x0000000000007b1d */ /* 0x000fec0000010000 */
[----:B------:R-:W-:Y:S05]  /*2480*/  BRA `(.L_x_1324) ;  /* 0x00000000003c7947 */ /* 0x000fea0003800000 */
.L_x_1321:
[----:B------:R-:W-:Y:S01]  /*2490*/  BAR.SYNC.DEFER_BLOCKING 0x0 ;  /* 0x0000000000007b1d */ /* 0x000fe20000010000 */
[----:B------:R-:W-:-:S13]  /*24a0*/  ISETP.NE.AND P0, PT, R3, RZ, PT ;  /* 0x000000ff0300720c */ /* 0x000fda0003f05270 */
[----:B------:R-:W-:Y:S05]  /*24b0*/  @P0 BRA `(.L_x_1325) ;  /* 0x0000000000280947 */ /* 0x000fea0003800000 */
[----:B------:R-:W-:Y:S06]  /*24c0*/  MEMBAR.ALL.GPU ;  /* 0x0000000000007992 */ /* 0x000fec000000a000 */
[----:B------:R-:W-:-:S00]  /*24d0*/  ERRBAR ;  /* 0x00000000000079ab */ /* 0x000fc00000000000 */
[----:B------:R-:W-:Y:S06]  /*24e0*/  CGAERRBAR ;  /* 0x00000000000075ab */ /* 0x000fec0000000000 */
[----:B0-----:R0:W5:Y:S02]  /*24f0*/  ATOM.E.ADD.STRONG.GPU PT, R58, desc[UR10][R116.64], R83 ;  /* 0x80000053743a798a */ /* 0x00116400081ef10a */
.L_x_1326:
[----:B------:R-:W2:Y:S04]  /*2500*/  LD.E.STRONG.GPU R59, desc[UR10][R116.64] ;  /* 0x0000000a743b7980 */ /* 0x000ea8000c10f900 */
[----:B--2---:R-:W-:Y:S01]  /*2510*/  CCTL.IVALL ;  /* 0x00000000ff00798f */ /* 0x004fe20002000000 */
[----:B------:R-:W-:Y:S05]  /*2520*/  YIELD ;  /* 0x0000000000007946 */ /* 0x000fea0003800000 */
[----:B-----5:R-:W-:-:S04]  /*2530*/  LOP3.LUT R59, R59, R58, RZ, 0x3c, !PT ;  /* 0x0000003a3b3b7212 */ /* 0x020fc800078e3cff */
[----:B------:R-:W-:-:S13]  /*2540*/  ISETP.GT.AND P0, PT, R59, -0x1, PT ;  /* 0xffffffff3b00780c */ /* 0x000fda0003f04270 */
[----:B------:R-:W-:Y:S05]  /*2550*/  @P0 BRA `(.L_x_1326) ;  /* 0xfffffffc00e80947 */ /* 0x000fea000383ffff */
.L_x_1325:
[----:B------:R-:W-:Y:S05]  /*2560*/  WARPSYNC.ALL ;  /* 0x0000000000007948 */ /* 0x000fea0003800000 */
[----:B------:R-:W-:Y:S06]  /*2570*/  BAR.SYNC.DEFER_BLOCKING 0x0 ;  /* 0x0000000000007b1d */ /* 0x000fec0000010000 */
.L_x_1324:
        /* <DEDUP_REMOVED lines=18> */
.L_x_1328:
[----:B------:R-:W-:Y:S05]  /*26a0*/  BSYNC.RECONVERGENT B0 ;  /* 0x0000000000007941 */ /* 0x000fea0003800200 */
.L_x_1327:
        /* <DEDUP_REMOVED lines=63> */
.L_x_1317:
        /* <DEDUP_REMOVED lines=57> */
.L_x_1341:
[----:B------:R-:W-:Y:S01]  /*2e30*/  ISETP.GT.U32.AND P1, PT, R7, R8, PT ;  /* 0x000000080700720c */ /* 0x000fe20003f24070 */
[----:B------:R-:W-:Y:S01]  /*2e40*/  BSSY.RECONVERGENT B0, `(.L_x_1330) ;  /* 0x000006e000007945 */ /* 0x000fe20003800200 */
[----:B0-----:R-:W-:Y:S02]  /*2e50*/  CS2R R24, SRZ ;  /* 0x0000000000187805 */ /* 0x001fe4000001ff00 */
[----:B------:R-:W-:-:S13]  /*2e60*/  ISETP.GT.AND.EX P1, PT, R6, RZ, PT, P1 ;  /* 0x000000ff0600720c */ /* 0x000fda0003f24310 */
[----:B--23--:R-:W-:Y:S05]  /*2e70*/  @!P1 BRA `(.L_x_1331) ;  /* 0x0000000400a89947 */ /* 0x00cfea0003800000 */
        /* <DEDUP_REMOVED lines=20> */
.L_x_1334:
        /* <DEDUP_REMOVED lines=33> */
.L_x_1333:
[----:B------:R-:W-:Y:S05]  /*31d0*/  BSYNC.RECONVERGENT B1 ;  /* 0x0000000000017941 */ /* 0x000fea0003800200 */
.L_x_1332:
        /* <DEDUP_REMOVED lines=25> */
.L_x_1336:
[----:B------:R-:W-:Y:S05]  /*3370*/  BSYNC.RECONVERGENT B1 ;  /* 0x0000000000017941 */ /* 0x000fea0003800200 */
.L_x_1335:
        /* <DEDUP_REMOVED lines=26> */
.L_x_1331:
[----:B------:R-:W-:Y:S05]  /*3520*/  BSYNC.RECONVERGENT B0 ;  /* 0x0000000000007941 */ /* 0x000fea0003800200 */
.L_x_1330:
[----:B------:R0:W-:Y:S01]  /*3530*/  STS [R10], R25 ;  /* 0x000000190a007388 */ /* 0x0001e20000000800 */
[----:B------:R-:W2:Y:S01]  /*3540*/  LDC.64 R20, c[0x0][0x388] ;  /* 0x0000e200ff147b82 */ /* 0x000ea20000000a00 */
[----:B------:R-:W-:Y:S02]  /*3550*/  ISETP.NE.AND P1, PT, R45, 0xf, PT ;  /* 0x0000000f2d00780c */ /* 0x000fe40003f25270 */
[----:B------:R0:W-:Y:S01]  /*3560*/  STS [R10+0x780], R24 ;  /* 0x000780180a007388 */ /* 0x0001e20000000800 */
[----:B------:R-:W-:-:S04]  /*3570*/  MOV R26, R9 ;  /* 0x00000009001a7202 */ /* 0x000fc80000000f00 */
[----:B------:R-:W3:Y:S08]  /*3580*/  LDC.64 R12, c[0x0][0x390] ;  /* 0x0000e400ff0c7b82 */ /* 0x000ef00000000a00 */
[----:B0-----:R-:W-:Y:S06]  /*3590*/  BAR.SYNC.DEFER_BLOCKING 0x0 ;  /* 0x0000000000007b1d */ /* 0x001fec0000010000 */
.L_x_1340:
        /* <DEDUP_REMOVED lines=14> */
[----:B0-----:R-:W0:Y:S01]  /*3680*/  SHFL.BFLY PT, R24, R23, 0x8, 0x101f ;  /* 0x0d101f0017187f89 */ /* 0x001e2200000e0000 */
[----:B------:R-:W-:-:S02]  /*3690*/  MOV R34, 0xffff ;  /* 0x0000ffff00227802 */ /* 0x000fc40000000f00 */
        /* <DEDUP_REMOVED lines=15> */
.L_x_1351:
[----:B------:R-:W-:Y:S01]  /*3790*/  BSSY.RECONVERGENT B0, `(.L_x_1338) ;  /* 0x000000b000007945 */ /* 0x000fe20003800200 */
[----:B-1----:R-:W-:-:S03]  /*37a0*/  FADD.FTZ R23, R22, R23 ;  /* 0x0000001716177221 */ /* 0x002fc60000010000 */
[----:B------:R-:W-:Y:S05]  /*37b0*/  @P2 BRA `(.L_x_1339) ;  /* 0x0000000000202947 */ /* 0x000fea0003800000 */
[----:B------:R-:W-:Y:S02]  /*37c0*/  F2FP.F16.F32.PACK_AB R22, R23, R30 ;  /* 0x0000001e1716723e */ /* 0x000fe400000000ff */
[----:B------:R-:W-:Y:S02]  /*37d0*/  IADD3 R25, PT, PT, R26, R11, RZ ;  /* 0x0000000b1a197210 */ /* 0x000fe40007ffe0ff */
[C---:B------:R-:W-:Y:S02]  /*37e0*/  PRMT R27, R22.reuse, 0x7610, R27 ;  /* 0x00007610161b7816 */ /* 0x040fe4000000001b */
[----:B------:R-:W-:Y:S01]  /*37f0*/  PRMT R28, R22, 0x7632, R28 ;  /* 0x00007632161c7816 */ /* 0x000fe2000000001c */
[----:B--2---:R-:W-:-:S04]  /*3800*/  IMAD.WIDE R22, R25, 0x2, R20 ;  /* 0x0000000219167825 */ /* 0x004fc800078e0214 */
[----:B---3--:R-:W-:Y:S01]  /*3810*/  IMAD.WIDE R24, R25, 0x2, R12 ;  /* 0x0000000219187825 */ /* 0x008fe200078e020c */
[----:B------:R0:W-:Y:S04]  /*3820*/  STG.E.U16 desc[UR10][R22.64], R27 ;  /* 0x0000001b16007986 */ /* 0x0001e8000c10150a */
[----:B------:R0:W-:Y:S02]  /*3830*/  STG.E.U16 desc[UR10][R24.64], R28 ;  /* 0x0000001c18007986 */ /* 0x0001e4000c10150a */
.L_x_1339:
[----:B------:R-:W-:Y:S05]  /*3840*/  BSYNC.RECONVERGENT B0 ;  /* 0x0000000000007941 */ /* 0x000fea0003800200 */
.L_x_1338:
        /* <DEDUP_REMOVED lines=9> */
.L_x_1337:
        /* <DEDUP_REMOVED lines=8> */
.L_x_1343:
[----:B------:R-:W-:Y:S05]  /*3960*/  BSYNC B0 ;  /* 0x0000000000007941 */ /* 0x000fea0003800000 */
.L_x_1342:
        /* <DEDUP_REMOVED lines=8> */
.L_x_1344:
[----:B------:R-:W-:Y:S01]  /*39f0*/  FADD.FTZ R25, R25, R22 ;  /* 0x0000001619197221 */ /* 0x000fe20000010000 */
[----:B------:R-:W-:-:S04]  /*3a00*/  HFMA2 R33, -RZ, RZ, 0, 2.384185791015625e-07 ;  /* 0x00000004ff217431 */ /* 0x000fc800000001ff */
[----:B------:R-:W-:Y:S02]  /*3a10*/  MOV R34, R25 ;  /* 0x0000001900227202 */ /* 0x000fe40000000f00 */
[----:B------:R-:W-:-:S07]  /*3a20*/  MOV R24, R32 ;  /* 0x0000002000187202 */ /* 0x000fce0000000f00 */
[----:B------:R-:W-:Y:S05]  /*3a30*/  WARPSYNC.COLLECTIVE R31, `(.L_x_1345) ;  /* 0x000000001f087348 */ /* 0x000fea0003c00000 */
[----:B------:R0:W1:Y:S02]  /*3a40*/  SHFL.BFLY P3, R32, R34, R33, R36 ;  /* 0x0c00002122207389 */ /* 0x0000640000060024 */
[----:B01----:R-:W-:Y:S05]  /*3a50*/  ENDCOLLECTIVE ;  /* 0x000000000000791b */ /* 0x003fea0003800000 */
.L_x_1345:
[----:B------:R-:W-:-:S05]  /*3a60*/  FADD.FTZ R24, R24, R23 ;  /* 0x0000001718187221 */ /* 0x000fca0000010000 */
[----:B------:R-:W-:Y:S02]  /*3a70*/  MOV R34, R24 ;  /* 0x0000001800227202 */ /* 0x000fe40000000f00 */
[----:B------:R-:W-:-:S07]  /*3a80*/  MOV R28, R32 ;  /* 0x00000020001c7202 */ /* 0x000fce0000000f00 */
[----:B------:R-:W-:Y:S05]  /*3a90*/  WARPSYNC.COLLECTIVE R31, `(.L_x_1346) ;  /* 0x000000001f087348 */ /* 0x000fea0003c00000 */
[----:B------:R0:W1:Y:S02]  /*3aa0*/  SHFL.BFLY P3, R32, R34, R33, R36 ;  /* 0x0c00002122207389 */ /* 0x0000640000060024 */
[----:B01----:R-:W-:Y:S05]  /*3ab0*/  ENDCOLLECTIVE ;  /* 0x000000000000791b */ /* 0x003fea0003800000 */
.L_x_1346:
[----:B------:R-:W-:Y:S01]  /*3ac0*/  FADD.FTZ R28, R25, R28 ;  /* 0x0000001c191c7221 */ /* 0x000fe20000010000 */
[----:B------:R-:W-:-:S04]  /*3ad0*/  HFMA2 R33, -RZ, RZ, 0, 1.1920928955078125e-07 ;  /* 0x00000002ff217431 */ /* 0x000fc800000001ff */
[----:B------:R-:W-:Y:S02]  /*3ae0*/  MOV R34, R28 ;  /* 0x0000001c00227202 */ /* 0x000fe40000000f00 */
[----:B------:R-:W-:-:S07]  /*3af0*/  MOV R27, R32 ;  /* 0x00000020001b7202 */ /* 0x000fce0000000f00 */
[----:B------:R-:W-:Y:S05]  /*3b00*/  WARPSYNC.COLLECTIVE R31, `(.L_x_1347) ;  /* 0x000000001f087348 */ /* 0x000fea0003c00000 */
[----:B------:R0:W1:Y:S02]  /*3b10*/  SHFL.BFLY P3, R32, R34, R33, R36 ;  /* 0x0c00002122207389 */ /* 0x0000640000060024 */
[----:B01----:R-:W-:Y:S05]  /*3b20*/  ENDCOLLECTIVE ;  /* 0x000000000000791b */ /* 0x003fea0003800000 */
.L_x_1347:
[----:B------:R-:W-:-:S05]  /*3b30*/  FADD.FTZ R27, R24, R27 ;  /* 0x0000001b181b7221 */ /* 0x000fca0000010000 */
[----:B------:R-:W-:Y:S02]  /*3b40*/  MOV R34, R27 ;  /* 0x0000001b00227202 */ /* 0x000fe40000000f00 */
[----:B------:R-:W-:-:S07]  /*3b50*/  MOV R29, R32 ;  /* 0x00000020001d7202 */ /* 0x000fce0000000f00 */
[----:B------:R-:W-:Y:S05]  /*3b60*/  WARPSYNC.COLLECTIVE R31, `(.L_x_1348) ;  /* 0x000000001f087348 */ /* 0x000fea0003c00000 */
[----:B------:R0:W1:Y:S02]  /*3b70*/  SHFL.BFLY P3, R32, R34, R33, R36 ;  /* 0x0c00002122207389 */ /* 0x0000640000060024 */
[----:B01----:R-:W-:Y:S05]  /*3b80*/  ENDCOLLECTIVE ;  /* 0x000000000000791b */ /* 0x003fea0003800000 */
.L_x_1348:
[----:B------:R-:W-:Y:S01]  /*3b90*/  FADD.FTZ R29, R28, R29 ;  /* 0x0000001d1c1d7221 */ /* 0x000fe20000010000 */
[----:B------:R-:W-:-:S04]  /*3ba0*/  HFMA2 R33, -RZ, RZ, 0, 5.9604644775390625e-08 ;  /* 0x00000001ff217431 */ /* 0x000fc800000001ff */
[----:B------:R-:W-:Y:S02]  /*3bb0*/  MOV R34, R29 ;  /* 0x0000001d00227202 */ /* 0x000fe40000000f00 */
[----:B------:R-:W-:-:S07]  /*3bc0*/  MOV R22, R32 ;  /* 0x0000002000167202 */ /* 0x000fce0000000f00 */
[----:B------:R-:W-:Y:S05]  /*3bd0*/  WARPSYNC.COLLECTIVE R31, `(.L_x_1349) ;  /* 0x000000001f087348 */ /* 0x000fea0003c00000 */
[----:B------:R0:W1:Y:S02]  /*3be0*/  SHFL.BFLY P3, R32, R34, R33, R36 ;  /* 0x0c00002122207389 */ /* 0x0000640000060024 */
[----:B01----:R-:W-:Y:S05]  /*3bf0*/  ENDCOLLECTIVE ;  /* 0x000000000000791b */ /* 0x003fea0003800000 */
.L_x_1349:
[----:B------:R-:W-:-:S05]  /*3c00*/  FADD.FTZ R22, R27, R22 ;  /* 0x000000161b167221 */ /* 0x000fca0000010000 */
[----:B------:R-:W-:Y:S02]  /*3c10*/  MOV R34, R22 ;  /* 0x0000001600227202 */ /* 0x000fe40000000f00 */
[----:B------:R-:W-:-:S07]  /*3c20*/  MOV R30, R32 ;  /* 0x00000020001e7202 */ /* 0x000fce0000000f00 */
[----:B------:R-:W-:Y:S05]  /*3c30*/  WARPSYNC.COLLECTIVE R31, `(.L_x_1350) ;  /* 0x000000001f087348 */ /* 0x000fea0003c00000 */
[----:B------:R0:W1:Y:S02]  /*3c40*/  SHFL.BFLY P3, R32, R34, R33, R36 ;  /* 0x0c00002122207389 */ /* 0x0000640000060024 */
[----:B01----:R-:W-:Y:S05]  /*3c50*/  ENDCOLLECTIVE ;  /* 0x000000000000791b */ /* 0x003fea0003800000 */
.L_x_1350:
[----:B------:R-:W-:Y:S01]  /*3c60*/  FADD.FTZ R30, R29, R30 ;  /* 0x0000001e1d1e7221 */ /* 0x000fe20000010000 */
[----:B------:R-:W-:Y:S01]  /*3c70*/  MOV R23, R32 ;  /* 0x0000002000177202 */ /* 0x000fe20000000f00 */
[----:B------:R-:W-:Y:S06]  /*3c80*/  BRA `(.L_x_1351) ;  /* 0xfffffff800c07947 */ /* 0x000fec000383ffff */
.L_x_1352:
        /* <DEDUP_REMOVED lines=15> */
.L_x_1877:


//--------------------- .text._ZN13group_norm_v218gn_bwd_cuda_kernelI6__halfLi480ELi3ELi16ELi120ELi256ELb1ELb1ELi4ELi960ELi960ELi4ELb1ELi4ELb0ELb0ELNS_15WgradSyncMethodE3ENS_16CompileConditionILi1000EEEEEvPT_S6_S6_PKS5_S8_S8_S8_PKfflPfPj --------------------------
	.section	.text._ZN13group_norm_v218gn_bwd_cuda_kernelI6__halfLi480ELi3ELi16ELi120ELi256ELb1ELb1ELi4ELi960ELi960ELi4ELb1ELi4ELb0ELb0ELNS_15WgradSyncMethodE3ENS_16CompileConditionILi1000EEEEEvPT_S6_S6_PKS5_S8_S8_S8_PKfflPfPj,"ax",@progbits
	.align	128
        .global         _ZN13group_norm_v218gn_bwd_cuda_kernelI6__halfLi480ELi3ELi16ELi120ELi256ELb1ELb1ELi4ELi960ELi960ELi4ELb1ELi4ELb0ELb0ELNS_15WgradSyncMethodE3ENS_16CompileConditionILi1000EEEEEvPT_S6_S6_PKS5_S8_S8_S8_PKfflPfPj
        .type           _ZN13group_norm_v218gn_bwd_cuda_kernelI6__halfLi480ELi3ELi16ELi120ELi256ELb1ELb1ELi4ELi960ELi960ELi4ELb1ELi4ELb0ELb0ELNS_15WgradSyncMethodE3ENS_16CompileConditionILi1000EEEEEvPT_S6_S6_PKS5_S8_S8_S8_PKfflPfPj,@function
        .size           _ZN13group_norm_v218gn_bwd_cuda_kernelI6__halfLi480ELi3ELi16ELi120ELi256ELb1ELb1ELi4ELi960ELi960ELi4ELb1ELi4ELb0ELb0ELNS_15WgradSyncMethodE3ENS_16CompileConditionILi1000EEEEEvPT_S6_S6_PKS5_S8_S8_S8_PKfflPfPj,(.L_x_1878 - _ZN13group_norm_v218gn_bwd_cuda_kernelI6__halfLi480ELi3ELi16ELi120ELi256ELb1ELb1ELi4ELi960ELi960ELi4ELb1ELi4ELb0ELb0ELNS_15WgradSyncMethodE3ENS_16CompileConditionILi1000EEEEEvPT_S6_S6_PKS5_S8_S8_S8_PKfflPfPj)
        .other          _ZN13group_norm_v218gn_bwd_cuda_kernelI6__halfLi480ELi3ELi16ELi120ELi256ELb1ELb1ELi4ELi960ELi960ELi4ELb1ELi4ELb0ELb0ELNS_15WgradSyncMethodE3ENS_16CompileConditionILi1000EEEEEvPT_S6_S6_PKS5_S8_S8_S8_PKfflPfPj,@"STO_CUDA_ENTRY STV_DEFAULT"
_ZN13group_norm_v218gn_bwd_cuda_kernelI6__halfLi480ELi3ELi16ELi120ELi256ELb1ELb1ELi4ELi960ELi960ELi4ELb1ELi4ELb0ELb0ELNS_15WgradSyncMethodE3ENS_16CompileConditionILi1000EEEEEvPT_S6_S6_PKS5_S8_S8_S8_PKfflPfPj:
.text._ZN13group_norm_v218gn_bwd_cuda_kernelI6__halfLi480ELi3ELi16ELi120ELi256ELb1ELb1ELi4ELi960ELi960ELi4ELb1ELi4ELb0ELb0ELNS_15WgradSyncMethodE3ENS_16CompileConditionILi1000EEEEEvPT_S6_S6_PKS5_S8_S8_S8_PKfflPfPj:
        /* <DEDUP_REMOVED lines=30> */
.L_x_1355:
[----:B0-----:R-:W2:Y:S04]  /*01e0*/  LD.E.STRONG.GPU R5, desc[UR14][R2.64+0x10] ;  /* 0x0000100e02057980 */ /* 0x001ea8000c10f900 */
[----:B--2---:R-:W-:Y:S01]  /*01f0*/  CCTL.IVALL ;  /* 0x00000000ff00798f */ /* 0x004fe20002000000 */
[----:B------:R-:W-:Y:S05]  /*0200*/  YIELD ;  /* 0x0000000000007946 */ /* 0x000fea0003800000 */
[----:B-----5:R-:W-:-:S04]  /*0210*/  LOP3.LUT R5, R5, R0, RZ, 0x3c, !PT ;  /* 0x0000000005057212 */ /* 0x020fc800078e3cff */
[----:B------:R-:W-:-:S13]  /*0220*/  ISETP.GT.AND P0, PT, R5, -0x1, PT ;  /* 0xffffffff0500780c */ /* 0x000fda0003f04270 */
[----:B------:R-:W-:Y:S05]  /*0230*/  @P0 BRA `(.L_x_1355) ;  /* 0xfffffffc00e80947 */ /* 0x000fea000383ffff */
.L_x_1354:
[----:B------:R-:W-:Y:S05]  /*0240*/  WARPSYNC.ALL ;  /* 0x0000000000007948 */ /* 0x000fea0003800000 */
[----:B------:R-:W-:Y:S06]  /*0250*/  BAR.SYNC.DEFER_BLOCKING 0x0 ;  /* 0x0000000000007b1d */ /* 0x000fec0000010000 */
[----:B------:R-:W-:Y:S05]  /*0260*/  BRA `(.L_x_1356) ;  /* 0x0000002c003c7947 */ /* 0x000fea0003800000 */
.L_x_1353:
        /* <DEDUP_REMOVED lines=26> */
[----:B--2---:R-:W-:Y:S02]  /*0410*/  HADD2.F32 R0, -RZ, R6.H0_H0 ;  /* 0x20000006ff007230 */ /* 0x004fe40000004100 */
[----:B---3--:R-:W-:-:S02]  /*0420*/  HADD2.F32 R2, -RZ, R5.H0_H0 ;  /* 0x20000005ff027230 */ /* 0x008fc40000004100 */
[----:B------:R-:W-:Y:S01]  /*0430*/  HADD2.F32 R3, -RZ, R5.H1_H1 ;  /* 0x30000005ff037230 */ /* 0x000fe20000004100 */
[----:B------:R0:W-:Y:S01]  /*0440*/  STL [R1+0x10], R0 ;  /* 0x0000100001007387 */ /* 0x0001e20000100800 */
[--C-:B------:R-:W-:Y:S02]  /*0450*/  HADD2.F32 R36, -RZ, R4.reuse.H0_H0 ;  /* 0x20000004ff247230 */ /* 0x100fe40000004100 */
[----:B------:R-:W-:Y:S02]  /*0460*/  HADD2.F32 R35, -RZ, R4.H1_H1 ;  /* 0x30000004ff237230 */ /* 0x000fe40000004100 */
[----:B------:R-:W-:Y:S02]  /*0470*/  HADD2.F32 R5, -RZ, R6.H1_H1 ;  /* 0x30000006ff057230 */ /* 0x000fe40000004100 */
[--C-:B------:R-:W-:Y:S02]  /*0480*/  HADD2.F32 R4, -RZ, R7.reuse.H0_H0 ;  /* 0x20000007ff047230 */ /* 0x100fe40000004100 */
[----:B0-----:R-:W-:Y:S01]  /*0490*/  HADD2.F32 R0, -RZ, R7.H1_H1 ;  /* 0x30000007ff007230 */ /* 0x001fe20000004100 */
[----:B------:R-:W-:Y:S04]  /*04a0*/  STL [R1+0xc], R5 ;  /* 0x00000c0501007387 */ /* 0x000fe80000100800 */
[----:B------:R-:W-:Y:S04]  /*04b0*/  STL [R1+0x8], R4 ;  /* 0x0000080401007387 */ /* 0x000fe80000100800 */
[----:B------:R0:W-:Y:S02]  /*04c0*/  STL [R1+0x4], R0 ;  /* 0x0000040001007387 */ /* 0x0001e40000100800 */
[----:B0-----:R-:W-:-:S05]  /*04d0*/  SHF.R.U32.HI R0, RZ, 0x12, R9 ;  /* 0x00000012ff007819 */ /* 0x001fca0000011609 */
[----:B------:R0:W-:Y:S02]  /*04e0*/  STL [R1+0x14], R0 ;  /* 0x0000140001007387 */ /* 0x0001e40000100800 */
.L_x_1368:
[----:B-1----:R-:W2:Y:S01]  /*04f0*/  LDL R8, [R1+0x14] ;  /* 0x0000140001087983 */ /* 0x002ea20000100800 */
[----:B------:R-:W1:Y:S01]  /*0500*/  S2UR UR8, SR_CTAID.Y ;  /* 0x00000000000879c3 */ /* 0x000e620000002600 */
[----:B------:R-:W-:Y:S01]  /*0510*/  USHF.R.U64 UR13, UR10, 0x1, UR5 ;  /* 0x000000010a0d7899 */ /* 0x000fe20008001205 */
[----:B------:R-:W-:Y:S01]  /*0520*/  HFMA2 R7, -RZ, RZ, 0, 0 ;  /* 0x00000000ff077431 */ /* 0x000fe200000001ff */
[----:B------:R-:W0:Y:S01]  /*0530*/  S2R R23, SR_TID.X ;  /* 0x0000000000177919 */ /* 0x000e220000002100 */
[----:B------:R-:W-:Y:S01]  /*0540*/  USHF.R.U32.HI UR7, URZ, 0x1, UR5 ;  /* 0x00000001ff077899 */ /* 0x000fe20008011605 */
[----:B------:R-:W3:Y:S02]  /*0550*/  LDCU.64 UR16, c[0x0][0x3b8] ;  /* 0x00007700ff1077ac */ /* 0x000ee40008000a00 */
[----:B------:R-:W-:Y:S01]  /*0560*/  MOV R9, UR13 ;  /* 0x0000000d00097c02 */ /* 0x000fe20008000f00 */
[----:B------:R-:W4:Y:S01]  /*0570*/  S2UR UR18, SR_CTAID.X ;  /* 0x00000000001279c3 */ /* 0x000f220000002500 */
[----:B------:R5:W-:Y:S01]  /*0580*/  STL [R1+0x20], R19 ;  /* 0x0000201301007387 */ /* 0x000be20000100800 */
[----:B------:R-:W-:-:S02]  /*0590*/  USHF.L.U64.HI UR12, UR13, 0x5, UR7 ;  /* 0x000000050d0c7899 */ /* 0x000fc40008010207 */
[----:B------:R-:W-:Y:S01]  /*05a0*/  USHF.L.U32 UR9, UR13, 0x5, URZ ;  /* 0x000000050d097899 */ /* 0x000fe200080006ff */
[----:B------:R5:W-:Y:S01]  /*05b0*/  STL [R1+0x1c], R20 ;  /* 0x00001c1401007387 */ /* 0x000be20000100800 */
[----:B------:R-:W5:Y:S03]  /*05c0*/  LDCU.64 UR20, c[0x0][0x3a0] ;  /* 0x00007400ff1477ac */ /* 0x000f660008000a00 */
[----:B------:R5:W-:Y:S01]  /*05d0*/  STL [R1+0x18], R21 ;  /* 0x0000181501007387 */ /* 0x000be20000100800 */
[----:B------:R-:W-:Y:S01]  /*05e0*/  MOV R4, UR9 ;  /* 0x0000000900047c02 */ /* 0x000fe20008000f00 */
[----:B------:R-:W-:Y:S02]  /*05f0*/  UIMAD UR7, UR7, 0x78000, URZ ;  /* 0x00078000070778a4 */ /* 0x000fe4000f8e02ff */
[----:B-1----:R-:W-:-:S06]  /*0600*/  ULOP3.LUT UR11, UR8, 0x1, URZ, 0xc0, !UPT ;  /* 0x00000001080b7892 */ /* 0x002fcc000f8ec0ff */
[----:B------:R-:W-:Y:S01]  /*0610*/  MOV R5, UR11 ;  /* 0x0000000b00057c02 */ /* 0x000fe20008000f00 */
[----:B----4-:R-:W-:Y:S01]  /*0620*/  USHF.L.U32 UR6, UR18, 0x2, URZ ;  /* 0x0000000212067899 */ /* 0x010fe200080006ff */
[----:B0-----:R-:W-:-:S03]  /*0630*/  LOP3.LUT R0, R23, 0xffff, RZ, 0xc0, !PT ;  /* 0x0000ffff17007812 */ /* 0x001fc600078ec0ff */
[----:B------:R-:W-:Y:S02]  /*0640*/  ULOP3.LUT UR6, UR6, 0xfc, URZ, 0xc0, !UPT ;  /* 0x000000fc06067892 */ /* 0x000fe4000f8ec0ff */
        /* <DEDUP_REMOVED lines=16> */
[----:B------:R-:W0:Y:S01]  /*0750*/  LDCU.64 UR6, c[0x0][0x398] ;  /* 0x00007300ff0677ac */ /* 0x000e220008000a00 */
[----:B------:R-:W-:Y:S01]  /*0760*/  SHF.L.U32 R37, R0, 0x1, RZ ;  /* 0x0000000100257819 */ /* 0x000fe200000006ff */
[----:B--2---:R-:W-:-:S03]  /*0770*/  IMAD.WIDE.U32 R4, R8, 0x2, R4 ;  /* 0x0000000208047825 */ /* 0x004fc600078e0004 */
[----:B---3--:R-:W-:-:S04]  /*0780*/  LEA R10, P0, R4, UR16, 0x2 ;  /* 0x00000010040a7c11 */ /* 0x008fc8000f8010ff */
[----:B------:R-:W-:Y:S01]  /*0790*/  LEA.HI.X R11, R4, UR17, R5, 0x2, P0 ;  /* 0x00000011040b7c11 */ /* 0x000fe200080f1405 */
[----:B------:R-:W1:Y:S01]  /*07a0*/  S2R R30, SR_CgaCtaId ;  /* 0x00000000001e7919 */ /* 0x000e620000008800 */
[----:B------:R-:W-:Y:S01]  /*07b0*/  SHF.L.U64.HI R8, R0, 0x1, R7 ;  /* 0x0000000100087819 */ /* 0x000fe20000010207 */
[----:B------:R-:W2:Y:S03]  /*07c0*/  LDCU.64 UR16, c[0x0][0x3c8] ;  /* 0x00007900ff1077ac */ /* 0x000ea60008000a00 */
[----:B------:R-:W3:Y:S01]  /*07d0*/  LDG.E.64.CONSTANT R10, desc[UR14][R10.64] ;  /* 0x0000000e0a0a7981 */ /* 0x000ee2000c1e9b00 */
[----:B-----5:R-:W-:-:S03]  /*07e0*/  IADD3 R26, P0, PT, R37, UR20, RZ ;  /* 0x00000014251a7c10 */ /* 0x020fc6000ff1e0ff */
[----:B------:R4:W-:Y:S01]  /*07f0*/  STL [R1], R8 ;  /* 0x0000000801007387 */ /* 0x0009e20000100800 */
[----:B------:R-:W-:-:S03]  /*0800*/  IADD3.X R27, PT, PT, R8, UR21, RZ, P0, !PT ;  /* 0x00000015081b7c10 */ /* 0x000fc600087fe4ff */
[----:B------:R-:W5:Y:S04]  /*0810*/  LDL R19, [R1+0x10] ;  /* 0x0000100001137983 */ /* 0x000f680000100800 */
[----:B------:R-:W4:Y:S04]  /*0820*/  LDG.E.64.CONSTANT R6, desc[UR14][R26.64] ;  /* 0x0000000e1a067981 */ /* 0x000f28000c1e9b00 */
[----:B------:R-:W2:Y:S04]  /*0830*/  LDL R20, [R1+0xc] ;  /* 0x00000c0001147983 */ /* 0x000ea80000100800 */
[----:B------:R-:W2:Y:S04]  /*0840*/  LDL R21, [R1+0x8] ;  /* 0x0000080001157983 */ /* 0x000ea80000100800 */
[----:B------:R-:W2:Y:S01]  /*0850*/  LDG.E.64.CONSTANT R26, desc[UR14][R26.64+0x1e00] ;  /* 0x001e000e1a1a7981 */ /* 0x000ea2000c1e9b00 */
[----:B0-----:R-:W-:Y:S01]  /*0860*/  IADD3 R12, P0, PT, R37, UR6, RZ ;  /* 0x00000006250c7c10 */ /* 0x001fe2000ff1e0ff */
[----:B------:R-:W3:Y:S02]  /*0870*/  LDCU UR6, c[0x0][0x3c0] ;  /* 0x00007800ff0677ac */ /* 0x000ee40008000800 */
[----:B------:R-:W2:Y:S01]  /*0880*/  LDL R34, [R1+0x4] ;  /* 0x0000040001227983 */ /* 0x000ea20000100800 */
[----:B------:R-:W-:-:S02]  /*0890*/  IADD3.X R13, PT, PT, R8, UR7, RZ, P0, !PT ;  /* 0x00000007080d7c10 */ /* 0x000fc400087fe4ff */
[----:B------:R-:W-:-:S03]  /*08a0*/  MOV R31, 0x400 ;  /* 0x00000400001f7802 */ /* 0x000fc60000000f00 */
[----:B------:R-:W2:Y:S01]  /*08b0*/  LDG.E.64.CONSTANT R24, desc[UR14][R12.64] ;  /* 0x0000000e0c187981 */ /* 0x000ea2000c1e9b00 */
[----:B------:R-:W-:Y:S02]  /*08c0*/  IADD3 R31, PT, PT, R31, 0x3c00, RZ ;  /* 0x00003c001f1f7810 */ /* 0x000fe40007ffe0ff */
[----:B------:R-:W-:Y:S02]  /*08d0*/  LOP3.LUT R23, R23, 0xffff, RZ, 0xc0, !PT ;  /* 0x0000ffff17177812 */ /* 0x000fe400078ec0ff */
[----:B-1----:R-:W-:-:S05]  /*08e0*/  LEA R31, R30, R31, 0x18 ;  /* 0x0000001f1e1f7211 */ /* 0x002fca00078ec0ff */
[----:B------:R-:W-:Y:S01]  /*08f0*/  IMAD R31, R23, 0x18, R31 ;  /* 0x00000018171f7824 */ /* 0x000fe200078e021f */
[----:B------:R-:W2:Y:S04]  /*0900*/  LDG.E.64.CONSTANT R12, desc[UR14][R12.64+0x1e00] ;  /* 0x001e000e0c0c7981 */ /* 0x000ea8000c1e9b00 */
[----:B------:R-:W-:Y:S01]  /*0910*/  LEA R22, R22, R31, 0x3 ;  /* 0x0000001f16167211 */ /* 0x000fe200078e18ff */
[----:B---3--:R-:W-:-:S06]  /*0920*/  FADD.FTZ R4, R11, UR6 ;  /* 0x000000060b047e21 */ /* 0x008fcc0008010000 */
[----:B------:R-:W0:Y:S01]  /*0930*/  MUFU.RSQ R4, R4 ;  /* 0x0000000400047308 */ /* 0x000e220000001400 */
[--C-:B----4-:R-:W-:Y:S02]  /*0940*/  HADD2.F32 R5, -RZ, R6.reuse.H0_H0 ;  /* 0x20000006ff057230 */ /* 0x110fe40000004100 */
[----:B------:R-:W-:-:S03]  /*0950*/  HADD2.F32 R11, -RZ, R6.H1_H1 ;  /* 0x30000006ff0b7230 */ /* 0x000fc60000004100 */
[----:B------:R-:W-:-:S04]  /*0960*/  FADD.FTZ R5, -R10, R5 ;  /* 0x000000050a057221 */ /* 0x000fc80000010100 */
[----:B0-----:R-:W-:Y:S01]  /*0970*/  FMUL.FTZ R0, R4, R5 ;  /* 0x0000000504007220 */ /* 0x001fe20000410000 */
[----:B------:R-:W-:-:S03]  /*0980*/  FADD.FTZ R5, -R10, R11 ;  /* 0x0000000b0a057221 */ /* 0x000fc60000010100 */
[----:B-----5:R-:W-:Y:S01]  /*0990*/  FFMA.FTZ R28, R36, R0, R19 ;  /* 0x00000000241c7223 */ /* 0x020fe20000010013 */
[----:B------:R-:W-:-:S03]  /*09a0*/  FMUL.FTZ R5, R4, R5 ;  /* 0x0000000504057220 */ /* 0x000fc60000410000 */
[----:B------:R-:W-:Y:S01]  /*09b0*/  FMUL.FTZ R33, R28, -1.4426950216293334961 ;  /* 0xbfb8aa3b1c217820 */ /* 0x000fe20000410000 */
[----:B--2---:R-:W-:-:S03]  /*09c0*/  FFMA.FTZ R8, R35, R5, R20 ;  /* 0x0000000523087223 */ /* 0x004fc60000010014 */
[----:B------:R-:W0:Y:S01]  /*09d0*/  MUFU.EX2 R11, R33 ;  /* 0x00000021000b7308 */ /* 0x000e220000000800 */
[----:B------:R-:W-:-:S07]  /*09e0*/  FMUL.FTZ R29, R8, -1.4426950216293334961 ;  /* 0xbfb8aa3b081d7820 */ /* 0x000fce0000410000 */
[----:B------:R-:W1:Y:S01]  /*09f0*/  MUFU.EX2 R29, R29 ;  /* 0x0000001d001d7308 */ /* 0x000e620000000800 */
[----:B0-----:R-:W-:-:S07]  /*0a00*/  FADD.FTZ R11, R11, 1 ;  /* 0x3f8000000b0b7421 */ /* 0x001fce0000010000 */
[----:B------:R-:W0:Y:S01]  /*0a10*/  MUFU.RCP R11, R11 ;  /* 0x0000000b000b7308 */ /* 0x000e220000001000 */
[----:B-1----:R-:W-:-:S07]  /*0a20*/  FADD.FTZ R29, R29, 1 ;  /* 0x3f8000001d1d7421 */ /* 0x002fce0000010000 */
[----:B------:R-:W1:Y:S01]  /*0a30*/  MUFU.RCP R29, R29 ;  /* 0x0000001d001d7308 */ /* 0x000e620000001000 */
[----:B------:R-:W-:-:S05]  /*0a40*/  HADD2.F32 R9, -RZ, R7.H0_H0 ;  /* 0x20000007ff097230 */ /* 0x000fca0000004100 */
[----:B------:R-:W-:Y:S01]  /*0a50*/  FADD.FTZ R9, -R10, R9 ;  /* 0x000000090a097221 */ /* 0x000fe20000010100 */
[----:B0-----:R-:W-:-:S03]  /*0a60*/  FADD.FTZ R33, -R11, 1 ;  /* 0x3f8000000b217421 */ /* 0x001fc60000010100 */
[----:B------:R-:W-:Y:S01]  /*0a70*/  FMUL.FTZ R6, R4, R9 ;  /* 0x0000000904067220 */ /* 0x000fe20000410000 */
[----:B------:R-:W-:Y:S01]  /*0a80*/  FFMA.FTZ R28, R28, R33, 1 ;  /* 0x3f8000001c1c7423 */ /* 0x000fe20000010021 */
[----:B------:R-:W-:-:S03]  /*0a90*/  HADD2.F32 R7, -RZ, R7.H1_H1 ;  /* 0x30000007ff077230 */ /* 0x000fc60000004100 */
[----:B------:R-:W-:Y:S01]  /*0aa0*/  FMUL.FTZ R11, R11, R28 ;  /* 0x0000001c0b0b7220 */ /* 0x000fe20000410000 */
[----:B-1----:R-:W-:Y:S01]  /*0ab0*/  FADD.FTZ R28, -R29, 1 ;  /* 0x3f8000001d1c7421 */ /* 0x002fe20000010100 */
[----:B------:R-:W-:Y:S01]  /*0ac0*/  FFMA.FTZ R9, R2, R6, R21 ;  /* 0x0000000602097223 */ /* 0x000fe20000010015 */
[----:B------:R-:W-:Y:S02]  /*0ad0*/  FADD.FTZ R7, -R10, R7 ;  /* 0x000000070a077221 */ /* 0x000fe40000010100 */
[----:B------:R-:W-:Y:S01]  /*0ae0*/  FFMA.FTZ R28, R8, R28, 1 ;  /* 0x3f800000081c7423 */ /* 0x000fe2000001001c */
[----:B------:R-:W-:Y:S02]  /*0af0*/  HADD2.F32 R8, -RZ, R26.H0_H0 ;  /* 0x2000001aff087230 */ /* 0x000fe40000004100 */
[----:B------:R-:W-:Y:S01]  /*0b00*/  FMUL.FTZ R32, R9, -1.4426950216293334961 ;  /* 0xbfb8aa3b09207820 */ /* 0x000fe20000410000 */
[----:B------:R-:W-:Y:S02]  /*0b10*/  FMUL.FTZ R7, R4, R7 ;  /* 0x0000000704077220 */ /* 0x000fe40000410000 */
[----:B------:R-:W-:-:S02]  /*0b20*/  FADD.FTZ R8, -R10, R8 ;  /* 0x000000080a087221 */ /* 0x000fc40000010100 */
[----:B------:R-:W-:Y:S01]  /*0b30*/  FFMA.FTZ R30, R3, R7, R34 ;  /* 0x00000007031e7223 */ /* 0x000fe20000010022 */
[----:B------:R-:W0:Y:S01]  /*0b40*/  MUFU.EX2 R32, R32 ;  /* 0x0000002000207308 */ /* 0x000e220000000800 */
[----:B------:R-:W-:Y:S02]  /*0b50*/  FMUL.FTZ R8, R4, R8 ;  /* 0x0000000804087220 */ /* 0x000fe40000410000 */
[----:B------:R-:W-:Y:S02]  /*0b60*/  FMUL.FTZ R23, R30, -1.4426950216293334961 ;  /* 0xbfb8aa3b1e177820 */ /* 0x000fe40000410000 */
[----:B------:R-:W-:Y:S01]  /*0b70*/  FFMA.FTZ R31, R36, R8, R19 ;  /* 0x00000008241f7223 */ /* 0x000fe20000010013 */
[----:B------:R-:W-:Y:S01]  /*0b80*/  FMUL.FTZ R29, R29, R28 ;  /* 0x0000001c1d1d7220 */ /* 0x000fe20000410000 */
[----:B------:R-:W-:Y:S02]  /*0b90*/  HADD2.F32 R26, -RZ, R26.H1_H1 ;  /* 0x3000001aff1a7230 */ /* 0x000fe40000004100 */
[----:B------:R-:W1:Y:S01]  /*0ba0*/  MUFU.EX2 R23, R23 ;  /* 0x0000001700177308 */ /* 0x000e620000000800 */
[----:B------:R-:W-:Y:S01]  /*0bb0*/  FMUL.FTZ R28, R31, -1.4426950216293334961 ;  /* 0xbfb8aa3b1f1c7820 */ /* 0x000fe20000410000 */
[----:B------:R-:W2:Y:S06]  /*0bc0*/  LDL.LU R19, [R1+0x20] ;  /* 0x0000200001137983 */ /* 0x000eac0000300800 */
[----:B------:R-:W3:Y:S01]  /*0bd0*/  MUFU.EX2 R28, R28 ;  /* 0x0000001c001c7308 */ /* 0x000ee20000000800 */
[----:B0-----:R-:W-:-:S07]  /*0be0*/  FADD.FTZ R32, R32, 1 ;  /* 0x3f80000020207421 */ /* 0x001fce0000010000 */
[----:B------:R-:W0:Y:S01]  /*0bf0*/  MUFU.RCP R33, R32 ;  /* 0x0000002000217308 */ /* 0x000e220000001000 */
[----:B-1----:R-:W-:-:S07]  /*0c00*/  FADD.FTZ R23, R23, 1 ;  /* 0x3f80000017177421 */ /* 0x002fce0000010000 */
[----:B------:R0:W1:Y:S01]  /*0c10*/  MUFU.RCP R32, R23 ;  /* 0x0000001700207308 */ /* 0x0000620000001000 */
[----:B---3--:R-:W-:-:S07]  /*0c20*/  FADD.FTZ R28, R28, 1 ;  /* 0x3f8000001c1c7421 */ /* 0x008fce0000010000 */
[----:B------:R-:W3:Y:S01]  /*0c30*/  MUFU.RCP R28, R28 ;  /* 0x0000001c001c7308 */ /* 0x000ee20000001000 */
[----:B0-----:R-:W-:-:S04]  /*0c40*/  FADD.FTZ R23, -R33, 1 ;  /* 0x3f80000021177421 */ /* 0x001fc80000010100 */
[----:B------:R-:W-:-:S04]  /*0c50*/  FFMA.FTZ R23, R9, R23, 1 ;  /* 0x3f80000009177423 */ /* 0x000fc80000010017 */
[----:B------:R-:W-:Y:S01]  /*0c60*/  FMUL.FTZ R33, R33, R23 ;  /* 0x0000001721217220 */ /* 0x000fe20000410000 */
[----:B-1----:R-:W-:-:S04]  /*0c70*/  FADD.FTZ R23, -R32, 1 ;  /* 0x3f80000020177421 */ /* 0x002fc80000010100 */
[----:B------:R-:W-:-:S04]  /*0c80*/  FFMA.FTZ R30, R30, R23, 1 ;  /* 0x3f8000001e1e7423 */ /* 0x000fc80000010017 */
[----:B------:R-:W-:Y:S01]  /*0c90*/  FMUL.FTZ R32, R32, R30 ;  /* 0x0000001e20207220 */ /* 0x000fe20000410000 */
[----:B---3--:R-:W-:-:S04]  /*0ca0*/  FADD.FTZ R30, -R28, 1 ;  /* 0x3f8000001c1e7421 */ /* 0x008fc80000010100 */
[----:B------:R-:W-:Y:S01]  /*0cb0*/  FFMA.FTZ R31, R31, R30, 1 ;  /* 0x3f8000001f1f7423 */ /* 0x000fe2000001001e */
[--C-:B------:R-:W-:Y:S02]  /*0cc0*/  HADD2.F32 R30, -RZ, R27.reuse.H0_H0 ;  /* 0x2000001bff1e7230 */ /* 0x100fe40000004100 */
[C---:B------:R-:W-:Y:S01]  /*0cd0*/  FADD.FTZ R9, -R10.reuse, R26 ;  /* 0x0000001a0a097221 */ /* 0x040fe20000010100 */
[----:B------:R-:W-:Y:S02]  /*0ce0*/  HADD2.F32 R27, -RZ, R27.H1_H1 ;  /* 0x3000001bff1b7230 */ /* 0x000fe40000004100 */
[----:B------:R-:W-:Y:S01]  /*0cf0*/  FADD.FTZ R30, -R10, R30 ;  /* 0x0000001e0a1e7221 */ /* 0x000fe20000010100 */
[----:B------:R-:W-:Y:S02]  /*0d00*/  FMUL.FTZ R9, R4, R9 ;  /* 0x0000000904097220 */ /* 0x000fe40000410000 */
[----:B------:R-:W-:Y:S01]  /*0d10*/  FADD.FTZ R27, -R10, R27 ;  /* 0x0000001b0a1b7221 */ /* 0x000fe20000010100 */
[----:B------:R-:W-:Y:S01]  /*0d20*/  FMUL.FTZ R10, R4, R30 ;  /* 0x0000001e040a7220 */ /* 0x000fe20000410000 */
[----:B------:R-:W-:-:S02]  /*0d30*/  FFMA.FTZ R23, R35, R9, R20 ;  /* 0x0000000923177223 */ /* 0x000fc40000010014 */
[----:B------:R-:W3:Y:S01]  /*0d40*/  LDL.LU R20, [R1+0x1c] ;  /* 0x00001c0001147983 */ /* 0x000ee20000300800 */
[----:B------:R-:W-:-:S03]  /*0d50*/  FFMA.FTZ R30, R2, R10, R21 ;  /* 0x0000000a021e7223 */ /* 0x000fc60000010015 */
[----:B------:R-:W4:Y:S01]  /*0d60*/  LDL.LU R21, [R1+0x18] ;  /* 0x0000180001157983 */ /* 0x000f220000300800 */
[----:B------:R-:W-:-:S06]  /*0d70*/  FMUL.FTZ R26, R23, -1.4426950216293334961 ;  /* 0xbfb8aa3b171a7820 */ /* 0x000fcc0000410000 */
[----:B------:R-:W0:Y:S02]  /*0d80*/  MUFU.EX2 R26, R26 ;  /* 0x0000001a001a7308 */ /* 0x000e240000000800 */
[----:B0-----:R-:W-:-:S06]  /*0d90*/  FADD.FTZ R26, R26, 1 ;  /* 0x3f8000001a1a7421 */ /* 0x001fcc0000010000 */
[----:B------:R-:W0:Y:S01]  /*0da0*/  MUFU.RCP R26, R26 ;  /* 0x0000001a001a7308 */ /* 0x000e220000001000 */
[----:B------:R-:W-:Y:S01]  /*0db0*/  FMUL.FTZ R31, R28, R31 ;  /* 0x0000001f1c1f7220 */ /* 0x000fe20000410000 */
[----:B0-----:R-:W-:-:S04]  /*0dc0*/  FADD.FTZ R28, -R26, 1 ;  /* 0x3f8000001a1c7421 */ /* 0x001fc80000010100 */
[----:B------:R-:W-:Y:S01]  /*0dd0*/  FFMA.FTZ R23, R23, R28, 1 ;  /* 0x3f80000017177423 */ /* 0x000fe2000001001c */
[----:B------:R-:W-:-:S06]  /*0de0*/  FMUL.FTZ R28, R30, -1.4426950216293334961 ;  /* 0xbfb8aa3b1e1c7820 */ /* 0x000fcc0000410000 */
[----:B------:R-:W0:Y:S01]  /*0df0*/  MUFU.EX2 R28, R28 ;  /* 0x0000001c001c7308 */ /* 0x000e220000000800 */
[----:B------:R-:W-:Y:S01]  /*0e00*/  FMUL.FTZ R23, R26, R23 ;  /* 0x000000171a177220 */ /* 0x000fe20000410000 */
[----:B0-----:R-:W-:-:S06]  /*0e10*/  FADD.FTZ R28, R28, 1 ;  /* 0x3f8000001c1c7421 */ /* 0x001fcc0000010000 */
[----:B------:R-:W0:Y:S01]  /*0e20*/  MUFU.RCP R28, R28 ;  /* 0x0000001c001c7308 */ /* 0x000e220000001000 */
[----:B------:R-:W-:-:S05]  /*0e30*/  HADD2.F32 R26, -RZ, R24.H0_H0 ;  /* 0x20000018ff1a7230 */ /* 0x000fca0000004100 */
[----:B------:R-:W-:Y:S01]  /*0e40*/  FMUL.FTZ R26, R26, R11 ;  /* 0x0000000b1a1a7220 */ /* 0x000fe20000410000 */
[----:B0-----:R-:W-:-:S04]  /*0e50*/  FADD.FTZ R11, -R28, 1 ;  /* 0x3f8000001c0b7421 */ /* 0x001fc80000010100 */
[----:B------:R-:W-:Y:S01]  /*0e60*/  FFMA.FTZ R30, R30, R11, 1 ;  /* 0x3f8000001e1e7423 */ /* 0x000fe2000001000b */
[----:B------:R-:W-:-:S03]  /*0e70*/  FMUL.FTZ R11, R4, R27 ;  /* 0x0000001b040b7220 */ /* 0x000fc60000410000 */
[----:B------:R-:W-:Y:S01]  /*0e80*/  FMUL.FTZ R28, R28, R30 ;  /* 0x0000001e1c1c7220 */ /* 0x000fe20000410000 */
[----:B------:R-:W-:-:S04]  /*0e90*/  FFMA.FTZ R30, R3, R11, R34 ;  /* 0x0000000b031e7223 */ /* 0x000fc80000010022 */
[----:B------:R-:W-:-:S06]  /*0ea0*/  FMUL.FTZ R27, R30, -1.4426950216293334961 ;  /* 0xbfb8aa3b1e1b7820 */ /* 0x000fcc0000410000 */
[----:B------:R-:W0:Y:S02]  /*0eb0*/  MUFU.EX2 R27, R27 ;  /* 0x0000001b001b7308 */ /* 0x000e240000000800 */
[----:B0-----:R-:W-:-:S06]  /*0ec0*/  FADD.FTZ R27, R27, 1 ;  /* 0x3f8000001b1b7421 */ /* 0x001fcc0000010000 */
[----:B------:R0:W1:Y:S02]  /*0ed0*/  MUFU.RCP R34, R27 ;  /* 0x0000001b00227308 */ /* 0x0000640000001000 */
[----:B0-----:R-:W-:Y:S02]  /*0ee0*/  HADD2.F32 R27, -RZ, R24.H1_H1 ;  /* 0x30000018ff1b7230 */ /* 0x001fe40000004100 */
[--C-:B------:R-:W-:Y:S02]  /*0ef0*/  HADD2.F32 R24, -RZ, R25.reuse.H0_H0 ;  /* 0x20000019ff187230 */ /* 0x100fe40000004100 */
[----:B------:R-:W-:-:S03]  /*0f00*/  HADD2.F32 R25, -RZ, R25.H1_H1 ;  /* 0x30000019ff197230 */ /* 0x000fc60000004100 */
[----:B------:R-:W-:Y:S01]  /*0f10*/  FMUL.FTZ R33, R24, R33 ;  /* 0x0000002118217220 */ /* 0x000fe20000410000 */
[----:B-1----:R-:W-:Y:S01]  /*0f20*/  FADD.FTZ R24, -R34, 1 ;  /* 0x3f80000022187421 */ /* 0x002fe20000010100 */
[----:B------:R-:W-:-:S03]  /*0f30*/  FMUL.FTZ R32, R25, R32 ;  /* 0x0000002019207220 */ /* 0x000fc60000410000 */
[----:B------:R-:W-:Y:S01]  /*0f40*/  FFMA.FTZ R25, R30, R24, 1 ;  /* 0x3f8000001e197423 */ /* 0x000fe20000010018 */
[--C-:B------:R-:W-:Y:S02]  /*0f50*/  HADD2.F32 R24, -RZ, R12.reuse.H0_H0 ;  /* 0x2000000cff187230 */ /* 0x100fe40000004100 */
[----:B------:R-:W-:Y:S01]  /*0f60*/  FFMA.FTZ R14, R0, R26, R14 ;  /* 0x0000001a000e7223 */ /* 0x000fe2000001000e */
[----:B------:R-:W-:Y:S02]  /*0f70*/  HADD2.F32 R12, -RZ, R12.H1_H1 ;  /* 0x3000000cff0c7230 */ /* 0x000fe40000004100 */
[----:B------:R-:W-:Y:S01]  /*0f80*/  FMUL.FTZ R31, R24, R31 ;  /* 0x0000001f181f7220 */ /* 0x000fe20000410000 */
[--C-:B------:R-:W-:Y:S02]  /*0f90*/  HADD2.F32 R24, -RZ, R13.reuse.H0_H0 ;  /* 0x2000000dff187230 */ /* 0x100fe40000004100 */
[----:B------:R-:W-:Y:S01]  /*0fa0*/  FMUL.FTZ R25, R34, R25 ;  /* 0x0000001922197220 */ /* 0x000fe20000410000 */
[----:B------:R-:W-:-:S02]  /*0fb0*/  HADD2.F32 R13, -RZ, R13.H1_H1 ;  /* 0x3000000dff0d7230 */ /* 0x000fc40000004100 */
[----:B------:R-:W-:Y:S01]  /*0fc0*/  FADD.FTZ R15, R26, R15 ;  /* 0x0000000f1a0f7221 */ /* 0x000fe20000010000 */
[----:B------:R-:W-:Y:S01]  /*0fd0*/  FMUL.FTZ R27, R27, R29 ;  /* 0x0000001d1b1b7220 */ /* 0x000fe20000410000 */
[----:B------:R-:W-:Y:S01]  /*0fe0*/  FMUL.FTZ R26, R36, R26 ;  /* 0x0000001a241a7220 */ /* 0x000fe20000410000 */
[----:B------:R-:W-:Y:S01]  /*0ff0*/  FMUL.FTZ R23, R12, R23 ;  /* 0x000000170c177220 */ /* 0x000fe20000410000 */
[----:B------:R-:W-:Y:S01]  /*1000*/  FMUL.FTZ R25, R13, R25 ;  /* 0x000000190d197220 */ /* 0x000fe20000410000 */
[----:B------:R-:W-:Y:S01]  /*1010*/  FMUL.FTZ R34, R35, R27 ;  /* 0x0000001b23227220 */ /* 0x000fe20000410000 */
[----:B------:R-:W-:Y:S01]  /*1020*/  FADD.FTZ R12, RZ, R26 ;  /* 0x0000001aff0c7221 */ /* 0x000fe20000010000 */
[----:B------:R-:W-:Y:S01]  /*1030*/  FFMA.FTZ R13, R0, R26, RZ ;  /* 0x0000001a000d7223 */ /* 0x000fe200000100ff */
[----:B------:R-:W-:Y:S02]  /*1040*/  FFMA.FTZ R18, R6, R33, R18 ;  /* 0x0000002106127223 */ /* 0x000fe40000010012 */
[----:B------:R-:W-:Y:S01]  /*1050*/  FADD.FTZ R12, R12, R34 ;  /* 0x000000220c0c7221 */ /* 0x000fe20000010000 */
[----:B------:R-:W-:Y:S01]  /*1060*/  FFMA.FTZ R13, R5, R34, R13 ;  /* 0x00000022050d7223 */ /* 0x000fe2000001000d */
[-C--:B------:R-:W-:Y:S01]  /*1070*/  FFMA.FTZ R14, R8, R31.reuse, R14 ;  /* 0x0000001f080e7223 */ /* 0x080fe2000001000e */
[----:B------:R-:W-:Y:S01]  /*1080*/  FADD.FTZ R15, R15, R31 ;  /* 0x0000001f0f0f7221 */ /* 0x000fe20000010000 */
[----:B------:R-:W-:Y:S01]  /*1090*/  FMUL.FTZ R31, R36, R31 ;  /* 0x0000001f241f7220 */ /* 0x000fe20000410000 */
[----:B------:R-:W-:Y:S01]  /*10a0*/  FMUL.FTZ R24, R24, R28 ;  /* 0x0000001c18187220 */ /* 0x000fe20000410000 */
[----:B------:R-:W-:-:S03]  /*10b0*/  FMUL.FTZ R30, R35, R23 ;  /* 0x00000017231e7220 */ /* 0x000fc60000410000 */
[C---:B------:R-:W-:Y:S01]  /*10c0*/  FMUL.FTZ R29, R2.reuse, R24 ;  /* 0x00000018021d7220 */ /* 0x040fe20000410000 */
[----:B------:R-:W-:Y:S01]  /*10d0*/  FMUL.FTZ R28, R3, R25 ;  /* 0x00000019031c7220 */ /* 0x000fe20000410000 */
[----:B------:R-:W-:Y:S02]  /*10e0*/  UIADD3 UR10, UP0, UPT, UR10, 0x4, URZ ;  /* 0x000000040a0a7890 */ /* 0x000fe4000ff1e0ff */
[----:B------:R-:W-:Y:S02]  /*10f0*/  USHF.L.U32 UR13, UR16, 0x1, URZ ;  /* 0x00000001100d7899 */ /* 0x000fe400080006ff */
[----:B------:R-:W-:Y:S01]  /*1100*/  UIADD3.X UR5, UPT, UPT, URZ, UR5, URZ, UP0, !UPT ;  /* 0x00000005ff057290 */ /* 0x000fe200087fe4ff */
[----:B--2---:R-:W-:Y:S01]  /*1110*/  FADD.FTZ R19, R33, R19 ;  /* 0x0000001321137221 */ /* 0x004fe20000010000 */
[----:B------:R-:W-:-:S04]  /*1120*/  FMUL.FTZ R33, R2, R33 ;  /* 0x0000002102217220 */ /* 0x000fc80000410000 */
[----:B------:R-:W-:Y:S01]  /*1130*/  FADD.FTZ R12, R12, R33 ;  /* 0x000000210c0c7221 */ /* 0x000fe20000010000 */
[----:B------:R-:W-:Y:S01]  /*1140*/  FFMA.FTZ R13, R6, R33, R13 ;  /* 0x00000021060d7223 */ /* 0x000fe2000001000d */
[----:B------:R-:W-:Y:S02]  /*1150*/  USHF.L.U64.HI UR12, UR16, 0x1, UR17 ;  /* 0x00000001100c7899 */ /* 0x000fe40008010211 */
[----:B------:R-:W-:-:S04]  /*1160*/  UISETP.GE.U32.AND UP0, UPT, UR10, UR13, UPT ;  /* 0x0000000d0a00728c */ /* 0x000fc8000bf06070 */
[----:B------:R-:W-:Y:S01]  /*1170*/  UISETP.GE.AND.EX UP0, UPT, UR5, UR12, UPT, UP0 ;  /* 0x0000000c0500728c */ /* 0x000fe2000bf06300 */
[----:B------:R-:W-:Y:S01]  /*1180*/  FFMA.FTZ R16, R5, R27, R16 ;  /* 0x0000001b05107223 */ /* 0x000fe20000010010 */
[----:B------:R-:W-:Y:S01]  /*1190*/  FADD.FTZ R17, R27, R17 ;  /* 0x000000111b117221 */ /* 0x000fe20000010000 */
[----:B------:R-:W-:Y:S01]  /*11a0*/  FFMA.FTZ R18, R10, R24, R18 ;  /* 0x000000180a127223 */ /* 0x000fe20000010012 */
[----:B------:R-:W-:Y:S01]  /*11b0*/  FADD.FTZ R19, R19, R24 ;  /* 0x0000001813137221 */ /* 0x000fe20000010000 */
[----:B------:R-:W-:Y:S01]  /*11c0*/  FFMA.FTZ R16, R9, R23, R16 ;  /* 0x0000001709107223 */ /* 0x000fe20000010010 */
[----:B------:R-:W-:Y:S01]  /*11d0*/  FADD.FTZ R17, R17, R23 ;  /* 0x0000001711117221 */ /* 0x000fe20000010000 */
[-C--:B---3--:R-:W-:Y:S01]  /*11e0*/  FFMA.FTZ R20, R7, R32.reuse, R20 ;  /* 0x0000002007147223 */ /* 0x088fe20000010014 */
[----:B----4-:R-:W-:Y:S01]  /*11f0*/  FADD.FTZ R21, R32, R21 ;  /* 0x0000001520157221 */ /* 0x010fe20000010000 */
        /* <DEDUP_REMOVED lines=12> */
[----:B------:R-:W-:Y:S01]  /*12c0*/  FFMA.FTZ R20, R11, R25, R20 ;  /* 0x000000190b147223 */ /* 0x000fe20000010014 */
        /* <DEDUP_REMOVED lines=63> */
.L_x_1357:
[----:B------:R-:W2:Y:S01]  /*16c0*/  S2R R23, SR_TID.X ;  /* 0x0000000000177919 */ /* 0x000ea20000002100 */
[----:B------:R-:W-:Y:S01]  /*16d0*/  BSSY.RECONVERGENT B0, `(.L_x_1358) ;  /* 0x00000e1000007945 */ /* 0x000fe20003800200 */
[----:B01----:R-:W-:Y:S02]  /*16e0*/  CS2R R12, SRZ ;  /* 0x00000000000c7805 */ /* 0x003fe4000001ff00 */
[----:B--2---:R-:W-:-:S13]  /*16f0*/  ISETP.GT.U32.AND P0, PT, R23, 0xf, PT ;  /* 0x0000000f1700780c */ /* 0x004fda0003f04070 */
        /* <DEDUP_REMOVED lines=222> */
.L_x_1359:
[----:B------:R-:W-:Y:S05]  /*24e0*/  BSYNC.RECONVERGENT B0 ;  /* 0x0000000000007941 */ /* 0x000fea0003800200 */
.L_x_1358:
        /* <DEDUP_REMOVED lines=18> */
.L_x_1361:
[----:B------:R-:W-:Y:S05]  /*2610*/  BSYNC.RECONVERGENT B0 ;  /* 0x0000000000007941 */ /* 0x000fea0003800200 */
.L_x_1360:
        /* <DEDUP_REMOVED lines=22> */
.L_x_1364:
[----:B------:R-:W2:Y:S04]  /*2780*/  LD.E.STRONG.GPU R23, desc[UR14][R12.64+0x10] ;  /* 0x0000100e0c177980 */ /* 0x000ea8000c10f900 */
[----:B--2---:R-:W-:Y:S01]  /*2790*/  CCTL.IVALL ;  /* 0x00000000ff00798f */ /* 0x004fe20002000000 */
[----:B------:R-:W-:Y:S05]  /*27a0*/  YIELD ;  /* 0x0000000000007946 */ /* 0x000fea0003800000 */
[----:B-----5:R-:W-:-:S04]  /*27b0*/  LOP3.LUT R23, R23, R22, RZ, 0x3c, !PT ;  /* 0x0000001617177212 */ /* 0x020fc800078e3cff */
[----:B------:R-:W-:-:S13]  /*27c0*/  ISETP.GT.AND P0, PT, R23, -0x1, PT ;  /* 0xffffffff1700780c */ /* 0x000fda0003f04270 */
[----:B------:R-:W-:Y:S05]  /*27d0*/  @P0 BRA `(.L_x_1364) ;  /* 0xfffffffc00e80947 */ /* 0x000fea000383ffff */
.L_x_1363:
[----:B------:R-:W-:Y:S05]  /*27e0*/  WARPSYNC.ALL ;  /* 0x0000000000007948 */ /* 0x000fea0003800000 */
[----:B------:R-:W-:Y:S06]  /*27f0*/  BAR.SYNC.DEFER_BLOCKING 0x0 ;  /* 0x0000000000007b1d */ /* 0x000fec0000010000 */
[----:B------:R-:W-:Y:S05]  /*2800*/  BRA `(.L_x_1365) ;  /* 0x0000000000587947 */ /* 0x000fea0003800000 */
.L_x_1362:
        /* <DEDUP_REMOVED lines=14> */
.L_x_1367:
[----:B------:R-:W2:Y:S04]  /*28f0*/  LD.E.STRONG.GPU R23, desc[UR14][R12.64] ;  /* 0x0000000e0c177980 */ /* 0x000ea8000c10f900 */
[----:B--2---:R-:W-:Y:S01]  /*2900*/  CCTL.IVALL ;  /* 0x00000000ff00798f */ /* 0x004fe20002000000 */
[----:B------:R-:W-:Y:S05]  /*2910*/  YIELD ;  /* 0x0000000000007946 */ /* 0x000fea0003800000 */
[----:B-----5:R-:W-:-:S04]  /*2920*/  LOP3.LUT R23, R23, R22, RZ, 0x3c, !PT ;  /* 0x0000001617177212 */ /* 0x020fc800078e3cff */
[----:B------:R-:W-:-:S13]  /*2930*/  ISETP.GT.AND P0, PT, R23, -0x1, PT ;  /* 0xffffffff1700780c */ /* 0x000fda0003f04270 */
[----:B------:R-:W-:Y:S05]  /*2940*/  @P0 BRA `(.L_x_1367) ;  /* 0xfffffffc00e80947 */ /* 0x000fea000383ffff */
.L_x_1366:
[----:B------:R-:W-:Y:S05]  /*2950*/  WARPSYNC.ALL ;  /* 0x0000000000007948 */ /* 0x000fea0003800000 */
[----:B------:R-:W-:Y:S06]  /*2960*/  BAR.SYNC.DEFER_BLOCKING 0x0 ;  /* 0x0000000000007b1d */ /* 0x000fec0000010000 */
.L_x_1365:
        /* <DEDUP_REMOVED lines=11> */
[----:B------:R-:W-:-:S04]  /*2a20*/  @!P0 IADD3 R22, PT, PT, R22, R23, RZ ;  /* 0x0000001716168210 */ /* 0x000fc80007ffe0ff */
[----:B------:R-:W-:-:S04]  /*2a30*/  @!P0 SHF.L.U32 R22, R22, 0x1, RZ ;  /* 0x0000000116168819 */ /* 0x000fc800000006ff */
        /* <DEDUP_REMOVED lines=76> */
[----:B------:R-:W-:Y:S01]  /*2f00*/  F2FP.F16.F32.PACK_AB R9, R10, R29 ;  /* 0x0000001d0a09723e */ /* 0x000fe200000000ff */
[----:B------:R-:W-:Y:S01]  /*2f10*/  ULOP3.LUT UR4, UR4, 0x1, URZ, 0x3c, !UPT ;  /* 0x0000000104047892 */ /* 0x000fe2000f8e3cff */
[----:B---3--:R-:W-:-:S05]  /*2f20*/  IADD3.X R7, PT, PT, R23, UR7, RZ, P0, !PT ;  /* 0x0000000717077c10 */ /* 0x008fca00087fe4ff */
[----:B------:R1:W-:Y:S04]  /*2f30*/  STG.E.64 desc[UR14][R6.64], R4 ;  /* 0x0000000406007986 */ /* 0x0003e8000c101b0e */
[----:B------:R1:W-:Y:S01]  /*2f40*/  STG.E.64 desc[UR14][R6.64+0x1e00], R8 ;  /* 0x001e000806007986 */ /* 0x0003e2000c101b0e */
[----:B------:R-:W-:Y:S05]  /*2f50*/  BRA.U !UP0, `(.L_x_1368) ;  /* 0xffffffd508647547 */ /* 0x000fea000b83ffff */
.L_x_1356:
        /* <DEDUP_REMOVED lines=45> */
.L_x_1382:
        /* <DEDUP_REMOVED lines=31> */
.L_x_1373:
        /* <DEDUP_REMOVED lines=33> */
.L_x_1372:
[----:B------:R-:W-:Y:S05]  /*3630*/  BSYNC.RECONVERGENT B1 ;  /* 0x0000000000017941 */ /* 0x000fea0003800200 */
.L_x_1371:
        /* <DEDUP_REMOVED lines=30> */
.L_x_1375:
[----:B------:R-:W-:Y:S05]  /*3820*/  BSYNC.RECONVERGENT B1 ;  /* 0x0000000000017941 */ /* 0x000fea0003800200 */
.L_x_1374:
        /* <DEDUP_REMOVED lines=28> */
.L_x_1370:
[----:B------:R-:W-:Y:S05]  /*39f0*/  BSYNC.RECONVERGENT B0 ;  /* 0x0000000000007941 */ /* 0x000fea0003800200 */
.L_x_1369:
[----:B------:R0:W-:Y:S01]  /*3a00*/  STS [R7], R12 ;  /* 0x0000000c07007388 */ /* 0x0001e20000000800 */
[----:B------:R-:W1:Y:S01]  /*3a10*/  LDC.64 R16, c[0x0][0x388] ;  /* 0x0000e200ff107b82 */ /* 0x000e620000000a00 */
[----:B------:R-:W-:Y:S02]  /*3a20*/  ISETP.NE.AND P0, PT, R8, 0xf, PT ;  /* 0x0000000f0800780c */ /* 0x000fe40003f05270 */
[----:B------:R0:W-:Y:S01]  /*3a30*/  STS [R7+0x780], R13 ;  /* 0x0007800d07007388 */ /* 0x0001e20000000800 */
[----:B------:R-:W-:-:S04]  /*3a40*/  MOV R0, R32 ;  /* 0x0000002000007202 */ /* 0x000fc80000000f00 */
[----:B------:R-:W2:Y:S08]  /*3a50*/  LDC.64 R14, c[0x0][0x390] ;  /* 0x0000e400ff0e7b82 */ /* 0x000eb00000000a00 */
[----:B0-----:R-:W-:Y:S06]  /*3a60*/  BAR.SYNC.DEFER_BLOCKING 0x0 ;  /* 0x0000000000007b1d */ /* 0x001fec0000010000 */
.L_x_1381:
        /* <DEDUP_REMOVED lines=15> */
.L_x_1377:
[----:B------:R-:W-:Y:S05]  /*3b60*/  BSYNC.RECONVERGENT B0 ;  /* 0x0000000000007941 */ /* 0x000fea0003800200 */
.L_x_1376:
        /* <DEDUP_REMOVED lines=25> */
.L_x_1392:
        /* <DEDUP_REMOVED lines=10> */
.L_x_1380:
[----:B------:R-:W-:Y:S05]  /*3da0*/  BSYNC.RECONVERGENT B0 ;  /* 0x0000000000007941 */ /* 0x000fea0003800200 */
.L_x_1379:
        /* <DEDUP_REMOVED lines=9> */
.L_x_1378:
        /* <DEDUP_REMOVED lines=8> */
.L_x_1384:
[----:B------:R-:W-:Y:S05]  /*3ec0*/  BSYNC B0 ;  /* 0x0000000000007941 */ /* 0x000fea0003800000 */
.L_x_1383:
        /* <DEDUP_REMOVED lines=8> */
.L_x_1385:
[----:B------:R-:W-:Y:S01]  /*3f50*/  FADD.FTZ R13, R13, R2 ;  /* 0x000000020d0d7221 */ /* 0x000fe20000010000 */
[----:B------:R-:W-:-:S04]  /*3f60*/  HFMA2 R29, -RZ, RZ, 0, 2.384185791015625e-07 ;  /* 0x00000004ff1d7431 */ /* 0x000fc800000001ff */
[----:B------:R-:W-:Y:S02]  /*3f70*/  MOV R25, R13 ;  /* 0x0000000d00197202 */ /* 0x000fe40000000f00 */
[----:B------:R-:W-:-:S07]  /*3f80*/  MOV R19, R24 ;  /* 0x0000001800137202 */ /* 0x000fce0000000f00 */
[----:B------:R-:W-:Y:S05]  /*3f90*/  WARPSYNC.COLLECTIVE R22, `(.L_x_1386) ;  /* 0x0000000016087348 */ /* 0x000fea0003c00000 */
[----:B------:R0:W1:Y:S02]  /*3fa0*/  SHFL.BFLY P2, R24, R25, R29, R30 ;  /* 0x0c00001d19187389 */ /* 0x000064000004001e */
[----:B01----:R-:W-:Y:S05]  /*3fb0*/  ENDCOLLECTIVE ;  /* 0x000000000000791b */ /* 0x003fea0003800000 */
.L_x_1386:
[----:B------:R-:W-:-:S05]  /*3fc0*/  FADD.FTZ R19, R19, R12 ;  /* 0x0000000c13137221 */ /* 0x000fca0000010000 */
[----:B------:R-:W-:Y:S02]  /*3fd0*/  MOV R25, R19 ;  /* 0x0000001300197202 */ /* 0x000fe40000000f00 */
[----:B------:R-:W-:-:S07]  /*3fe0*/  MOV R18, R24 ;  /* 0x0000001800127202 */ /* 0x000fce0000000f00 */
[----:B------:R-:W-:Y:S05]  /*3ff0*/  WARPSYNC.COLLECTIVE R22, `(.L_x_1387) ;  /* 0x0000000016087348 */ /* 0x000fea0003c00000 */
[----:B------:R0:W1:Y:S02]  /*4000*/  SHFL.BFLY P2, R24, R25, R29, R30 ;  /* 0x0c00001d19187389 */ /* 0x000064000004001e */
[----:B01----:R-:W-:Y:S05]  /*4010*/  ENDCOLLECTIVE ;  /* 0x000000000000791b */ /* 0x003fea0003800000 */
.L_x_1387:
[----:B------:R-:W-:Y:S01]  /*4020*/  FADD.FTZ R18, R13, R18 ;  /* 0x000000120d127221 */ /* 0x000fe20000010000 */
[----:B------:R-:W-:-:S04]  /*4030*/  HFMA2 R29, -RZ, RZ, 0, 1.1920928955078125e-07 ;  /* 0x00000002ff1d7431 */ /* 0x000fc800000001ff */
[----:B------:R-:W-:Y:S02]  /*4040*/  MOV R25, R18 ;  /* 0x0000001200197202 */ /* 0x000fe40000000f00 */
[----:B------:R-:W-:-:S07]  /*4050*/  MOV R20, R24 ;  /* 0x0000001800147202 */ /* 0x000fce0000000f00 */
[----:B------:R-:W-:Y:S05]  /*4060*/  WARPSYNC.COLLECTIVE R22, `(.L_x_1388) ;  /* 0x0000000016087348 */ /* 0x000fea0003c00000 */
[----:B------:R0:W1:Y:S02]  /*4070*/  SHFL.BFLY P2, R24, R25, R29, R30 ;  /* 0x0c00001d19187389 */ /* 0x000064000004001e */
[----:B01----:R-:W-:Y:S05]  /*4080*/  ENDCOLLECTIVE ;  /* 0x000000000000791b */ /* 0x003fea0003800000 */
.L_x_1388:
[----:B------:R-:W-:-:S05]  /*4090*/  FADD.FTZ R20, R19, R20 ;  /* 0x0000001413147221 */ /* 0x000fca0000010000 */
[----:B------:R-:W-:Y:S02]  /*40a0*/  MOV R25, R20 ;  /* 0x0000001400197202 */ /* 0x000fe40000000f00 */
[----:B------:R-:W-:-:S07]  /*40b0*/  MOV R21, R24 ;  /* 0x0000001800157202 */ /* 0x000fce0000000f00 */
[----:B------:R-:W-:Y:S05]  /*40c0*/  WARPSYNC.COLLECTIVE R22, `(.L_x_1389) ;  /* 0x0000000016087348 */ /* 0x000fea0003c00000 */
[----:B------:R0:W1:Y:S02]  /*40d0*/  SHFL.BFLY P2, R24, R25, R29, R30 ;  /* 0x0c00001d19187389 */ /* 0x000064000004001e */
[----:B01----:R-:W-:Y:S05]  /*40e0*/  ENDCOLLECTIVE ;  /* 0x000000000000791b */ /* 0x003fea0003800000 */
.L_x_1389:
[----:B------:R-:W-:Y:S01]  /*40f0*/  FADD.FTZ R21, R18, R21 ;  /* 0x0000001512157221 */ /* 0x000fe20000010000 */
[----:B------:R-:W-:-:S04]  /*4100*/  HFMA2 R29, -RZ, RZ, 0, 5.9604644775390625e-08 ;  /* 0x00000001ff1d7431 */ /* 0x000fc800000001ff */
[----:B------:R-:W-:Y:S02]  /*4110*/  MOV R25, R21 ;  /* 0x0000001500197202 */ /* 0x000fe40000000f00 */
[----:B------:R-:W-:-:S07]  /*4120*/  MOV R23, R24 ;  /* 0x0000001800177202 */ /* 0x000fce0000000f00 */
[----:B------:R-:W-:Y:S05]  /*4130*/  WARPSYNC.COLLECTIVE R22, `(.L_x_1390) ;  /* 0x0000000016087348 */ /* 0x000fea0003c00000 */
[----:B------:R0:W1:Y:S02]  /*4140*/  SHFL.BFLY P2, R24, R25, R29, R30 ;  /* 0x0c00001d19187389 */ /* 0x000064000004001e */
[----:B01----:R-:W-:Y:S05]  /*4150*/  ENDCOLLECTIVE ;  /* 0x000000000000791b */ /* 0x003fea0003800000 */
.L_x_1390:
[----:B------:R-:W-:-:S05]  /*4160*/  FADD.FTZ R23, R20, R23 ;  /* 0x0000001714177221 */ /* 0x000fca0000010000 */
[----:B------:R-:W-:Y:S02]  /*4170*/  MOV R25, R23 ;  /* 0x0000001700197202 */ /* 0x000fe40000000f00 */
[----:B------:R-:W-:-:S07]  /*4180*/  MOV R2, R24 ;  /* 0x0000001800027202 */ /* 0x000fce0000000f00 */
[----:B------:R-:W-:Y:S05]  /*4190*/  WARPSYNC.COLLECTIVE R22, `(.L_x_1391) ;  /* 0x0000000016087348 */ /* 0x000fea0003c00000 */
[----:B------:R0:W1:Y:S02]  /*41a0*/  SHFL.BFLY P2, R24, R25, R29, R30 ;  /* 0x0c00001d19187389 */ /* 0x000064000004001e */
[----:B01----:R-:W-:Y:S05]  /*41b0*/  ENDCOLLECTIVE ;  /* 0x000000000000791b */ /* 0x003fea0003800000 */
.L_x_1391:
[----:B------:R-:W-:Y:S01]  /*41c0*/  FADD.FTZ R2, R21, R2 ;  /* 0x0000000215027221 */ /* 0x000fe20000010000 */
[----:B------:R-:W-:Y:S01]  /*41d0*/  MOV R12, R24 ;  /* 0x00000018000c7202 */ /* 0x000fe20000000f00 */
[----:B------:R-:W-:Y:S06]  /*41e0*/  BRA `(.L_x_1392) ;  /* 0xfffffff800c47947 */ /* 0x000fec000383ffff */
.L_x_1393:
        /* <DEDUP_REMOVED lines=9> */
.L_x_1878:


//--------------------- .text._ZN13group_norm_v218gn_bwd_cuda_kernelI6__halfLi480ELi1ELi16ELi120ELi256ELb1ELb1ELi8ELi960ELi960ELi4ELb1ELi4ELb0ELb0ELNS_15WgradSyncMethodE3ENS_16CompileConditionILi1000EEEEEvPT_S6_S6_PKS5_S8_S8_S8_PKfflPfPj --------------------------
	.section	.text._ZN13group_norm_v218gn_bwd_cuda_kernelI6__halfLi480ELi1ELi16ELi120ELi256ELb1ELb1ELi8ELi960ELi960ELi4ELb1ELi4ELb0ELb0ELNS_15WgradSyncMethodE3ENS_16CompileConditionILi1000EEEEEvPT_S6_S6_PKS5_S8_S8_S8_PKfflPfPj,"ax",@progbits
	.align	128
        .global         _ZN13group_norm_v218gn_bwd_cuda_kernelI6__halfLi480ELi1ELi16ELi120ELi256ELb1ELb1ELi8ELi960ELi960ELi4ELb1ELi4ELb0ELb0ELNS_15WgradSyncMethodE3ENS_16CompileConditionILi1000EEEEEvPT_S6_S6_PKS5_S8_S8_S8_PKfflPfPj
        .type           _ZN13group_norm_v218gn_bwd_cuda_kernelI6__halfLi480ELi1ELi16ELi120ELi256ELb1ELb1ELi8ELi960ELi960ELi4ELb1ELi4ELb0ELb0ELNS_15WgradSyncMethodE3ENS_16CompileConditionILi1000EEEEEvPT_S6_S6_PKS5_S8_S8_S8_PKfflPfPj,@function
        .size           _ZN13group_norm_v218gn_bwd_cuda_kernelI6__halfLi480ELi1ELi16ELi120ELi256ELb1ELb1ELi8ELi960ELi960ELi4ELb1ELi4ELb0ELb0ELNS_15WgradSyncMethodE3ENS_16CompileConditionILi1000EEEEEvPT_S6_S6_PKS5_S8_S8_S8_PKfflPfPj,(.L_x_1879 - _ZN13group_norm_v218gn_bwd_cuda_kernelI6__halfLi480ELi1ELi16ELi120ELi256ELb1ELb1ELi8ELi960ELi960ELi4ELb1ELi4ELb0ELb0ELNS_15WgradSyncMethodE3ENS_16CompileConditionILi1000EEEEEvPT_S6_S6_PKS5_S8_S8_S8_PKfflPfPj)
        .other          _ZN13group_norm_v218gn_bwd_cuda_kernelI6__halfLi480ELi1ELi16ELi120ELi256ELb1ELb1ELi8ELi960ELi960ELi4ELb1ELi4ELb0ELb0ELNS_15WgradSyncMethodE3ENS_16CompileConditionILi1000EEEEEvPT_S6_S6_PKS5_S8_S8_S8_PKfflPfPj,@"STO_CUDA_ENTRY STV_DEFAULT"
_ZN13group_norm_v218gn_bwd_cuda_kernelI6__halfLi480ELi1ELi16ELi120ELi256ELb1ELb1ELi8ELi960ELi960ELi4ELb1ELi4ELb0ELb0ELNS_15WgradSyncMethodE3ENS_16CompileConditionILi1000EEEEEvPT_S6_S6_PKS5_S8_S8_S8_PKfflPfPj:
.text._ZN13group_norm_v218gn_bwd_cuda_kernelI6__halfLi480ELi1ELi16ELi120ELi256ELb1ELb1ELi8ELi960ELi960ELi4ELb1ELi4ELb0ELb0ELNS_15WgradSyncMethodE3ENS_16CompileConditionILi1000EEEEEvPT_S6_S6_PKS5_S8_S8_S8_PKfflPfPj:
        /* <DEDUP_REMOVED lines=27> */
.L_x_1396:
[----:B0-----:R-:W2:Y:S04]  /*01b0*/  LD.E.STRONG.GPU R5, desc[UR12][R2.64+0x10] ;  /* 0x0000100c02057980 */ /* 0x001ea8000c10f900 */
[----:B--2---:R-:W-:Y:S01]  /*01c0*/  CCTL.IVALL ;  /* 0x00000000ff00798f */ /* 0x004fe20002000000 */
[----:B------:R-:W-:Y:S05]  /*01d0*/  YIELD ;  /* 0x0000000000007946 */ /* 0x000fea0003800000 */
[----:B-----5:R-:W-:-:S04]  /*01e0*/  LOP3.LUT R5, R5, R0, RZ, 0x3c, !PT ;  /* 0x0000000005057212 */ /* 0x020fc800078e3cff */
[----:B------:R-:W-:-:S13]  /*01f0*/  ISETP.GT.AND P0, PT, R5, -0x1, PT ;  /* 0xffffffff0500780c */ /* 0x000fda0003f04270 */
[----:B------:R-:W-:Y:S05]  /*0200*/  @P0 BRA `(.L_x_1396) ;  /* 0xfffffffc00e80947 */ /* 0x000fea000383ffff */
.L_x_1395:
[----:B------:R-:W-:Y:S05]  /*0210*/  WARPSYNC.ALL ;  /* 0x0000000000007948 */ /* 0x000fea0003800000 */
[----:B------:R-:W-:Y:S06]  /*0220*/  BAR.SYNC.DEFER_BLOCKING 0x0 ;  /* 0x0000000000007b1d */ /* 0x000fec0000010000 */
[----:B------:R-:W-:Y:S05]  /*0230*/  BRA `(.L_x_1397) ;  /* 0x00000034000c7947 */ /* 0x000fea0003800000 */
.L_x_1394:
[----:B------:R-:W0:Y:S01]  /*0240*/  S2R R0, SR_TID.X ;  /* 0x0000000000007919 */ /* 0x000e220000002100 */
[----:B------:R-:W1:Y:S01]  /*0250*/  LDC.64 R40, c[0x0][0x3a8] ;  /* 0x0000ea00ff287b82 */ /* 0x000e620000000a00 */
[----:B------:R-:W-:-:S07]  /*0260*/  UIMAD UR5, UR14, 0x3c0, URZ ;  /* 0x000003c00e0578a4 */ /* 0x000fce000f8e02ff */
[----:B------:R-:W2:Y:S01]  /*0270*/  LDC.64 R44, c[0x0][0x3b0] ;  /* 0x0000ec00ff2c7b82 */ /* 0x000ea20000000a00 */
[----:B------:R-:W3:Y:S01]  /*0280*/  S2R R4, SR_CgaCtaId ;  /* 0x0000000000047919 */ /* 0x000ee20000008800 */
[----:B------:R-:W-:Y:S01]  /*0290*/  MOV R6, UR14 ;  /* 0x0000000e00067c02 */ /* 0x000fe20008000f00 */
[----:B------:R-:W-:Y:S01]  /*02a0*/  USHF.L.U32 UR4, UR16, 0x4, URZ ;  /* 0x0000000410047899 */ /* 0x000fe200080006ff */
[----:B------:R-:W4:Y:S01]  /*02b0*/  LDCU.64 UR10, c[0x0][0x3d8] ;  /* 0x00007b00ff0a77ac */ /* 0x000f220008000a00 */
[----:B------:R-:W5:Y:S01]  /*02c0*/  LDCU.128 UR20, c[0x0][0x3d0] ;  /* 0x00007a00ff1477ac */ /* 0x000f620008000c00 */
        /* <DEDUP_REMOVED lines=21> */
[----:B-----5:R-:W-:Y:S01]  /*0420*/  UIMAD.WIDE.U32 UR6, UR14, 0x4, UR22 ;  /* 0x000000040e0678a5 */ /* 0x020fe2000f8e0016 */
        /* <DEDUP_REMOVED lines=8> */
[----:B------:R-:W-:Y:S01]  /*04b0*/  IADD3 R4, PT, PT, R0, 0x1e0, RZ ;  /* 0x000001e000047810 */ /* 0x000fe20007ffe0ff */
[----:B------:R-:W-:Y:S01]  /*04c0*/  IMAD R38, R38, 0x18, R43 ;  /* 0x0000001826267824 */ /* 0x000fe200078e022b */
[----:B------:R-:W-:Y:S02]  /*04d0*/  SHF.R.U32.HI R3, RZ, 0x4, R0 ;  /* 0x00000004ff037819 */ /* 0x000fe40000011600 */
[----:B------:R-:W-:Y:S02]  /*04e0*/  IADD3 R46, PT, PT, R15, 0x3c, RZ ;  /* 0x0000003c0f2e7810 */ /* 0x000fe40007ffe0ff */
[----:B------:R-:W-:Y:S02]  /*04f0*/  SHF.L.U32 R2, R0, 0x1, RZ ;  /* 0x0000000100027819 */ /* 0x000fe400000006ff */
[----:B------:R-:W-:-:S02]  /*0500*/  SHF.R.U32.HI R11, RZ, 0x4, R4 ;  /* 0x00000004ff0b7819 */ /* 0x000fc40000011604 */
[-C--:B------:R-:W-:Y:S02]  /*0510*/  LOP3.LUT R3, R3, R0.reuse, RZ, 0x3c, !PT ;  /* 0x0000000003037212 */ /* 0x080fe400078e3cff */
[----:B------:R-:W-:Y:S02]  /*0520*/  SHF.R.U32.HI R46, RZ, 0x2, R46 ;  /* 0x00000002ff2e7819 */ /* 0x000fe4000001162e */
[----:B------:R-:W-:Y:S02]  /*0530*/  SHF.L.U32 R37, R0, 0x3, RZ ;  /* 0x0000000300257819 */ /* 0x000fe400000006ff */
[----:B------:R-:W-:Y:S01]  /*0540*/  SHF.L.U32 R6, R4, 0x3, RZ ;  /* 0x0000000304067819 */ /* 0x000fe200000006ff */
[----:B------:R-:W-:Y:S01]  /*0550*/  IMAD R46, R46, 0x18, R43 ;  /* 0x000000182e2e7824 */ /* 0x000fe200078e022b */
[----:B------:R-:W-:Y:S02]  /*0560*/  LOP3.LUT R4, R2, 0x18, RZ, 0xc0, !PT ;  /* 0x0000001802047812 */ /* 0x000fe400078ec0ff */
[----:B------:R-:W-:-:S02]  /*0570*/  LOP3.LUT R11, R11, R0, RZ, 0x3c, !PT ;  /* 0x000000000b0b7212 */ /* 0x000fc400078e3cff */
[----:B------:R-:W-:Y:S02]  /*0580*/  SHF.L.U32 R3, R3, 0x3, RZ ;  /* 0x0000000303037819 */ /* 0x000fe400000006ff */
[----:B------:R-:W-:Y:S02]  /*0590*/  LOP3.LUT R9, R37, 0x1fe0, RZ, 0xc0, !PT ;  /* 0x00001fe025097812 */ /* 0x000fe400078ec0ff */
[----:B------:R-:W-:Y:S02]  /*05a0*/  IADD3 R23, PT, PT, R15, 0x20, RZ ;  /* 0x000000200f177810 */ /* 0x000fe40007ffe0ff */
[----:B------:R-:W-:Y:S02]  /*05b0*/  LOP3.LUT R13, R6, 0x3fe0, RZ, 0xc0, !PT ;  /* 0x00003fe0060d7812 */ /* 0x000fe400078ec0ff */
[----:B------:R-:W-:Y:S02]  /*05c0*/  LOP3.LUT R37, R37, 0x8, RZ, 0xc0, !PT ;  /* 0x0000000825257812 */ /* 0x000fe400078ec0ff */
[----:B------:R-:W-:-:S02]  /*05d0*/  LEA R5, R0, R7, 0x5 ;  /* 0x0000000700057211 */ /* 0x000fc400078e28ff */
[C---:B------:R-:W-:Y:S02]  /*05e0*/  LOP3.LUT R6, R4.reuse, 0x8, RZ, 0x3c, !PT ;  /* 0x0000000804067812 */ /* 0x040fe400078e3cff */
[----:B------:R-:W-:Y:S02]  /*05f0*/  SHF.L.U32 R11, R11, 0x3, RZ ;  /* 0x000000030b0b7819 */ /* 0x000fe400000006ff */
[----:B------:R-:W-:Y:S02]  /*0600*/  LOP3.LUT R12, R3, 0x18, RZ, 0xc0, !PT ;  /* 0x00000018030c7812 */ /* 0x000fe400078ec0ff */
[----:B------:R-:W-:Y:S02]  /*0610*/  SHF.R.U32.HI R24, RZ, 0x2, R23 ;  /* 0x00000002ff187819 */ /* 0x000fe40000011617 */
[----:B------:R-:W-:Y:S02]  /*0620*/  IADD3 R23, PT, PT, R37, R46, RZ ;  /* 0x0000002e25177210 */ /* 0x000fe40007ffe0ff */
[----:B------:R-:W-:Y:S01]  /*0630*/  LOP3.LUT R8, R4, 0x10, RZ, 0x3c, !PT ;  /* 0x0000001004087812 */ /* 0x000fe200078e3cff */
[----:B------:R-:W-:Y:S01]  /*0640*/  IMAD R24, R24, 0x18, R43 ;  /* 0x0000001818187824 */ /* 0x000fe200078e022b */
[----:B------:R-:W-:-:S02]  /*0650*/  IADD3 R3, PT, PT, R5, R6, RZ ;  /* 0x0000000605037210 */ /* 0x000fc40007ffe0ff */
[----:B------:R-:W-:Y:S02]  /*0660*/  LOP3.LUT R14, R11, 0x18, RZ, 0xc0, !PT ;  /* 0x000000180b0e7812 */ /* 0x000fe400078ec0ff */
[----:B------:R-:W-:Y:S02]  /*0670*/  LOP3.LUT R46, R78, 0xffff, RZ, 0xc0, !PT ;  /* 0x0000ffff4e2e7812 */ /* 0x000fe400078ec0ff */
[----:B------:R-:W-:Y:S02]  /*0680*/  LOP3.LUT R10, R4, 0x18, RZ, 0x3c, !PT ;  /* 0x00000018040a7812 */ /* 0x000fe400078e3cff */
[----:B------:R-:W-:Y:S01]  /*0690*/  IADD3 R6, PT, PT, R9, R7, R12 ;  /* 0x0000000709067210 */ /* 0x000fe20007ffe00c */
[----:B------:R-:W-:Y:S01]  /*06a0*/  IMAD R46, R46, 0x889, RZ ;  /* 0x000008892e2e7824 */ /* 0x000fe200078e02ff */
[----:B------:R-:W-:Y:S02]  /*06b0*/  LOP3.LUT R9, R15, 0x4, RZ, 0xfc, !PT ;  /* 0x000000040f097812 */ /* 0x000fe400078efcff */
[----:B------:R-:W-:-:S02]  /*06c0*/  IADD3 R2, PT, PT, R5, R4, RZ ;  /* 0x0000000405027210 */ /* 0x000fc40007ffe0ff */
[----:B------:R-:W-:Y:S02]  /*06d0*/  IADD3 R11, PT, PT, R15, 0x8, RZ ;  /* 0x000000080f0b7810 */ /* 0x000fe40007ffe0ff */
[----:B------:R-:W-:Y:S02]  /*06e0*/  IADD3 R4, PT, PT, R5, R8, RZ ;  /* 0x0000000805047210 */ /* 0x000fe40007ffe0ff */
[----:B------:R-:W-:Y:S02]  /*06f0*/  IADD3 R7, PT, PT, R13, R7, R14 ;  /* 0x000000070d077210 */ /* 0x000fe40007ffe00e */
[----:B------:R-:W-:Y:S02]  /*0700*/  IADD3 R16, PT, PT, R15, 0x10, RZ ;  /* 0x000000100f107810 */ /* 0x000fe40007ffe0ff */
[----:B------:R-:W-:Y:S02]  /*0710*/  IADD3 R5, PT, PT, R5, R10, RZ ;  /* 0x0000000a05057210 */ /* 0x000fe40007ffe0ff */
[----:B------:R-:W-:-:S02]  /*0720*/  IADD3 R13, PT, PT, R15, 0xc, RZ ;  /* 0x0000000c0f0d7810 */ /* 0x000fc40007ffe0ff */
[C---:B------:R-:W-:Y:S02]  /*0730*/  IADD3 R49, PT, PT, R15.reuse, 0x44, RZ ;  /* 0x000000440f317810 */ /* 0x040fe40007ffe0ff */
[----:B------:R-:W-:Y:S01]  /*0740*/  IADD3 R42, PT, PT, R0, UR4, RZ ;  /* 0x00000004002a7c10 */ /* 0x000fe2000fffe0ff */
[----:B------:R-:W-:Y:S01]  /*0750*/  USHF.L.U32 UR4, UR15, 0x3, URZ ;  /* 0x000000030f047899 */ /* 0x000fe200080006ff */
[C---:B------:R-:W-:Y:S02]  /*0760*/  IADD3 R17, PT, PT, R15.reuse, 0x14, RZ ;  /* 0x000000140f117810 */ /* 0x040fe40007ffe0ff */
[C---:B------:R-:W-:Y:S02]  /*0770*/  IADD3 R19, PT, PT, R15.reuse, 0x18, RZ ;  /* 0x000000180f137810 */ /* 0x040fe40007ffe0ff */
[C---:B------:R-:W-:Y:S02]  /*0780*/  IADD3 R21, PT, PT, R15.reuse, 0x1c, RZ ;  /* 0x0000001c0f157810 */ /* 0x040fe40007ffe0ff */
[----:B------:R-:W-:-:S02]  /*0790*/  IADD3 R47, PT, PT, R15, 0x40, RZ ;  /* 0x000000400f2f7810 */ /* 0x000fc40007ffe0ff */
[----:B------:R-:W-:Y:S02]  /*07a0*/  SHF.R.U32.HI R10, RZ, 0x2, R9 ;  /* 0x00000002ff0a7819 */ /* 0x000fe40000011609 */
[C---:B------:R-:W-:Y:S02]  /*07b0*/  IADD3 R25, PT, PT, R15.reuse, 0x24, RZ ;  /* 0x000000240f197810 */ /* 0x040fe40007ffe0ff */
[C---:B------:R-:W-:Y:S01]  /*07c0*/  IADD3 R27, PT, PT, R15.reuse, 0x28, RZ ;  /* 0x000000280f1b7810 */ /* 0x040fe20007ffe0ff */
[----:B------:R-:W-:Y:S01]  /*07d0*/  IMAD R10, R10, 0x18, R43 ;  /* 0x000000180a0a7824 */ /* 0x000fe200078e022b */
[C---:B------:R-:W-:Y:S02]  /*07e0*/  IADD3 R29, PT, PT, R15.reuse, 0x2c, RZ ;  /* 0x0000002c0f1d7810 */ /* 0x040fe40007ffe0ff */
[C---:B------:R-:W-:Y:S02]  /*07f0*/  IADD3 R31, PT, PT, R15.reuse, 0x30, RZ ;  /* 0x000000300f1f7810 */ /* 0x040fe40007ffe0ff */
[----:B------:R-:W-:-:S02]  /*0800*/  IADD3 R33, PT, PT, R15, 0x34, RZ ;  /* 0x000000340f217810 */ /* 0x000fc40007ffe0ff */
[C---:B------:R-:W-:Y:S02]  /*0810*/  IADD3 R35, PT, PT, R15.reuse, 0x38, RZ ;  /* 0x000000380f237810 */ /* 0x040fe40007ffe0ff */
[----:B------:R-:W-:Y:S02]  /*0820*/  SHF.R.U32.HI R12, RZ, 0x2, R11 ;  /* 0x00000002ff0c7819 */ /* 0x000fe4000001160b */
[C---:B------:R-:W-:Y:S02]  /*0830*/  IADD3 R51, PT, PT, R15.reuse, 0x48, RZ ;  /* 0x000000480f337810 */ /* 0x040fe40007ffe0ff */
[C---:B------:R-:W-:Y:S01]  /*0840*/  IADD3 R53, PT, PT, R15.reuse, 0x4c, RZ ;  /* 0x0000004c0f357810 */ /* 0x040fe20007ffe0ff */
        /* <DEDUP_REMOVED lines=27> */
[----:B------:R-:W-:Y:S01]  /*0a00*/  SHF.R.U32.HI R76, RZ, 0x12, R46 ;  /* 0x00000012ff4c7819 */ /* 0x000fe2000001162e */
[----:B------:R-:W-:Y:S01]  /*0a10*/  IMAD R48, R48, 0x18, R43 ;  /* 0x0000001830307824 */ /* 0x000fe200078e022b */
        /* <DEDUP_REMOVED lines=32> */
[----:B------:R-:W-:Y:S01]  /*0c20*/  MOV R80, UR4 ;  /* 0x0000000400507c02 */ /* 0x000fe20008000f00 */
[----:B----4-:R-:W-:Y:S01]  /*0c30*/  ULEA UR4, UP0, UR16, UR10, 0x2 ;  /* 0x0000000a10047291 */ /* 0x010fe2000f8010ff */
[----:B------:R-:W-:Y:S01]  /*0c40*/  SHF.R.U32.HI R74, RZ, 0x2, R15 ;  /* 0x00000002ff4a7819 */ /* 0x000fe2000001160f */
[--C-:B------:R-:W-:Y:S01]  /*0c50*/  IMAD R70, R70, 0x18, R43.reuse ;  /* 0x0000001846467824 */ /* 0x100fe200078e022b */
[----:B------:R-:W-:Y:S01]  /*0c60*/  SHF.L.U32 R121, R42, 0x1, RZ ;  /* 0x000000012a797819 */ /* 0x000fe200000006ff */
[----:B------:R-:W-:Y:S01]  /*0c70*/  IMAD R42, R49, -0x8, R76 ;  /* 0xfffffff8312a7824 */ /* 0x000fe200078e024c */
[C---:B------:R-:W-:Y:S01]  /*0c80*/  IADD3 R9, PT, PT, R37.reuse, R10, RZ ;  /* 0x0000000a25097210 */ /* 0x040fe20007ffe0ff */
[--C-:B------:R-:W-:Y:S01]  /*0c90*/  IMAD R72, R72, 0x18, R43.reuse ;  /* 0x0000001848487824 */ /* 0x100fe200078e022b */
[C---:B------:R-:W-:Y:S01]  /*0ca0*/  IADD3 R10, PT, PT, R37.reuse, R12, RZ ;  /* 0x0000000c250a7210 */ /* 0x040fe20007ffe0ff */
[----:B------:R-:W-:Y:S01]  /*0cb0*/  ULEA.HI.X UR5, UR16, UR11, URZ, 0x2, UP0 ;  /* 0x0000000b10057291 */ /* 0x000fe200080f14ff */
[----:B------:R-:W-:Y:S01]  /*0cc0*/  MOV R118, UR20 ;  /* 0x0000001400767c02 */ /* 0x000fe20008000f00 */
[----:B------:R-:W-:Y:S01]  /*0cd0*/  IMAD R74, R74, 0x18, R43 ;  /* 0x000000184a4a7824 */ /* 0x000fe200078e022b */
[----:B------:R-:W-:Y:S01]  /*0ce0*/  MOV R119, UR21 ;  /* 0x0000001500777c02 */ /* 0x000fe20008000f00 */
[----:B------:R-:W-:Y:S01]  /*0cf0*/  USHF.R.U32.HI UR10, URZ, 0x1, UR16 ;  /* 0x00000001ff0a7899 */ /* 0x000fe20008011610 */
[----:B------:R-:W-:-:S02]  /*0d00*/  IADD3 R12, PT, PT, R37, R16, RZ ;  /* 0x00000010250c7210 */ /* 0x000fc40007ffe0ff */
[C---:B------:R-:W-:Y:S01]  /*0d10*/  IADD3 R47, PT, PT, R121.reuse, 0x3c0, RZ ;  /* 0x000003c0792f7810 */ /* 0x040fe20007ffe0ff */
[----:B------:R-:W-:Y:S01]  /*0d20*/  IMAD.WIDE.U32 R120, R121, 0x4, R118 ;  /* 0x0000000479787825 */ /* 0x000fe200078e0076 */
[----:B------:R-:W-:Y:S01]  /*0d30*/  LOP3.LUT R80, R79, 0xf8, R80, 0xf8, !PT ;  /* 0x000000f84f507812 */ /* 0x000fe200078ef850 */
[----:B------:R-:W-:Y:S01]  /*0d40*/  ULOP3.LUT UP0, URZ, UR10, UR15, URZ, 0xfc, !UPT ;  /* 0x0000000f0aff7292 */ /* 0x000fe2000f80fcff */
[----:B------:R-:W-:Y:S01]  /*0d50*/  IADD3 R11, PT, PT, R37, R14, RZ ;  /* 0x0000000e250b7210 */ /* 0x000fe20007ffe0ff */
[----:B------:R-:W-:Y:S01]  /*0d60*/  IMAD.WIDE.U32 R118, R47, 0x4, R118 ;  /* 0x000000042f767825 */ /* 0x000fe200078e0076 */
[----:B------:R-:W-:Y:S01]  /*0d70*/  IADD3 R16, PT, PT, R37, R24, RZ ;  /* 0x0000001825107210 */ /* 0x000fe20007ffe0ff */
[----:B------:R-:W-:Y:S01]  /*0d80*/  USEL UR9, UR9, 0x1, !UP0 ;  /* 0x0000000109097887 */ /* 0x000fe2000c000000 */
[----:B------:R-:W-:Y:S02]  /*0d90*/  LEA R79, R79, R38, 0x3 ;  /* 0x000000264f4f7211 */ /* 0x000fe400078e18ff */
[----:B------:R-:W-:-:S02]  /*0da0*/  IADD3 R13, PT, PT, R37, R18, RZ ;  /* 0x00000012250d7210 */ /* 0x000fc40007ffe0ff */
[C---:B------:R-:W-:Y:S02]  /*0db0*/  IADD3 R14, PT, PT, R37.reuse, R20, RZ ;  /* 0x00000014250e7210 */ /* 0x040fe40007ffe0ff */
[C---:B------:R-:W-:Y:S02]  /*0dc0*/  IADD3 R15, PT, PT, R37.reuse, R22, RZ ;  /* 0x00000016250f7210 */ /* 0x040fe40007ffe0ff */
[C---:B------:R-:W-:Y:S01]  /*0dd0*/  IADD3 R24, PT, PT, R37.reuse, R48, RZ ;  /* 0x0000003025187210 */ /* 0x040fe20007ffe0ff */
[----:B------:R-:W-:Y:S01]  /*0de0*/  HFMA2 R48, -RZ, RZ, 0, 0 ;  /* 0x00000000ff307431 */ /* 0x000fe200000001ff */
[----:B------:R-:W-:Y:S02]  /*0df0*/  LEA R38, R42, R39, 0x3 ;  /* 0x000000272a267211 */ /* 0x000fe400078e18ff */
        /* <DEDUP_REMOVED lines=24> */
[----:B------:R-:W-:Y:S02]  /*0f80*/  MOV R123, UR5 ;  /* 0x00000005007b7c02 */ /* 0x000fe40008000f00 */
[----:B------:R-:W-:Y:S01]  /*0f90*/  MOV R122, UR4 ;  /* 0x00000004007a7c02 */ /* 0x000fe20008000f00 */
[----:B------:R-:W-:Y:S01]  /*0fa0*/  UMOV UR4, URZ ;  /* 0x000000ff00047c82 */ /* 0x000fe20008000000 */
[----:B--2---:R-:W-:-:S02]  /*0fb0*/  HADD2.F32 R77, -RZ, R40.H0_H0 ;  /* 0x20000028ff4d7230 */ /* 0x004fc40000004100 */
[----:B------:R-:W-:Y:S02]  /*0fc0*/  HADD2.F32 R39, -RZ, R40.H1_H1 ;  /* 0x30000028ff277230 */ /* 0x000fe40000004100 */
[----:B------:R-:W-:Y:S02]  /*0fd0*/  HADD2.F32 R40, -RZ, R41.H0_H0 ;  /* 0x20000029ff287230 */ /* 0x000fe40000004100 */
[----:B------:R-:W-:Y:S02]  /*0fe0*/  HADD2.F32 R42, -RZ, R44.H0_H0 ;  /* 0x2000002cff2a7230 */ /* 0x000fe40000004100 */
[--C-:B------:R-:W-:Y:S02]  /*0ff0*/  HADD2.F32 R43, -RZ, R45.reuse.H0_H0 ;  /* 0x2000002dff2b7230 */ /* 0x100fe40000004100 */
[----:B------:R-:W-:Y:S01]  /*1000*/  HADD2.F32 R46, -RZ, R45.H1_H1 ;  /* 0x3000002dff2e7230 */ /* 0x000fe20000004100 */
[----:B------:R-:W-:Y:S01]  /*1010*/  MOV R45, UR16 ;  /* 0x00000010002d7c02 */ /* 0x000fe20008000f00 */
[----:B------:R-:W-:-:S02]  /*1020*/  HADD2.F32 R41, -RZ, R41.H1_H1 ;  /* 0x30000029ff297230 */ /* 0x000fc40000004100 */
[----:B0-----:R-:W-:-:S07]  /*1030*/  HADD2.F32 R44, -RZ, R44.H1_H1 ;  /* 0x3000002cff2c7230 */ /* 0x001fce0000004100 */
.L_x_1407:
        /* <DEDUP_REMOVED lines=33> */
[----:B------:R-:W-:-:S04]  /*1250*/  IADD3 R45, P1, PT, R45, 0x4, RZ ;  /* 0x000000042d2d7810 */ /* 0x000fc80007f3e0ff */
[----:B------:R-:W-:Y:S02]  /*1260*/  ISETP.GE.U32.AND P0, PT, R45, UR18, PT ;  /* 0x000000122d007c0c */ /* 0x000fe4000bf06070 */
[----:B------:R-:W-:-:S04]  /*1270*/  IADD3.X R48, PT, PT, RZ, R48, RZ, P1, !PT ;  /* 0x00000030ff307210 */ /* 0x000fc80000ffe4ff */
[----:B------:R-:W-:Y:S01]  /*1280*/  ISETP.GE.AND.EX P0, PT, R48, UR8, PT, P0 ;  /* 0x0000000830007c0c */ /* 0x000fe2000bf06300 */
[----:B--2---:R-:W-:-:S04]  /*1290*/  FADD.FTZ R59, R59, UR5 ;  /* 0x000000053b3b7e21 */ /* 0x004fc80008010000 */
[----:B------:R-:W1:Y:S01]  /*12a0*/  MUFU.RSQ R81, R59 ;  /* 0x0000003b00517308 */ /* 0x000e620000001400 */
[----:B---3--:R-:W-:-:S05]  /*12b0*/  HADD2.F32 R83, -RZ, R60.H0_H0 ;  /* 0x2000003cff537230 */ /* 0x008fca0000004100 */
[C---:B------:R-:W-:Y:S01]  /*12c0*/  FADD.FTZ R82, -R58.reuse, R83 ;  /* 0x000000533a527221 */ /* 0x040fe20000010100 */
[----:B------:R-:W-:Y:S02]  /*12d0*/  HADD2.F32 R83, -RZ, R60.H1_H1 ;  /* 0x3000003cff537230 */ /* 0x000fe40000004100 */
[----:B------:R-:W-:Y:S02]  /*12e0*/  HADD2.F32 R89, -RZ, R61.H0_H0 ;  /* 0x2000003dff597230 */ /* 0x000fe40000004100 */
[----:B-1----:R-:W-:Y:S01]  /*12f0*/  FMUL.FTZ R85, R81, R82 ;  /* 0x0000005251557220 */ /* 0x002fe20000410000 */
[----:B------:R-:W-:-:S03]  /*1300*/  FADD.FTZ R60, -R58, R83 ;  /* 0x000000533a3c7221 */ /* 0x000fc60000010100 */
[----:B------:R-:W-:Y:S01]  /*1310*/  FFMA.FTZ R94, R77, R85, R42 ;  /* 0x000000554d5e7223 */ /* 0x000fe2000001002a */
[----:B------:R-:W-:Y:S01]  /*1320*/  FMUL.FTZ R83, R81, R60 ;  /* 0x0000003c51537220 */ /* 0x000fe20000410000 */
[----:B------:R-:W-:Y:S02]  /*1330*/  FADD.FTZ R60, -R58, R89 ;  /* 0x000000593a3c7221 */ /* 0x000fe40000010100 */
[----:B------:R-:W-:Y:S01]  /*1340*/  FMUL.FTZ R59, R94, -1.4426950216293334961 ;  /* 0xbfb8aa3b5e3b7820 */ /* 0x000fe20000410000 */
[----:B------:R-:W-:Y:S01]  /*1350*/  FFMA.FTZ R92, R39, R83, R44 ;  /* 0x00000053275c7223 */ /* 0x000fe2000001002c */
[----:B------:R-:W-:Y:S02]  /*1360*/  FMUL.FTZ R89, R81, R60 ;  /* 0x0000003c51597220 */ /* 0x000fe40000410000 */
[----:B0-----:R-:W0:Y:S01]  /*1370*/  MUFU.EX2 R86, R59 ;  /* 0x0000003b00567308 */ /* 0x001e220000000800 */
[----:B------:R-:W-:Y:S01]  /*1380*/  FMUL.FTZ R60, R92, -1.4426950216293334961 ;  /* 0xbfb8aa3b5c3c7820 */ /* 0x000fe20000410000 */
[----:B------:R-:W-:-:S02]  /*1390*/  HADD2.F32 R61, -RZ, R61.H1_H1 ;  /* 0x3000003dff3d7230 */ /* 0x000fc40000004100 */
[----:B------:R-:W-:-:S04]  /*13a0*/  FFMA.FTZ R96, R40, R89, R43 ;  /* 0x0000005928607223 */ /* 0x000fc8000001002b */
[----:B------:R-:W1:Y:S01]  /*13b0*/  MUFU.EX2 R88, R60 ;  /* 0x0000003c00587308 */ /* 0x000e620000000800 */
[----:B------:R-:W-:Y:S01]  /*13c0*/  FADD.FTZ R82, -R58, R61 ;  /* 0x0000003d3a527221 */ /* 0x000fe20000010100 */
[--C-:B----4-:R-:W-:Y:S02]  /*13d0*/  HADD2.F32 R61, -RZ, R62.reuse.H0_H0 ;  /* 0x2000003eff3d7230 */ /* 0x110fe40000004100 */
[----:B------:R-:W-:Y:S02]  /*13e0*/  HADD2.F32 R93, -RZ, R62.H1_H1 ;  /* 0x3000003eff5d7230 */ /* 0x000fe40000004100 */
[----:B------:R-:W-:Y:S01]  /*13f0*/  FMUL.FTZ R62, R96, -1.4426950216293334961 ;  /* 0xbfb8aa3b603e7820 */ /* 0x000fe20000410000 */
[----:B------:R-:W-:Y:S01]  /*1400*/  FMUL.FTZ R87, R81, R82 ;  /* 0x0000005251577220 */ /* 0x000fe20000410000 */
[----:B------:R-:W-:Y:S02]  /*1410*/  FADD.FTZ R84, -R58, R61 ;  /* 0x0000003d3a547221 */ /* 0x000fe40000010100 */
[----:B------:R-:W2:Y:S01]  /*1420*/  MUFU.EX2 R91, R62 ;  /* 0x0000003e005b7308 */ /* 0x000ea20000000800 */
[----:B------:R-:W-:Y:S01]  /*1430*/  FFMA.FTZ R98, R41, R87, R46 ;  /* 0x0000005729627223 */ /* 0x000fe2000001002e */
[----:B0-----:R-:W-:Y:S01]  /*1440*/  FADD.FTZ R86, R86, 1 ;  /* 0x3f80000056567421 */ /* 0x001fe20000010000 */
[----:B------:R-:W-:-:S02]  /*1450*/  FMUL.FTZ R84, R81, R84 ;  /* 0x0000005451547220 */ /* 0x000fc40000410000 */
[----:B------:R-:W-:Y:S01]  /*1460*/  FMUL.FTZ R100, R98, -1.4426950216293334961 ;  /* 0xbfb8aa3b62647820 */ /* 0x000fe20000410000 */
[----:B-1----:R-:W-:Y:S02]  /*1470*/  FADD.FTZ R101, R88, 1 ;  /* 0x3f80000058657421 */ /* 0x002fe40000010000 */
[----:B------:R0:W1:Y:S01]  /*1480*/  MUFU.RCP R99, R86 ;  /* 0x0000005600637308 */ /* 0x0000620000001000 */
[----:B------:R-:W-:Y:S01]  /*1490*/  FFMA.FTZ R61, R77, R84, R42 ;  /* 0x000000544d3d7223 */ /* 0x000fe2000001002a */
[--C-:B------:R-:W-:Y:S02]  /*14a0*/  HADD2.F32 R95, -RZ, R63.reuse.H0_H0 ;  /* 0x2000003fff5f7230 */ /* 0x100fe40000004100 */
[C---:B------:R-:W-:Y:S01]  /*14b0*/  FADD.FTZ R82, -R58.reuse, R93 ;  /* 0x0000005d3a527221 */ /* 0x040fe20000010100 */
[----:B------:R-:W-:Y:S02]  /*14c0*/  HADD2.F32 R63, -RZ, R63.H1_H1 ;  /* 0x3000003fff3f7230 */ /* 0x000fe40000004100 */
[----:B------:R-:W-:Y:S01]  /*14d0*/  FMUL.FTZ R59, R61, -1.4426950216293334961 ;  /* 0xbfb8aa3b3d3b7820 */ /* 0x000fe20000410000 */
[----:B------:R-:W3:Y:S01]  /*14e0*/  MUFU.RCP R101, R101 ;  /* 0x0000006500657308 */ /* 0x000ee20000001000 */
[----:B------:R-:W-:Y:S01]  /*14f0*/  FMUL.FTZ R82, R81, R82 ;  /* 0x0000005251527220 */ /* 0x000fe20000410000 */
[----:B--2---:R-:W-:Y:S01]  /*1500*/  FADD.FTZ R102, R91, 1 ;  /* 0x3f8000005b667421 */ /* 0x004fe20000010000 */
[----:B------:R-:W-:-:S05]  /*1510*/  FADD.FTZ R88, -R58, R63 ;  /* 0x0000003f3a587221 */ /* 0x000fca0000010100 */
[----:B------:R-:W2:Y:S01]  /*1520*/  MUFU.EX2 R100, R100 ;  /* 0x0000006400647308 */ /* 0x000ea20000000800 */
[----:B-----5:R-:W-:Y:S02]  /*1530*/  HADD2.F32 R63, -RZ, R64.H0_H0 ;  /* 0x20000040ff3f7230 */ /* 0x020fe40000004100 */
[----:B------:R-:W-:Y:S01]  /*1540*/  FFMA.FTZ R60, R39, R82, R44 ;  /* 0x00000052273c7223 */ /* 0x000fe2000001002c */
[----:B------:R-:W-:Y:S01]  /*1550*/  FMUL.FTZ R88, R81, R88 ;  /* 0x0000005851587220 */ /* 0x000fe20000410000 */
[----:B------:R-:W-:-:S03]  /*1560*/  FADD.FTZ R90, -R58, R95 ;  /* 0x0000005f3a5a7221 */ /* 0x000fc60000010100 */
[----:B------:R-:W4:Y:S01]  /*1570*/  MUFU.EX2 R59, R59 ;  /* 0x0000003b003b7308 */ /* 0x000f220000000800 */
[----:B0-----:R-:W-:Y:S01]  /*1580*/  FADD.FTZ R86, -R58, R63 ;  /* 0x0000003f3a567221 */ /* 0x001fe20000010100 */
[----:B-1----:R-:W-:Y:S01]  /*1590*/  FADD.FTZ R63, -R99, 1 ;  /* 0x3f800000633f7421 */ /* 0x002fe20000010100 */
[----:B------:R-:W-:Y:S01]  /*15a0*/  FMUL.FTZ R93, R60, -1.4426950216293334961 ;  /* 0xbfb8aa3b3c5d7820 */ /* 0x000fe20000410000 */
[----:B------:R-:W-:-:S04]  /*15b0*/  FFMA.FTZ R91, R41, R88, R46 ;  /* 0x00000058295b7223 */ /* 0x000fc8000001002e */
[----:B------:R-:W0:Y:S01]  /*15c0*/  MUFU.RCP R102, R102 ;  /* 0x0000006600667308 */ /* 0x000e220000001000 */
[----:B------:R-:W-:Y:S01]  /*15d0*/  FMUL.FTZ R90, R81, R90 ;  /* 0x0000005a515a7220 */ /* 0x000fe20000410000 */
[----:B------:R-:W-:Y:S01]  /*15e0*/  FFMA.FTZ R94, R94, R63, 1 ;  /* 0x3f8000005e5e7423 */ /* 0x000fe2000001003f */
[----:B------:R-:W-:Y:S02]  /*15f0*/  HADD2.F32 R107, -RZ, R64.H1_H1 ;  /* 0x30000040ff6b7230 */ /* 0x000fe40000004100 */
[----:B------:R-:W-:Y:S01]  /*1600*/  FMUL.FTZ R95, R91, -1.4426950216293334961 ;  /* 0xbfb8aa3b5b5f7820 */ /* 0x000fe20000410000 */
[----:B---3--:R-:W-:Y:S01]  /*1610*/  FADD.FTZ R103, -R101, 1 ;  /* 0x3f80000065677421 */ /* 0x008fe20000010100 */
[----:B--2---:R-:W-:Y:S01]  /*1620*/  FADD.FTZ R100, R100, 1 ;  /* 0x3f80000064647421 */ /* 0x004fe20000010000 */
[----:B------:R1:W2:Y:S01]  /*1630*/  MUFU.EX2 R62, R93 ;  /* 0x0000005d003e7308 */ /* 0x0002a20000000800 */
[----:B------:R-:W-:Y:S01]  /*1640*/  FMUL.FTZ R64, R99, R94 ;  /* 0x0000005e63407220 */ /* 0x000fe20000410000 */
[----:B------:R-:W-:Y:S01]  /*1650*/  FFMA.FTZ R92, R92, R103, 1 ;  /* 0x3f8000005c5c7423 */ /* 0x000fe20000010067 */
[----:B------:R-:W-:Y:S01]  /*1660*/  FADD.FTZ R94, -R58, R107 ;  /* 0x0000006b3a5e7221 */ /* 0x000fe20000010100 */
[----:B------:R-:W-:-:S02]  /*1670*/  HADD2.F32 R107, -RZ, R65.H0_H0 ;  /* 0x20000041ff6b7230 */ /* 0x000fc40000004100 */
[----:B-1----:R-:W-:Y:S02]  /*1680*/  FFMA.FTZ R93, R40, R90, R43 ;  /* 0x0000005a285d7223 */ /* 0x002fe4000001002b */
[----:B------:R-:W-:Y:S01]  /*1690*/  MUFU.RCP R115, R100 ;  /* 0x0000006400737308 */ /* 0x000fe20000001000 */
[----:B------:R-:W-:Y:S01]  /*16a0*/  FMUL.FTZ R86, R81, R86 ;  /* 0x0000005651567220 */ /* 0x000fe20000410000 */
[----:B------:R-:W-:Y:S01]  /*16b0*/  FMUL.FTZ R99, R101, R92 ;  /* 0x0000005c65637220 */ /* 0x000fe20000410000 */
[----:B------:R-:W-:Y:S01]  /*16c0*/  FMUL.FTZ R97, R93, -1.4426950216293334961 ;  /* 0xbfb8aa3b5d617820 */ /* 0x000fe20000410000 */
[----:B----4-:R-:W-:Y:S01]  /*16d0*/  FADD.FTZ R59, R59, 1 ;  /* 0x3f8000003b3b7421 */ /* 0x010fe20000010000 */
[----:B------:R-:W-:-:S03]  /*16e0*/  FMUL.FTZ R92, R81, R94 ;  /* 0x0000005e515c7220 */ /* 0x000fc60000410000 */
[----:B------:R-:W1:Y:S01]  /*16f0*/  MUFU.EX2 R95, R95 ;  /* 0x0000005f005f7308 */ /* 0x000e620000000800 */
[----:B------:R-:W-:Y:S01]  /*1700*/  FADD.FTZ R94, -R58, R107 ;  /* 0x0000006b3a5e7221 */ /* 0x000fe20000010100 */
[----:B0-----:R-:W-:Y:S01]  /*1710*/  FADD.FTZ R105, -R102, 1 ;  /* 0x3f80000066697421 */ /* 0x001fe20000010100 */
[----:B------:R-:W-:Y:S01]  /*1720*/  FFMA.FTZ R63, R77, R86, R42 ;  /* 0x000000564d3f7223 */ /* 0x000fe2000001002a */
[----:B------:R-:W-:Y:S02]  /*1730*/  HADD2.F32 R65, -RZ, R65.H1_H1 ;  /* 0x30000041ff417230 */ /* 0x000fe40000004100 */
[----:B------:R-:W-:Y:S01]  /*1740*/  FMUL.FTZ R94, R81, R94 ;  /* 0x0000005e515e7220 */ /* 0x000fe20000410000 */
[----:B------:R-:W-:Y:S01]  /*1750*/  FFMA.FTZ R103, R96, R105, 1 ;  /* 0x3f80000060677423 */ /* 0x000fe20000010069 */
[----:B------:R-:W0:Y:S01]  /*1760*/  MUFU.EX2 R97, R97 ;  /* 0x0000006100617308 */ /* 0x000e220000000800 */
[----:B------:R-:W-:Y:S01]  /*1770*/  FMUL.FTZ R104, R63, -1.4426950216293334961 ;  /* 0xbfb8aa3b3f687820 */ /* 0x000fe20000410000 */
[----:B------:R-:W-:-:S02]  /*1780*/  HADD2.F32 R107, -RZ, R66.H0_H0 ;  /* 0x20000042ff6b7230 */ /* 0x000fc40000004100 */
[----:B------:R-:W-:Y:S01]  /*1790*/  FADD.FTZ R96, -R58, R65 ;  /* 0x000000413a607221 */ /* 0x000fe20000010100 */
[----:B--2---:R-:W-:-:S03]  /*17a0*/  FADD.FTZ R62, R62, 1 ;  /* 0x3f8000003e3e7421 */ /* 0x004fc60000010000 */
[----:B------:R-:W2:Y:S01]  /*17b0*/  MUFU.RCP R59, R59 ;  /* 0x0000003b003b7308 */ /* 0x000ea20000001000 */
[----:B------:R-:W-:Y:S01]  /*17c0*/  FFMA.FTZ R65, R40, R94, R43 ;  /* 0x0000005e28417223 */ /* 0x000fe2000001002b */
[----:B------:R-:W-:Y:S01]  /*17d0*/  FMUL.FTZ R101, R102, R103 ;  /* 0x0000006766657220 */ /* 0x000fe20000410000 */
[----:B------:R-:W-:Y:S01]  /*17e0*/  FFMA.FTZ R103, R39, R92, R44 ;  /* 0x0000005c27677223 */ /* 0x000fe2000001002c */
[----:B------:R-:W-:Y:S02]  /*17f0*/  HADD2.F32 R109, -RZ, R66.H1_H1 ;  /* 0x30000042ff6d7230 */ /* 0x000fe40000004100 */
[----:B------:R-:W-:Y:S01]  /*1800*/  FMUL.FTZ R106, R65, -1.4426950216293334961 ;  /* 0xbfb8aa3b416a7820 */ /* 0x000fe20000410000 */
[--C-:B------:R-:W-:Y:S01]  /*1810*/  HADD2.F32 R111, -RZ, R67.reuse.H0_H0 ;  /* 0x20000043ff6f7230 */ /* 0x100fe20000004100 */
[----:B------:R3:W4:Y:S01]  /*1820*/  MUFU.EX2 R105, R104 ;  /* 0x0000006800697308 */ /* 0x0007220000000800 */
[----:B-1----:R-:W-:Y:S01]  /*1830*/  FADD.FTZ R95, R95, 1 ;  /* 0x3f8000005f5f7421 */ /* 0x002fe20000010000 */
[----:B------:R-:W-:Y:S01]  /*1840*/  FMUL.FTZ R102, R103, -1.4426950216293334961 ;  /* 0xbfb8aa3b67667820 */ /* 0x000fe20000410000 */
[----:B------:R-:W-:Y:S01]  /*1850*/  FADD.FTZ R100, -R58, R109 ;  /* 0x0000006d3a647221 */ /* 0x000fe20000010100 */
[----:B------:R-:W-:-:S02]  /*1860*/  HADD2.F32 R113, -RZ, R67.H1_H1 ;  /* 0x30000043ff717230 */ /* 0x000fc40000004100 */
[C---:B---3--:R-:W-:Y:S01]  /*1870*/  FADD.FTZ R104, -R58.reuse, R107 ;  /* 0x0000006b3a687221 */ /* 0x048fe20000010100 */
[----:B------:R-:W-:Y:S01]  /*1880*/  FADD.FTZ R107, -R115, 1 ;  /* 0x3f800000736b7421 */ /* 0x000fe20000010100 */
[----:B------:R-:W1:Y:S01]  /*1890*/  MUFU.RCP R62, R62 ;  /* 0x0000003e003e7308 */ /* 0x000e620000001000 */
[----:B------:R-:W-:Y:S02]  /*18a0*/  FADD.FTZ R108, -R58, R111 ;  /* 0x0000006f3a6c7221 */ /* 0x000fe40000010100 */
[----:B------:R-:W-:Y:S01]  /*18b0*/  FFMA.FTZ R116, R98, R107, 1 ;  /* 0x3f80000062747423 */ /* 0x000fe2000001006b */
[C---:B------:R-:W-:Y:S01]  /*18c0*/  FMUL.FTZ R96, R81.reuse, R96 ;  /* 0x0000006051607220 */ /* 0x040fe20000410000 */
[----:B------:R-:W-:Y:S01]  /*18d0*/  FMUL.FTZ R104, R81, R104 ;  /* 0x0000006851687220 */ /* 0x000fe20000410000 */
[----:B0-----:R-:W-:Y:S02]  /*18e0*/  FADD.FTZ R97, R97, 1 ;  /* 0x3f80000061617421 */ /* 0x001fe40000010000 */
[----:B------:R0:W3:Y:S01]  /*18f0*/  MUFU.EX2 R66, R102 ;  /* 0x0000006600427308 */ /* 0x0000e20000000800 */
[----:B------:R-:W-:Y:S01]  /*1900*/  FMUL.FTZ R115, R115, R116 ;  /* 0x0000007473737220 */ /* 0x000fe20000410000 */
[----:B------:R-:W-:Y:S01]  /*1910*/  FADD.FTZ R58, -R58, R113 ;  /* 0x000000713a3a7221 */ /* 0x000fe20000010100 */
[----:B------:R-:W-:-:S02]  /*1920*/  HADD2.F32 R116, -RZ, R69.H0_H0 ;  /* 0x20000045ff747230 */ /* 0x000fc40000004100 */
[----:B--2---:R-:W-:-:S03]  /*1930*/  FADD.FTZ R124, -R59, 1 ;  /* 0x3f8000003b7c7421 */ /* 0x004fc60000010100 */
[----:B------:R-:W2:Y:S01]  /*1940*/  MUFU.EX2 R106, R106 ;  /* 0x0000006a006a7308 */ /* 0x000ea20000000800 */
[C---:B0-----:R-:W-:Y:S01]  /*1950*/  FMUL.FTZ R102, R81.reuse, R100 ;  /* 0x0000006451667220 */ /* 0x041fe20000410000 */
[----:B------:R-:W-:Y:S01]  /*1960*/  FMUL.FTZ R100, R81, R108 ;  /* 0x0000006c51647220 */ /* 0x000fe20000410000 */
[----:B------:R-:W-:Y:S01]  /*1970*/  FFMA.FTZ R67, R41, R96, R46 ;  /* 0x0000006029437223 */ /* 0x000fe2000001002e */
[----:B------:R-:W-:-:S04]  /*1980*/  FFMA.FTZ R109, R77, R104, R42 ;  /* 0x000000684d6d7223 */ /* 0x000fc8000001002a */
[----:B------:R-:W0:Y:S01]  /*1990*/  MUFU.RCP R95, R95 ;  /* 0x0000005f005f7308 */ /* 0x000e220000001000 */
[----:B------:R-:W-:Y:S01]  /*19a0*/  FFMA.FTZ R112, R39, R102, R44 ;  /* 0x0000006627707223 */ /* 0x000fe2000001002c */
[----:B------:R-:W-:Y:S01]  /*19b0*/  FFMA.FTZ R110, R40, R100, R43 ;  /* 0x00000064286e7223 */ /* 0x000fe2000001002b */
[----:B------:R-:W-:Y:S01]  /*19c0*/  FMUL.FTZ R98, R81, R58 ;  /* 0x0000003a51627220 */ /* 0x000fe20000410000 */
[----:B------:R-:W-:Y:S01]  /*19d0*/  FFMA.FTZ R124, R61, R124, 1 ;  /* 0x3f8000003d7c7423 */ /* 0x000fe2000001007c */
[----:B------:R-:W-:Y:S01]  /*19e0*/  FMUL.FTZ R113, R67, -1.4426950216293334961 ;  /* 0xbfb8aa3b43717820 */ /* 0x000fe20000410000 */
[----:B------:R-:W-:Y:S01]  /*19f0*/  FMUL.FTZ R111, R109, -1.4426950216293334961 ;  /* 0xbfb8aa3b6d6f7820 */ /* 0x000fe20000410000 */
[----:B------:R-:W-:Y:S01]  /*1a00*/  FMUL.FTZ R101, R116, R101 ;  /* 0x0000006574657220 */ /* 0x000fe20000410000 */
[----:B------:R-:W5:Y:S01]  /*1a10*/  MUFU.RCP R97, R97 ;  /* 0x0000006100617308 */ /* 0x000f620000001000 */
[----:B------:R-:W-:Y:S01]  /*1a20*/  FMUL.FTZ R114, R112, -1.4426950216293334961 ;  /* 0xbfb8aa3b70727820 */ /* 0x000fe20000410000 */
[----:B------:R-:W-:-:S02]  /*1a30*/  HADD2.F32 R116, -RZ, R69.H1_H1 ;  /* 0x30000045ff747230 */ /* 0x000fc40000004100 */
[----:B------:R-:W-:Y:S01]  /*1a40*/  FMUL.FTZ R108, R110, -1.4426950216293334961 ;  /* 0xbfb8aa3b6e6c7820 */ /* 0x000fe20000410000 */
[----:B----4-:R-:W-:Y:S01]  /*1a50*/  FADD.FTZ R69, R105, 1 ;  /* 0x3f80000069457421 */ /* 0x010fe20000010000 */
[----:B------:R-:W-:Y:S01]  /*1a60*/  FFMA.FTZ R58, R41, R98, R46 ;  /* 0x00000062293a7223 */ /* 0x000fe2000001002e */
[----:B------:R-:W-:Y:S01]  /*1a70*/  FMUL.FTZ R105, R59, R124 ;  /* 0x0000007c3b697220 */ /* 0x000fe20000410000 */
[----:B-1----:R-:W-:Y:S01]  /*1a80*/  FADD.FTZ R59, -R62, 1 ;  /* 0x3f8000003e3b7421 */ /* 0x002fe20000010100 */
[----:B------:R-:W1:Y:S01]  /*1a90*/  MUFU.EX2 R113, R113 ;  /* 0x0000007100717308 */ /* 0x000e620000000800 */
[----:B------:R-:W-:Y:S01]  /*1aa0*/  FMUL.FTZ R107, R58, -1.4426950216293334961 ;  /* 0xbfb8aa3b3a6b7820 */ /* 0x000fe20000410000 */
[----:B---3--:R-:W-:Y:S01]  /*1ab0*/  FADD.FTZ R66, R66, 1 ;  /* 0x3f80000042427421 */ /* 0x008fe20000010000 */
[----:B------:R-:W-:Y:S01]  /*1ac0*/  FFMA.FTZ R59, R60, R59, 1 ;  /* 0x3f8000003c3b7423 */ /* 0x000fe2000001003b */
[----:B--2---:R-:W-:-:S04]  /*1ad0*/  FADD.FTZ R60, R106, 1 ;  /* 0x3f8000006a3c7421 */ /* 0x004fc80000010000 */
[----:B------:R-:W2:Y:S01]  /*1ae0*/  MUFU.EX2 R111, R111 ;  /* 0x0000006f006f7308 */ /* 0x000ea20000000800 */
[----:B0-----:R-:W-:Y:S01]  /*1af0*/  FADD.FTZ R106, -R95, 1 ;  /* 0x3f8000005f6a7421 */ /* 0x001fe20000010100 */
[----:B------:R-:W-:-:S06]  /*1b00*/  HADD2.F32 R117, -RZ, R68.H0_H0 ;  /* 0x20000044ff757230 */ /* 0x000fcc0000004100 */
[----:B------:R-:W0:Y:S01]  /*1b10*/  MUFU.EX2 R114, R114 ;  /* 0x0000007200727308 */ /* 0x000e220000000800 */
[----:B------:R-:W-:Y:S02]  /*1b20*/  HADD2.F32 R68, -RZ, R68.H1_H1 ;  /* 0x30000044ff447230 */ /* 0x000fe40000004100 */
[----:B------:R-:W-:-:S05]  /*1b30*/  FFMA.FTZ R106, R91, R106, 1 ;  /* 0x3f8000005b6a7423 */ /* 0x000fca000001006a */
[----:B------:R-:W3:Y:S01]  /*1b40*/  MUFU.EX2 R108, R108 ;  /* 0x0000006c006c7308 */ /* 0x000ee20000000800 */
[----:B------:R-:W-:Y:S01]  /*1b50*/  FMUL.FTZ R59, R62, R59 ;  /* 0x0000003b3e3b7220 */ /* 0x000fe20000410000 */
[----:B------:R-:W-:Y:S01]  /*1b60*/  FMUL.FTZ R68, R68, R99 ;  /* 0x0000006344447220 */ /* 0x000fe20000410000 */
[----:B-----5:R-:W-:-:S05]  /*1b70*/  FADD.FTZ R62, -R97, 1 ;  /* 0x3f800000613e7421 */ /* 0x020fca0000010100 */
[----:B------:R-:W4:Y:S01]  /*1b80*/  MUFU.EX2 R107, R107 ;  /* 0x0000006b006b7308 */ /* 0x000f220000000800 */
[----:B------:R-:W-:Y:S01]  /*1b90*/  FMUL.FTZ R99, R95, R106 ;  /* 0x0000006a5f637220 */ /* 0x000fe20000410000 */
[----:B------:R-:W-:-:S06]  /*1ba0*/  HADD2.F32 R106, -RZ, R70.H0_H0 ;  /* 0x20000046ff6a7230 */ /* 0x000fcc0000004100 */
[----:B------:R-:W5:Y:S01]  /*1bb0*/  MUFU.RCP R69, R69 ;  /* 0x0000004500457308 */ /* 0x000f620000001000 */
[----:B------:R-:W-:-:S07]  /*1bc0*/  FFMA.FTZ R62, R93, R62, 1 ;  /* 0x3f8000005d3e7423 */ /* 0x000fce000001003e */
[----:B------:R-:W5:Y:S01]  /*1bd0*/  MUFU.RCP R66, R66 ;  /* 0x0000004200427308 */ /* 0x000f620000001000 */
[----:B-1----:R-:W-:Y:S01]  /*1be0*/  FADD.FTZ R113, R113, 1 ;  /* 0x3f80000071717421 */ /* 0x002fe20000010000 */
[----:B--2---:R-:W-:Y:S01]  /*1bf0*/  FADD.FTZ R91, R111, 1 ;  /* 0x3f8000006f5b7421 */ /* 0x004fe20000010000 */
[----:B------:R-:W-:Y:S02]  /*1c00*/  HADD2.F32 R124, -RZ, R70.H1_H1 ;  /* 0x30000046ff7c7230 */ /* 0x000fe40000004100 */
[----:B0-----:R-:W-:-:S03]  /*1c10*/  FADD.FTZ R70, R114, 1 ;  /* 0x3f80000072467421 */ /* 0x001fc60000010000 */
[----:B------:R-:W0:Y:S01]  /*1c20*/  MUFU.RCP R60, R60 ;  /* 0x0000003c003c7308 */ /* 0x000e220000001000 */
[----:B------:R-:W-:Y:S01]  /*1c30*/  FMUL.FTZ R105, R106, R105 ;  /* 0x000000696a697220 */ /* 0x000fe20000410000 */
[----:B---3--:R-:W-:Y:S01]  /*1c40*/  FADD.FTZ R95, R108, 1 ;  /* 0x3f8000006c5f7421 */ /* 0x008fe20000010000 */
[--C-:B------:R-:W-:Y:S02]  /*1c50*/  HADD2.F32 R106, -RZ, R71.reuse.H0_H0 ;  /* 0x20000047ff6a7230 */ /* 0x100fe40000004100 */
[----:B------:R-:W-:Y:S01]  /*1c60*/  FMUL.FTZ R61, R97, R62 ;  /* 0x0000003e613d7220 */ /* 0x000fe20000410000 */
[----:B------:R-:W-:Y:S02]  /*1c70*/  HADD2.F32 R108, -RZ, R71.H1_H1 ;  /* 0x30000047ff6c7230 */ /* 0x000fe40000004100 */
[----:B------:R-:W1:Y:S01]  /*1c80*/  MUFU.RCP R62, R113 ;  /* 0x00000071003e7308 */ /* 0x000e620000001000 */
[----:B------:R-:W-:Y:S01]  /*1c90*/  FMUL.FTZ R61, R106, R61 ;  /* 0x0000003d6a3d7220 */ /* 0x000fe20000410000 */
[----:B----4-:R-:W-:Y:S01]  /*1ca0*/  FADD.FTZ R93, R107, 1 ;  /* 0x3f8000006b5d7421 */ /* 0x010fe20000010000 */
[----:B------:R-:W-:Y:S01]  /*1cb0*/  FMUL.FTZ R99, R108, R99 ;  /* 0x000000636c637220 */ /* 0x000fe20000410000 */
[----:B-----5:R-:W-:Y:S01]  /*1cc0*/  FADD.FTZ R106, -R69, 1 ;  /* 0x3f800000456a7421 */ /* 0x020fe20000010100 */
[----:B------:R-:W-:-:S03]  /*1cd0*/  FADD.FTZ R108, -R66, 1 ;  /* 0x3f800000426c7421 */ /* 0x000fc60000010100 */
[----:B------:R-:W2:Y:S01]  /*1ce0*/  MUFU.RCP R91, R91 ;  /* 0x0000005b005b7308 */ /* 0x000ea20000001000 */
[----:B------:R-:W-:Y:S01]  /*1cf0*/  FFMA.FTZ R106, R63, R106, 1 ;  /* 0x3f8000003f6a7423 */ /* 0x000fe2000001006a */
[----:B------:R-:W-:-:S06]  /*1d00*/  FFMA.FTZ R63, R103, R108, 1 ;  /* 0x3f800000673f7423 */ /* 0x000fcc000001006c */
[----:B------:R-:W3:Y:S01]  /*1d10*/  MUFU.RCP R70, R70 ;  /* 0x0000004600467308 */ /* 0x000ee20000001000 */
[----:B0-----:R-:W-:-:S07]  /*1d20*/  FADD.FTZ R108, -R60, 1 ;  /* 0x3f8000003c6c7421 */ /* 0x001fce0000010100 */
[----:B------:R0:W4:Y:S01]  /*1d30*/  MUFU.RCP R71, R95 ;  /* 0x0000005f00477308 */ /* 0x0001220000001000 */
[----:B------:R-:W-:-:S07]  /*1d40*/  FFMA.FTZ R65, R65, R108, 1 ;  /* 0x3f80000041417423 */ /* 0x000fce000001006c */
[----:B------:R-:W5:Y:S01]  /*1d50*/  MUFU.RCP R93, R93 ;  /* 0x0000005d005d7308 */ /* 0x000f620000001000 */
[----:B-1----:R-:W-:Y:S01]  /*1d60*/  FADD.FTZ R114, -R62, 1 ;  /* 0x3f8000003e727421 */ /* 0x002fe20000010100 */
[----:B------:R-:W-:Y:S01]  /*1d70*/  FMUL.FTZ R97, R69, R106 ;  /* 0x0000006a45617220 */ /* 0x000fe20000410000 */
[----:B------:R-:W-:Y:S01]  /*1d80*/  FMUL.FTZ R69, R60, R65 ;  /* 0x000000413c457220 */ /* 0x000fe20000410000 */
[----:B--2---:R-:W-:Y:S01]  /*1d90*/  FADD.FTZ R60, -R91, 1 ;  /* 0x3f8000005b3c7421 */ /* 0x004fe20000010100 */
[----:B---3--:R-:W-:Y:S01]  /*1da0*/  FADD.FTZ R65, -R70, 1 ;  /* 0x3f80000046417421 */ /* 0x008fe20000010100 */
[----:B0-----:R-:W-:Y:S02]  /*1db0*/  FFMA.FTZ R95, R67, R114, 1 ;  /* 0x3f800000435f7423 */ /* 0x001fe40000010072 */
[----:B------:R-:W-:Y:S01]  /*1dc0*/  FFMA.FTZ R60, R109, R60, 1 ;  /* 0x3f8000006d3c7423 */ /* 0x000fe2000001003c */
[----:B----4-:R-:W-:Y:S01]  /*1dd0*/  FADD.FTZ R67, -R71, 1 ;  /* 0x3f80000047437421 */ /* 0x010fe20000010100 */
[----:B------:R-:W-:Y:S01]  /*1de0*/  FFMA.FTZ R65, R112, R65, 1 ;  /* 0x3f80000070417423 */ /* 0x000fe20000010041 */
[----:B------:R-:W-:Y:S01]  /*1df0*/  FMUL.FTZ R95, R62, R95 ;  /* 0x0000005f3e5f7220 */ /* 0x000fe20000410000 */
[----:B------:R-:W-:Y:S01]  /*1e00*/  FMUL.FTZ R64, R117, R64 ;  /* 0x0000004075407220 */ /* 0x000fe20000410000 */
[----:B------:R-:W-:Y:S01]  /*1e10*/  FFMA.FTZ R62, R110, R67, 1 ;  /* 0x3f8000006e3e7423 */ /* 0x000fe20000010043 */
[----:B------:R-:W-:Y:S01]  /*1e20*/  FMUL.FTZ R63, R66, R63 ;  /* 0x0000003f423f7220 */ /* 0x000fe20000410000 */
[----:B------:R-:W-:Y:S01]  /*1e30*/  FMUL.FTZ R67, R91, R60 ;  /* 0x0000003c5b437220 */ /* 0x000fe20000410000 */
[----:B-----5:R-:W-:Y:S01]  /*1e40*/  FADD.FTZ R103, -R93, 1 ;  /* 0x3f8000005d677421 */ /* 0x020fe20000010100 */
[----:B------:R-:W-:Y:S01]  /*1e50*/  FMUL.FTZ R66, R70, R65 ;  /* 0x0000004146427220 */ /* 0x000fe20000410000 */
[----:B------:R-:W-:-:S02]  /*1e60*/  HADD2.F32 R60, -RZ, R72.H1_H1 ;  /* 0x30000048ff3c7230 */ /* 0x000fc40000004100 */
[--C-:B------:R-:W-:Y:S02]  /*1e70*/  HADD2.F32 R70, -RZ, R73.reuse.H0_H0 ;  /* 0x20000049ff467230 */ /* 0x100fe40000004100 */
[----:B------:R-:W-:Y:S01]  /*1e80*/  FFMA.FTZ R106, R58, R103, 1 ;  /* 0x3f8000003a6a7423 */ /* 0x000fe20000010067 */
[----:B------:R-:W-:Y:S02]  /*1e90*/  HADD2.F32 R58, -RZ, R72.H0_H0 ;  /* 0x20000048ff3a7230 */ /* 0x000fe40000004100 */
[----:B------:R-:W-:Y:S01]  /*1ea0*/  FMUL.FTZ R109, R77, R64 ;  /* 0x000000404d6d7220 */ /* 0x000fe20000410000 */
[----:B------:R-:W-:Y:S01]  /*1eb0*/  FMUL.FTZ R62, R71, R62 ;  /* 0x0000003e473e7220 */ /* 0x000fe20000410000 */
[----:B------:R-:W-:Y:S02]  /*1ec0*/  HADD2.F32 R72, -RZ, R73.H1_H1 ;  /* 0x30000049ff487230 */ /* 0x000fe40000004100 */
[----:B------:R-:W-:Y:S01]  /*1ed0*/  FMUL.FTZ R60, R60, R63 ;  /* 0x0000003f3c3c7220 */ /* 0x000fe20000410000 */
[----:B------:R-:W-:Y:S01]  /*1ee0*/  FFMA.FTZ R71, R83, R68, R56 ;  /* 0x0000004453477223 */ /* 0x000fe20000010038 */
[----:B------:R-:W-:Y:S01]  /*1ef0*/  FMUL.FTZ R63, R70, R69 ;  /* 0x00000045463f7220 */ /* 0x000fe20000410000 */
[----:B------:R-:W-:Y:S01]  /*1f00*/  FADD.FTZ R56, R101, R53 ;  /* 0x0000003565387221 */ /* 0x000fe20000010000 */
[----:B------:R-:W-:Y:S01]  /*1f10*/  FFMA.FTZ R69, R85, R64, R50 ;  /* 0x0000004055457223 */ /* 0x000fe20000010032 */
[----:B------:R-:W-:Y:S01]  /*1f20*/  FADD.FTZ R70, R64, R51 ;  /* 0x0000003340467221 */ /* 0x000fe20000010000 */
[----:B------:R-:W-:Y:S01]  /*1f30*/  FMUL.FTZ R108, R39, R68 ;  /* 0x00000044276c7220 */ /* 0x000fe20000410000 */
[----:B------:R-:W-:Y:S01]  /*1f40*/  FADD.FTZ R53, RZ, R109 ;  /* 0x0000006dff357221 */ /* 0x000fe20000010000 */
[----:B------:R-:W-:Y:S01]  /*1f50*/  FMUL.FTZ R97, R58, R97 ;  /* 0x000000613a617220 */ /* 0x000fe20000410000 */
[----:B------:R-:W-:Y:S01]  /*1f60*/  FFMA.FTZ R64, R85, R109, RZ ;  /* 0x0000006d55407223 */ /* 0x000fe200000100ff */
[----:B------:R-:W-:Y:S01]  /*1f70*/  FMUL.FTZ R58, R72, R95 ;  /* 0x0000005f483a7220 */ /* 0x000fe20000410000 */
[----:B------:R-:W-:Y:S01]  /*1f80*/  FMUL.FTZ R59, R124, R59 ;  /* 0x0000003b7c3b7220 */ /* 0x000fe20000410000 */
[----:B------:R-:W-:Y:S01]  /*1f90*/  FADD.FTZ R72, R68, R57 ;  /* 0x0000003944487221 */ /* 0x000fe20000010000 */
[----:B------:R-:W-:Y:S01]  /*1fa0*/  FMUL.FTZ R116, R116, R115 ;  /* 0x0000007374747220 */ /* 0x000fe20000410000 */
[----:B------:R-:W-:Y:S01]  /*1fb0*/  FMUL.FTZ R107, R40, R101 ;  /* 0x00000065286b7220 */ /* 0x000fe20000410000 */
[----:B------:R-:W-:Y:S01]  /*1fc0*/  FADD.FTZ R68, R53, R108 ;  /* 0x0000006c35447221 */ /* 0x000fe20000010000 */
[----:B------:R-:W-:Y:S01]  /*1fd0*/  FFMA.FTZ R64, R83, R108, R64 ;  /* 0x0000006c53407223 */ /* 0x000fe20000010040 */
[----:B------:R-:W-:Y:S01]  /*1fe0*/  FMUL.FTZ R65, R93, R106 ;  /* 0x0000006a5d417220 */ /* 0x000fe20000410000 */
[----:B------:R-:W-:Y:S01]  /*1ff0*/  FFMA.FTZ R53, R82, R59, R71 ;  /* 0x0000003b52357223 */ /* 0x000fe20000010047 */
[-C--:B------:R-:W-:Y:S01]  /*2000*/  FMUL.FTZ R106, R41, R116.reuse ;  /* 0x00000074296a7220 */ /* 0x080fe20000410000 */
[----:B------:R-:W-:Y:S01]  /*2010*/  FADD.FTZ R71, R68, R107 ;  /* 0x0000006b44477221 */ /* 0x000fe20000010000 */
[----:B------:R-:W-:Y:S01]  /*2020*/  FFMA.FTZ R64, R89, R107, R64 ;  /* 0x0000006b59407223 */ /* 0x000fe20000010040 */
[----:B------:R-:W-:Y:S01]  /*2030*/  FFMA.FTZ R57, R87, R116, R54 ;  /* 0x0000007457397223 */ /* 0x000fe20000010036 */
[-C--:B------:R-:W-:Y:S01]  /*2040*/  FFMA.FTZ R69, R84, R105.reuse, R69 ;  /* 0x0000006954457223 */ /* 0x080fe20000010045 */
[----:B------:R-:W-:Y:S01]  /*2050*/  FADD.FTZ R54, R70, R105 ;  /* 0x0000006946367221 */ /* 0x000fe20000010000 */
[----:B------:R-:W-:Y:S01]  /*2060*/  FADD.FTZ R68, R71, R106 ;  /* 0x0000006a47447221 */ /* 0x000fe20000010000 */
[----:B------:R-:W-:Y:S01]  /*2070*/  FMUL.FTZ R105, R77, R105 ;  /* 0x000000694d697220 */ /* 0x000fe20000410000 */
[----:B------:R-:W-:Y:S01]  /*2080*/  FFMA.FTZ R71, R87, R106, R64 ;  /* 0x0000006a57477223 */ /* 0x000fe20000010040 */
[----:B------:R-:W-:-:S02]  /*2090*/  FMUL.FTZ R103, R39, R59 ;  /* 0x0000003b27677220 */ /* 0x000fc40000410000 */
[----:B------:R-:W-:Y:S01]  /*20a0*/  FADD.FTZ R68, R68, R105 ;  /* 0x0000006944447221 */ /* 0x000fe20000010000 */
[----:B------:R-:W-:Y:S01]  /*20b0*/  FFMA.FTZ R71, R84, R105, R71 ;  /* 0x0000006954477223 */ /* 0x000fe20000010047 */
[----:B------:R-:W-:Y:S01]  /*20c0*/  FFMA.FTZ R73, R89, R101, R52 ;  /* 0x0000006559497223 */ /* 0x000fe20000010034 */
[----:B------:R-:W-:Y:S01]  /*20d0*/  FADD.FTZ R52, R116, R55 ;  /* 0x0000003774347221 */ /* 0x000fe20000010000 */
[----:B------:R-:W-:Y:S01]  /*20e0*/  FMUL.FTZ R101, R40, R61 ;  /* 0x0000003d28657220 */ /* 0x000fe20000410000 */
[----:B------:R-:W-:Y:S01]  /*20f0*/  FADD.FTZ R68, R68, R103 ;  /* 0x0000006744447221 */ /* 0x000fe20000010000 */
[----:B------:R-:W-:Y:S01]  /*2100*/  FFMA.FTZ R71, R82, R103, R71 ;  /* 0x0000006752477223 */ /* 0x000fe20000010047 */
[----:B------:R-:W-:Y:S01]  /*2110*/  FADD.FTZ R55, R72, R59 ;  /* 0x0000003b48377221 */ /* 0x000fe20000010000 */
[----:B------:R-:W-:Y:S01]  /*2120*/  FFMA.FTZ R59, R90, R61, R73 ;  /* 0x0000003d5a3b7223 */ /* 0x000fe20000010049 */
        /* <DEDUP_REMOVED lines=14> */
[--C-:B------:R-:W-:Y:S02]  /*2210*/  HADD2.F32 R50, -RZ, R74.reuse.H0_H0 ;  /* 0x2000004aff327230 */ /* 0x100fe40000004100 */
        /* <DEDUP_REMOVED lines=8> */
[----:B------:R-:W-:Y:S01]  /*22a0*/  FMUL.FTZ R66, R51, R66 ;  /* 0x0000004233427220 */ /* 0x000fe20000410000 */
        /* <DEDUP_REMOVED lines=16> */
[----:B------:R-:W-:Y:S02]  /*23b0*/  FADD.FTZ R73, R55, R60 ;  /* 0x0000003c37497221 */ /* 0x000fe40000010000 */
[----:B------:R-:W-:Y:S01]  /*23c0*/  FADD.FTZ R54, R54, R111 ;  /* 0x0000006f36367221 */ /* 0x000fe20000010000 */
[----:B------:R-:W-:Y:S01]  /*23d0*/  FFMA.FTZ R55, R98, R111, R51 ;  /* 0x0000006f62377223 */ /* 0x000fe20000010033 */
[----:B------:R-:W-:Y:S01]  /*23e0*/  FFMA.FTZ R53, R92, R60, R53 ;  /* 0x0000003c5c357223 */ /* 0x000fe20000010035 */
[----:B------:R-:W-:Y:S01]  /*23f0*/  FFMA.FTZ R59, R94, R63, R59 ;  /* 0x0000003f5e3b7223 */ /* 0x000fe2000001003b */
[----:B------:R-:W-:Y:S01]  /*2400*/  FADD.FTZ R60, R56, R63 ;  /* 0x0000003f383c7221 */ /* 0x000fe20000010000 */
[----:B------:R-:W-:Y:S01]  /*2410*/  FFMA.FTZ R63, R96, R58, R57 ;  /* 0x0000003a603f7223 */ /* 0x000fe20000010039 */
[----:B------:R-:W-:Y:S01]  /*2420*/  FADD.FTZ R58, R61, R58 ;  /* 0x0000003a3d3a7221 */ /* 0x000fe20000010000 */
[----:B------:R0:W-:Y:S01]  /*2430*/  STS.64 [R79], R54 ;  /* 0x000000364f007388 */ /* 0x0001e20000000a00 */
[----:B------:R-:W-:Y:S01]  /*2440*/  FADD.FTZ R51, R52, R67 ;  /* 0x0000004334337221 */ /* 0x000fe20000010000 */
[----:B------:R-:W-:Y:S01]  /*2450*/  FFMA.FTZ R56, R102, R66, R53 ;  /* 0x0000004266387223 */ /* 0x000fe20000010035 */
[----:B------:R-:W-:Y:S01]  /*2460*/  FFMA.FTZ R50, R104, R67, R69 ;  /* 0x0000004368327223 */ /* 0x000fe20000010045 */
[----:B------:R-:W-:Y:S01]  /*2470*/  FADD.FTZ R57, R73, R66 ;  /* 0x0000004249397221 */ /* 0x000fe20000010000 */
[----:B------:R-:W-:Y:S01]  /*2480*/  BAR.SYNC.DEFER_BLOCKING 0x0 ;  /* 0x0000000000007b1d */ /* 0x000fe20000010000 */
[----:B------:R-:W-:Y:S01]  /*2490*/  ISETP.GT.U32.AND P2, PT, R0, 0xf, PT ;  /* 0x0000000f0000780c */ /* 0x000fe20003f44070 */
[----:B------:R-:W-:Y:S01]  /*24a0*/  FFMA.FTZ R52, R100, R71, R59 ;  /* 0x0000004764347223 */ /* 0x000fe2000001003b */
[----:B------:R-:W-:Y:S01]  /*24b0*/  LOP3.LUT P1, RZ, R0, 0x3f1, RZ, 0xc0, !PT ;  /* 0x000003f100ff7812 */ /* 0x000fe2000782c0ff */
[----:B------:R-:W-:Y:S01]  /*24c0*/  FADD.FTZ R53, R60, R71 ;  /* 0x000000473c357221 */ /* 0x000fe20000010000 */
        /* <DEDUP_REMOVED lines=23> */
.L_x_1398:
        /* <DEDUP_REMOVED lines=92> */
.L_x_1400:
[----:B------:R-:W-:Y:S05]  /*2c00*/  BSYNC.RECONVERGENT B0 ;  /* 0x0000000000007941 */ /* 0x000fea0003800200 */
.L_x_1399:
        /* <DEDUP_REMOVED lines=26> */
.L_x_1403:
        /* <DEDUP_REMOVED lines=8> */
.L_x_1402:
[----:B------:R-:W-:Y:S05]  /*2e30*/  WARPSYNC.ALL ;  /* 0x0000000000007948 */ /* 0x000fea0003800000 */
[----:B------:R-:W-:Y:S06]  /*2e40*/  BAR.SYNC.DEFER_BLOCKING 0x0 ;  /* 0x0000000000007b1d */ /* 0x000fec0000010000 */
[----:B------:R-:W-:Y:S05]  /*2e50*/  BRA `(.L_x_1404) ;  /* 0x0000000000487947 */ /* 0x000fea0003800000 */
.L_x_1401:
        /* <DEDUP_REMOVED lines=10> */
.L_x_1406:
[----:B------:R-:W2:Y:S04]  /*2f00*/  LD.E.STRONG.GPU R58, desc[UR12][R122.64] ;  /* 0x0000000c7a3a7980 */ /* 0x000ea8000c10f900 */
[----:B--2---:R-:W-:Y:S01]  /*2f10*/  CCTL.IVALL ;  /* 0x00000000ff00798f */ /* 0x004fe20002000000 */
[----:B------:R-:W-:Y:S05]  /*2f20*/  YIELD ;  /* 0x0000000000007946 */ /* 0x000fea0003800000 */
[----:B-----5:R-:W-:-:S04]  /*2f30*/  LOP3.LUT R58, R58, R59, RZ, 0x3c, !PT ;  /* 0x0000003b3a3a7212 */ /* 0x020fc800078e3cff */
[----:B------:R-:W-:-:S13]  /*2f40*/  ISETP.GT.AND P0, PT, R58, -0x1, PT ;  /* 0xffffffff3a00780c */ /* 0x000fda0003f04270 */
[----:B------:R-:W-:Y:S05]  /*2f50*/  @P0 BRA `(.L_x_1406) ;  /* 0xfffffffc00e80947 */ /* 0x000fea000383ffff */
.L_x_1405:
[----:B------:R-:W-:Y:S05]  /*2f60*/  WARPSYNC.ALL ;  /* 0x0000000000007948 */ /* 0x000fea0003800000 */
[----:B------:R-:W-:Y:S06]  /*2f70*/  BAR.SYNC.DEFER_BLOCKING 0x0 ;  /* 0x0000000000007b1d */ /* 0x000fec0000010000 */
.L_x_1404:
        /* <DEDUP_REMOVED lines=78> */
[----:B------:R-:W-:Y:S01]  /*3460*/  FMUL.FTZ R59, R81, R60 ;  /* 0x0000003c513b7220 */ /* 0x000fe20000410000 */
        /* <DEDUP_REMOVED lines=19> */
[----:B------:R-:W-:Y:S02]  /*35a0*/  IADD3.X R67, PT, PT, R49, UR11, RZ, P0, !PT ;  /* 0x0000000b31437c10 */ /* 0x000fe400087fe4ff */
[----:B------:R-:W-:Y:S02]  /*35b0*/  F2FP.F16.F32.PACK_AB R58, R47, R58 ;  /* 0x0000003a2f3a723e */ /* 0x000fe400000000ff */
[----:B------:R-:W-:Y:S01]  /*35c0*/  F2FP.F16.F32.PACK_AB R59, R106, R59 ;  /* 0x0000003b6a3b723e */ /* 0x000fe200000000ff */
[----:B------:R0:W-:Y:S01]  /*35d0*/  STG.E.64 desc[UR12][R66.64+0x1e00], R60 ;  /* 0x001e003c42007986 */ /* 0x0001e2000c101b0c */
[----:B------:R-:W-:-:S02]  /*35e0*/  F2FP.F16.F32.PACK_AB R63, R69, R94 ;  /* 0x0000005e453f723e */ /* 0x000fc400000000ff */
[----:B------:R-:W-:Y:S01]  /*35f0*/  F2FP.F16.F32.PACK_AB R64, R71, R64 ;  /* 0x000000404740723e */ /* 0x000fe200000000ff */
[----:B------:R0:W-:Y:S01]  /*3600*/  STG.E.64 desc[UR12][R66.64], R58 ;  /* 0x0000003a42007986 */ /* 0x0001e2000c101b0c */
[----:B------:R-:W-:Y:S02]  /*3610*/  F2FP.F16.F32.PACK_AB R65, R81, R100 ;  /* 0x000000645141723e */ /* 0x000fe400000000ff */
[----:B------:R-:W-:Y:S01]  /*3620*/  ISETP.GE.U32.AND P0, PT, R45, UR18, PT ;  /* 0x000000122d007c0c */ /* 0x000fe2000bf06070 */
[----:B------:R0:W-:Y:S03]  /*3630*/  STG.E.64 desc[UR12][R66.64+0x3c00], R62 ;  /* 0x003c003e42007986 */ /* 0x0001e6000c101b0c */
[----:B------:R-:W-:Y:S01]  /*3640*/  ISETP.GE.AND.EX P0, PT, R48, UR8, PT, P0 ;  /* 0x0000000830007c0c */ /* 0x000fe2000bf06300 */
[----:B------:R0:W-:-:S12]  /*3650*/  STG.E.64 desc[UR12][R66.64+0x5a00], R64 ;  /* 0x005a004042007986 */ /* 0x0001d8000c101b0c */
[----:B------:R-:W-:Y:S05]  /*3660*/  @!P0 BRA `(.L_x_1407) ;  /* 0xffffffd800748947 */ /* 0x000fea000383ffff */
.L_x_1397:
        /* <DEDUP_REMOVED lines=58> */
.L_x_1419:
        /* <DEDUP_REMOVED lines=27> */
.L_x_1412:
        /* <DEDUP_REMOVED lines=33> */
.L_x_1411:
[----:B------:R-:W-:Y:S05]  /*3dd0*/  BSYNC.RECONVERGENT B1 ;  /* 0x0000000000017941 */ /* 0x000fea0003800200 */
.L_x_1410:
        /* <DEDUP_REMOVED lines=25> */
.L_x_1414:
[----:B------:R-:W-:Y:S05]  /*3f70*/  BSYNC.RECONVERGENT B1 ;  /* 0x0000000000017941 */ /* 0x000fea0003800200 */
.L_x_1413:
        /* <DEDUP_REMOVED lines=26> */
.L_x_1409:
[----:B------:R-:W-:Y:S05]  /*4120*/  BSYNC.RECONVERGENT B0 ;  /* 0x0000000000007941 */ /* 0x000fea0003800200 */
.L_x_1408:
[----:B------:R1:W-:Y:S01]  /*4130*/  STS [R9], R19 ;  /* 0x0000001309007388 */ /* 0x0003e20000000800 */
[----:B------:R-:W2:Y:S01]  /*4140*/  LDC.64 R22, c[0x0][0x388] ;  /* 0x0000e200ff167b82 */ /* 0x000ea20000000a00 */
[----:B------:R-:W-:Y:S02]  /*4150*/  ISETP.NE.AND P1, PT, R44, 0xf, PT ;  /* 0x0000000f2c00780c */ /* 0x000fe40003f25270 */
[----:B------:R1:W-:Y:S01]  /*4160*/  STS [R9+0x780], R26 ;  /* 0x0007801a09007388 */ /* 0x0003e20000000800 */
[----:B------:R-:W-:-:S04]  /*4170*/  MOV R27, R8 ;  /* 0x00000008001b7202 */ /* 0x000fc80000000f00 */
[----:B------:R-:W3:Y:S08]  /*4180*/  LDC.64 R24, c[0x0][0x390] ;  /* 0x0000e400ff187b82 */ /* 0x000ef00000000a00 */
[----:B-1----:R-:W-:Y:S06]  /*4190*/  BAR.SYNC.DEFER_BLOCKING 0x0 ;  /* 0x0000000000007b1d */ /* 0x002fec0000010000 */
.L_x_1418:
        /* <DEDUP_REMOVED lines=31> */
.L_x_1429:
[----:B------:R-:W-:Y:S01]  /*4390*/  BSSY.RECONVERGENT B0, `(.L_x_1416) ;  /* 0x000000b000007945 */ /* 0x000fe20003800200 */
[----:B----4-:R-:W-:-:S03]  /*43a0*/  FADD.FTZ R11, R10, R11 ;  /* 0x0000000b0a0b7221 */ /* 0x010fc60000010000 */
        /* <DEDUP_REMOVED lines=9> */
.L_x_1417:
[----:B------:R-:W-:Y:S05]  /*4440*/  BSYNC.RECONVERGENT B0 ;  /* 0x0000000000007941 */ /* 0x000fea0003800200 */
.L_x_1416:
        /* <DEDUP_REMOVED lines=9> */
.L_x_1415:
        /* <DEDUP_REMOVED lines=8> */
.L_x_1421:
[----:B------:R-:W-:Y:S05]  /*4560*/  BSYNC B0 ;  /* 0x0000000000007941 */ /* 0x000fea0003800000 */
.L_x_1420:
        /* <DEDUP_REMOVED lines=8> */
.L_x_1422:
[----:B------:R-:W-:Y:S01]  /*45f0*/  FADD.FTZ R19, R19, R10 ;  /* 0x0000000a13137221 */ /* 0x000fe20000010000 */
[----:B------:R-:W-:-:S04]  /*4600*/  HFMA2 R32, -RZ, RZ, 0, 2.384185791015625e-07 ;  /* 0x00000004ff207431 */ /* 0x000fc800000001ff */
[----:B------:R-:W-:Y:S02]  /*4610*/  MOV R33, R19 ;  /* 0x0000001300217202 */ /* 0x000fe40000000f00 */
[----:B------:R-:W-:-:S07]  /*4620*/  MOV R20, R31 ;  /* 0x0000001f00147202 */ /* 0x000fce0000000f00 */
[----:B------:R-:W-:Y:S05]  /*4630*/  WARPSYNC.COLLECTIVE R30, `(.L_x_1423) ;  /* 0x000000001e087348 */ /* 0x000fea0003c00000 */
[----:B------:R0:W1:Y:S02]  /*4640*/  SHFL.BFLY P3, R31, R33, R32, R35 ;  /* 0x0c000020211f7389 */ /* 0x0000640000060023 */
[----:B01----:R-:W-:Y:S05]  /*4650*/  ENDCOLLECTIVE ;  /* 0x000000000000791b */ /* 0x003fea0003800000 */
.L_x_1423:
[----:B------:R-:W-:-:S05]  /*4660*/  FADD.FTZ R20, R20, R11 ;  /* 0x0000000b14147221 */ /* 0x000fca0000010000 */
[----:B------:R-:W-:Y:S02]  /*4670*/  MOV R33, R20 ;  /* 0x0000001400217202 */ /* 0x000fe40000000f00 */
[----:B------:R-:W-:-:S07]  /*4680*/  MOV R26, R31 ;  /* 0x0000001f001a7202 */ /* 0x000fce0000000f00 */
[----:B------:R-:W-:Y:S05]  /*4690*/  WARPSYNC.COLLECTIVE R30, `(.L_x_1424) ;  /* 0x000000001e087348 */ /* 0x000fea0003c00000 */
[----:B------:R0:W1:Y:S02]  /*46a0*/  SHFL.BFLY P3, R31, R33, R32, R35 ;  /* 0x0c000020211f7389 */ /* 0x0000640000060023 */
[----:B01----:R-:W-:Y:S05]  /*46b0*/  ENDCOLLECTIVE ;  /* 0x000000000000791b */ /* 0x003fea0003800000 */
.L_x_1424:
[----:B------:R-:W-:Y:S01]  /*46c0*/  FADD.FTZ R26, R19, R26 ;  /* 0x0000001a131a7221 */ /* 0x000fe20000010000 */
[----:B------:R-:W-:-:S04]  /*46d0*/  HFMA2 R32, -RZ, RZ, 0, 1.1920928955078125e-07 ;  /* 0x00000002ff207431 */ /* 0x000fc800000001ff */
[----:B------:R-:W-:Y:S02]  /*46e0*/  MOV R33, R26 ;  /* 0x0000001a00217202 */ /* 0x000fe40000000f00 */
[----:B------:R-:W-:-:S07]  /*46f0*/  MOV R21, R31 ;  /* 0x0000001f00157202 */ /* 0x000fce0000000f00 */
[----:B------:R-:W-:Y:S05]  /*4700*/  WARPSYNC.COLLECTIVE R30, `(.L_x_1425) ;  /* 0x000000001e087348 */ /* 0x000fea0003c00000 */
[----:B------:R0:W1:Y:S02]  /*4710*/  SHFL.BFLY P3, R31, R33, R32, R35 ;  /* 0x0c000020211f7389 */ /* 0x0000640000060023 */
[----:B01----:R-:W-:Y:S05]  /*4720*/  ENDCOLLECTIVE ;  /* 0x000000000000791b */ /* 0x003fea0003800000 */
.L_x_1425:
[----:B------:R-:W-:-:S05]  /*4730*/  FADD.FTZ R21, R20, R21 ;  /* 0x0000001514157221 */ /* 0x000fca0000010000 */
[----:B------:R-:W-:Y:S02]  /*4740*/  MOV R33, R21 ;  /* 0x0000001500217202 */ /* 0x000fe40000000f00 */
[----:B------:R-:W-:-:S07]  /*4750*/  MOV R29, R31 ;  /* 0x0000001f001d7202 */ /* 0x000fce0000000f00 */
[----:B------:R-:W-:Y:S05]  /*4760*/  WARPSYNC.COLLECTIVE R30, `(.L_x_1426) ;  /* 0x000000001e087348 */ /* 0x000fea0003c00000 */
[----:B------:R0:W1:Y:S02]  /*4770*/  SHFL.BFLY P3, R31, R33, R32, R35 ;  /* 0x0c000020211f7389 */ /* 0x0000640000060023 */
[----:B01----:R-:W-:Y:S05]  /*4780*/  ENDCOLLECTIVE ;  /* 0x000000000000791b */ /* 0x003fea0003800000 */
.L_x_1426:
[----:B------:R-:W-:Y:S01]  /*4790*/  FADD.FTZ R29, R26, R29 ;  /* 0x0000001d1a1d7221 */ /* 0x000fe20000010000 */
[----:B------:R-:W-:-:S04]  /*47a0*/  HFMA2 R32, -RZ, RZ, 0, 5.9604644775390625e-08 ;  /* 0x00000001ff207431 */ /* 0x000fc800000001ff */
[----:B------:R-:W-:Y:S02]  /*47b0*/  MOV R33, R29 ;  /* 0x0000001d00217202 */ /* 0x000fe40000000f00 */
[----:B------:R-:W-:-:S07]  /*47c0*/  MOV R10, R31 ;  /* 0x0000001f000a7202 */ /* 0x000fce0000000f00 */
[----:B------:R-:W-:Y:S05]  /*47d0*/  WARPSYNC.COLLECTIVE R30, `(.L_x_1427) ;  /* 0x000000001e087348 */ /* 0x000fea0003c00000 */
[----:B------:R0:W1:Y:S02]  /*47e0*/  SHFL.BFLY P3, R31, R33, R32, R35 ;  /* 0x0c000020211f7389 */ /* 0x0000640000060023 */
[----:B01----:R-:W-:Y:S05]  /*47f0*/  ENDCOLLECTIVE ;  /* 0x000000000000791b */ /* 0x003fea0003800000 */
.L_x_1427:
[----:B------:R-:W-:-:S05]  /*4800*/  FADD.FTZ R10, R21, R10 ;  /* 0x0000000a150a7221 */ /* 0x000fca0000010000 */
[----:B------:R-:W-:Y:S02]  /*4810*/  MOV R33, R10 ;  /* 0x0000000a00217202 */ /* 0x000fe40000000f00 */
[----:B------:R-:W-:-:S07]  /*4820*/  MOV R28, R31 ;  /* 0x0000001f001c7202 */ /* 0x000fce0000000f00 */
[----:B------:R-:W-:Y:S05]  /*4830*/  WARPSYNC.COLLECTIVE R30, `(.L_x_1428) ;  /* 0x000000001e087348 */ /* 0x000fea0003c00000 */
[----:B------:R0:W1:Y:S02]  /*4840*/  SHFL.BFLY P3, R31, R33, R32, R35 ;  /* 0x0c000020211f7389 */ /* 0x0000640000060023 */
[----:B01----:R-:W-:Y:S05]  /*4850*/  ENDCOLLECTIVE ;  /* 0x000000000000791b */ /* 0x003fea0003800000 */
.L_x_1428:
[----:B------:R-:W-:Y:S01]  /*4860*/  FADD.FTZ R28, R29, R28 ;  /* 0x0000001c1d1c7221 */ /* 0x000fe20000010000 */
[----:B------:R-:W-:Y:S01]  /*4870*/  MOV R11, R31 ;  /* 0x0000001f000b7202 */ /* 0x000fe20000000f00 */
[----:B------:R-:W-:Y:S06]  /*4880*/  BRA `(.L_x_1429) ;  /* 0xfffffff800c07947 */ /* 0x000fec000383ffff */
.L_x_1430:
        /* <DEDUP_REMOVED lines=15> */
.L_x_1879:


//--------------------- .text._ZN13group_norm_v218gn_bwd_cuda_kernelI6__halfLi480ELi3ELi16ELi120ELi256ELb1ELb1ELi8ELi960ELi960ELi4ELb1ELi10ELb0ELb0ELNS_15WgradSyncMethodE3ENS_16CompileConditionILi1000EEEEEvPT_S6_S6_PKS5_S8_S8_S8_PKfflPfPj --------------------------
	.section	.text._ZN13group_norm_v218gn_bwd_cuda_kernelI6__halfLi480ELi3ELi16ELi120ELi256ELb1ELb1ELi8ELi960ELi960ELi4ELb1ELi10ELb0ELb0ELNS_15WgradSyncMethodE3ENS_16CompileConditionILi1000EEEEEvPT_S6_S6_PKS5_S8_S8_S8_PKfflPfPj,"ax",@progbits
	.align	128
        .global         _ZN13group_norm_v218gn_bwd_cuda_kernelI6__halfLi480ELi3ELi16ELi120ELi256ELb1ELb1ELi8ELi960ELi960ELi4ELb1ELi10ELb0ELb0ELNS_15WgradSyncMethodE3ENS_16CompileConditionILi1000EEEEEvPT_S6_S6_PKS5_S8_S8_S8_PKfflPfPj
        .type           _ZN13group_norm_v218gn_bwd_cuda_kernelI6__halfLi480ELi3ELi16ELi120ELi256ELb1ELb1ELi8ELi960ELi960ELi4ELb1ELi10ELb0ELb0ELNS_15WgradSyncMethodE3ENS_16CompileConditionILi1000EEEEEvPT_S6_S6_PKS5_S8_S8_S8_PKfflPfPj,@function
        .size           _ZN13group_norm_v218gn_bwd_cuda_kernelI6__halfLi480ELi3ELi16ELi120ELi256ELb1ELb1ELi8ELi960ELi960ELi4ELb1ELi10ELb0ELb0ELNS_15WgradSyncMethodE3ENS_16CompileConditionILi1000EEEEEvPT_S6_S6_PKS5_S8_S8_S8_PKfflPfPj,(.L_x_1880 - _ZN13group_norm_v218gn_bwd_cuda_kernelI6__halfLi480ELi3ELi16ELi120ELi256ELb1ELb1ELi8ELi960ELi960ELi4ELb1ELi10ELb0ELb0ELNS_15WgradSyncMethodE3ENS_16CompileConditionILi1000EEEEEvPT_S6_S6_PKS5_S8_S8_S8_PKfflPfPj)
        .other          _ZN13group_norm_v218gn_bwd_cuda_kernelI6__halfLi480ELi3ELi16ELi120ELi256ELb1ELb1ELi8ELi960ELi960ELi4ELb1ELi10ELb0ELb0ELNS_15WgradSyncMethodE3ENS_16CompileConditionILi1000EEEEEvPT_S6_S6_PKS5_S8_S8_S8_PKfflPfPj,@"STO_CUDA_ENTRY STV_DEFAULT"
_ZN13group_norm_v218gn_bwd_cuda_kernelI6__halfLi480ELi3ELi16ELi120ELi256ELb1ELb1ELi8ELi960ELi960ELi4ELb1ELi10ELb0ELb0ELNS_15WgradSyncMethodE3ENS_16CompileConditionILi1000EEEEEvPT_S6_S6_PKS5_S8_S8_S8_PKfflPfPj:
.text._ZN13group_norm_v218gn_bwd_cuda_kernelI6__halfLi480ELi3ELi16ELi120ELi256ELb1ELb1ELi8ELi960ELi960ELi4ELb1ELi10ELb0ELb0ELNS_15WgradSyncMethodE3ENS_16CompileConditionILi1000EEEEEvPT_S6_S6_PKS5_S8_S8_S8_PKfflPfPj:
        /* <DEDUP_REMOVED lines=30> */
.L_x_1433:
[----:B0-----:R-:W2:Y:S04]  /*01e0*/  LD.E.STRONG.GPU R5, desc[UR14][R2.64+0x28] ;  /* 0x0000280e02057980 */ /* 0x001ea8000c10f900 */
[----:B--2---:R-:W-:Y:S01]  /*01f0*/  CCTL.IVALL ;  /* 0x00000000ff00798f */ /* 0x004fe20002000000 */
[----:B------:R-:W-:Y:S05]  /*0200*/  YIELD ;  /* 0x0000000000007946 */ /* 0x000fea0003800000 */
[----:B-----5:R-:W-:-:S04]  /*0210*/  LOP3.LUT R5, R5, R0, RZ, 0x3c, !PT ;  /* 0x0000000005057212 */ /* 0x020fc800078e3cff */
[----:B------:R-:W-:-:S13]  /*0220*/  ISETP.GT.AND P0, PT, R5, -0x1, PT ;  /* 0xffffffff0500780c */ /* 0x000fda0003f04270 */
[----:B------:R-:W-:Y:S05]  /*0230*/  @P0 BRA `(.L_x_1433) ;  /* 0xfffffffc00e80947 */ /* 0x000fea000383ffff */
.L_x_1432:
[----:B------:R-:W-:Y:S05]  /*0240*/  WARPSYNC.ALL ;  /* 0x0000000000007948 */ /* 0x000fea0003800000 */
[----:B------:R-:W-:Y:S06]  /*0250*/  BAR.SYNC.DEFER_BLOCKING 0x0 ;  /* 0x0000000000007b1d */ /* 0x000fec0000010000 */
[----:B------:R-:W-:Y:S05]  /*0260*/  BRA `(.L_x_1434) ;  /* 0x0000003c00647947 */ /* 0x000fea0003800000 */
.L_x_1431:
        /* <DEDUP_REMOVED lines=22> */
[----:B------:R-:W-:-:S05]  /*03d0*/  IMAD R5, R5, 0x889, RZ ;  /* 0x0000088905057824 */ /* 0x000fca00078e02ff */
[----:B------:R-:W-:Y:S01]  /*03e0*/  SHF.R.U32.HI R5, RZ, 0x12, R5 ;  /* 0x00000012ff057819 */ /* 0x000fe20000011605 */
[--C-:B--2---:R-:W-:Y:S02]  /*03f0*/  HADD2.F32 R0, -RZ, R6.reuse.H0_H0 ;  /* 0x20000006ff007230 */ /* 0x104fe40000004100 */
[----:B------:R-:W-:Y:S02]  /*0400*/  HADD2.F32 R2, -RZ, R6.H1_H1 ;  /* 0x30000006ff027230 */ /* 0x000fe40000004100 */
[--C-:B---3--:R-:W-:Y:S02]  /*0410*/  HADD2.F32 R6, -RZ, R8.reuse.H0_H0 ;  /* 0x20000008ff067230 */ /* 0x108fe40000004100 */
[--C-:B------:R-:W-:Y:S02]  /*0420*/  HADD2.F32 R3, -RZ, R7.reuse.H0_H0 ;  /* 0x20000007ff037230 */ /* 0x100fe40000004100 */
[----:B------:R-:W-:Y:S01]  /*0430*/  HADD2.F32 R4, -RZ, R7.H1_H1 ;  /* 0x30000007ff047230 */ /* 0x000fe20000004100 */
[----:B------:R0:W-:Y:S01]  /*0440*/  STL [R1+0x6c], R6 ;  /* 0x00006c0601007387 */ /* 0x0001e20000100800 */
[----:B------:R-:W-:-:S02]  /*0450*/  HADD2.F32 R8, -RZ, R8.H1_H1 ;  /* 0x30000008ff087230 */ /* 0x000fc40000004100 */
[----:B------:R-:W-:-:S03]  /*0460*/  HADD2.F32 R7, -RZ, R9.H0_H0 ;  /* 0x20000009ff077230 */ /* 0x000fc60000004100 */
[----:B------:R1:W-:Y:S01]  /*0470*/  STL [R1+0x68], R8 ;  /* 0x0000680801007387 */ /* 0x0003e20000100800 */
[----:B0-----:R-:W-:-:S03]  /*0480*/  HADD2.F32 R6, -RZ, R9.H1_H1 ;  /* 0x30000009ff067230 */ /* 0x001fc60000004100 */
[----:B------:R1:W-:Y:S04]  /*0490*/  STL [R1+0x64], R7 ;  /* 0x0000640701007387 */ /* 0x0003e80000100800 */
[----:B------:R1:W-:Y:S04]  /*04a0*/  STL [R1+0x60], R6 ;  /* 0x0000600601007387 */ /* 0x0003e80000100800 */
[----:B------:R1:W-:Y:S04]  /*04b0*/  STL [R1+0x34], RZ ;  /* 0x000034ff01007387 */ /* 0x0003e80000100800 */
[----:B------:R1:W-:Y:S04]  /*04c0*/  STL [R1+0x2c], RZ ;  /* 0x00002cff01007387 */ /* 0x0003e80000100800 */
[----:B------:R1:W-:Y:S04]  /*04d0*/  STL [R1+0x14], RZ ;  /* 0x000014ff01007387 */ /* 0x0003e80000100800 */
[----:B------:R1:W-:Y:S04]  /*04e0*/  STL [R1+0x30], RZ ;  /* 0x000030ff01007387 */ /* 0x0003e80000100800 */
[----:B------:R1:W-:Y:S04]  /*04f0*/  STL [R1+0x28], RZ ;  /* 0x000028ff01007387 */ /* 0x0003e80000100800 */
[----:B------:R1:W-:Y:S04]  /*0500*/  STL [R1+0x10], RZ ;  /* 0x000010ff01007387 */ /* 0x0003e80000100800 */
[----:B------:R1:W-:Y:S02]  /*0510*/  STL [R1+0x78], R5 ;  /* 0x0000780501007387 */ /* 0x0003e40000100800 */
.L_x_1446:
[----:B-1----:R-:W2:Y:S01]  /*0520*/  LDL R12, [R1+0x78] ;  /* 0x00007800010c7983 */ /* 0x002ea20000100800 */
[----:B------:R-:W0:Y:S01]  /*0530*/  S2UR UR8, SR_CTAID.Y ;  /* 0x00000000000879c3 */ /* 0x000e220000002600 */
[----:B------:R-:W-:Y:S01]  /*0540*/  USHF.R.U64 UR13, UR10, 0x1, UR5 ;  /* 0x000000010a0d7899 */ /* 0x000fe20008001205 */
[----:B-1----:R-:W1:Y:S01]  /*0550*/  S2R R7, SR_TID.X ;  /* 0x0000000000077919 */ /* 0x002e620000002100 */
[----:B------:R-:W-:Y:S01]  /*0560*/  USHF.R.U32.HI UR6, URZ, 0x1, UR5 ;  /* 0x00000001ff067899 */ /* 0x000fe20008011605 */
[----:B------:R-:W3:Y:S03]  /*0570*/  LDCU.64 UR16, c[0x0][0x3b8] ;  /* 0x00007700ff1077ac */ /* 0x000ee60008000a00 */
[----:B------:R-:W-:Y:S01]  /*0580*/  MOV R13, UR13 ;  /* 0x0000000d000d7c02 */ /* 0x000fe20008000f00 */
[----:B------:R-:W4:Y:S01]  /*0590*/  S2UR UR18, SR_CTAID.X ;  /* 0x00000000001279c3 */ /* 0x000f220000002500 */
[----:B------:R-:W-:Y:S01]  /*05a0*/  STL [R1+0xa0], R16 ;  /* 0x0000a01001007387 */ /* 0x000fe20000100800 */
[----:B------:R-:W-:-:S02]  /*05b0*/  USHF.L.U32 UR9, UR13, 0x5, URZ ;  /* 0x000000050d097899 */ /* 0x000fc400080006ff */
[----:B------:R-:W-:Y:S01]  /*05c0*/  USHF.L.U64.HI UR12, UR13, 0x5, UR6 ;  /* 0x000000050d0c7899 */ /* 0x000fe20008010206 */
[----:B------:R3:W-:Y:S01]  /*05d0*/  STL [R1+0x9c], R17 ;  /* 0x00009c1101007387 */ /* 0x0007e20000100800 */
[----:B------:R-:W2:Y:S03]  /*05e0*/  LDCU.64 UR20, c[0x0][0x3a0] ;  /* 0x00007400ff1477ac */ /* 0x000ea60008000a00 */
[----:B------:R-:W2:Y:S01]  /*05f0*/  LDL R29, [R1+0x68] ;  /* 0x00006800011d7983 */ /* 0x000ea20000100800 */
[----:B------:R-:W-:Y:S01]  /*0600*/  MOV R9, UR12 ;  /* 0x0000000c00097c02 */ /* 0x000fe20008000f00 */
[----:B0-----:R-:W-:Y:S02]  /*0610*/  ULOP3.LUT UR11, UR8, 0x1, URZ, 0xc0, !UPT ;  /* 0x00000001080b7892 */ /* 0x001fe4000f8ec0ff */
[----:B---3--:R-:W3:Y:S01]  /*0620*/  LDL R17, [R1+0x6c] ;  /* 0x00006c0001117983 */ /* 0x008ee20000100800 */
        /* <DEDUP_REMOVED lines=16> */
[----:B------:R-:W-:Y:S01]  /*0730*/  HFMA2 R11, -RZ, RZ, 0, 0 ;  /* 0x00000000ff0b7431 */ /* 0x000fe200000001ff */
[----:B------:R-:W-:-:S03]  /*0740*/  UIMAD UR6, UR6, 0x78000, URZ ;  /* 0x00078000060678a4 */ /* 0x000fc6000f8e02ff */
[----:B------:R-:W-:Y:S02]  /*0750*/  IMAD R5, R5, 0x780, RZ ;  /* 0x0000078005057824 */ /* 0x000fe400078e02ff */
[----:B------:R-:W-:-:S03]  /*0760*/  IMAD.WIDE.U32 R10, R13, 0x78000, R10 ;  /* 0x000780000d0a7825 */ /* 0x000fc600078e000a */
[----:B------:R-:W-:-:S04]  /*0770*/  IADD3 R5, P1, PT, R5, R10, RZ ;  /* 0x0000000a05057210 */ /* 0x000fc80007f3e0ff */
[----:B------:R-:W-:Y:S01]  /*0780*/  IADD3.X R10, PT, PT, R11, UR6, RZ, P1, !PT ;  /* 0x000000060b0a7c10 */ /* 0x000fe20008ffe4ff */
[----:B------:R-:W0:Y:S03]  /*0790*/  LDCU.64 UR6, c[0x0][0x398] ;  /* 0x00007300ff0677ac */ /* 0x000e260008000a00 */
[----:B------:R-:W-:Y:S01]  /*07a0*/  SHF.L.U64.HI R16, R5, 0x1, R10 ;  /* 0x0000000105107819 */ /* 0x000fe2000001020a */
[----:B--2---:R-:W-:-:S03]  /*07b0*/  IMAD.WIDE.U32 R8, R12, 0x2, R8 ;  /* 0x000000020c087825 */ /* 0x004fc600078e0008 */
[----:B------:R-:W-:-:S04]  /*07c0*/  LEA R14, P0, R8, UR16, 0x2 ;  /* 0x00000010080e7c11 */ /* 0x000fc8000f8010ff */
[----:B------:R-:W-:Y:S01]  /*07d0*/  LEA.HI.X R15, R8, UR17, R9, 0x2, P0 ;  /* 0x00000011080f7c11 */ /* 0x000fe200080f1409 */
[----:B------:R-:W1:Y:S01]  /*07e0*/  S2R R36, SR_CgaCtaId ;  /* 0x0000000000247919 */ /* 0x000e620000008800 */
[----:B------:R-:W-:Y:S01]  /*07f0*/  SHF.L.U32 R12, R5, 0x1, RZ ;  /* 0x00000001050c7819 */ /* 0x000fe200000006ff */
[----:B------:R-:W2:Y:S03]  /*0800*/  LDCU.64 UR16, c[0x0][0x3c8] ;  /* 0x00007900ff1077ac */ /* 0x000ea60008000a00 */
[----:B------:R-:W4:Y:S01]  /*0810*/  LDG.E.64.CONSTANT R14, desc[UR14][R14.64] ;  /* 0x0000000e0e0e7981 */ /* 0x000f22000c1e9b00 */
[----:B------:R-:W-:-:S04]  /*0820*/  IADD3 R18, P0, PT, R12, UR20, RZ ;  /* 0x000000140c127c10 */ /* 0x000fc8000ff1e0ff */
[----:B------:R-:W-:-:S05]  /*0830*/  IADD3.X R19, PT, PT, R16, UR21, RZ, P0, !PT ;  /* 0x0000001510137c10 */ /* 0x000fca00087fe4ff */
[----:B------:R-:W3:Y:S04]  /*0840*/  LDG.E.64.CONSTANT R8, desc[UR14][R18.64] ;  /* 0x0000000e12087981 */ /* 0x000ee8000c1e9b00 */
[----:B------:R-:W2:Y:S04]  /*0850*/  LDG.E.64.CONSTANT R22, desc[UR14][R18.64+0x3c00] ;  /* 0x003c000e12167981 */ /* 0x000ea8000c1e9b00 */
[----:B------:R0:W-:Y:S04]  /*0860*/  STL [R1+0x70], R12 ;  /* 0x0000700c01007387 */ /* 0x0001e80000100800 */
[----:B------:R-:W2:Y:S01]  /*0870*/  LDG.E.64.CONSTANT R20, desc[UR14][R18.64+0x1e00] ;  /* 0x001e000e12147981 */ /* 0x000ea2000c1e9b00 */
[----:B0-----:R-:W-:Y:S01]  /*0880*/  IADD3 R12, P0, PT, R12, UR6, RZ ;  /* 0x000000060c0c7c10 */ /* 0x001fe2000ff1e0ff */
[----:B------:R-:W4:Y:S02]  /*0890*/  LDCU UR6, c[0x0][0x3c0] ;  /* 0x00007800ff0677ac */ /* 0x000f240008000800 */
[----:B------:R0:W-:Y:S01]  /*08a0*/  STL [R1+0x74], R16 ;  /* 0x0000741001007387 */ /* 0x0001e20000100800 */
[----:B------:R-:W-:-:S02]  /*08b0*/  IADD3.X R13, PT, PT, R16, UR7, RZ, P0, !PT ;  /* 0x00000007100d7c10 */ /* 0x000fc400087fe4ff */
[----:B------:R-:W-:Y:S01]  /*08c0*/  MOV R35, 0x400 ;  /* 0x0000040000237802 */ /* 0x000fe20000000f00 */
[----:B------:R-:W2:Y:S04]  /*08d0*/  LDG.E.64.CONSTANT R18, desc[UR14][R18.64+0x5a00] ;  /* 0x005a000e12127981 */ /* 0x000ea8000c1e9b00 */
[----:B------:R-:W2:Y:S01]  /*08e0*/  LDG.E.64.CONSTANT R24, desc[UR14][R12.64] ;  /* 0x0000000e0c187981 */ /* 0x000ea2000c1e9b00 */
[----:B----4-:R-:W-:Y:S01]  /*08f0*/  FADD.FTZ R5, R15, UR6 ;  /* 0x000000060f057e21 */ /* 0x010fe20008010000 */
[----:B------:R-:W-:Y:S02]  /*0900*/  LOP3.LUT R7, R7, 0xffff, RZ, 0xc0, !PT ;  /* 0x0000ffff07077812 */ /* 0x000fe400078ec0ff */
[----:B------:R-:W4:Y:S03]  /*0910*/  LDG.E.64.CONSTANT R26, desc[UR14][R12.64+0x1e00] ;  /* 0x001e000e0c1a7981 */ /* 0x000f26000c1e9b00 */
[----:B------:R-:W1:Y:S01]  /*0920*/  MUFU.RSQ R5, R5 ;  /* 0x0000000500057308 */ /* 0x000e620000001400 */
[----:B---3--:R-:W-:-:S05]  /*0930*/  HADD2.F32 R10, -RZ, R8.H0_H0 ;  /* 0x20000008ff0a7230 */ /* 0x008fca0000004100 */
[----:B------:R-:W-:Y:S01]  /*0940*/  FADD.FTZ R10, -R14, R10 ;  /* 0x0000000a0e0a7221 */ /* 0x000fe20000010100 */
[----:B--2---:R-:W-:Y:S04]  /*0950*/  STL [R1+0xac], R23 ;  /* 0x0000ac1701007387 */ /* 0x004fe80000100800 */
[----:B0-----:R-:W2:Y:S01]  /*0960*/  LDL R16, [R1+0x64] ;  /* 0x0000640001107983 */ /* 0x001ea20000100800 */
[----:B-1----:R-:W-:-:S04]  /*0970*/  FMUL.FTZ R11, R5, R10 ;  /* 0x0000000a050b7220 */ /* 0x002fc80000410000 */
[----:B------:R-:W-:Y:S01]  /*0980*/  FFMA.FTZ R15, R0, R11, R17 ;  /* 0x0000000b000f7223 */ /* 0x000fe20000010011 */
[----:B------:R0:W-:Y:S01]  /*0990*/  STL [R1+0x40], R11 ;  /* 0x0000400b01007387 */ /* 0x0001e20000100800 */
[----:B------:R-:W-:-:S03]  /*09a0*/  HADD2.F32 R8, -RZ, R8.H1_H1 ;  /* 0x30000008ff087230 */ /* 0x000fc60000004100 */
[----:B------:R-:W3:Y:S04]  /*09b0*/  LDL R17, [R1+0x60] ;  /* 0x0000600001117983 */ /* 0x000ee80000100800 */
[----:B0-----:R-:W4:Y:S01]  /*09c0*/  LDG.E.64.CONSTANT R10, desc[UR14][R12.64+0x3c00] ;  /* 0x003c000e0c0a7981 */ /* 0x001f22000c1e9b00 */
[----:B------:R-:W-:-:S04]  /*09d0*/  FADD.FTZ R8, -R14, R8 ;  /* 0x000000080e087221 */ /* 0x000fc80000010100 */
[----:B------:R-:W-:-:S05]  /*09e0*/  FMUL.FTZ R8, R5, R8 ;  /* 0x0000000805087220 */ /* 0x000fca0000410000 */
[----:B------:R0:W-:Y:S01]  /*09f0*/  STL [R1+0x58], R8 ;  /* 0x0000580801007387 */ /* 0x0001e20000100800 */
[--C-:B------:R-:W-:Y:S01]  /*0a00*/  HADD2.F32 R28, -RZ, R9.reuse.H0_H0 ;  /* 0x20000009ff1c7230 */ /* 0x100fe20000004100 */
[----:B------:R-:W-:Y:S01]  /*0a10*/  IADD3 R35, PT, PT, R35, 0x3c00, RZ ;  /* 0x00003c0023237810 */ /* 0x000fe20007ffe0ff */
[----:B------:R-:W-:Y:S01]  /*0a20*/  FMUL.FTZ R32, R15, -1.4426950216293334961 ;  /* 0xbfb8aa3b0f207820 */ /* 0x000fe20000410000 */
[----:B------:R-:W3:Y:S02]  /*0a30*/  LDG.E.64.CONSTANT R12, desc[UR14][R12.64+0x5a00] ;  /* 0x005a000e0c0c7981 */ /* 0x000ee4000c1e9b00 */
[----:B------:R-:W-:Y:S01]  /*0a40*/  FADD.FTZ R28, -R14, R28 ;  /* 0x0000001c0e1c7221 */ /* 0x000fe20000010100 */
[----:B0-----:R-:W-:Y:S01]  /*0a50*/  FFMA.FTZ R8, R2, R8, R29 ;  /* 0x0000000802087223 */ /* 0x001fe2000001001d */
[----:B----4-:R0:W-:Y:S04]  /*0a60*/  STL [R1+0xa8], R10 ;  /* 0x0000a80a01007387 */ /* 0x0101e80000100800 */
[----:B0-----:R-:W4:Y:S04]  /*0a70*/  LDL R10, [R1+0x6c] ;  /* 0x00006c00010a7983 */ /* 0x001f280000100800 */
[----:B------:R0:W-:Y:S04]  /*0a80*/  STL [R1+0xa4], R11 ;  /* 0x0000a40b01007387 */ /* 0x0001e80000100800 */
[----:B0-----:R-:W4:Y:S01]  /*0a90*/  LDL R11, [R1+0x68] ;  /* 0x00006800010b7983 */ /* 0x001f220000100800 */
[----:B------:R-:W-:-:S02]  /*0aa0*/  HADD2.F32 R29, -RZ, R9.H1_H1 ;  /* 0x30000009ff1d7230 */ /* 0x000fc40000004100 */
[----:B------:R-:W-:Y:S01]  /*0ab0*/  FMUL.FTZ R23, R5, R28 ;  /* 0x0000001c05177220 */ /* 0x000fe20000410000 */
[--C-:B------:R-:W-:Y:S02]  /*0ac0*/  HADD2.F32 R28, -RZ, R20.reuse.H0_H0 ;  /* 0x20000014ff1c7230 */ /* 0x100fe40000004100 */
[C---:B------:R-:W-:Y:S02]  /*0ad0*/  FADD.FTZ R29, -R14.reuse, R29 ;  /* 0x0000001d0e1d7221 */ /* 0x040fe40000010100 */
[----:B------:R0:W-:Y:S01]  /*0ae0*/  STL [R1+0x54], R23 ;  /* 0x0000541701007387 */ /* 0x0001e20000100800 */
[----:B--2---:R-:W-:Y:S01]  /*0af0*/  FFMA.FTZ R9, R3, R23, R16 ;  /* 0x0000001703097223 */ /* 0x004fe20000010010 */
[----:B------:R-:W-:Y:S01]  /*0b00*/  FADD.FTZ R28, -R14, R28 ;  /* 0x0000001c0e1c7221 */ /* 0x000fe20000010100 */
[----:B------:R-:W-:Y:S02]  /*0b10*/  HADD2.F32 R20, -RZ, R20.H1_H1 ;  /* 0x30000014ff147230 */ /* 0x000fe40000004100 */
[----:B0-----:R-:W-:-:S03]  /*0b20*/  FMUL.FTZ R23, R5, R29 ;  /* 0x0000001d05177220 */ /* 0x001fc60000410000 */
[----:B------:R-:W-:Y:S01]  /*0b30*/  FADD.FTZ R20, -R14, R20 ;  /* 0x000000140e147221 */ /* 0x000fe20000010100 */
[----:B---3--:R-:W-:Y:S01]  /*0b40*/  FFMA.FTZ R31, R4, R23, R17 ;  /* 0x00000017041f7223 */ /* 0x008fe20000010011 */
[----:B------:R0:W-:Y:S02]  /*0b50*/  STL [R1+0x50], R23 ;  /* 0x0000501701007387 */ /* 0x0001e40000100800 */
[----:B0-----:R-:W-:-:S05]  /*0b60*/  FMUL.FTZ R23, R5, R28 ;  /* 0x0000001c05177220 */ /* 0x001fca0000410000 */
[----:B------:R0:W-:Y:S01]  /*0b70*/  STL [R1+0x4c], R23 ;  /* 0x00004c1701007387 */ /* 0x0001e20000100800 */
[----:B------:R-:W-:-:S05]  /*0b80*/  LEA R35, R36, R35, 0x18 ;  /* 0x0000002324237211 */ /* 0x000fca00078ec0ff */
[----:B------:R-:W-:Y:S01]  /*0b90*/  IMAD R7, R7, 0x18, R35 ;  /* 0x0000001807077824 */ /* 0x000fe200078e0223 */
[----:B------:R-:W1:Y:S01]  /*0ba0*/  MUFU.EX2 R32, R32 ;  /* 0x0000002000207308 */ /* 0x000e620000000800 */
[----:B------:R-:W-:Y:S01]  /*0bb0*/  FMUL.FTZ R34, R9, -1.4426950216293334961 ;  /* 0xbfb8aa3b09227820 */ /* 0x000fe20000410000 */
[----:B------:R-:W-:Y:S01]  /*0bc0*/  FMUL.FTZ R33, R8, -1.4426950216293334961 ;  /* 0xbfb8aa3b08217820 */ /* 0x000fe20000410000 */
[----:B------:R-:W-:-:S05]  /*0bd0*/  FMUL.FTZ R28, R31, -1.4426950216293334961 ;  /* 0xbfb8aa3b1f1c7820 */ /* 0x000fca0000410000 */
[----:B------:R-:W2:Y:S01]  /*0be0*/  MUFU.EX2 R34, R34 ;  /* 0x0000002200227308 */ /* 0x000ea20000000800 */
[----:B----4-:R-:W-:Y:S01]  /*0bf0*/  FFMA.FTZ R30, R0, R23, R10 ;  /* 0x00000017001e7223 */ /* 0x010fe2000001000a */
[----:B0-----:R-:W-:-:S05]  /*0c00*/  FMUL.FTZ R23, R5, R20 ;  /* 0x0000001405177220 */ /* 0x001fca0000410000 */
[----:B------:R0:W-:Y:S01]  /*0c10*/  STL [R1+0x48], R23 ;  /* 0x0000481701007387 */ /* 0x0001e20000100800 */
[----:B------:R-:W-:Y:S01]  /*0c20*/  FFMA.FTZ R20, R2, R23, R11 ;  /* 0x0000001702147223 */ /* 0x000fe2000001000b */
[----:B0-----:R-:W-:-:S05]  /*0c30*/  HADD2.F32 R23, -RZ, R21.H0_H0 ;  /* 0x20000015ff177230 */ /* 0x001fca0000004100 */
[----:B------:R-:W-:Y:S02]  /*0c40*/  FADD.FTZ R35, -R14, R23 ;  /* 0x000000170e237221 */ /* 0x000fe40000010100 */
[----:B------:R-:W3:Y:S01]  /*0c50*/  LDL.LU R23, [R1+0xac] ;  /* 0x0000ac0001177983 */ /* 0x000ee20000300800 */
[----:B------:R-:W0:Y:S01]  /*0c60*/  MUFU.EX2 R33, R33 ;  /* 0x0000002100217308 */ /* 0x000e220000000800 */
[----:B-1----:R-:W-:Y:S01]  /*0c70*/  FADD.FTZ R32, R32, 1 ;  /* 0x3f80000020207421 */ /* 0x002fe20000010000 */
[----:B--2---:R-:W-:-:S06]  /*0c80*/  FADD.FTZ R34, R34, 1 ;  /* 0x3f80000022227421 */ /* 0x004fcc0000010000 */
[----:B------:R-:W1:Y:S08]  /*0c90*/  MUFU.EX2 R28, R28 ;  /* 0x0000001c001c7308 */ /* 0x000e700000000800 */
[----:B------:R-:W2:Y:S01]  /*0ca0*/  MUFU.RCP R32, R32 ;  /* 0x0000002000207308 */ /* 0x000ea20000001000 */
[----:B0-----:R-:W-:Y:S01]  /*0cb0*/  FADD.FTZ R33, R33, 1 ;  /* 0x3f80000021217421 */ /* 0x001fe20000010000 */
[----:B------:R-:W-:Y:S01]  /*0cc0*/  FMUL.FTZ R35, R5, R35 ;  /* 0x0000002305237220 */ /* 0x000fe20000410000 */
[----:B------:R-:W-:-:S05]  /*0cd0*/  LEA R6, R6, R7, 0x3 ;  /* 0x0000000706067211 */ /* 0x000fca00078e18ff */
[----:B------:R-:W0:Y:S01]  /*0ce0*/  MUFU.RCP R34, R34 ;  /* 0x0000002200227308 */ /* 0x000e220000001000 */
[----:B------:R-:W-:Y:S01]  /*0cf0*/  FMUL.FTZ R29, R30, -1.4426950216293334961 ;  /* 0xbfb8aa3b1e1d7820 */ /* 0x000fe20000410000 */
[----:B-1----:R-:W-:Y:S01]  /*0d00*/  FADD.FTZ R28, R28, 1 ;  /* 0x3f8000001c1c7421 */ /* 0x002fe20000010000 */
[----:B------:R-:W-:Y:S01]  /*0d10*/  HADD2.F32 R21, -RZ, R21.H1_H1 ;  /* 0x30000015ff157230 */ /* 0x000fe20000004100 */
[----:B------:R-:W-:Y:S04]  /*0d20*/  STL [R1+0x44], R35 ;  /* 0x0000442301007387 */ /* 0x000fe80000100800 */
[----:B------:R-:W1:Y:S01]  /*0d30*/  MUFU.RCP R33, R33 ;  /* 0x0000002100217308 */ /* 0x000e620000001000 */
[----:B--2---:R-:W-:Y:S01]  /*0d40*/  FADD.FTZ R37, -R32, 1 ;  /* 0x3f80000020257421 */ /* 0x004fe20000010100 */
[----:B------:R2:W-:Y:S03]  /*0d50*/  STL [R1+0x5c], R6 ;  /* 0x00005c0601007387 */ /* 0x0005e60000100800 */
[----:B------:R-:W-:-:S03]  /*0d60*/  FFMA.FTZ R37, R15, R37, 1 ;  /* 0x3f8000000f257423 */ /* 0x000fc60000010025 */
[----:B------:R-:W-:Y:S01]  /*0d70*/  MUFU.EX2 R29, R29 ;  /* 0x0000001d001d7308 */ /* 0x000fe20000000800 */
[----:B------:R-:W-:-:S07]  /*0d80*/  FMUL.FTZ R32, R32, R37 ;  /* 0x0000002520207220 */ /* 0x000fce0000410000 */
[----:B--2---:R2:W4:Y:S01]  /*0d90*/  MUFU.RCP R6, R28 ;  /* 0x0000001c00067308 */ /* 0x0045220000001000 */
[----:B------:R-:W-:Y:S01]  /*0da0*/  FFMA.FTZ R7, R3, R35, R16 ;  /* 0x0000002303077223 */ /* 0x000fe20000010010 */
[----:B--2---:R-:W-:-:S04]  /*0db0*/  FADD.FTZ R28, -R14, R21 ;  /* 0x000000150e1c7221 */ /* 0x004fc80000010100 */
[----:B------:R-:W-:Y:S01]  /*0dc0*/  FMUL.FTZ R37, R5, R28 ;  /* 0x0000001c05257220 */ /* 0x000fe20000410000 */
[----:B0-----:R-:W-:Y:S01]  /*0dd0*/  FADD.FTZ R28, -R34, 1 ;  /* 0x3f800000221c7421 */ /* 0x001fe20000010100 */
[----:B------:R-:W-:-:S03]  /*0de0*/  FMUL.FTZ R15, R7, -1.4426950216293334961 ;  /* 0xbfb8aa3b070f7820 */ /* 0x000fc60000410000 */
[----:B------:R-:W-:Y:S01]  /*0df0*/  FFMA.FTZ R28, R9, R28, 1 ;  /* 0x3f800000091c7423 */ /* 0x000fe2000001001c */
[----:B-1----:R-:W-:-:S03]  /*0e00*/  FADD.FTZ R35, -R33, 1 ;  /* 0x3f80000021237421 */ /* 0x002fc60000010100 */
[----:B------:R-:W-:Y:S01]  /*0e10*/  FMUL.FTZ R34, R34, R28 ;  /* 0x0000001c22227220 */ /* 0x000fe20000410000 */
[----:B----4-:R-:W-:Y:S01]  /*0e20*/  FADD.FTZ R28, -R6, 1 ;  /* 0x3f800000061c7421 */ /* 0x010fe20000010100 */
[----:B------:R-:W-:Y:S01]  /*0e30*/  FFMA.FTZ R35, R8, R35, 1 ;  /* 0x3f80000008237423 */ /* 0x000fe20000010023 */
[----:B------:R-:W-:Y:S01]  /*0e40*/  FADD.FTZ R29, R29, 1 ;  /* 0x3f8000001d1d7421 */ /* 0x000fe20000010000 */
[----:B------:R-:W0:Y:S01]  /*0e50*/  MUFU.EX2 R15, R15 ;  /* 0x0000000f000f7308 */ /* 0x000e220000000800 */
[----:B------:R-:W-:Y:S01]  /*0e60*/  FFMA.FTZ R8, R4, R37, R17 ;  /* 0x0000002504087223 */ /* 0x000fe20000010011 */
[----:B------:R-:W-:-:S03]  /*0e70*/  FFMA.FTZ R31, R31, R28, 1 ;  /* 0x3f8000001f1f7423 */ /* 0x000fc6000001001c */
[----:B------:R-:W-:Y:S01]  /*0e80*/  FMUL.FTZ R9, R8, -1.4426950216293334961 ;  /* 0xbfb8aa3b08097820 */ /* 0x000fe20000410000 */
[----:B------:R-:W-:Y:S01]  /*0e90*/  FMUL.FTZ R6, R6, R31 ;  /* 0x0000001f06067220 */ /* 0x000fe20000410000 */
[----:B------:R-:W-:Y:S01]  /*0ea0*/  HADD2.F32 R31, -RZ, R24.H0_H0 ;  /* 0x20000018ff1f7230 */ /* 0x000fe20000004100 */
[----:B------:R-:W1:Y:S01]  /*0eb0*/  MUFU.RCP R29, R29 ;  /* 0x0000001d001d7308 */ /* 0x000e620000001000 */
[----:B------:R-:W-:-:S03]  /*0ec0*/  HADD2.F32 R21, -RZ, R22.H0_H0 ;  /* 0x20000016ff157230 */ /* 0x000fc60000004100 */
[----:B------:R-:W-:Y:S01]  /*0ed0*/  FMUL.FTZ R32, R31, R32 ;  /* 0x000000201f207220 */ /* 0x000fe20000410000 */
[--C-:B------:R-:W-:Y:S02]  /*0ee0*/  HADD2.F32 R31, -RZ, R25.reuse.H0_H0 ;  /* 0x20000019ff1f7230 */ /* 0x100fe40000004100 */
[----:B------:R-:W-:Y:S01]  /*0ef0*/  FADD.FTZ R21, -R14, R21 ;  /* 0x000000150e157221 */ /* 0x000fe20000010100 */
[----:B------:R-:W2:Y:S01]  /*0f00*/  MUFU.EX2 R9, R9 ;  /* 0x0000000900097308 */ /* 0x000ea20000000800 */
[----:B------:R-:W-:Y:S01]  /*0f10*/  HADD2.F32 R25, -RZ, R25.H1_H1 ;  /* 0x30000019ff197230 */ /* 0x000fe20000004100 */
[----:B------:R4:W-:Y:S01]  /*0f20*/  STL [R1+0x3c], R37 ;  /* 0x00003c2501007387 */ /* 0x0009e20000100800 */
[----:B------:R-:W-:Y:S02]  /*0f30*/  HADD2.F32 R22, -RZ, R22.H1_H1 ;  /* 0x30000016ff167230 */ /* 0x000fe40000004100 */
[----:B------:R-:W-:Y:S01]  /*0f40*/  FMUL.FTZ R33, R33, R35 ;  /* 0x0000002321217220 */ /* 0x000fe20000410000 */
[----:B0-----:R-:W-:Y:S01]  /*0f50*/  FADD.FTZ R35, R15, 1 ;  /* 0x3f8000000f237421 */ /* 0x001fe20000010000 */
[----:B------:R-:W-:Y:S01]  /*0f60*/  FMUL.FTZ R15, R25, R6 ;  /* 0x00000006190f7220 */ /* 0x000fe20000410000 */
[----:B------:R-:W-:Y:S01]  /*0f70*/  FMUL.FTZ R36, R20, -1.4426950216293334961 ;  /* 0xbfb8aa3b14247820 */ /* 0x000fe20000410000 */
[----:B------:R-:W-:Y:S01]  /*0f80*/  FADD.FTZ R6, -R14, R22 ;  /* 0x000000160e067221 */ /* 0x000fe20000010100 */
[----:B----4-:R-:W-:Y:S01]  /*0f90*/  FMUL.FTZ R37, R5, R21 ;  /* 0x0000001505257220 */ /* 0x010fe20000410000 */
[----:B-1----:R-:W-:-:S03]  /*0fa0*/  FADD.FTZ R25, -R29, 1 ;  /* 0x3f8000001d197421 */ /* 0x002fc60000010100 */
[----:B------:R-:W-:Y:S01]  /*0fb0*/  FFMA.FTZ R21, R0, R37, R10 ;  /* 0x0000002500157223 */ /* 0x000fe2000001000a */
[----:B------:R0:W-:Y:S01]  /*0fc0*/  STL [R1+0x38], R37 ;  /* 0x0000382501007387 */ /* 0x0001e20000100800 */
[----:B------:R-:W-:Y:S02]  /*0fd0*/  MUFU.RCP R35, R35 ;  /* 0x0000002300237308 */ /* 0x000fe40000001000 */
[----:B------:R-:W-:Y:S01]  /*0fe0*/  FMUL.FTZ R28, R21, -1.4426950216293334961 ;  /* 0xbfb8aa3b151c7820 */ /* 0x000fe20000410000 */
[----:B------:R-:W-:Y:S01]  /*0ff0*/  FFMA.FTZ R25, R30, R25, 1 ;  /* 0x3f8000001e197423 */ /* 0x000fe20000010019 */
[----:B--2---:R-:W-:Y:S01]  /*1000*/  FADD.FTZ R9, R9, 1 ;  /* 0x3f80000009097421 */ /* 0x004fe20000010000 */
[----:B0-----:R-:W-:-:S03]  /*1010*/  FMUL.FTZ R37, R5, R6 ;  /* 0x0000000605257220 */ /* 0x001fc60000410000 */
[----:B------:R-:W0:Y:S01]  /*1020*/  MUFU.EX2 R36, R36 ;  /* 0x0000002400247308 */ /* 0x000e220000000800 */
[----:B------:R-:W-:Y:S01]  /*1030*/  FFMA.FTZ R6, R2, R37, R11 ;  /* 0x0000002502067223 */ /* 0x000fe2000001000b */
[----:B------:R-:W-:-:S03]  /*1040*/  FMUL.FTZ R25, R29, R25 ;  /* 0x000000191d197220 */ /* 0x000fc60000410000 */
[----:B------:R-:W-:-:S03]  /*1050*/  FMUL.FTZ R29, R6, -1.4426950216293334961 ;  /* 0xbfb8aa3b061d7820 */ /* 0x000fc60000410000 */
[----:B------:R-:W1:Y:S08]  /*1060*/  MUFU.EX2 R28, R28 ;  /* 0x0000001c001c7308 */ /* 0x000e700000000800 */
[----:B------:R2:W4:Y:S01]  /*1070*/  MUFU.RCP R30, R9 ;  /* 0x00000009001e7308 */ /* 0x0005220000001000 */
[----:B------:R-:W-:Y:S01]  /*1080*/  FMUL.FTZ R34, R31, R34 ;  /* 0x000000221f227220 */ /* 0x000fe20000410000 */
[----:B------:R-:W-:-:S06]  /*1090*/  HADD2.F32 R24, -RZ, R24.H1_H1 ;  /* 0x30000018ff187230 */ /* 0x000fcc0000004100 */
[----:B------:R-:W4:Y:S01]  /*10a0*/  MUFU.EX2 R29, R29 ;  /* 0x0000001d001d7308 */ /* 0x000f220000000800 */
[----:B0-----:R-:W-:Y:S01]  /*10b0*/  FADD.FTZ R36, R36, 1 ;  /* 0x3f80000024247421 */ /* 0x001fe20000010000 */
[----:B------:R-:W-:-:S06]  /*10c0*/  FMUL.FTZ R33, R24, R33 ;  /* 0x0000002118217220 */ /* 0x000fcc0000410000 */
[----:B------:R-:W0:Y:S01]  /*10d0*/  MUFU.RCP R24, R36 ;  /* 0x0000002400187308 */ /* 0x000e220000001000 */
[----:B------:R-:W-:Y:S01]  /*10e0*/  STL [R1+0x24], R37 ;  /* 0x0000242501007387 */ /* 0x000fe20000100800 */
[----:B---3--:R-:W-:-:S05]  /*10f0*/  HADD2.F32 R22, -RZ, R23.H0_H0 ;  /* 0x20000017ff167230 */ /* 0x008fca0000004100 */
[----:B--2---:R-:W-:-:S04]  /*1100*/  FADD.FTZ R9, -R14, R22 ;  /* 0x000000160e097221 */ /* 0x004fc80000010100 */
[----:B------:R-:W-:Y:S01]  /*1110*/  FMUL.FTZ R31, R5, R9 ;  /* 0x00000009051f7220 */ /* 0x000fe20000410000 */
[----:B------:R-:W-:-:S04]  /*1120*/  FADD.FTZ R9, -R35, 1 ;  /* 0x3f80000023097421 */ /* 0x000fc80000010100 */
[----:B------:R-:W-:Y:S01]  /*1130*/  FFMA.FTZ R7, R7, R9, 1 ;  /* 0x3f80000007077423 */ /* 0x000fe20000010009 */
[----:B-1----:R-:W-:Y:S01]  /*1140*/  FADD.FTZ R9, R28, 1 ;  /* 0x3f8000001c097421 */ /* 0x002fe20000010000 */
[----:B----4-:R-:W-:-:S04]  /*1150*/  FADD.FTZ R28, -R30, 1 ;  /* 0x3f8000001e1c7421 */ /* 0x010fc80000010100 */
[----:B------:R-:W-:Y:S01]  /*1160*/  FFMA.FTZ R8, R8, R28, 1 ;  /* 0x3f80000008087423 */ /* 0x000fe2000001001c */
[----:B------:R-:W-:Y:S01]  /*1170*/  FMUL.FTZ R28, R35, R7 ;  /* 0x00000007231c7220 */ /* 0x000fe20000410000 */
[----:B------:R-:W-:Y:S02]  /*1180*/  FADD.FTZ R7, R29, 1 ;  /* 0x3f8000001d077421 */ /* 0x000fe40000010000 */
[----:B------:R-:W-:Y:S01]  /*1190*/  FMUL.FTZ R30, R30, R8 ;  /* 0x000000081e1e7220 */ /* 0x000fe20000410000 */
[----:B------:R-:W-:-:S03]  /*11a0*/  HADD2.F32 R8, -RZ, R26.H0_H0 ;  /* 0x2000001aff087230 */ /* 0x000fc60000004100 */
[----:B------:R-:W1:Y:S01]  /*11b0*/  MUFU.RCP R7, R7 ;  /* 0x0000000700077308 */ /* 0x000e620000001000 */
[----:B0-----:R-:W-:Y:S01]  /*11c0*/  FADD.FTZ R22, -R24, 1 ;  /* 0x3f80000018167421 */ /* 0x001fe20000010100 */
[----:B------:R-:W-:Y:S01]  /*11d0*/  FMUL.FTZ R25, R8, R25 ;  /* 0x0000001908197220 */ /* 0x000fe20000410000 */
[----:B------:R-:W-:Y:S02]  /*11e0*/  HADD2.F32 R8, -RZ, R27.H0_H0 ;  /* 0x2000001bff087230 */ /* 0x000fe40000004100 */
[----:B------:R-:W-:Y:S01]  /*11f0*/  FFMA.FTZ R20, R20, R22, 1 ;  /* 0x3f80000014147423 */ /* 0x000fe20000010016 */
[----:B------:R-:W-:Y:S02]  /*1200*/  HADD2.F32 R26, -RZ, R26.H1_H1 ;  /* 0x3000001aff1a7230 */ /* 0x000fe40000004100 */
[----:B------:R-:W-:Y:S02]  /*1210*/  HADD2.F32 R23, -RZ, R23.H1_H1 ;  /* 0x30000017ff177230 */ /* 0x000fe40000004100 */
[----:B------:R-:W-:Y:S01]  /*1220*/  FMUL.FTZ R24, R24, R20 ;  /* 0x0000001418187220 */ /* 0x000fe20000410000 */
[----:B------:R-:W-:Y:S01]  /*1230*/  FMUL.FTZ R28, R8, R28 ;  /* 0x0000001c081c7220 */ /* 0x000fe20000410000 */
[----:B------:R-:W-:-:S02]  /*1240*/  HADD2.F32 R8, -RZ, R18.H0_H0 ;  /* 0x20000012ff087230 */ /* 0x000fc40000004100 */
[----:B------:R-:W-:Y:S02]  /*1250*/  HADD2.F32 R27, -RZ, R27.H1_H1 ;  /* 0x3000001bff1b7230 */ /* 0x000fe40000004100 */
[----:B------:R-:W-:Y:S01]  /*1260*/  FMUL.FTZ R24, R26, R24 ;  /* 0x000000181a187220 */ /* 0x000fe20000410000 */
[C---:B------:R-:W-:Y:S01]  /*1270*/  FADD.FTZ R26, -R14.reuse, R23 ;  /* 0x000000170e1a7221 */ /* 0x040fe20000010100 */
[----:B------:R-:W-:Y:S01]  /*1280*/  FADD.FTZ R8, -R14, R8 ;  /* 0x000000080e087221 */ /* 0x000fe20000010100 */
[----:B-1----:R-:W-:Y:S01]  /*1290*/  FADD.FTZ R29, -R7, 1 ;  /* 0x3f800000071d7421 */ /* 0x002fe20000010100 */
[----:B------:R0:W-:Y:S01]  /*12a0*/  STL [R1+0x20], R31 ;  /* 0x0000201f01007387 */ /* 0x0001e20000100800 */
[----:B------:R-:W-:Y:S01]  /*12b0*/  FFMA.FTZ R22, R3, R31, R16 ;  /* 0x0000001f03167223 */ /* 0x000fe20000010010 */
[----:B------:R-:W-:Y:S01]  /*12c0*/  FMUL.FTZ R27, R27, R30 ;  /* 0x0000001e1b1b7220 */ /* 0x000fe20000410000 */
[----:B------:R-:W-:Y:S01]  /*12d0*/  FFMA.FTZ R29, R6, R29, 1 ;  /* 0x3f800000061d7423 */ /* 0x000fe2000001001d */
[C---:B------:R-:W-:Y:S01]  /*12e0*/  FMUL.FTZ R6, R5.reuse, R8 ;  /* 0x0000000805067220 */ /* 0x040fe20000410000 */
[----:B0-----:R-:W-:-:S02]  /*12f0*/  FMUL.FTZ R31, R5, R26 ;  /* 0x0000001a051f7220 */ /* 0x001fc40000410000 */
[----:B------:R-:W-:Y:S01]  /*1300*/  STL [R1+0x98], R27 ;  /* 0x0000981b01007387 */ /* 0x000fe20000100800 */
[----:B------:R-:W-:-:S03]  /*1310*/  FFMA.FTZ R35, R0, R6, R10 ;  /* 0x0000000600237223 */ /* 0x000fc6000001000a */
[----:B------:R0:W-:Y:S04]  /*1320*/  STL [R1], R31 ;  /* 0x0000001f01007387 */ /* 0x0001e80000100800 */
[----:B------:R-:W2:Y:S01]  /*1330*/  LDL.LU R10, [R1+0xa8] ;  /* 0x0000a800010a7983 */ /* 0x000ea20000300800 */
[----:B------:R-:W-:-:S06]  /*1340*/  FMUL.FTZ R20, R22, -1.4426950216293334961 ;  /* 0xbfb8aa3b16147820 */ /* 0x000fcc0000410000 */
[----:B------:R-:W1:Y:S08]  /*1350*/  MUFU.EX2 R20, R20 ;  /* 0x0000001400147308 */ /* 0x000e700000000800 */
[----:B------:R-:W3:Y:S01]  /*1360*/  MUFU.RCP R9, R9 ;  /* 0x0000000900097308 */ /* 0x000ee20000001000 */
[----:B------:R-:W-:Y:S02]  /*1370*/  HADD2.F32 R8, -RZ, R18.H1_H1 ;  /* 0x30000012ff087230 */ /* 0x000fe40000004100 */
[----:B------:R-:W-:Y:S01]  /*1380*/  FFMA.FTZ R36, R4, R31, R17 ;  /* 0x0000001f04247223 */ /* 0x000fe20000010011 */
[----:B-1----:R-:W-:Y:S01]  /*1390*/  FADD.FTZ R20, R20, 1 ;  /* 0x3f80000014147421 */ /* 0x002fe20000010000 */
[----:B------:R-:W-:Y:S01]  /*13a0*/  FMUL.FTZ R18, R7, R29 ;  /* 0x0000001d07127220 */ /* 0x000fe20000410000 */
[----:B------:R-:W-:-:S04]  /*13b0*/  FADD.FTZ R7, -R14, R8 ;  /* 0x000000080e077221 */ /* 0x000fc80000010100 */
[----:B------:R-:W1:Y:S01]  /*13c0*/  MUFU.RCP R20, R20 ;  /* 0x0000001400147308 */ /* 0x000e620000001000 */
[----:B---3--:R-:W-:Y:S01]  /*13d0*/  FADD.FTZ R23, -R9, 1 ;  /* 0x3f80000009177421 */ /* 0x008fe20000010100 */
[----:B------:R-:W-:-:S03]  /*13e0*/  HADD2.F32 R8, -RZ, R19.H0_H0 ;  /* 0x20000013ff087230 */ /* 0x000fc60000004100 */
[----:B------:R-:W-:Y:S01]  /*13f0*/  FFMA.FTZ R23, R21, R23, 1 ;  /* 0x3f80000015177423 */ /* 0x000fe20000010017 */
[----:B------:R-:W-:Y:S01]  /*1400*/  FMUL.FTZ R21, R36, -1.4426950216293334961 ;  /* 0xbfb8aa3b24157820 */ /* 0x000fe20000410000 */
[----:B------:R-:W-:Y:S01]  /*1410*/  FMUL.FTZ R7, R5, R7 ;  /* 0x0000000705077220 */ /* 0x000fe20000410000 */
[----:B------:R-:W-:Y:S01]  /*1420*/  FMUL.FTZ R37, R35, -1.4426950216293334961 ;  /* 0xbfb8aa3b23257820 */ /* 0x000fe20000410000 */
[----:B------:R-:W-:-:S03]  /*1430*/  FADD.FTZ R8, -R14, R8 ;  /* 0x000000080e087221 */ /* 0x000fc60000010100 */
[----:B------:R-:W3:Y:S01]  /*1440*/  MUFU.EX2 R21, R21 ;  /* 0x0000001500157308 */ /* 0x000ee20000000800 */
[----:B0-----:R-:W-:Y:S01]  /*1450*/  FFMA.FTZ R31, R2, R7, R11 ;  /* 0x00000007021f7223 */ /* 0x001fe2000001000b */
[----:B------:R-:W-:Y:S01]  /*1460*/  FMUL.FTZ R8, R5, R8 ;  /* 0x0000000805087220 */ /* 0x000fe20000410000 */
[----:B------:R-:W-:Y:S01]  /*1470*/  FMUL.FTZ R26, R9, R23 ;  /* 0x00000017091a7220 */ /* 0x000fe20000410000 */
[----:B-1----:R-:W-:Y:S01]  /*1480*/  FADD.FTZ R9, -R20, 1 ;  /* 0x3f80000014097421 */ /* 0x002fe20000010100 */
[----:B------:R-:W-:Y:S01]  /*1490*/  FMUL.FTZ R29, R31, -1.4426950216293334961 ;  /* 0xbfb8aa3b1f1d7820 */ /* 0x000fe20000410000 */
[----:B------:R-:W-:Y:S02]  /*14a0*/  FFMA.FTZ R30, R3, R8, R16 ;  /* 0x00000008031e7223 */ /* 0x000fe40000010010 */
[----:B------:R-:W-:Y:S01]  /*14b0*/  MUFU.EX2 R37, R37 ;  /* 0x0000002500257308 */ /* 0x000fe20000000800 */
[----:B------:R-:W-:Y:S01]  /*14c0*/  FFMA.FTZ R22, R22, R9, 1 ;  /* 0x3f80000016167423 */ /* 0x000fe20000010009 */
[----:B------:R-:W-:-:S06]  /*14d0*/  FMUL.FTZ R9, R30, -1.4426950216293334961 ;  /* 0xbfb8aa3b1e097820 */ /* 0x000fcc0000410000 */
[----:B------:R-:W0:Y:S01]  /*14e0*/  MUFU.EX2 R29, R29 ;  /* 0x0000001d001d7308 */ /* 0x000e220000000800 */
[----:B---3--:R-:W-:-:S07]  /*14f0*/  FADD.FTZ R21, R21, 1 ;  /* 0x3f80000015157421 */ /* 0x008fce0000010000 */
[----:B------:R-:W1:Y:S08]  /*1500*/  MUFU.EX2 R9, R9 ;  /* 0x0000000900097308 */ /* 0x000e700000000800 */
[----:B------:R3:W4:Y:S01]  /*1510*/  MUFU.RCP R23, R21 ;  /* 0x0000001500177308 */ /* 0x0007220000001000 */
[----:B0-----:R-:W-:Y:S01]  /*1520*/  FADD.FTZ R29, R29, 1 ;  /* 0x3f8000001d1d7421 */ /* 0x001fe20000010000 */
[----:B---3--:R-:W-:Y:S01]  /*1530*/  FADD.FTZ R21, R37, 1 ;  /* 0x3f80000025157421 */ /* 0x008fe20000010000 */
[----:B------:R-:W-:Y:S01]  /*1540*/  FMUL.FTZ R20, R20, R22 ;  /* 0x0000001614147220 */ /* 0x000fe20000410000 */
[----:B------:R-:W-:-:S04]  /*1550*/  HADD2.F32 R19, -RZ, R19.H1_H1 ;  /* 0x30000013ff137230 */ /* 0x000fc80000004100 */
[----:B------:R-:W0:Y:S08]  /*1560*/  MUFU.RCP R21, R21 ;  /* 0x0000001500157308 */ /* 0x000e300000001000 */
[----:B------:R1:W3:Y:S02]  /*1570*/  MUFU.RCP R22, R29 ;  /* 0x0000001d00167308 */ /* 0x0002e40000001000 */
[----:B-1----:R-:W-:Y:S01]  /*1580*/  FADD.FTZ R29, R9, 1 ;  /* 0x3f800000091d7421 */ /* 0x002fe20000010000 */
[----:B------:R-:W-:Y:S01]  /*1590*/  FADD.FTZ R9, -R14, R19 ;  /* 0x000000130e097221 */ /* 0x000fe20000010100 */
[----:B----4-:R-:W-:-:S04]  /*15a0*/  FADD.FTZ R19, -R23, 1 ;  /* 0x3f80000017137421 */ /* 0x010fc80000010100 */
[----:B------:R-:W1:Y:S01]  /*15b0*/  MUFU.RCP R14, R29 ;  /* 0x0000001d000e7308 */ /* 0x000e620000001000 */
[----:B------:R-:W-:Y:S01]  /*15c0*/  FFMA.FTZ R36, R36, R19, 1 ;  /* 0x3f80000024247423 */ /* 0x000fe20000010013 */
[----:B0-----:R-:W-:-:S04]  /*15d0*/  FADD.FTZ R19, -R21, 1 ;  /* 0x3f80000015137421 */ /* 0x001fc80000010100 */
[----:B------:R-:W-:Y:S01]  /*15e0*/  FFMA.FTZ R35, R35, R19, 1 ;  /* 0x3f80000023237423 */ /* 0x000fe20000010013 */
[----:B---3--:R-:W-:Y:S01]  /*15f0*/  FADD.FTZ R19, -R22, 1 ;  /* 0x3f80000016137421 */ /* 0x008fe20000010100 */
[----:B------:R-:W-:-:S03]  /*1600*/  FMUL.FTZ R9, R5, R9 ;  /* 0x0000000905097220 */ /* 0x000fc60000410000 */
[----:B------:R-:W-:Y:S01]  /*1610*/  FFMA.FTZ R31, R31, R19, 1 ;  /* 0x3f8000001f1f7423 */ /* 0x000fe20000010013 */
[----:B-1----:R-:W-:-:S04]  /*1620*/  FADD.FTZ R19, -R14, 1 ;  /* 0x3f8000000e137421 */ /* 0x002fc80000010100 */
[----:B------:R-:W-:Y:S01]  /*1630*/  FFMA.FTZ R30, R30, R19, 1 ;  /* 0x3f8000001e1e7423 */ /* 0x000fe20000010013 */
[----:B------:R-:W-:-:S04]  /*1640*/  FFMA.FTZ R19, R4, R9, R17 ;  /* 0x0000000904137223 */ /* 0x000fc80000010011 */
[----:B------:R-:W-:-:S06]  /*1650*/  FMUL.FTZ R29, R19, -1.4426950216293334961 ;  /* 0xbfb8aa3b131d7820 */ /* 0x000fcc0000410000 */
[----:B------:R-:W0:Y:S02]  /*1660*/  MUFU.EX2 R29, R29 ;  /* 0x0000001d001d7308 */ /* 0x000e240000000800 */
[----:B0-----:R-:W-:-:S06]  /*1670*/  FADD.FTZ R29, R29, 1 ;  /* 0x3f8000001d1d7421 */ /* 0x001fcc0000010000 */
[----:B------:R-:W0:Y:S01]  /*1680*/  MUFU.RCP R29, R29 ;  /* 0x0000001d001d7308 */ /* 0x000e220000001000 */
[----:B------:R-:W-:Y:S01]  /*1690*/  STL [R1+0x84], R6 ;  /* 0x0000840601007387 */ /* 0x000fe20000100800 */
[----:B------:R-:W-:-:S03]  /*16a0*/  FMUL.FTZ R22, R22, R31 ;  /* 0x0000001f16167220 */ /* 0x000fc60000410000 */
[----:B------:R-:W3:Y:S04]  /*16b0*/  LDL.LU R11, [R1+0xa4] ;  /* 0x0000a400010b7983 */ /* 0x000ee80000300800 */
[----:B------:R-:W-:Y:S04]  /*16c0*/  STL [R1+0x88], R7 ;  /* 0x0000880701007387 */ /* 0x000fe80000100800 */
[----:B------:R-:W4:Y:S04]  /*16d0*/  LDL.LU R16, [R1+0xa0] ;  /* 0x0000a00001107983 */ /* 0x000f280000300800 */
[----:B------:R1:W-:Y:S01]  /*16e0*/  STL [R1+0x8c], R8 ;  /* 0x00008c0801007387 */ /* 0x0003e20000100800 */
[----:B0-----:R-:W-:-:S03]  /*16f0*/  FADD.FTZ R31, -R29, 1 ;  /* 0x3f8000001d1f7421 */ /* 0x001fc60000010100 */
[----:B------:R0:W-:Y:S01]  /*1700*/  STL [R1+0x7c], R5 ;  /* 0x00007c0501007387 */ /* 0x0001e20000100800 */
[----:B------:R-:W-:-:S03]  /*1710*/  FMUL.FTZ R14, R14, R30 ;  /* 0x0000001e0e0e7220 */ /* 0x000fc60000410000 */
[----:B------:R-:W4:Y:S01]  /*1720*/  LDL.LU R17, [R1+0x9c] ;  /* 0x00009c0001117983 */ /* 0x000f220000300800 */
[----:B------:R-:W-:-:S03]  /*1730*/  FFMA.FTZ R31, R19, R31, 1 ;  /* 0x3f800000131f7423 */ /* 0x000fc6000001001f */
[----:B------:R-:W4:Y:S01]  /*1740*/  LDL.LU R27, [R1+0x14] ;  /* 0x00001400011b7983 */ /* 0x000f220000300800 */
[----:B------:R-:W-:-:S03]  /*1750*/  FMUL.FTZ R23, R23, R36 ;  /* 0x0000002417177220 */ /* 0x000fc60000410000 */
[----:B-1----:R-:W4:Y:S01]  /*1760*/  LDL R8, [R1+0x40] ;  /* 0x0000400001087983 */ /* 0x002f220000100800 */
[----:B------:R-:W-:-:S03]  /*1770*/  FMUL.FTZ R21, R21, R35 ;  /* 0x0000002315157220 */ /* 0x000fc60000410000 */
[----:B------:R-:W4:Y:S04]  /*1780*/  LDL R37, [R1+0x58] ;  /* 0x0000580001257983 */ /* 0x000f280000100800 */
[----:B0-----:R-:W4:Y:S04]  /*1790*/  LDL R5, [R1+0x54] ;  /* 0x0000540001057983 */ /* 0x001f280000100800 */
[----:B------:R0:W-:Y:S04]  /*17a0*/  STL [R1+0x90], R9 ;  /* 0x0000900901007387 */ /* 0x0001e80000100800 */
[----:B------:R-:W4:Y:S04]  /*17b0*/  LDL R7, [R1+0x4c] ;  /* 0x00004c0001077983 */ /* 0x000f280000100800 */
[----:B------:R-:W4:Y:S04]  /*17c0*/  LDL R6, [R1+0x48] ;  /* 0x0000480001067983 */ /* 0x000f280000100800 */
[----:B0-----:R-:W4:Y:S04]  /*17d0*/  LDL R9, [R1+0x50] ;  /* 0x0000500001097983 */ /* 0x001f280000100800 */
[----:B------:R-:W4:Y:S04]  /*17e0*/  LDL.LU R36, [R1+0x10] ;  /* 0x0000100001247983 */ /* 0x000f280000300800 */
[----:B------:R-:W4:Y:S04]  /*17f0*/  LDL.LU R35, [R1+0x30] ;  /* 0x0000300001237983 */ /* 0x000f280000300800 */
[----:B------:R0:W-:Y:S04]  /*1800*/  STL [R1+0x94], R14 ;  /* 0x0000940e01007387 */ /* 0x0001e80000100800 */
[----:B0-----:R-:W4:Y:S01]  /*1810*/  LDL.LU R14, [R1+0x2c] ;  /* 0x00002c00010e7983 */ /* 0x001f220000300800 */
[----:B--2---:R-:W-:-:S02]  /*1820*/  HADD2.F32 R30, -RZ, R10.H1_H1 ;  /* 0x3000000aff1e7230 */ /* 0x004fc40000004100 */
[----:B------:R-:W-:Y:S02]  /*1830*/  HADD2.F32 R19, -RZ, R10.H0_H0 ;  /* 0x2000000aff137230 */ /* 0x000fe40000004100 */
[----:B------:R-:W-:Y:S02]  /*1840*/  FMUL.FTZ R10, R29, R31 ;  /* 0x0000001f1d0a7220 */ /* 0x000fe40000410000 */
[----:B------:R-:W2:Y:S01]  /*1850*/  LDL.LU R31, [R1+0x28] ;  /* 0x00002800011f7983 */ /* 0x000ea20000300800 */
[----:B------:R-:W-:-:S03]  /*1860*/  FMUL.FTZ R18, R30, R18 ;  /* 0x000000121e127220 */ /* 0x000fc60000410000 */
[----:B------:R-:W2:Y:S01]  /*1870*/  LDL.LU R30, [R1+0x34] ;  /* 0x00003400011e7983 */ /* 0x000ea20000300800 */
[----:B------:R-:W-:Y:S01]  /*1880*/  FMUL.FTZ R26, R19, R26 ;  /* 0x0000001a131a7220 */ /* 0x000fe20000410000 */
[--C-:B---3--:R-:W-:Y:S02]  /*1890*/  HADD2.F32 R19, -RZ, R11.reuse.H0_H0 ;  /* 0x2000000bff137230 */ /* 0x108fe40000004100 */
[----:B------:R-:W-:Y:S02]  /*18a0*/  HADD2.F32 R29, -RZ, R11.H1_H1 ;  /* 0x3000000bff1d7230 */ /* 0x000fe40000004100 */
[--C-:B------:R-:W-:Y:S02]  /*18b0*/  HADD2.F32 R11, -RZ, R12.reuse.H0_H0 ;  /* 0x2000000cff0b7230 */ /* 0x100fe40000004100 */
[----:B------:R-:W-:Y:S02]  /*18c0*/  HADD2.F32 R12, -RZ, R12.H1_H1 ;  /* 0x3000000cff0c7230 */ /* 0x000fe40000004100 */
[----:B------:R-:W-:Y:S01]  /*18d0*/  FMUL.FTZ R19, R19, R20 ;  /* 0x0000001413137220 */ /* 0x000fe20000410000 */
[----:B------:R-:W-:-:S02]  /*18e0*/  FMUL.FTZ R20, R29, R23 ;  /* 0x000000171d147220 */ /* 0x000fc40000410000 */
[----:B------:R-:W-:Y:S01]  /*18f0*/  FMUL.FTZ R22, R12, R22 ;  /* 0x000000160c167220 */ /* 0x000fe20000410000 */
[----:B------:R-:W-:Y:S01]  /*1900*/  FMUL.FTZ R21, R11, R21 ;  /* 0x000000150b157220 */ /* 0x000fe20000410000 */
[----:B----4-:R-:W-:Y:S01]  /*1910*/  FADD.FTZ R29, R34, R27 ;  /* 0x0000001b221d7221 */ /* 0x010fe20000010000 */
[----:B------:R-:W-:Y:S01]  /*1920*/  FMUL.FTZ R27, R2, R33 ;  /* 0x00000021021b7220 */ /* 0x000fe20000410000 */
[----:B------:R-:W-:Y:S01]  /*1930*/  FFMA.FTZ R16, R9, R15, R16 ;  /* 0x0000000f09107223 */ /* 0x000fe20000010010 */
[----:B------:R-:W-:Y:S01]  /*1940*/  FFMA.FTZ R35, R8, R32, R35 ;  /* 0x0000002008237223 */ /* 0x000fe20000010023 */
[----:B------:R-:W-:Y:S01]  /*1950*/  FADD.FTZ R11, R33, R14 ;  /* 0x0000000e210b7221 */ /* 0x000fe20000010000 */
[----:B------:R-:W-:Y:S01]  /*1960*/  FMUL.FTZ R14, R3, R34 ;  /* 0x00000022030e7220 */ /* 0x000fe20000410000 */
[----:B--2---:R-:W-:Y:S01]  /*1970*/  FFMA.FTZ R23, R37, R33, R31 ;  /* 0x0000002125177223 */ /* 0x004fe2000001001f */
[----:B------:R-:W-:Y:S01]  /*1980*/  FADD.FTZ R31, R15, R17 ;  /* 0x000000110f1f7221 */ /* 0x000fe20000010000 */
[----:B------:R-:W-:-:S02]  /*1990*/  HADD2.F32 R17, -RZ, R13.H0_H0 ;  /* 0x2000000dff117230 */ /* 0x000fc40000004100 */
[----:B------:R-:W-:Y:S01]  /*19a0*/  FADD.FTZ R12, R32, R30 ;  /* 0x0000001e200c7221 */ /* 0x000fe20000010000 */
[----:B------:R-:W-:Y:S01]  /*19b0*/  FFMA.FTZ R30, R5, R34, R36 ;  /* 0x00000022051e7223 */ /* 0x000fe20000010024 */
[----:B------:R-:W-:Y:S02]  /*19c0*/  HADD2.F32 R36, -RZ, R13.H1_H1 ;  /* 0x3000000dff247230 */ /* 0x000fe40000004100 */
[----:B------:R-:W-:Y:S01]  /*19d0*/  FMUL.FTZ R13, R0, R32 ;  /* 0x00000020000d7220 */ /* 0x000fe20000410000 */
[----:B------:R-:W-:-:S03]  /*19e0*/  FMUL.FTZ R32, R4, R15 ;  /* 0x0000000f04207220 */ /* 0x000fc60000410000 */
[----:B------:R-:W-:Y:S01]  /*19f0*/  FADD.FTZ R15, RZ, R13 ;  /* 0x0000000dff0f7221 */ /* 0x000fe20000010000 */
[----:B------:R0:W-:Y:S01]  /*1a00*/  STL [R1+0x8], R13 ;  /* 0x0000080d01007387 */ /* 0x0001e20000100800 */
[----:B------:R-:W-:Y:S01]  /*1a10*/  FFMA.FTZ R33, R7, R25, R35 ;  /* 0x0000001907217223 */ /* 0x000fe20000010023 */
[----:B------:R-:W-:Y:S02]  /*1a20*/  FFMA.FTZ R23, R6, R24, R23 ;  /* 0x0000001806177223 */ /* 0x000fe40000010017 */
[----:B------:R1:W-:Y:S01]  /*1a30*/  STL [R1+0x1c], R27 ;  /* 0x00001c1b01007387 */ /* 0x0003e20000100800 */
[----:B------:R-:W-:-:S03]  /*1a40*/  FADD.FTZ R34, R12, R25 ;  /* 0x000000190c227221 */ /* 0x000fc60000010000 */
[----:B------:R2:W-:Y:S01]  /*1a50*/  STL [R1+0x18], R14 ;  /* 0x0000180e01007387 */ /* 0x0005e20000100800 */
[----:B0-----:R-:W-:Y:S01]  /*1a60*/  FFMA.FTZ R13, R8, R13, RZ ;  /* 0x0000000d080d7223 */ /* 0x001fe200000100ff */
[----:B------:R-:W-:Y:S02]  /*1a70*/  FMUL.FTZ R8, R0, R25 ;  /* 0x0000001900087220 */ /* 0x000fe40000410000 */
[----:B------:R0:W-:Y:S04]  /*1a80*/  STL [R1+0xc], R32 ;  /* 0x00000c2001007387 */ /* 0x0001e80000100800 */
[----:B------:R-:W3:Y:S01]  /*1a90*/  LDL R35, [R1+0x44] ;  /* 0x0000440001237983 */ /* 0x000ee20000100800 */
[----:B------:R-:W-:Y:S01]  /*1aa0*/  FADD.FTZ R12, R15, R27 ;  /* 0x0000001b0f0c7221 */ /* 0x000fe20000010000 */
[----:B------:R-:W-:-:S02]  /*1ab0*/  FFMA.FTZ R13, R37, R27, R13 ;  /* 0x0000001b250d7223 */ /* 0x000fc4000001000d */
[----:B------:R-:W0:Y:S04]  /*1ac0*/  LDL R25, [R1+0x3c] ;  /* 0x00003c0001197983 */ /* 0x000e280000100800 */
[----:B------:R4:W-:Y:S04]  /*1ad0*/  STL [R1+0x4], R8 ;  /* 0x0000040801007387 */ /* 0x0009e80000100800 */
[----:B------:R4:W-:Y:S04]  /*1ae0*/  STL [R1+0x80], R23 ;  /* 0x0000801701007387 */ /* 0x0009e80000100800 */
[----:B-1----:R-:W0:Y:S01]  /*1af0*/  LDL.LU R27, [R1+0x98] ;  /* 0x00009800011b7983 */ /* 0x002e220000300800 */
[----:B------:R-:W-:Y:S01]  /*1b00*/  FADD.FTZ R12, R12, R14 ;  /* 0x0000000e0c0c7221 */ /* 0x000fe20000010000 */
[----:B------:R-:W-:-:S03]  /*1b10*/  FFMA.FTZ R13, R5, R14, R13 ;  /* 0x0000000e050d7223 */ /* 0x000fc6000001000d */
[----:B------:R-:W-:Y:S01]  /*1b20*/  FADD.FTZ R12, R12, R32 ;  /* 0x000000200c0c7221 */ /* 0x000fe20000010000 */
[----:B------:R-:W-:Y:S01]  /*1b30*/  FADD.FTZ R15, R11, R24 ;  /* 0x000000180b0f7221 */ /* 0x000fe20000010000 */
[----:B------:R-:W-:Y:S02]  /*1b40*/  FMUL.FTZ R37, R2, R24 ;  /* 0x0000001802257220 */ /* 0x000fe40000410000 */
[----:B------:R-:W-:Y:S01]  /*1b50*/  FADD.FTZ R12, R12, R8 ;  /* 0x000000080c0c7221 */ /* 0x000fe20000010000 */
[----:B------:R-:W4:Y:S01]  /*1b60*/  LDL R24, [R1+0x38] ;  /* 0x0000380001187983 */ /* 0x000f220000100800 */
[----:B------:R-:W-:Y:S01]  /*1b70*/  FADD.FTZ R29, R29, R28 ;  /* 0x0000001c1d1d7221 */ /* 0x000fe20000010000 */
[----:B------:R-:W-:Y:S01]  /*1b80*/  FFMA.FTZ R13, R9, R32, R13 ;  /* 0x00000020090d7223 */ /* 0x000fe2000001000d */
[----:B------:R-:W-:Y:S01]  /*1b90*/  FADD.FTZ R12, R12, R37 ;  /* 0x000000250c0c7221 */ /* 0x000fe20000010000 */
[----:B--2---:R-:W2:Y:S02]  /*1ba0*/  LDL.LU R14, [R1+0x94] ;  /* 0x00009400010e7983 */ /* 0x004ea40000300800 */
[----:B------:R-:W-:-:S02]  /*1bb0*/  FFMA.FTZ R13, R7, R8, R13 ;  /* 0x00000008070d7223 */ /* 0x000fc4000001000d */
[----:B------:R-:W2:Y:S04]  /*1bc0*/  LDL R5, [R1] ;  /* 0x0000000001057983 */ /* 0x000ea80000100800 */
[----:B------:R-:W2:Y:S01]  /*1bd0*/  LDL.LU R9, [R1+0x90] ;  /* 0x0000900001097983 */ /* 0x000ea20000300800 */
[----:B------:R-:W-:Y:S01]  /*1be0*/  FFMA.FTZ R13, R6, R37, R13 ;  /* 0x00000025060d7223 */ /* 0x000fe2000001000d */
[-C--:B---3--:R-:W-:Y:S01]  /*1bf0*/  FFMA.FTZ R30, R35, R28.reuse, R30 ;  /* 0x0000001c231e7223 */ /* 0x088fe2000001001e */
[----:B------:R-:W-:-:S04]  /*1c00*/  FMUL.FTZ R28, R3, R28 ;  /* 0x0000001c031c7220 */ /* 0x000fc80000410000 */
[----:B------:R-:W-:Y:S01]  /*1c10*/  FADD.FTZ R12, R12, R28 ;  /* 0x0000001c0c0c7221 */ /* 0x000fe20000010000 */
[-C--:B0-----:R-:W-:Y:S01]  /*1c20*/  FFMA.FTZ R32, R25, R27.reuse, R16 ;  /* 0x0000001b19207223 */ /* 0x081fe20000010010 */
[----:B------:R-:W-:Y:S01]  /*1c30*/  FADD.FTZ R31, R31, R27 ;  /* 0x0000001b1f1f7221 */ /* 0x000fe20000010000 */
[----:B------:R-:W3:Y:S01]  /*1c40*/  LDL R16, [R1+0x24] ;  /* 0x0000240001107983 */ /* 0x000ee20000100800 */
[----:B------:R-:W-:-:S03]  /*1c50*/  FMUL.FTZ R27, R4, R27 ;  /* 0x0000001b041b7220 */ /* 0x000fc60000410000 */
[----:B----4-:R-:W4:Y:S01]  /*1c60*/  LDL.LU R8, [R1+0x8c] ;  /* 0x00008c0001087983 */ /* 0x010f220000300800 */
[----:B------:R-:W-:-:S03]  /*1c70*/  FADD.FTZ R11, R12, R27 ;  /* 0x0000001b0c0b7221 */ /* 0x000fc60000010000 */
[----:B------:R-:W4:Y:S04]  /*1c80*/  LDL.LU R7, [R1+0x88] ;  /* 0x0000880001077983 */ /* 0x000f280000300800 */
[----:B------:R-:W4:Y:S04]  /*1c90*/  LDL.LU R6, [R1+0x84] ;  /* 0x0000840001067983 */ /* 0x000f280000300800 */
[----:B------:R-:W4:Y:S04]  /*1ca0*/  LDL.LU R23, [R1+0x5c] ;  /* 0x00005c0001177983 */ /* 0x000f280000300800 */
[----:B------:R-:W4:Y:S01]  /*1cb0*/  LDL R12, [R1+0x20] ;  /* 0x00002000010c7983 */ /* 0x000f220000100800 */
[----:B------:R-:W-:Y:S01]  /*1cc0*/  FFMA.FTZ R13, R35, R28, R13 ;  /* 0x0000001c230d7223 */ /* 0x000fe2000001000d */
[-C--:B------:R-:W-:Y:S01]  /*1cd0*/  FFMA.FTZ R33, R24, R26.reuse, R33 ;  /* 0x0000001a18217223 */ /* 0x080fe20000010021 */
[----:B------:R-:W-:Y:S01]  /*1ce0*/  FADD.FTZ R34, R34, R26 ;  /* 0x0000001a22227221 */ /* 0x000fe20000010000 */
[----:B------:R-:W-:Y:S01]  /*1cf0*/  FMUL.FTZ R26, R0, R26 ;  /* 0x0000001a001a7220 */ /* 0x000fe20000410000 */
[----:B------:R-:W-:Y:S01]  /*1d00*/  FFMA.FTZ R13, R25, R27, R13 ;  /* 0x0000001b190d7223 */ /* 0x000fe2000001000d */
[----:B------:R-:W-:-:S02]  /*1d10*/  FMUL.FTZ R25, R2, R18 ;  /* 0x0000001202197220 */ /* 0x000fc40000410000 */
[----:B------:R-:W-:Y:S01]  /*1d20*/  FADD.FTZ R11, R11, R26 ;  /* 0x0000001a0b0b7221 */ /* 0x000fe20000010000 */
[----:B------:R-:W-:Y:S01]  /*1d30*/  FFMA.FTZ R13, R24, R26, R13 ;  /* 0x0000001a180d7223 */ /* 0x000fe2000001000d */
[----:B--2---:R-:W-:Y:S01]  /*1d40*/  FMUL.FTZ R35, R17, R14 ;  /* 0x0000000e11237220 */ /* 0x004fe20000410000 */
[----:B------:R-:W-:Y:S01]  /*1d50*/  FMUL.FTZ R24, R3, R19 ;  /* 0x0000001303187220 */ /* 0x000fe20000410000 */
[----:B------:R-:W-:Y:S01]  /*1d60*/  FADD.FTZ R11, R11, R25 ;  /* 0x000000190b0b7221 */ /* 0x000fe20000010000 */
[----:B------:R-:W-:Y:S01]  /*1d70*/  FMUL.FTZ R36, R36, R10 ;  /* 0x0000000a24247220 */ /* 0x000fe20000410000 */
[----:B------:R-:W-:-:S03]  /*1d80*/  FMUL.FTZ R10, R4, R20 ;  /* 0x00000014040a7220 */ /* 0x000fc60000410000 */
[----:B------:R-:W-:Y:S01]  /*1d90*/  FMUL.FTZ R14, R4, R36 ;  /* 0x00000024040e7220 */ /* 0x000fe20000410000 */
[----:B---3--:R-:W-:Y:S01]  /*1da0*/  FFMA.FTZ R17, R16, R25, R13 ;  /* 0x0000001910117223 */ /* 0x008fe2000001000d */
[----:B------:R-:W-:Y:S01]  /*1db0*/  FADD.FTZ R16, R11, R24 ;  /* 0x000000180b107221 */ /* 0x000fe20000010000 */
[----:B------:R-:W-:-:S03]  /*1dc0*/  FMUL.FTZ R11, R0, R21 ;  /* 0x00000015000b7220 */ /* 0x000fc60000410000 */
[----:B------:R-:W-:-:S04]  /*1dd0*/  FADD.FTZ R16, R16, R10 ;  /* 0x0000000a10107221 */ /* 0x000fc80000010000 */
[----:B------:R-:W-:Y:S01]  /*1de0*/  FADD.FTZ R16, R16, R11 ;  /* 0x0000000b10107221 */ /* 0x000fe20000010000 */
[----:B----4-:R-:W-:-:S04]  /*1df0*/  FFMA.FTZ R17, R12, R24, R17 ;  /* 0x000000180c117223 */ /* 0x010fc80000010011 */
[----:B------:R-:W-:Y:S01]  /*1e00*/  FFMA.FTZ R17, R5, R10, R17 ;  /* 0x0000000a05117223 */ /* 0x000fe20000010011 */
[----:B------:R-:W-:-:S03]  /*1e10*/  FMUL.FTZ R12, R2, R22 ;  /* 0x00000016020c7220 */ /* 0x000fc60000410000 */
[----:B------:R-:W-:Y:S01]  /*1e20*/  FFMA.FTZ R17, R6, R11, R17 ;  /* 0x0000000b06117223 */ /* 0x000fe20000010011 */
[----:B------:R-:W-:Y:S01]  /*1e30*/  FADD.FTZ R16, R16, R12 ;  /* 0x0000000c10107221 */ /* 0x000fe20000010000 */
[----:B------:R-:W-:Y:S02]  /*1e40*/  FMUL.FTZ R13, R3, R35 ;  /* 0x00000023030d7220 */ /* 0x000fe40000410000 */
[----:B------:R-:W-:Y:S02]  /*1e50*/  FFMA.FTZ R17, R7, R12, R17 ;  /* 0x0000000c07117223 */ /* 0x000fe40000010011 */
[----:B------:R-:W-:Y:S02]  /*1e60*/  FADD.FTZ R16, R16, R13 ;  /* 0x0000000d10107221 */ /* 0x000fe40000010000 */
[----:B------:R-:W-:Y:S02]  /*1e70*/  FFMA.FTZ R17, R8, R13, R17 ;  /* 0x0000000d08117223 */ /* 0x000fe40000010011 */
[----:B------:R-:W-:-:S02]  /*1e80*/  FADD.FTZ R16, R16, R14 ;  /* 0x0000000e10107221 */ /* 0x000fc40000010000 */
[----:B------:R-:W-:-:S05]  /*1e90*/  FFMA.FTZ R17, R9, R14, R17 ;  /* 0x0000000e09117223 */ /* 0x000fca0000010011 */
[----:B------:R0:W-:Y:S04]  /*1ea0*/  STS.64 [R23], R16 ;  /* 0x0000001017007388 */ /* 0x0001e80000000a00 */
[----:B0-----:R-:W2:Y:S04]  /*1eb0*/  LDL.LU R23, [R1+0x80] ;  /* 0x0000800001177983 */ /* 0x001ea80000300800 */
[----:B------:R-:W2:Y:S04]  /*1ec0*/  LDL R16, [R1+0x24] ;  /* 0x0000240001107983 */ /* 0x000ea80000100800 */
[----:B------:R-:W3:Y:S01]  /*1ed0*/  LDL R17, [R1+0x20] ;  /* 0x0000200001117983 */ /* 0x000ee20000100800 */
[----:B------:R-:W-:Y:S01]  /*1ee0*/  FADD.FTZ R15, R15, R18 ;  /* 0x000000120f0f7221 */ /* 0x000fe20000010000 */
[----:B------:R-:W-:Y:S01]  /*1ef0*/  FADD.FTZ R29, R29, R19 ;  /* 0x000000131d1d7221 */ /* 0x000fe20000010000 */
[----:B------:R-:W-:Y:S01]  /*1f00*/  FFMA.FTZ R33, R6, R21, R33 ;  /* 0x0000001506217223 */ /* 0x000fe20000010021 */
[----:B------:R-:W-:Y:S01]  /*1f10*/  FFMA.FTZ R32, R5, R20, R32 ;  /* 0x0000001405207223 */ /* 0x000fe20000010020 */
[----:B------:R-:W-:Y:S01]  /*1f20*/  FADD.FTZ R15, R15, R22 ;  /* 0x000000160f0f7221 */ /* 0x000fe20000010000 */
[----:B------:R0:W5:Y:S04]  /*1f30*/  LDL.LU R5, [R1+0x7c] ;  /* 0x00007c0001057983 */ /* 0x0001680000300800 */
[----:B------:R0:W-:Y:S01]  /*1f40*/  STL [R1+0x30], R33 ;  /* 0x0000302101007387 */ /* 0x0001e20000100800 */
[----:B------:R-:W-:-:S02]  /*1f50*/  UIADD3 UR10, UP0, UPT, UR10, 0xa, URZ ;  /* 0x0000000a0a0a7890 */ /* 0x000fc4000ff1e0ff */
[----:B------:R-:W-:Y:S02]  /*1f60*/  USHF.L.U32 UR13, UR16, 0x1, URZ ;  /* 0x00000001100d7899 */ /* 0x000fe400080006ff */
[----:B------:R-:W-:Y:S02]  /*1f70*/  UIADD3.X UR5, UPT, UPT, URZ, UR5, URZ, UP0, !UPT ;  /* 0x00000005ff057290 */ /* 0x000fe400087fe4ff */
[----:B------:R-:W-:Y:S02]  /*1f80*/  USHF.L.U64.HI UR12, UR16, 0x1, UR17 ;  /* 0x00000001100c7899 */ /* 0x000fe40008010211 */
[----:B------:R-:W-:-:S04]  /*1f90*/  UISETP.GE.U32.AND UP0, UPT, UR10, UR13, UPT ;  /* 0x0000000d0a00728c */ /* 0x000fc8000bf06070 */
[----:B------:R-:W-:Y:S01]  /*1fa0*/  UISETP.GE.AND.EX UP0, UPT, UR5, UR12, UPT, UP0 ;  /* 0x0000000c0500728c */ /* 0x000fe2000bf06300 */
[----:B------:R-:W-:Y:S01]  /*1fb0*/  FADD.FTZ R31, R31, R20 ;  /* 0x000000141f1f7221 */ /* 0x000fe20000010000 */
[----:B------:R-:W-:Y:S01]  /*1fc0*/  BAR.SYNC.DEFER_BLOCKING 0x0 ;  /* 0x0000000000007b1d */ /* 0x000fe20000010000 */
[----:B--2---:R-:W-:Y:S01]  /*1fd0*/  FFMA.FTZ R23, R16, R18, R23 ;  /* 0x0000001210177223 */ /* 0x004fe20000010017 */
[----:B---3--:R-:W-:Y:S01]  /*1fe0*/  FFMA.FTZ R30, R17, R19, R30 ;  /* 0x00000013111e7223 */ /* 0x008fe2000001001e */
[----:B------:R-:W-:Y:S02]  /*1ff0*/  FADD.FTZ R19, R34, R21 ;  /* 0x0000001522137221 */ /* 0x000fe40000010000 */
[----:B------:R-:W-:Y:S01]  /*2000*/  FFMA.FTZ R18, R7, R22, R23 ;  /* 0x0000001607127223 */ /* 0x000fe20000010017 */
[----:B------:R-:W-:Y:S01]  /*2010*/  FADD.FTZ R23, R29, R35 ;  /* 0x000000231d177221 */ /* 0x000fe20000010000 */
[----:B------:R-:W-:Y:S01]  /*2020*/  FFMA.FTZ R22, R8, R35, R30 ;  /* 0x0000002308167223 */ /* 0x000fe2000001001e */
[----:B------:R0:W-:Y:S04]  /*2030*/  STL [R1+0x34], R19 ;  /* 0x0000341301007387 */ /* 0x0001e80000100800 */
[----:B------:R0:W-:Y:S04]  /*2040*/  STL [R1+0x28], R18 ;  /* 0x0000281201007387 */ /* 0x0001e80000100800 */
[----:B------:R0:W-:Y:S04]  /*2050*/  STL [R1+0x2c], R15 ;  /* 0x00002c0f01007387 */ /* 0x0001e80000100800 */
[----:B------:R0:W-:Y:S04]  /*2060*/  STL [R1+0x10], R22 ;  /* 0x0000101601007387 */ /* 0x0001e80000100800 */
[----:B------:R0:W-:Y:S01]  /*2070*/  STL [R1+0x14], R23 ;  /* 0x0000141701007387 */ /* 0x0001e20000100800 */
[----:B------:R-:W-:Y:S01]  /*2080*/  FFMA.FTZ R16, R9, R36, R32 ;  /* 0x0000002409107223 */ /* 0x000fe20000010020 */
[----:B------:R-:W-:Y:S01]  /*2090*/  FADD.FTZ R17, R31, R36 ;  /* 0x000000241f117221 */ /* 0x000fe20000010000 */
[----:B------:R-:W-:Y:S06]  /*20a0*/  BRA.U !UP0, `(.L_x_1435) ;  /* 0x0000000108fc7547 */ /* 0x000fec000b800000 */
[----:B------:R-:W-:Y:S01]  /*20b0*/  MOV R35, R15 ;  /* 0x0000000f00237202 */ /* 0x000fe20000000f00 */
[----:B------:R-:W1:Y:S01]  /*20c0*/  S2UR UR7, SR_CgaCtaId ;  /* 0x00000000000779c3 */ /* 0x000e620000008800 */
[----:B0-----:R-:W0:Y:S01]  /*20d0*/  S2R R15, SR_TID.X ;  /* 0x00000000000f7919 */ /* 0x001e220000002100 */
[----:B------:R-:W-:Y:S01]  /*20e0*/  UMOV UR6, 0x400 ;  /* 0x0000040000067882 */ /* 0x000fe20000000000 */
[----:B------:R-:W-:Y:S02]  /*20f0*/  MOV R32, R33 ;  /* 0x0000002100207202 */ /* 0x000fe40000000f00 */
[----:B------:R-:W-:Y:S02]  /*2100*/  MOV R33, R19 ;  /* 0x0000001300217202 */ /* 0x000fe40000000f00 */
[----:B------:R-:W-:Y:S01]  /*2110*/  MOV R34, R18 ;  /* 0x0000001200227202 */ /* 0x000fe20000000f00 */
[----:B------:R-:W2:Y:S01]  /*2120*/  LDC.64 R30, c[0x0][0x3d0] ;  /* 0x0000f400ff1e7b82 */ /* 0x000ea20000000a00 */
[----:B-1----:R-:W-:-:S02]  /*2130*/  ULEA UR6, UR7, UR6, 0x18 ;  /* 0x0000000607067291 */ /* 0x002fc4000f8ec0ff */
        /* <DEDUP_REMOVED lines=54> */
.L_x_1435:
        /* <DEDUP_REMOVED lines=226> */
.L_x_1437:
[----:B------:R-:W-:Y:S05]  /*32c0*/  BSYNC.RECONVERGENT B0 ;  /* 0x0000000000007941 */ /* 0x000fea0003800200 */
.L_x_1436:
        /* <DEDUP_REMOVED lines=17> */
.L_x_1439:
[----:B------:R-:W-:Y:S05]  /*33e0*/  BSYNC.RECONVERGENT B0 ;  /* 0x0000000000007941 */ /* 0x000fea0003800200 */
.L_x_1438:
        /* <DEDUP_REMOVED lines=22> */
.L_x_1442:
[----:B------:R-:W2:Y:S04]  /*3550*/  LD.E.STRONG.GPU R20, desc[UR14][R18.64+0x28] ;  /* 0x0000280e12147980 */ /* 0x000ea8000c10f900 */
[----:B--2---:R-:W-:Y:S01]  /*3560*/  CCTL.IVALL ;  /* 0x00000000ff00798f */ /* 0x004fe20002000000 */
[----:B------:R-:W-:Y:S05]  /*3570*/  YIELD ;  /* 0x0000000000007946 */ /* 0x000fea0003800000 */
[----:B-----5:R-:W-:-:S04]  /*3580*/  LOP3.LUT R20, R20, R15, RZ, 0x3c, !PT ;  /* 0x0000000f14147212 */ /* 0x020fc800078e3cff */
[----:B------:R-:W-:-:S13]  /*3590*/  ISETP.GT.AND P0, PT, R20, -0x1, PT ;  /* 0xffffffff1400780c */ /* 0x000fda0003f04270 */
[----:B------:R-:W-:Y:S05]  /*35a0*/  @P0 BRA `(.L_x_1442) ;  /* 0xfffffffc00e80947 */ /* 0x000fea000383ffff */
.L_x_1441:
[----:B------:R-:W-:Y:S05]  /*35b0*/  WARPSYNC.ALL ;  /* 0x0000000000007948 */ /* 0x000fea0003800000 */
[----:B------:R-:W-:Y:S06]  /*35c0*/  BAR.SYNC.DEFER_BLOCKING 0x0 ;  /* 0x0000000000007b1d */ /* 0x000fec0000010000 */
[----:B------:R-:W-:Y:S05]  /*35d0*/  BRA `(.L_x_1443) ;  /* 0x0000000000547947 */ /* 0x000fea0003800000 */
.L_x_1440:
        /* <DEDUP_REMOVED lines=13> */
.L_x_1445:
[----:B------:R-:W2:Y:S04]  /*36b0*/  LD.E.STRONG.GPU R20, desc[UR14][R18.64] ;  /* 0x0000000e12147980 */ /* 0x000ea8000c10f900 */
[----:B--2---:R-:W-:Y:S01]  /*36c0*/  CCTL.IVALL ;  /* 0x00000000ff00798f */ /* 0x004fe20002000000 */
[----:B------:R-:W-:Y:S05]  /*36d0*/  YIELD ;  /* 0x0000000000007946 */ /* 0x000fea0003800000 */
[----:B-----5:R-:W-:-:S04]  /*36e0*/  LOP3.LUT R20, R20, R15, RZ, 0x3c, !PT ;  /* 0x0000000f14147212 */ /* 0x020fc800078e3cff */
[----:B------:R-:W-:-:S13]  /*36f0*/  ISETP.GT.AND P0, PT, R20, -0x1, PT ;  /* 0xffffffff1400780c */ /* 0x000fda0003f04270 */
[----:B------:R-:W-:Y:S05]  /*3700*/  @P0 BRA `(.L_x_1445) ;  /* 0xfffffffc00e80947 */ /* 0x000fea000383ffff */
.L_x_1444:
[----:B------:R-:W-:Y:S05]  /*3710*/  WARPSYNC.ALL ;  /* 0x0000000000007948 */ /* 0x000fea0003800000 */
[----:B------:R-:W-:Y:S06]  /*3720*/  BAR.SYNC.DEFER_BLOCKING 0x0 ;  /* 0x0000000000007b1d */ /* 0x000fec0000010000 */
.L_x_1443:
        /* <DEDUP_REMOVED lines=9> */
[----:B------:R-:W4:Y:S04]  /*37c0*/  LDL.LU R22, [R1+0xc] ;  /* 0x00000c0001167983 */ /* 0x000f280000300800 */
        /* <DEDUP_REMOVED lines=67> */
[----:B------:R-:W4:Y:S01]  /*3c00*/  LDL.LU R31, [R1] ;  /* 0x00000000011f7983 */ /* 0x000f220000300800 */
        /* <DEDUP_REMOVED lines=63> */
.L_x_1434:
        /* <DEDUP_REMOVED lines=12> */
[--C-:B------:R-:W-:Y:S01]  /*40c0*/  SHF.R.U32.HI R32, RZ, 0x4, R29.reuse ;  /* 0x00000004ff207819 */ /* 0x100fe2000001161d */
[----:B------:R-:W-:Y:S01]  /*40d0*/  UISETP.LT.AND.EX UP0, UPT, UR17, URZ, UPT, UP0 ;  /* 0x000000ff1100728c */ /* 0x000fe2000bf01300 */
[----:B------:R-:W-:Y:S02]  /*40e0*/  LOP3.LUT R3, RZ, R28, RZ, 0x33, !PT ;  /* 0x0000001cff037212 */ /* 0x000fe400078e33ff */
[----:B------:R-:W-:Y:S01]  /*40f0*/  LOP3.LUT R0, R32, 0x1e, RZ, 0xc0, !PT ;  /* 0x0000001e20007812 */ /* 0x000fe200078ec0ff */
[----:B------:R-:W-:Y:S01]  /*4100*/  USEL UR5, UR16, 0x5, UP0 ;  /* 0x0000000510057887 */ /* 0x000fe20008000000 */
[----:B-1----:R-:W-:Y:S01]  /*4110*/  LOP3.LUT R27, R29, 0x1f, RZ, 0xc0, !PT ;  /* 0x0000001f1d1b7812 */ /* 0x002fe200078ec0ff */
[----:B------:R-:W-:Y:S01]  /*4120*/  USEL UR4, UR17, URZ, UP0 ;  /* 0x000000ff11047287 */ /* 0x000fe20008000000 */
[----:B------:R-:W-:Y:S01]  /*4130*/  LOP3.LUT R0, R0, 0x1f, R29, 0x78, !PT ;  /* 0x0000001f00007812 */ /* 0x000fe200078e781d */
[----:B------:R-:W-:-:S02]  /*4140*/  USHF.L.U32 UR8, UR5, 0x5, URZ ;  /* 0x0000000505087899 */ /* 0x000fc400080006ff */
        /* <DEDUP_REMOVED lines=23> */
.L_x_1460:
        /* <DEDUP_REMOVED lines=31> */
.L_x_1451:
        /* <DEDUP_REMOVED lines=33> */
.L_x_1450:
[----:B------:R-:W-:Y:S05]  /*46c0*/  BSYNC.RECONVERGENT B1 ;  /* 0x0000000000017941 */ /* 0x000fea0003800200 */
.L_x_1449:
        /* <DEDUP_REMOVED lines=30> */
.L_x_1453:
[----:B------:R-:W-:Y:S05]  /*48b0*/  BSYNC.RECONVERGENT B1 ;  /* 0x0000000000017941 */ /* 0x000fea0003800200 */
.L_x_1452:
        /* <DEDUP_REMOVED lines=28> */
.L_x_1448:
[----:B------:R-:W-:Y:S05]  /*4a80*/  BSYNC.RECONVERGENT B0 ;  /* 0x0000000000007941 */ /* 0x000fea0003800200 */
.L_x_1447:
[----:B------:R0:W-:Y:S01]  /*4a90*/  STS [R7], R12 ;  /* 0x0000000c07007388 */ /* 0x0001e20000000800 */
[----:B------:R-:W1:Y:S01]  /*4aa0*/  LDC.64 R16, c[0x0][0x388] ;  /* 0x0000e200ff107b82 */ /* 0x000e620000000a00 */
[----:B------:R-:W-:Y:S02]  /*4ab0*/  ISETP.NE.AND P0, PT, R8, 0xf, PT ;  /* 0x0000000f0800780c */ /* 0x000fe40003f05270 */
[----:B------:R0:W-:Y:S01]  /*4ac0*/  STS [R7+0x780], R13 ;  /* 0x0007800d07007388 */ /* 0x0001e20000000800 */
[----:B------:R-:W-:-:S04]  /*4ad0*/  MOV R0, R32 ;  /* 0x0000002000007202 */ /* 0x000fc80000000f00 */
[----:B------:R-:W2:Y:S08]  /*4ae0*/  LDC.64 R14, c[0x0][0x390] ;  /* 0x0000e400ff0e7b82 */ /* 0x000eb00000000a00 */
[----:B0-----:R-:W-:Y:S06]  /*4af0*/  BAR.SYNC.DEFER_BLOCKING 0x0 ;  /* 0x0000000000007b1d */ /* 0x001fec0000010000 */
.L_x_1459:
        /* <DEDUP_REMOVED lines=15> */
.L_x_1455:
[----:B------:R-:W-:Y:S05]  /*4bf0*/  BSYNC.RECONVERGENT B0 ;  /* 0x0000000000007941 */ /* 0x000fea0003800200 */
.L_x_1454:
        /* <DEDUP_REMOVED lines=25> */
.L_x_1470:
        /* <DEDUP_REMOVED lines=10> */
.L_x_1458:
[----:B------:R-:W-:Y:S05]  /*4e30*/  BSYNC.RECONVERGENT B0 ;  /* 0x0000000000007941 */ /* 0x000fea0003800200 */
.L_x_1457:
        /* <DEDUP_REMOVED lines=9> */
.L_x_1456:
        /* <DEDUP_REMOVED lines=8> */
.L_x_1462:
[----:B------:R-:W-:Y:S05]  /*4f50*/  BSYNC B0 ;  /* 0x0000000000007941 */ /* 0x000fea0003800000 */
.L_x_1461:
        /* <DEDUP_REMOVED lines=8> */
.L_x_1463:
[----:B------:R-:W-:Y:S01]  /*4fe0*/  FADD.FTZ R13, R13, R2 ;  /* 0x000000020d0d7221 */ /* 0x000fe20000010000 */
[----:B------:R-:W-:-:S04]  /*4ff0*/  HFMA2 R29, -RZ, RZ, 0, 2.384185791015625e-07 ;  /* 0x00000004ff1d7431 */ /* 0x000fc800000001ff */
[----:B------:R-:W-:Y:S02]  /*5000*/  MOV R25, R13 ;  /* 0x0000000d00197202 */ /* 0x000fe40000000f00 */
[----:B------:R-:W-:-:S07]  /*5010*/  MOV R19, R24 ;  /* 0x0000001800137202 */ /* 0x000fce0000000f00 */
[----:B------:R-:W-:Y:S05]  /*5020*/  WARPSYNC.COLLECTIVE R22, `(.L_x_1464) ;  /* 0x0000000016087348 */ /* 0x000fea0003c00000 */
[----:B------:R0:W1:Y:S02]  /*5030*/  SHFL.BFLY P2, R24, R25, R29, R30 ;  /* 0x0c00001d19187389 */ /* 0x000064000004001e */
[----:B01----:R-:W-:Y:S05]  /*5040*/  ENDCOLLECTIVE ;  /* 0x000000000000791b */ /* 0x003fea0003800000 */
.L_x_1464:
[----:B------:R-:W-:-:S05]  /*5050*/  FADD.FTZ R19, R19, R12 ;  /* 0x0000000c13137221 */ /* 0x000fca0000010000 */
[----:B------:R-:W-:Y:S02]  /*5060*/  MOV R25, R19 ;  /* 0x0000001300197202 */ /* 0x000fe40000000f00 */
[----:B------:R-:W-:-:S07]  /*5070*/  MOV R18, R24 ;  /* 0x0000001800127202 */ /* 0x000fce0000000f00 */
[----:B------:R-:W-:Y:S05]  /*5080*/  WARPSYNC.COLLECTIVE R22, `(.L_x_1465) ;  /* 0x0000000016087348 */ /* 0x000fea0003c00000 */
[----:B------:R0:W1:Y:S02]  /*5090*/  SHFL.BFLY P2, R24, R25, R29, R30 ;  /* 0x0c00001d19187389 */ /* 0x000064000004001e */
[----:B01----:R-:W-:Y:S05]  /*50a0*/  ENDCOLLECTIVE ;  /* 0x000000000000791b */ /* 0x003fea0003800000 */
.L_x_1465:
[----:B------:R-:W-:Y:S01]  /*50b0*/  FADD.FTZ R18, R13, R18 ;  /* 0x000000120d127221 */ /* 0x000fe20000010000 */
[----:B------:R-:W-:-:S04]  /*50c0*/  HFMA2 R29, -RZ, RZ, 0, 1.1920928955078125e-07 ;  /* 0x00000002ff1d7431 */ /* 0x000fc800000001ff */
[----:B------:R-:W-:Y:S02]  /*50d0*/  MOV R25, R18 ;  /* 0x0000001200197202 */ /* 0x000fe40000000f00 */
[----:B------:R-:W-:-:S07]  /*50e0*/  MOV R20, R24 ;  /* 0x0000001800147202 */ /* 0x000fce0000000f00 */
[----:B------:R-:W-:Y:S05]  /*50f0*/  WARPSYNC.COLLECTIVE R22, `(.L_x_1466) ;  /* 0x0000000016087348 */ /* 0x000fea0003c00000 */
[----:B------:R0:W1:Y:S02]  /*5100*/  SHFL.BFLY P2, R24, R25, R29, R30 ;  /* 0x0c00001d19187389 */ /* 0x000064000004001e */
[----:B01----:R-:W-:Y:S05]  /*5110*/  ENDCOLLECTIVE ;  /* 0x000000000000791b */ /* 0x003fea0003800000 */
.L_x_1466:
[----:B------:R-:W-:-:S05]  /*5120*/  FADD.FTZ R20, R19, R20 ;  /* 0x0000001413147221 */ /* 0x000fca0000010000 */
[----:B------:R-:W-:Y:S02]  /*5130*/  MOV R25, R20 ;  /* 0x0000001400197202 */ /* 0x000fe40000000f00 */
[----:B------:R-:W-:-:S07]  /*5140*/  MOV R21, R24 ;  /* 0x0000001800157202 */ /* 0x000fce0000000f00 */
[----:B------:R-:W-:Y:S05]  /*5150*/  WARPSYNC.COLLECTIVE R22, `(.L_x_1467) ;  /* 0x0000000016087348 */ /* 0x000fea0003c00000 */
[----:B------:R0:W1:Y:S02]  /*5160*/  SHFL.BFLY P2, R24, R25, R29, R30 ;  /* 0x0c00001d19187389 */ /* 0x000064000004001e */
[----:B01----:R-:W-:Y:S05]  /*5170*/  ENDCOLLECTIVE ;  /* 0x000000000000791b */ /* 0x003fea0003800000 */
.L_x_1467:
[----:B------:R-:W-:Y:S01]  /*5180*/  FADD.FTZ R21, R18, R21 ;  /* 0x0000001512157221 */ /* 0x000fe20000010000 */
[----:B------:R-:W-:-:S04]  /*5190*/  HFMA2 R29, -RZ, RZ, 0, 5.9604644775390625e-08 ;  /* 0x00000001ff1d7431 */ /* 0x000fc800000001ff */
[----:B------:R-:W-:Y:S02]  /*51a0*/  MOV R25, R21 ;  /* 0x0000001500197202 */ /* 0x000fe40000000f00 */
[----:B------:R-:W-:-:S07]  /*51b0*/  MOV R23, R24 ;  /* 0x0000001800177202 */ /* 0x000fce0000000f00 */
[----:B------:R-:W-:Y:S05]  /*51c0*/  WARPSYNC.COLLECTIVE R22, `(.L_x_1468) ;  /* 0x0000000016087348 */ /* 0x000fea0003c00000 */
[----:B------:R0:W1:Y:S02]  /*51d0*/  SHFL.BFLY P2, R24, R25, R29, R30 ;  /* 0x0c00001d19187389 */ /* 0x000064000004001e */
[----:B01----:R-:W-:Y:S05]  /*51e0*/  ENDCOLLECTIVE ;  /* 0x000000000000791b */ /* 0x003fea0003800000 */
.L_x_1468:
[----:B------:R-:W-:-:S05]  /*51f0*/  FADD.FTZ R23, R20, R23 ;  /* 0x0000001714177221 */ /* 0x000fca0000010000 */
[----:B------:R-:W-:Y:S02]  /*5200*/  MOV R25, R23 ;  /* 0x0000001700197202 */ /* 0x000fe40000000f00 */
[----:B------:R-:W-:-:S07]  /*5210*/  MOV R2, R24 ;  /* 0x0000001800027202 */ /* 0x000fce0000000f00 */
[----:B------:R-:W-:Y:S05]  /*5220*/  WARPSYNC.COLLECTIVE R22, `(.L_x_1469) ;  /* 0x0000000016087348 */ /* 0x000fea0003c00000 */
[----:B------:R0:W1:Y:S02]  /*5230*/  SHFL.BFLY P2, R24, R25, R29, R30 ;  /* 0x0c00001d19187389 */ /* 0x000064000004001e */
[----:B01----:R-:W-:Y:S05]  /*5240*/  ENDCOLLECTIVE ;  /* 0x000000000000791b */ /* 0x003fea0003800000 */
.L_x_1469:
[----:B------:R-:W-:Y:S01]  /*5250*/  FADD.FTZ R2, R21, R2 ;  /* 0x0000000215027221 */ /* 0x000fe20000010000 */
[----:B------:R-:W-:Y:S01]  /*5260*/  MOV R12, R24 ;  /* 0x00000018000c7202 */ /* 0x000fe20000000f00 */
[----:B------:R-:W-:Y:S06]  /*5270*/  BRA `(.L_x_1470) ;  /* 0xfffffff800c47947 */ /* 0x000fec000383ffff */
.L_x_1471:
        /* <DEDUP_REMOVED lines=16> */
.L_x_1880:


//--------------------- .text._ZN13group_norm_v218gn_bwd_cuda_kernelI6__halfLi480ELi1ELi16ELi120ELi256ELb1ELb1ELi16ELi960ELi960ELi4ELb1ELi8ELb0ELb0ELNS_15WgradSyncMethodE3ENS_16CompileConditionILi1000EEEEEvPT_S6_S6_PKS5_S8_S8_S8_PKfflPfPj --------------------------
	.section	.text._ZN13group_norm_v218gn_bwd_cuda_kernelI6__halfLi480ELi1ELi16ELi120ELi256ELb1ELb1ELi16ELi960ELi960ELi4ELb1ELi8ELb0ELb0ELNS_15WgradSyncMethodE3ENS_16CompileConditionILi1000EEEEEvPT_S6_S6_PKS5_S8_S8_S8_PKfflPfPj,"ax",@progbits
	.align	128
        .global         _ZN13group_norm_v218gn_bwd_cuda_kernelI6__halfLi480ELi1ELi16ELi120ELi256ELb1ELb1ELi16ELi960ELi960ELi4ELb1ELi8ELb0ELb0ELNS_15WgradSyncMethodE3ENS_16CompileConditionILi1000EEEEEvPT_S6_S6_PKS5_S8_S8_S8_PKfflPfPj
        .type           _ZN13group_norm_v218gn_bwd_cuda_kernelI6__halfLi480ELi1ELi16ELi120ELi256ELb1ELb1ELi16ELi960ELi960ELi4ELb1ELi8ELb0ELb0ELNS_15WgradSyncMethodE3ENS_16CompileConditionILi1000EEEEEvPT_S6_S6_PKS5_S8_S8_S8_PKfflPfPj,@function
        .size           _ZN13group_norm_v218gn_bwd_cuda_kernelI6__halfLi480ELi1ELi16ELi120ELi256ELb1ELb1ELi16ELi960ELi960ELi4ELb1ELi8ELb0ELb0ELNS_15WgradSyncMethodE3ENS_16CompileConditionILi1000EEEEEvPT_S6_S6_PKS5_S8_S8_S8_PKfflPfPj,(.L_x_1881 - _ZN13group_norm_v218gn_bwd_cuda_kernelI6__halfLi480ELi1ELi16ELi120ELi256ELb1ELb1ELi16ELi960ELi960ELi4ELb1ELi8ELb0ELb0ELNS_15WgradSyncMethodE3ENS_16CompileConditionILi1000EEEEEvPT_S6_S6_PKS5_S8_S8_S8_PKfflPfPj)
        .other          _ZN13group_norm_v218gn_bwd_cuda_kernelI6__halfLi480ELi1ELi16ELi120ELi256ELb1ELb1ELi16ELi960ELi960ELi4ELb1ELi8ELb0ELb0ELNS_15WgradSyncMethodE3ENS_16CompileConditionILi1000EEEEEvPT_S6_S6_PKS5_S8_S8_S8_PKfflPfPj,@"STO_CUDA_ENTRY STV_DEFAULT"
_ZN13group_norm_v218gn_bwd_cuda_kernelI6__halfLi480ELi1ELi16ELi120ELi256ELb1ELb1ELi16ELi960ELi960ELi4ELb1ELi8ELb0ELb0ELNS_15WgradSyncMethodE3ENS_16CompileConditionILi1000EEEEEvPT_S6_S6_PKS5_S8_S8_S8_PKfflPfPj:
.text._ZN13group_norm_v218gn_bwd_cuda_kernelI6__halfLi480ELi1ELi16ELi120ELi256ELb1ELb1ELi16ELi960ELi960ELi4ELb1ELi8ELb0ELb0ELNS_15WgradSyncMethodE3ENS_16CompileConditionILi1000EEEEEvPT_S6_S6_PKS5_S8_S8_S8_PKfflPfPj:
        /* <DEDUP_REMOVED lines=26> */
.L_x_1474:
[----:B------:R-:W2:Y:S04]  /*01a0*/  LD.E.STRONG.GPU R8, desc[UR10][R6.64+0x20] ;  /* 0x0000200a06087980 */ /* 0x000ea8000c10f900 */
[----:B--2---:R-:W-:Y:S01]  /*01b0*/  CCTL.IVALL ;  /* 0x00000000ff00798f */ /* 0x004fe20002000000 */
[----:B------:R-:W-:Y:S05]  /*01c0*/  YIELD ;  /* 0x0000000000007946 */ /* 0x000fea0003800000 */
[----:B-----5:R-:W-:-:S04]  /*01d0*/  LOP3.LUT R8, R8, R3, RZ, 0x3c, !PT ;  /* 0x0000000308087212 */ /* 0x020fc800078e3cff */
[----:B------:R-:W-:-:S13]  /*01e0*/  ISETP.GT.AND P0, PT, R8, -0x1, PT ;  /* 0xffffffff0800780c */ /* 0x000fda0003f04270 */
[----:B------:R-:W-:Y:S05]  /*01f0*/  @P0 BRA `(.L_x_1474) ;  /* 0xfffffffc00e80947 */ /* 0x000fea000383ffff */
.L_x_1473:
[----:B------:R-:W-:Y:S05]  /*0200*/  WARPSYNC.ALL ;  /* 0x0000000000007948 */ /* 0x000fea0003800000 */
[----:B------:R-:W-:Y:S06]  /*0210*/  BAR.SYNC.DEFER_BLOCKING 0x0 ;  /* 0x0000000000007b1d */ /* 0x000fec0000010000 */
[----:B------:R-:W-:Y:S05]  /*0220*/  BRA `(.L_x_1475) ;  /* 0x0000004800f07947 */ /* 0x000fea0003800000 */
.L_x_1472:
[----:B------:R-:W0:Y:S01]  /*0230*/  S2R R5, SR_TID.X ;  /* 0x0000000000057919 */ /* 0x000e220000002100 */
[----:B------:R-:W1:Y:S01]  /*0240*/  LDC.64 R32, c[0x0][0x3a8] ;  /* 0x0000ea00ff207b82 */ /* 0x000e620000000a00 */
[----:B------:R-:W-:-:S07]  /*0250*/  IMAD R7, R4, 0x3c0, RZ ;  /* 0x000003c004077824 */ /* 0x000fce00078e02ff */
        /* <DEDUP_REMOVED lines=22> */
[----:B------:R-:W-:Y:S02]  /*03c0*/  LEA R8, R4, R3, 0x3 ;  /* 0x0000000304087211 */ /* 0x000fe400078e18ff */
[----:B------:R-:W-:Y:S02]  /*03d0*/  CS2R R68, SRZ ;  /* 0x0000000000447805 */ /* 0x000fe4000001ff00 */
[----:B------:R-:W-:Y:S02]  /*03e0*/  MOV R3, 0x400 ;  /* 0x0000040000037802 */ /* 0x000fe40000000f00 */
[----:B------:R-:W-:Y:S02]  /*03f0*/  CS2R R70, SRZ ;  /* 0x0000000000467805 */ /* 0x000fe4000001ff00 */
[----:B------:R-:W-:Y:S01]  /*0400*/  LEA.HI.X R123, R0, R123, RZ, 0x2, P0 ;  /* 0x0000007b007b7211 */ /* 0x000fe200000f14ff */
[----:B------:R-:W-:Y:S01]  /*0410*/  IMAD R8, R8, 0x78, -R7 ;  /* 0x0000007808087824 */ /* 0x000fe200078e0a07 */
[----:B------:R-:W-:Y:S01]  /*0420*/  IADD3 R3, PT, PT, R3, 0x3c00, RZ ;  /* 0x00003c0003037810 */ /* 0x000fe20007ffe0ff */
[----:B-----5:R-:W-:Y:S01]  /*0430*/  IMAD.WIDE.U32 R120, R4, 0x4, R120 ;  /* 0x0000000404787825 */ /* 0x020fe200078e0078 */
[----:B------:R-:W-:Y:S01]  /*0440*/  SHF.L.U32 R7, R5, 0x3, RZ ;  /* 0x0000000305077819 */ /* 0x000fe200000006ff */
[----:B------:R-:W-:Y:S01]  /*0450*/  UMOV UR4, URZ ;  /* 0x000000ff00047c82 */ /* 0x000fe20008000000 */
[C---:B------:R-:W-:Y:S01]  /*0460*/  IADD3 R9, PT, PT, R8.reuse, 0x1c, RZ ;  /* 0x0000001c08097810 */ /* 0x040fe20007ffe0ff */
[----:B------:R-:W-:Y:S01]  /*0470*/  UMOV UR5, URZ ;  /* 0x000000ff00057c82 */ /* 0x000fe20008000000 */
[----:B------:R-:W-:-:S02]  /*0480*/  IADD3 R13, PT, PT, R8, 0x24, RZ ;  /* 0x00000024080d7810 */ /* 0x000fc40007ffe0ff */
[C---:B------:R-:W-:Y:S02]  /*0490*/  IADD3 R11, PT, PT, R8.reuse, 0x20, RZ ;  /* 0x00000020080b7810 */ /* 0x040fe40007ffe0ff */
[C---:B------:R-:W-:Y:S02]  /*04a0*/  IADD3 R19, PT, PT, R8.reuse, 0x30, RZ ;  /* 0x0000003008137810 */ /* 0x040fe40007ffe0ff */
[C---:B------:R-:W-:Y:S02]  /*04b0*/  IADD3 R29, PT, PT, R8.reuse, 0x44, RZ ;  /* 0x00000044081d7810 */ /* 0x040fe40007ffe0ff */
[C---:B------:R-:W-:Y:S02]  /*04c0*/  IADD3 R15, PT, PT, R8.reuse, 0x28, RZ ;  /* 0x00000028080f7810 */ /* 0x040fe40007ffe0ff */
[C---:B------:R-:W-:Y:S02]  /*04d0*/  IADD3 R17, PT, PT, R8.reuse, 0x2c, RZ ;  /* 0x0000002c08117810 */ /* 0x040fe40007ffe0ff */
[----:B------:R-:W-:-:S02]  /*04e0*/  IADD3 R31, PT, PT, R8, 0x48, RZ ;  /* 0x00000048081f7810 */ /* 0x000fc40007ffe0ff */
[----:B---3--:R-:W-:Y:S02]  /*04f0*/  LEA R3, R10, R3, 0x18 ;  /* 0x000000030a037211 */ /* 0x008fe400078ec0ff */
[----:B------:R-:W-:Y:S02]  /*0500*/  LOP3.LUT R28, R7, 0x8, RZ, 0xc0, !PT ;  /* 0x00000008071c7812 */ /* 0x000fe400078ec0ff */
        /* <DEDUP_REMOVED lines=80> */
[----:B------:R-:W-:Y:S01]  /*0a10*/  IADD3 R28, PT, PT, R28, R3, RZ ;  /* 0x000000031c1c7210 */ /* 0x000fe20007ffe0ff */
[--C-:B--2---:R-:W-:Y:S02]  /*0a20*/  HADD2.F32 R30, -RZ, R32.reuse.H0_H0 ;  /* 0x20000020ff1e7230 */ /* 0x104fe40000004100 */
[----:B------:R-:W-:Y:S02]  /*0a30*/  HADD2.F32 R29, -RZ, R32.H1_H1 ;  /* 0x30000020ff1d7230 */ /* 0x000fe40000004100 */
[--C-:B------:R-:W-:Y:S02]  /*0a40*/  HADD2.F32 R31, -RZ, R33.reuse.H0_H0 ;  /* 0x20000021ff1f7230 */ /* 0x100fe40000004100 */
[----:B------:R-:W-:Y:S02]  /*0a50*/  HADD2.F32 R32, -RZ, R33.H1_H1 ;  /* 0x30000021ff207230 */ /* 0x000fe40000004100 */
[----:B------:R-:W-:-:S02]  /*0a60*/  HADD2.F32 R33, -RZ, R34.H0_H0 ;  /* 0x20000022ff217230 */ /* 0x000fc40000004100 */
[--C-:B------:R-:W-:Y:S02]  /*0a70*/  HADD2.F32 R36, -RZ, R35.reuse.H0_H0 ;  /* 0x20000023ff247230 */ /* 0x100fe40000004100 */
[----:B------:R-:W-:Y:S02]  /*0a80*/  HADD2.F32 R34, -RZ, R34.H1_H1 ;  /* 0x30000022ff227230 */ /* 0x000fe40000004100 */
[----:B0-----:R-:W-:-:S07]  /*0a90*/  HADD2.F32 R35, -RZ, R35.H1_H1 ;  /* 0x30000023ff237230 */ /* 0x001fce0000004100 */
.L_x_1485:
[----:B------:R-:W-:Y:S01]  /*0aa0*/  PRMT R3, R6, 0x9910, RZ ;  /* 0x0000991006037816 */ /* 0x000fe200000000ff */
[----:B-1----:R-:W-:Y:S01]  /*0ab0*/  IMAD R40, R4, 0x3c0, RZ ;  /* 0x000003c004287824 */ /* 0x002fe200078e02ff */
[----:B------:R-:W-:Y:S01]  /*0ac0*/  USHF.R.U64 UR12, UR13, 0x1, UR5 ;  /* 0x000000010d0c7899 */ /* 0x000fe20008001205 */
[----:B------:R-:W-:Y:S01]  /*0ad0*/  HFMA2 R41, -RZ, RZ, 0, 0 ;  /* 0x00000000ff297431 */ /* 0x000fe200000001ff */
[----:B------:R-:W-:Y:S01]  /*0ae0*/  USHF.R.U32.HI UR6, URZ, 0x1, UR5 ;  /* 0x00000001ff067899 */ /* 0x000fe20008011605 */
[----:B------:R-:W-:Y:S01]  /*0af0*/  IMAD R3, R3, 0xf0, RZ ;  /* 0x000000f003037824 */ /* 0x000fe200078e02ff */
[----:B------:R-:W0:Y:S02]  /*0b00*/  LDCU.64 UR16, c[0x0][0x3b8] ;  /* 0x00007700ff1077ac */ /* 0x000e240008000a00 */
[----:B------:R-:W-:Y:S02]  /*0b10*/  MOV R43, UR12 ;  /* 0x0000000c002b7c02 */ /* 0x000fe40008000f00 */
[----:B------:R-:W-:Y:S01]  /*0b20*/  IADD3 R3, PT, PT, RZ, -R3, RZ ;  /* 0x80000003ff037210 */ /* 0x000fe20007ffe0ff */
[----:B------:R-:W-:-:S02]  /*0b30*/  USHF.L.U32 UR8, UR12, 0x5, URZ ;  /* 0x000000050c087899 */ /* 0x000fc400080006ff */
[----:B------:R-:W-:Y:S01]  /*0b40*/  USHF.L.U64.HI UR9, UR12, 0x5, UR6 ;  /* 0x000000050c097899 */ /* 0x000fe20008010206 */
[----:B------:R-:W-:Y:S01]  /*0b50*/  PRMT R38, R3, 0x7710, RZ ;  /* 0x0000771003267816 */ /* 0x000fe200000000ff */
[----:B------:R-:W-:-:S03]  /*0b60*/  UIMAD UR6, UR6, 0x78000, URZ ;  /* 0x00078000060678a4 */ /* 0x000fc6000f8e02ff */
[----:B------:R-:W-:Y:S02]  /*0b70*/  IADD3 R38, PT, PT, R38, R5, RZ ;  /* 0x0000000526267210 */ /* 0x000fe40007ffe0ff */
[----:B------:R-:W-:Y:S02]  /*0b80*/  MOV R39, UR9 ;  /* 0x0000000900277c02 */ /* 0x000fe40008000f00 */
[----:B------:R-:W-:Y:S02]  /*0b90*/  LOP3.LUT R47, R38, 0xffff, RZ, 0xc0, !PT ;  /* 0x0000ffff262f7812 */ /* 0x000fe400078ec0ff */
[----:B------:R-:W-:Y:S01]  /*0ba0*/  MOV R38, UR8 ;  /* 0x0000000800267c02 */ /* 0x000fe20008000f00 */
[----:B------:R-:W1:Y:S01]  /*0bb0*/  LDCU.64 UR8, c[0x0][0x3a0] ;  /* 0x00007400ff0877ac */ /* 0x000e620008000a00 */
[----:B------:R-:W-:-:S04]  /*0bc0*/  LEA R40, R47, R40, 0x2 ;  /* 0x000000282f287211 */ /* 0x000fc800078e10ff */
[----:B------:R-:W-:Y:S01]  /*0bd0*/  LOP3.LUT R3, R40, 0xffff, RZ, 0xc0, !PT ;  /* 0x0000ffff28037812 */ /* 0x000fe200078ec0ff */
[----:B------:R-:W-:-:S04]  /*0be0*/  IMAD.WIDE.U32 R40, R43, 0x78000, R40 ;  /* 0x000780002b287825 */ /* 0x000fc800078e0028 */
[----:B------:R-:W-:Y:S01]  /*0bf0*/  IMAD R37, R3, 0x889, RZ ;  /* 0x0000088903257824 */ /* 0x000fe200078e02ff */
[----:B------:R-:W-:-:S04]  /*0c00*/  SHF.L.U32 R3, R2, 0x4, RZ ;  /* 0x0000000402037819 */ /* 0x000fc800000006ff */
        /* <DEDUP_REMOVED lines=26> */
[----:B------:R-:W5:Y:S01]  /*0db0*/  LDG.E.64.CONSTANT R54, desc[UR10][R118.64+0x5a00] ;  /* 0x005a000a76367981 */ /* 0x000f62000c1e9b00 */
[----:B--2---:R-:W-:-:S06]  /*0dc0*/  FADD.FTZ R39, R59, UR6 ;  /* 0x000000063b277e21 */ /* 0x004fcc0008010000 */
[----:B------:R-:W0:Y:S01]  /*0dd0*/  MUFU.RSQ R39, R39 ;  /* 0x0000002700277308 */ /* 0x000e220000001400 */
[--C-:B---3--:R-:W-:Y:S02]  /*0de0*/  HADD2.F32 R3, -RZ, R42.reuse.H0_H0 ;  /* 0x2000002aff037230 */ /* 0x108fe40000004100 */
[----:B------:R-:W-:-:S03]  /*0df0*/  HADD2.F32 R41, -RZ, R42.H1_H1 ;  /* 0x3000002aff297230 */ /* 0x000fc60000004100 */
[----:B------:R-:W-:Y:S01]  /*0e00*/  FADD.FTZ R40, -R58, R3 ;  /* 0x000000033a287221 */ /* 0x000fe20000010100 */
[----:B------:R-:W-:-:S03]  /*0e10*/  HADD2.F32 R45, -RZ, R43.H0_H0 ;  /* 0x2000002bff2d7230 */ /* 0x000fc60000004100 */
[----:B0-----:R-:W-:Y:S01]  /*0e20*/  FMUL.FTZ R3, R39, R40 ;  /* 0x0000002827037220 */ /* 0x001fe20000410000 */
[----:B------:R-:W-:-:S04]  /*0e30*/  FADD.FTZ R40, -R58, R41 ;  /* 0x000000293a287221 */ /* 0x000fc80000010100 */
[C---:B------:R-:W-:Y:S01]  /*0e40*/  FMUL.FTZ R41, R39.reuse, R40 ;  /* 0x0000002827297220 */ /* 0x040fe20000410000 */
[C---:B------:R-:W-:Y:S01]  /*0e50*/  FADD.FTZ R40, -R58.reuse, R45 ;  /* 0x0000002d3a287221 */ /* 0x040fe20000010100 */
[----:B------:R-:W-:Y:S02]  /*0e60*/  HADD2.F32 R45, -RZ, R43.H1_H1 ;  /* 0x3000002bff2d7230 */ /* 0x000fe40000004100 */
[----:B----4-:R-:W-:Y:S02]  /*0e70*/  HADD2.F32 R73, -RZ, R64.H0_H0 ;  /* 0x20000040ff497230 */ /* 0x010fe40000004100 */
[----:B------:R-:W-:Y:S01]  /*0e80*/  FMUL.FTZ R43, R39, R40 ;  /* 0x00000028272b7220 */ /* 0x000fe20000410000 */
[----:B------:R-:W-:-:S04]  /*0e90*/  FADD.FTZ R40, -R58, R45 ;  /* 0x0000002d3a287221 */ /* 0x000fc80000010100 */
[----:B------:R-:W-:Y:S01]  /*0ea0*/  FMUL.FTZ R45, R39, R40 ;  /* 0x00000028272d7220 */ /* 0x000fe20000410000 */
[----:B------:R-:W-:Y:S01]  /*0eb0*/  FADD.FTZ R40, -R58, R73 ;  /* 0x000000493a287221 */ /* 0x000fe20000010100 */
[----:B------:R-:W-:-:S05]  /*0ec0*/  HADD2.F32 R73, -RZ, R64.H1_H1 ;  /* 0x30000040ff497230 */ /* 0x000fca0000004100 */
[----:B------:R-:W-:Y:S01]  /*0ed0*/  FADD.FTZ R42, -R58, R73 ;  /* 0x000000493a2a7221 */ /* 0x000fe20000010100 */
[----:B------:R-:W-:-:S05]  /*0ee0*/  HADD2.F32 R73, -RZ, R65.H0_H0 ;  /* 0x20000041ff497230 */ /* 0x000fca0000004100 */
[----:B------:R-:W-:Y:S02]  /*0ef0*/  FADD.FTZ R44, -R58, R73 ;  /* 0x000000493a2c7221 */ /* 0x000fe40000010100 */
[----:B------:R-:W2:Y:S01]  /*0f00*/  LDG.E.64.CONSTANT R72, desc[UR10][R118.64+0x7800] ;  /* 0x0078000a76487981 */ /* 0x000ea2000c1e9b00 */
[----:B------:R-:W-:Y:S01]  /*0f10*/  FFMA.FTZ R78, R29, R41, R34 ;  /* 0x000000291d4e7223 */ /* 0x000fe20000010022 */
[----:B------:R-:W-:Y:S02]  /*0f20*/  HADD2.F32 R65, -RZ, R65.H1_H1 ;  /* 0x30000041ff417230 */ /* 0x000fe40000004100 */
[----:B------:R-:W-:Y:S01]  /*0f30*/  FFMA.FTZ R59, R30, R3, R33 ;  /* 0x000000031e3b7223 */ /* 0x000fe20000010021 */
[--C-:B-----5:R-:W-:Y:S02]  /*0f40*/  HADD2.F32 R81, -RZ, R48.reuse.H0_H0 ;  /* 0x20000030ff517230 */ /* 0x120fe40000004100 */
[----:B------:R-:W-:Y:S01]  /*0f50*/  FMUL.FTZ R84, R78, -1.4426950216293334961 ;  /* 0xbfb8aa3b4e547820 */ /* 0x000fe20000410000 */
[----:B------:R-:W-:Y:S01]  /*0f60*/  FFMA.FTZ R79, R31, R43, R36 ;  /* 0x0000002b1f4f7223 */ /* 0x000fe20000010024 */
[----:B------:R-:W-:Y:S01]  /*0f70*/  FFMA.FTZ R91, R32, R45, R35 ;  /* 0x0000002d205b7223 */ /* 0x000fe20000010023 */
[C---:B------:R-:W-:Y:S01]  /*0f80*/  FADD.FTZ R46, -R58.reuse, R65 ;  /* 0x000000413a2e7221 */ /* 0x040fe20000010100 */
[----:B------:R-:W-:Y:S01]  /*0f90*/  FMUL.FTZ R86, R59, -1.4426950216293334961 ;  /* 0xbfb8aa3b3b567820 */ /* 0x000fe20000410000 */
[----:B------:R-:W-:Y:S01]  /*0fa0*/  FADD.FTZ R64, -R58, R81 ;  /* 0x000000513a407221 */ /* 0x000fe20000010100 */
[----:B------:R-:W-:-:S02]  /*0fb0*/  HADD2.F32 R65, -RZ, R48.H1_H1 ;  /* 0x30000030ff417230 */ /* 0x000fc40000004100 */
[----:B------:R-:W-:Y:S01]  /*0fc0*/  FMUL.FTZ R87, R79, -1.4426950216293334961 ;  /* 0xbfb8aa3b4f577820 */ /* 0x000fe20000410000 */
[----:B------:R-:W-:Y:S01]  /*0fd0*/  FMUL.FTZ R88, R91, -1.4426950216293334961 ;  /* 0xbfb8aa3b5b587820 */ /* 0x000fe20000410000 */
[----:B------:R-:W0:Y:S01]  /*0fe0*/  MUFU.EX2 R84, R84 ;  /* 0x0000005400547308 */ /* 0x000e220000000800 */
[C---:B------:R-:W-:Y:S01]  /*0ff0*/  FMUL.FTZ R48, R39.reuse, R64 ;  /* 0x0000004027307220 */ /* 0x040fe20000410000 */
[----:B------:R-:W-:Y:S02]  /*1000*/  FADD.FTZ R80, -R58, R65 ;  /* 0x000000413a507221 */ /* 0x000fe40000010100 */
[----:B------:R-:W3:Y:S04]  /*1010*/  LDG.E.64.CONSTANT R64, desc[UR10][R94.64+0xb400] ;  /* 0x00b4000a5e407981 */ /* 0x000ee8000c1e9b00 */
[----:B------:R-:W1:Y:S08]  /*1020*/  MUFU.EX2 R86, R86 ;  /* 0x0000005600567308 */ /* 0x000e700000000800 */
[----:B------:R-:W4:Y:S08]  /*1030*/  MUFU.EX2 R87, R87 ;  /* 0x0000005700577308 */ /* 0x000f300000000800 */
[----:B------:R-:W5:Y:S01]  /*1040*/  MUFU.EX2 R88, R88 ;  /* 0x0000005800587308 */ /* 0x000f620000000800 */
[----:B------:R-:W-:Y:S01]  /*1050*/  FMUL.FTZ R40, R39, R40 ;  /* 0x0000002827287220 */ /* 0x000fe20000410000 */
[----:B0-----:R-:W-:Y:S01]  /*1060*/  FADD.FTZ R105, R84, 1 ;  /* 0x3f80000054697421 */ /* 0x001fe20000010000 */
[----:B-1----:R-:W-:-:S02]  /*1070*/  FADD.FTZ R86, R86, 1 ;  /* 0x3f80000056567421 */ /* 0x002fc40000010000 */
[----:B------:R-:W-:Y:S01]  /*1080*/  FFMA.FTZ R92, R30, R40, R33 ;  /* 0x000000281e5c7223 */ /* 0x000fe20000010021 */
[----:B------:R-:W-:Y:S02]  /*1090*/  FMUL.FTZ R42, R39, R42 ;  /* 0x0000002a272a7220 */ /* 0x000fe40000410000 */
[----:B------:R-:W0:Y:S01]  /*10a0*/  MUFU.RCP R105, R105 ;  /* 0x0000006900697308 */ /* 0x000e220000001000 */
[----:B----4-:R-:W-:Y:S01]  /*10b0*/  FADD.FTZ R108, R87, 1 ;  /* 0x3f800000576c7421 */ /* 0x010fe20000010000 */
[----:B------:R-:W-:Y:S01]  /*10c0*/  FMUL.FTZ R93, R92, -1.4426950216293334961 ;  /* 0xbfb8aa3b5c5d7820 */ /* 0x000fe20000410000 */
[----:B------:R-:W-:Y:S01]  /*10d0*/  FFMA.FTZ R102, R29, R42, R34 ;  /* 0x0000002a1d667223 */ /* 0x000fe20000010022 */
[----:B-----5:R-:W-:-:S04]  /*10e0*/  FADD.FTZ R106, R88, 1 ;  /* 0x3f800000586a7421 */ /* 0x020fc80000010000 */
[----:B------:R-:W1:Y:S01]  /*10f0*/  MUFU.RCP R107, R86 ;  /* 0x00000056006b7308 */ /* 0x000e620000001000 */
[----:B------:R-:W-:-:S07]  /*1100*/  FMUL.FTZ R90, R102, -1.4426950216293334961 ;  /* 0xbfb8aa3b665a7820 */ /* 0x000fce0000410000 */
[----:B------:R-:W4:Y:S08]  /*1110*/  MUFU.RCP R108, R108 ;  /* 0x0000006c006c7308 */ /* 0x000f300000001000 */
[----:B------:R-:W5:Y:S01]  /*1120*/  MUFU.RCP R106, R106 ;  /* 0x0000006a006a7308 */ /* 0x000f620000001000 */
[----:B------:R-:W-:-:S07]  /*1130*/  HADD2.F32 R83, -RZ, R49.H0_H0 ;  /* 0x20000031ff537230 */ /* 0x000fce0000004100 */
[----:B------:R-:W5:Y:S01]  /*1140*/  MUFU.EX2 R93, R93 ;  /* 0x0000005d005d7308 */ /* 0x000f620000000800 */
[----:B------:R-:W-:Y:S02]  /*1150*/  HADD2.F32 R49, -RZ, R49.H1_H1 ;  /* 0x30000031ff317230 */ /* 0x000fe40000004100 */
[----:B0-----:R-:W-:Y:S01]  /*1160*/  FADD.FTZ R89, -R105, 1 ;  /* 0x3f80000069597421 */ /* 0x001fe20000010100 */
[----:B-1----:R-:W-:-:S04]  /*1170*/  FADD.FTZ R88, -R107, 1 ;  /* 0x3f8000006b587421 */ /* 0x002fc80000010100 */
[----:B------:R-:W0:Y:S01]  /*1180*/  MUFU.EX2 R90, R90 ;  /* 0x0000005a005a7308 */ /* 0x000e220000000800 */
[----:B------:R-:W-:Y:S01]  /*1190*/  FMUL.FTZ R44, R39, R44 ;  /* 0x0000002c272c7220 */ /* 0x000fe20000410000 */
[----:B------:R-:W-:Y:S01]  /*11a0*/  FADD.FTZ R84, -R58, R49 ;  /* 0x000000313a547221 */ /* 0x000fe20000010100 */
[----:B------:R-:W-:Y:S01]  /*11b0*/  FFMA.FTZ R110, R78, R89, 1 ;  /* 0x3f8000004e6e7423 */ /* 0x000fe20000010059 */
[--C-:B------:R-:W-:Y:S02]  /*11c0*/  HADD2.F32 R49, -RZ, R50.reuse.H0_H0 ;  /* 0x20000032ff317230 */ /* 0x100fe40000004100 */
[----:B----4-:R-:W-:Y:S01]  /*11d0*/  FADD.FTZ R78, -R108, 1 ;  /* 0x3f8000006c4e7421 */ /* 0x010fe20000010100 */
[----:B------:R-:W-:Y:S02]  /*11e0*/  HADD2.F32 R111, -RZ, R50.H1_H1 ;  /* 0x30000032ff6f7230 */ /* 0x000fe40000004100 */
[----:B-----5:R-:W-:Y:S01]  /*11f0*/  FADD.FTZ R112, -R106, 1 ;  /* 0x3f8000006a707421 */ /* 0x020fe20000010100 */
[----:B------:R-:W-:Y:S01]  /*1200*/  FFMA.FTZ R50, R59, R88, 1 ;  /* 0x3f8000003b327423 */ /* 0x000fe20000010058 */
[----:B------:R-:W-:Y:S01]  /*1210*/  FFMA.FTZ R96, R31, R44, R36 ;  /* 0x0000002c1f607223 */ /* 0x000fe20000010024 */
[----:B------:R-:W-:Y:S01]  /*1220*/  FMUL.FTZ R46, R39, R46 ;  /* 0x0000002e272e7220 */ /* 0x000fe20000410000 */
[----:B------:R-:W-:Y:S01]  /*1230*/  FADD.FTZ R93, R93, 1 ;  /* 0x3f8000005d5d7421 */ /* 0x000fe20000010000 */
[----:B------:R-:W-:Y:S01]  /*1240*/  FFMA.FTZ R79, R79, R78, 1 ;  /* 0x3f8000004f4f7423 */ /* 0x000fe2000001004e */
[----:B------:R-:W-:Y:S01]  /*1250*/  FFMA.FTZ R91, R91, R112, 1 ;  /* 0x3f8000005b5b7423 */ /* 0x000fe20000010070 */
[----:B------:R-:W-:Y:S01]  /*1260*/  FMUL.FTZ R104, R96, -1.4426950216293334961 ;  /* 0xbfb8aa3b60687820 */ /* 0x000fe20000410000 */
[----:B------:R-:W-:Y:S01]  /*1270*/  FMUL.FTZ R78, R107, R50 ;  /* 0x000000326b4e7220 */ /* 0x000fe20000410000 */
[----:B------:R-:W-:Y:S01]  /*1280*/  FFMA.FTZ R99, R32, R46, R35 ;  /* 0x0000002e20637223 */ /* 0x000fe20000010023 */
[----:B------:R-:W-:Y:S01]  /*1290*/  FADD.FTZ R88, -R58, R111 ;  /* 0x0000006f3a587221 */ /* 0x000fe20000010100 */
[----:B------:R-:W-:Y:S01]  /*12a0*/  MUFU.RCP R50, R93 ;  /* 0x0000005d00327308 */ /* 0x000fe20000001000 */
[----:B------:R-:W-:Y:S01]  /*12b0*/  FMUL.FTZ R105, R105, R110 ;  /* 0x0000006e69697220 */ /* 0x000fe20000410000 */
[----:B------:R-:W-:-:S02]  /*12c0*/  HADD2.F32 R116, -RZ, R52.H1_H1 ;  /* 0x30000034ff747230 */ /* 0x000fc40000004100 */
[----:B------:R-:W-:Y:S01]  /*12d0*/  FMUL.FTZ R114, R108, R79 ;  /* 0x0000004f6c727220 */ /* 0x000fe20000410000 */
[----:B------:R-:W-:Y:S01]  /*12e0*/  FMUL.FTZ R112, R106, R91 ;  /* 0x0000005b6a707220 */ /* 0x000fe20000410000 */
[----:B------:R-:W-:Y:S02]  /*12f0*/  HADD2.F32 R79, -RZ, R51.H0_H0 ;  /* 0x20000033ff4f7230 */ /* 0x000fe40000004100 */
[----:B0-----:R-:W-:Y:S01]  /*1300*/  FADD.FTZ R106, R90, 1 ;  /* 0x3f8000005a6a7421 */ /* 0x001fe20000010000 */
[----:B------:R-:W-:Y:S02]  /*1310*/  HADD2.F32 R117, -RZ, R52.H0_H0 ;  /* 0x20000034ff757230 */ /* 0x000fe40000004100 */
[----:B------:R-:W-:Y:S01]  /*1320*/  FMUL.FTZ R103, R99, -1.4426950216293334961 ;  /* 0xbfb8aa3b63677820 */ /* 0x000fe20000410000 */
[----:B------:R-:W-:Y:S01]  /*1330*/  FMUL.FTZ R88, R39, R88 ;  /* 0x0000005827587220 */ /* 0x000fe20000410000 */
[----:B------:R-:W0:Y:S01]  /*1340*/  MUFU.EX2 R104, R104 ;  /* 0x0000006800687308 */ /* 0x000e220000000800 */
[----:B------:R-:W-:Y:S01]  /*1350*/  FMUL.FTZ R116, R116, R105 ;  /* 0x0000006974747220 */ /* 0x000fe20000410000 */
[----:B------:R-:W-:Y:S01]  /*1360*/  FADD.FTZ R52, -R58, R79 ;  /* 0x0000004f3a347221 */ /* 0x000fe20000010100 */
[----:B------:R-:W-:Y:S01]  /*1370*/  FMUL.FTZ R117, R117, R78 ;  /* 0x0000004e75757220 */ /* 0x000fe20000410000 */
[----:B------:R-:W-:Y:S01]  /*1380*/  FFMA.FTZ R59, R29, R88, R34 ;  /* 0x000000581d3b7223 */ /* 0x000fe20000010022 */
[----:B------:R-:W4:Y:S03]  /*1390*/  LDG.E.64.CONSTANT R78, desc[UR10][R118.64+0x9600] ;  /* 0x0096000a764e7981 */ /* 0x000f26000c1e9b00 */
[----:B------:R-:W1:Y:S01]  /*13a0*/  MUFU.RCP R105, R106 ;  /* 0x0000006a00697308 */ /* 0x000e620000001000 */
[----:B------:R-:W-:-:S07]  /*13b0*/  FMUL.FTZ R107, R59, -1.4426950216293334961 ;  /* 0xbfb8aa3b3b6b7820 */ /* 0x000fce0000410000 */
[----:B------:R-:W5:Y:S01]  /*13c0*/  MUFU.EX2 R103, R103 ;  /* 0x0000006700677308 */ /* 0x000f620000000800 */
[----:B------:R-:W-:Y:S02]  /*13d0*/  HADD2.F32 R51, -RZ, R51.H1_H1 ;  /* 0x30000033ff337230 */ /* 0x000fe40000004100 */
[----:B0-----:R-:W-:-:S05]  /*13e0*/  FADD.FTZ R104, R104, 1 ;  /* 0x3f80000068687421 */ /* 0x001fca0000010000 */
[----:B------:R0:W-:Y:S01]  /*13f0*/  MUFU.EX2 R91, R107 ;  /* 0x0000006b005b7308 */ /* 0x0001e20000000800 */
[----:B------:R-:W-:Y:S01]  /*1400*/  FMUL.FTZ R80, R39, R80 ;  /* 0x0000005027507220 */ /* 0x000fe20000410000 */
[----:B0-----:R-:W-:-:S04]  /*1410*/  FADD.FTZ R107, -R50, 1 ;  /* 0x3f800000326b7421 */ /* 0x001fc80000010100 */
[----:B------:R-:W-:Y:S01]  /*1420*/  FFMA.FTZ R107, R92, R107, 1 ;  /* 0x3f8000005c6b7423 */ /* 0x000fe2000001006b */
[----:B------:R-:W-:Y:S01]  /*1430*/  FADD.FTZ R92, -R58, R51 ;  /* 0x000000333a5c7221 */ /* 0x000fe20000010100 */
[----:B-1----:R-:W-:Y:S01]  /*1440*/  FADD.FTZ R51, -R105, 1 ;  /* 0x3f80000069337421 */ /* 0x002fe20000010100 */
[----:B------:R-:W-:Y:S01]  /*1450*/  FFMA.FTZ R81, R30, R48, R33 ;  /* 0x000000301e517223 */ /* 0x000fe20000010021 */
[----:B------:R-:W-:Y:S01]  /*1460*/  FADD.FTZ R82, -R58, R83 ;  /* 0x000000533a527221 */ /* 0x000fe20000010100 */
[----:B-----5:R-:W-:Y:S01]  /*1470*/  FADD.FTZ R103, R103, 1 ;  /* 0x3f80000067677421 */ /* 0x020fe20000010000 */
[----:B------:R-:W-:Y:S01]  /*1480*/  FFMA.FTZ R83, R29, R80, R34 ;  /* 0x000000501d537223 */ /* 0x000fe20000010022 */
[----:B------:R-:W0:Y:S01]  /*1490*/  MUFU.RCP R104, R104 ;  /* 0x0000006800687308 */ /* 0x000e220000001000 */
[----:B------:R-:W-:Y:S01]  /*14a0*/  FMUL.FTZ R115, R50, R107 ;  /* 0x0000006b32737220 */ /* 0x000fe20000410000 */
[----:B------:R-:W-:Y:S01]  /*14b0*/  FFMA.FTZ R106, R102, R51, 1 ;  /* 0x3f800000666a7423 */ /* 0x000fe20000010033 */
[----:B------:R-:W-:Y:S01]  /*14c0*/  FMUL.FTZ R101, R81, -1.4426950216293334961 ;  /* 0xbfb8aa3b51657820 */ /* 0x000fe20000410000 */
[C---:B------:R-:W-:Y:S01]  /*14d0*/  FMUL.FTZ R82, R39.reuse, R82 ;  /* 0x0000005227527220 */ /* 0x040fe20000410000 */
[----:B------:R1:W5:Y:S01]  /*14e0*/  LDG.E.64.CONSTANT R50, desc[UR10][R94.64+0xd200] ;  /* 0x00d2000a5e327981 */ /* 0x000362000c1e9b00 */
[----:B------:R-:W-:Y:S01]  /*14f0*/  FMUL.FTZ R84, R39, R84 ;  /* 0x0000005427547220 */ /* 0x000fe20000410000 */
[----:B------:R-:W-:Y:S01]  /*1500*/  FMUL.FTZ R100, R83, -1.4426950216293334961 ;  /* 0xbfb8aa3b53647820 */ /* 0x000fe20000410000 */
[----:B------:R-:W-:Y:S01]  /*1510*/  FFMA.FTZ R85, R31, R82, R36 ;  /* 0x000000521f557223 */ /* 0x000fe20000010024 */
[----:B------:R-:W1:Y:S01]  /*1520*/  MUFU.RCP R103, R103 ;  /* 0x0000006700677308 */ /* 0x000e620000001000 */
[----:B------:R-:W-:-:S02]  /*1530*/  FFMA.FTZ R87, R32, R84, R35 ;  /* 0x0000005420577223 */ /* 0x000fc40000010023 */
[----:B------:R-:W-:Y:S02]  /*1540*/  FMUL.FTZ R97, R85, -1.4426950216293334961 ;  /* 0xbfb8aa3b55617820 */ /* 0x000fe40000410000 */
[----:B------:R-:W-:-:S03]  /*1550*/  FMUL.FTZ R98, R87, -1.4426950216293334961 ;  /* 0xbfb8aa3b57627820 */ /* 0x000fc60000410000 */
[----:B------:R-:W1:Y:S01]  /*1560*/  MUFU.EX2 R101, R101 ;  /* 0x0000006500657308 */ /* 0x000e620000000800 */
[----:B------:R-:W-:Y:S01]  /*1570*/  FADD.FTZ R86, -R58, R49 ;  /* 0x000000313a567221 */ /* 0x000fe20000010100 */
[----:B------:R-:W-:-:S06]  /*1580*/  FMUL.FTZ R113, R105, R106 ;  /* 0x0000006a69717220 */ /* 0x000fcc0000410000 */
[----:B------:R-:W1:Y:S01]  /*1590*/  MUFU.EX2 R100, R100 ;  /* 0x0000006400647308 */ /* 0x000e620000000800 */
[----:B------:R-:W-:Y:S01]  /*15a0*/  FMUL.FTZ R86, R39, R86 ;  /* 0x0000005627567220 */ /* 0x000fe20000410000 */
[----:B0-----:R-:W-:-:S06]  /*15b0*/  FADD.FTZ R105, -R104, 1 ;  /* 0x3f80000068697421 */ /* 0x001fcc0000010100 */
[----:B------:R-:W0:Y:S01]  /*15c0*/  MUFU.EX2 R97, R97 ;  /* 0x0000006100617308 */ /* 0x000e220000000800 */
[----:B------:R-:W-:Y:S01]  /*15d0*/  FFMA.FTZ R49, R30, R86, R33 ;  /* 0x000000561e317223 */ /* 0x000fe20000010021 */
[----:B------:R-:W-:-:S06]  /*15e0*/  FFMA.FTZ R105, R96, R105, 1 ;  /* 0x3f80000060697423 */ /* 0x000fcc0000010069 */
[----:B------:R-:W0:Y:S01]  /*15f0*/  MUFU.EX2 R98, R98 ;  /* 0x0000006200627308 */ /* 0x000e220000000800 */
[----:B-1----:R-:W-:Y:S01]  /*1600*/  FADD.FTZ R96, -R103, 1 ;  /* 0x3f80000067607421 */ /* 0x002fe20000010100 */
[----:B------:R-:W-:Y:S01]  /*1610*/  FADD.FTZ R101, R101, 1 ;  /* 0x3f80000065657421 */ /* 0x000fe20000010000 */
[----:B------:R-:W-:Y:S01]  /*1620*/  FMUL.FTZ R109, R49, -1.4426950216293334961 ;  /* 0xbfb8aa3b316d7820 */ /* 0x000fe20000410000 */
[----:B------:R-:W-:Y:S01]  /*1630*/  FADD.FTZ R100, R100, 1 ;  /* 0x3f80000064647421 */ /* 0x000fe20000010000 */
[----:B------:R-:W-:Y:S01]  /*1640*/  FFMA.FTZ R96, R99, R96, 1 ;  /* 0x3f80000063607423 */ /* 0x000fe20000010060 */
[--C-:B------:R-:W-:Y:S02]  /*1650*/  HADD2.F32 R93, -RZ, R53.reuse.H0_H0 ;  /* 0x20000035ff5d7230 */ /* 0x100fe40000004100 */
[----:B------:R1:W-:Y:S01]  /*1660*/  MUFU.EX2 R89, R109 ;  /* 0x0000006d00597308 */ /* 0x0003e20000000800 */
[----:B------:R-:W-:Y:S02]  /*1670*/  HADD2.F32 R53, -RZ, R53.H1_H1 ;  /* 0x30000035ff357230 */ /* 0x000fe40000004100 */
[----:B------:R-:W-:Y:S01]  /*1680*/  FMUL.FTZ R92, R39, R92 ;  /* 0x0000005c275c7220 */ /* 0x000fe20000410000 */
[----:B0-----:R-:W-:-:S04]  /*1690*/  FADD.FTZ R95, R97, 1 ;  /* 0x3f800000615f7421 */ /* 0x001fc80000010000 */
[----:B------:R-:W0:Y:S01]  /*16a0*/  MUFU.RCP R101, R101 ;  /* 0x0000006500657308 */ /* 0x000e220000001000 */
[----:B-1----:R-:W-:Y:S01]  /*16b0*/  FMUL.FTZ R109, R103, R96 ;  /* 0x00000060676d7220 */ /* 0x002fe20000410000 */
[----:B------:R-:W-:Y:S02]  /*16c0*/  HADD2.F32 R96, -RZ, R76.H0_H0 ;  /* 0x2000004cff607230 */ /* 0x000fe40000004100 */
[----:B------:R-:W-:Y:S01]  /*16d0*/  FADD.FTZ R97, R98, 1 ;  /* 0x3f80000062617421 */ /* 0x000fe20000010000 */
[----:B------:R-:W-:-:S03]  /*16e0*/  FMUL.FTZ R112, R53, R112 ;  /* 0x0000007035707220 */ /* 0x000fc60000410000 */
[----:B------:R-:W1:Y:S01]  /*16f0*/  MUFU.RCP R94, R100 ;  /* 0x00000064005e7308 */ /* 0x000e620000001000 */
[----:B------:R-:W-:Y:S01]  /*1700*/  FMUL.FTZ R111, R104, R105 ;  /* 0x00000069686f7220 */ /* 0x000fe20000410000 */
[----:B------:R-:W-:Y:S01]  /*1710*/  FFMA.FTZ R53, R32, R92, R35 ;  /* 0x0000005c20357223 */ /* 0x000fe20000010023 */
[----:B------:R-:W-:Y:S02]  /*1720*/  HADD2.F32 R104, -RZ, R76.H1_H1 ;  /* 0x3000004cff687230 */ /* 0x000fe40000004100 */
[----:B------:R-:W-:-:S03]  /*1730*/  FMUL.FTZ R115, R96, R115 ;  /* 0x0000007360737220 */ /* 0x000fc60000410000 */
[----:B------:R-:W1:Y:S01]  /*1740*/  MUFU.RCP R96, R97 ;  /* 0x0000006100607308 */ /* 0x000e620000001000 */
[----:B------:R-:W-:Y:S01]  /*1750*/  FMUL.FTZ R102, R53, -1.4426950216293334961 ;  /* 0xbfb8aa3b35667820 */ /* 0x000fe20000410000 */
[----:B------:R-:W-:Y:S01]  /*1760*/  FMUL.FTZ R113, R104, R113 ;  /* 0x0000007168717220 */ /* 0x000fe20000410000 */
[--C-:B------:R-:W-:Y:S02]  /*1770*/  HADD2.F32 R98, -RZ, R77.reuse.H0_H0 ;  /* 0x2000004dff627230 */ /* 0x100fe40000004100 */
[----:B------:R-:W-:Y:S02]  /*1780*/  HADD2.F32 R104, -RZ, R77.H1_H1 ;  /* 0x3000004dff687230 */ /* 0x000fe40000004100 */
[----:B------:R-:W-:Y:S01]  /*1790*/  FMUL.FTZ R90, R39, R52 ;  /* 0x00000034275a7220 */ /* 0x000fe20000410000 */
[----:B------:R-:W-:Y:S01]  /*17a0*/  HADD2.F32 R99, -RZ, R74.H0_H0 ;  /* 0x2000004aff637230 */ /* 0x000fe20000004100 */
[----:B------:R-:W-:Y:S01]  /*17b0*/  MUFU.EX2 R102, R102 ;  /* 0x0000006600667308 */ /* 0x000fe20000000800 */
[----:B------:R-:W-:Y:S01]  /*17c0*/  FMUL.FTZ R111, R98, R111 ;  /* 0x0000006f626f7220 */ /* 0x000fe20000410000 */
[----:B------:R-:W-:Y:S01]  /*17d0*/  FMUL.FTZ R109, R104, R109 ;  /* 0x0000006d686d7220 */ /* 0x000fe20000410000 */
[----:B0-----:R-:W-:Y:S01]  /*17e0*/  FADD.FTZ R98, -R101, 1 ;  /* 0x3f80000065627421 */ /* 0x001fe20000010100 */
[----:B------:R-:W-:Y:S01]  /*17f0*/  FFMA.FTZ R52, R31, R90, R36 ;  /* 0x0000005a1f347223 */ /* 0x000fe20000010024 */
[----:B-1----:R-:W-:-:S03]  /*1800*/  FADD.FTZ R104, -R94, 1 ;  /* 0x3f8000005e687421 */ /* 0x002fc60000010100 */
[----:B------:R-:W0:Y:S01]  /*1810*/  MUFU.RCP R95, R95 ;  /* 0x0000005f005f7308 */ /* 0x000e220000001000 */
[----:B------:R-:W-:Y:S01]  /*1820*/  FADD.FTZ R106, -R58, R99 ;  /* 0x000000633a6a7221 */ /* 0x000fe20000010100 */
[----:B------:R-:W-:Y:S01]  /*1830*/  FMUL.FTZ R114, R93, R114 ;  /* 0x000000725d727220 */ /* 0x000fe20000410000 */
[----:B------:R-:W-:Y:S01]  /*1840*/  FFMA.FTZ R98, R81, R98, 1 ;  /* 0x3f80000051627423 */ /* 0x000fe20000010062 */
[----:B------:R-:W-:Y:S01]  /*1850*/  FMUL.FTZ R93, R52, -1.4426950216293334961 ;  /* 0xbfb8aa3b345d7820 */ /* 0x000fe20000410000 */
[----:B------:R-:W-:Y:S01]  /*1860*/  FFMA.FTZ R105, R83, R104, 1 ;  /* 0x3f80000053697423 */ /* 0x000fe20000010068 */
[----:B------:R-:W-:Y:S02]  /*1870*/  HADD2.F32 R81, -RZ, R74.H1_H1 ;  /* 0x3000004aff517230 */ /* 0x000fe40000004100 */
[----:B------:R-:W-:Y:S01]  /*1880*/  FMUL.FTZ R76, R39, R106 ;  /* 0x0000006a274c7220 */ /* 0x000fe20000410000 */
[----:B------:R-:W-:Y:S01]  /*1890*/  FADD.FTZ R106, -R96, 1 ;  /* 0x3f800000606a7421 */ /* 0x000fe20000010100 */
[----:B------:R-:W-:Y:S01]  /*18a0*/  FMUL.FTZ R105, R94, R105 ;  /* 0x000000695e697220 */ /* 0x000fe20000410000 */
[----:B------:R-:W1:Y:S01]  /*18b0*/  MUFU.EX2 R93, R93 ;  /* 0x0000005d005d7308 */ /* 0x000e620000000800 */
[----:B------:R-:W-:Y:S01]  /*18c0*/  FADD.FTZ R94, -R58, R81 ;  /* 0x000000513a5e7221 */ /* 0x000fe20000010100 */
[----:B------:R-:W-:Y:S01]  /*18d0*/  FFMA.FTZ R87, R87, R106, 1 ;  /* 0x3f80000057577423 */ /* 0x000fe2000001006a */
[----:B------:R-:W-:-:S02]  /*18e0*/  HADD2.F32 R81, -RZ, R75.H0_H0 ;  /* 0x2000004bff517230 */ /* 0x000fc40000004100 */
[----:B------:R-:W-:Y:S01]  /*18f0*/  FADD.FTZ R89, R89, 1 ;  /* 0x3f80000059597421 */ /* 0x000fe20000010000 */
[----:B------:R-:W-:Y:S01]  /*1900*/  FMUL.FTZ R107, R101, R98 ;  /* 0x00000062656b7220 */ /* 0x000fe20000410000 */
[----:B------:R-:W-:Y:S01]  /*1910*/  FMUL.FTZ R94, R39, R94 ;  /* 0x0000005e275e7220 */ /* 0x000fe20000410000 */
[----:B------:R-:W-:Y:S01]  /*1920*/  FMUL.FTZ R101, R96, R87 ;  /* 0x0000005760657220 */ /* 0x000fe20000410000 */
[----:B0-----:R-:W-:Y:S01]  /*1930*/  FADD.FTZ R104, -R95, 1 ;  /* 0x3f8000005f687421 */ /* 0x001fe20000010100 */
[----:B------:R-:W-:Y:S01]  /*1940*/  FADD.FTZ R87, R102, 1 ;  /* 0x3f80000066577421 */ /* 0x000fe20000010000 */
[----:B------:R-:W-:Y:S01]  /*1950*/  FADD.FTZ R91, R91, 1 ;  /* 0x3f8000005b5b7421 */ /* 0x000fe20000010000 */
[----:B------:R-:W-:Y:S01]  /*1960*/  FADD.FTZ R98, -R58, R81 ;  /* 0x000000513a627221 */ /* 0x000fe20000010100 */
[----:B------:R-:W0:Y:S01]  /*1970*/  MUFU.RCP R83, R89 ;  /* 0x0000005900537308 */ /* 0x000e220000001000 */
[----:B------:R-:W-:Y:S01]  /*1980*/  FFMA.FTZ R81, R29, R94, R34 ;  /* 0x0000005e1d517223 */ /* 0x000fe20000010022 */
[----:B------:R-:W-:Y:S01]  /*1990*/  FFMA.FTZ R104, R85, R104, 1 ;  /* 0x3f80000055687423 */ /* 0x000fe20000010068 */
[----:B------:R-:W-:Y:S01]  /*19a0*/  FFMA.FTZ R100, R30, R76, R33 ;  /* 0x0000004c1e647223 */ /* 0x000fe20000010021 */
[----:B------:R-:W-:-:S04]  /*19b0*/  HADD2.F32 R74, -RZ, R60.H0_H0 ;  /* 0x2000003cff4a7230 */ /* 0x000fc80000004100 */
[----:B------:R1:W-:Y:S01]  /*19c0*/  MUFU.RCP R85, R91 ;  /* 0x0000005b00557308 */ /* 0x0003e20000001000 */
[----:B------:R-:W-:Y:S01]  /*19d0*/  FMUL.FTZ R77, R100, -1.4426950216293334961 ;  /* 0xbfb8aa3b644d7820 */ /* 0x000fe20000410000 */
[----:B------:R-:W-:Y:S02]  /*19e0*/  HADD2.F32 R60, -RZ, R60.H1_H1 ;  /* 0x3000003cff3c7230 */ /* 0x000fe40000004100 */
[----:B------:R-:W-:-:S04]  /*19f0*/  FMUL.FTZ R107, R74, R107 ;  /* 0x0000006b4a6b7220 */ /* 0x000fc80000410000 */
[----:B------:R-:W2:Y:S01]  /*1a00*/  MUFU.RCP R87, R87 ;  /* 0x0000005700577308 */ /* 0x000ea20000001000 */
[----:B-1----:R-:W-:Y:S01]  /*1a10*/  FMUL.FTZ R91, R81, -1.4426950216293334961 ;  /* 0xbfb8aa3b515b7820 */ /* 0x002fe20000410000 */
[--C-:B------:R-:W-:Y:S02]  /*1a20*/  HADD2.F32 R96, -RZ, R61.reuse.H0_H0 ;  /* 0x2000003dff607230 */ /* 0x100fe40000004100 */
[----:B------:R-:W-:Y:S01]  /*1a30*/  FMUL.FTZ R103, R95, R104 ;  /* 0x000000685f677220 */ /* 0x000fe20000410000 */
[----:B------:R-:W-:Y:S01]  /*1a40*/  FADD.FTZ R89, R93, 1 ;  /* 0x3f8000005d597421 */ /* 0x000fe20000010000 */
[----:B------:R-:W-:Y:S02]  /*1a50*/  FMUL.FTZ R74, R39, R98 ;  /* 0x00000062274a7220 */ /* 0x000fe40000410000 */
[----:B------:R-:W1:Y:S01]  /*1a60*/  MUFU.EX2 R91, R91 ;  /* 0x0000005b005b7308 */ /* 0x000e620000000800 */
[----:B------:R-:W-:Y:S01]  /*1a70*/  FMUL.FTZ R105, R60, R105 ;  /* 0x000000693c697220 */ /* 0x000fe20000410000 */
[----:B------:R-:W-:Y:S01]  /*1a80*/  FMUL.FTZ R103, R96, R103 ;  /* 0x0000006760677220 */ /* 0x000fe20000410000 */
[----:B------:R-:W-:Y:S01]  /*1a90*/  FFMA.FTZ R60, R31, R74, R36 ;  /* 0x0000004a1f3c7223 */ /* 0x000fe20000010024 */
[----:B------:R-:W-:-:S02]  /*1aa0*/  HADD2.F32 R96, -RZ, R61.H1_H1 ;  /* 0x3000003dff607230 */ /* 0x000fc40000004100 */
[----:B0-----:R-:W-:Y:S02]  /*1ab0*/  FADD.FTZ R98, -R83, 1 ;  /* 0x3f80000053627421 */ /* 0x001fe40000010100 */
[----:B------:R-:W0:Y:S01]  /*1ac0*/  MUFU.EX2 R77, R77 ;  /* 0x0000004d004d7308 */ /* 0x000e220000000800 */
[----:B------:R-:W-:Y:S01]  /*1ad0*/  FMUL.FTZ R93, R60, -1.4426950216293334961 ;  /* 0xbfb8aa3b3c5d7820 */ /* 0x000fe20000410000 */
[----:B------:R-:W-:Y:S01]  /*1ae0*/  FMUL.FTZ R101, R96, R101 ;  /* 0x0000006560657220 */ /* 0x000fe20000410000 */
[----:B------:R-:W-:-:S05]  /*1af0*/  FFMA.FTZ R98, R49, R98, 1 ;  /* 0x3f80000031627423 */ /* 0x000fca0000010062 */
[----:B------:R-:W3:Y:S01]  /*1b00*/  MUFU.RCP R89, R89 ;  /* 0x0000005900597308 */ /* 0x000ee20000001000 */
[----:B--2---:R-:W-:Y:S01]  /*1b10*/  FADD.FTZ R96, -R87, 1 ;  /* 0x3f80000057607421 */ /* 0x004fe20000010100 */
[----:B------:R-:W-:-:S03]  /*1b20*/  HADD2.F32 R75, -RZ, R75.H1_H1 ;  /* 0x3000004bff4b7230 */ /* 0x000fc60000004100 */
[----:B------:R-:W-:-:S03]  /*1b30*/  FFMA.FTZ R104, R53, R96, 1 ;  /* 0x3f80000035687423 */ /* 0x000fc60000010060 */
[----:B------:R-:W2:Y:S01]  /*1b40*/  MUFU.EX2 R49, R93 ;  /* 0x0000005d00317308 */ /* 0x000ea20000000800 */
[----:B------:R-:W-:Y:S01]  /*1b50*/  FADD.FTZ R96, -R58, R75 ;  /* 0x0000004b3a607221 */ /* 0x000fe20000010100 */
[----:B-1----:R-:W-:Y:S01]  /*1b60*/  FADD.FTZ R75, R91, 1 ;  /* 0x3f8000005b4b7421 */ /* 0x002fe20000010000 */
[----:B------:R-:W-:Y:S01]  /*1b70*/  FADD.FTZ R102, -R85, 1 ;  /* 0x3f80000055667421 */ /* 0x000fe20000010100 */
[----:B0-----:R-:W-:Y:S01]  /*1b80*/  FADD.FTZ R61, R77, 1 ;  /* 0x3f8000004d3d7421 */ /* 0x001fe20000010000 */
[----:B------:R-:W-:Y:S01]  /*1b90*/  FMUL.FTZ R98, R83, R98 ;  /* 0x0000006253627220 */ /* 0x000fe20000410000 */
[----:B------:R-:W-:Y:S02]  /*1ba0*/  HADD2.F32 R99, -RZ, R54.H0_H0 ;  /* 0x20000036ff637230 */ /* 0x000fe40000004100 */
[----:B------:R-:W-:Y:S01]  /*1bb0*/  FFMA.FTZ R102, R59, R102, 1 ;  /* 0x3f8000003b667423 */ /* 0x000fe20000010066 */
[----:B------:R-:W0:Y:S01]  /*1bc0*/  MUFU.RCP R75, R75 ;  /* 0x0000004b004b7308 */ /* 0x000e220000001000 */
[----:B---3--:R-:W-:Y:S01]  /*1bd0*/  FADD.FTZ R59, -R89, 1 ;  /* 0x3f800000593b7421 */ /* 0x008fe20000010100 */
[----:B------:R-:W-:-:S02]  /*1be0*/  HADD2.F32 R83, -RZ, R62.H0_H0 ;  /* 0x2000003eff537230 */ /* 0x000fc40000004100 */
[----:B------:R-:W-:Y:S01]  /*1bf0*/  FMUL.FTZ R96, R39, R96 ;  /* 0x0000006027607220 */ /* 0x000fe20000410000 */
[----:B------:R-:W-:Y:S01]  /*1c00*/  FMUL.FTZ R99, R99, R98 ;  /* 0x0000006263637220 */ /* 0x000fe20000410000 */
[----:B------:R-:W-:Y:S01]  /*1c10*/  FFMA.FTZ R52, R52, R59, 1 ;  /* 0x3f80000034347423 */ /* 0x000fe2000001003b */
[----:B------:R-:W-:Y:S01]  /*1c20*/  FMUL.FTZ R102, R85, R102 ;  /* 0x0000006655667220 */ /* 0x000fe20000410000 */
[----:B------:R-:W-:Y:S01]  /*1c30*/  FFMA.FTZ R59, R32, R96, R35 ;  /* 0x00000060203b7223 */ /* 0x000fe20000010023 */
[----:B------:R-:W1:Y:S01]  /*1c40*/  MUFU.RCP R61, R61 ;  /* 0x0000003d003d7308 */ /* 0x000e620000001000 */
[----:B------:R-:W-:Y:S01]  /*1c50*/  FADD.FTZ R98, -R58, R83 ;  /* 0x000000533a627221 */ /* 0x000fe20000010100 */
[----:B------:R-:W-:Y:S02]  /*1c60*/  HADD2.F32 R97, -RZ, R54.H1_H1 ;  /* 0x30000036ff617230 */ /* 0x000fe40000004100 */
[----:B--2---:R-:W-:Y:S01]  /*1c70*/  FADD.FTZ R85, R49, 1 ;  /* 0x3f80000031557421 */ /* 0x004fe20000010000 */
[----:B------:R-:W-:-:S02]  /*1c80*/  HADD2.F32 R83, -RZ, R62.H1_H1 ;  /* 0x3000003eff537230 */ /* 0x000fc40000004100 */
[----:B------:R-:W-:Y:S01]  /*1c90*/  FMUL.FTZ R77, R59, -1.4426950216293334961 ;  /* 0xbfb8aa3b3b4d7820 */ /* 0x000fe20000410000 */
[----:B------:R-:W-:Y:S01]  /*1ca0*/  FMUL.FTZ R62, R39, R98 ;  /* 0x00000062273e7220 */ /* 0x000fe20000410000 */
[----:B------:R-:W-:Y:S02]  /*1cb0*/  HADD2.F32 R98, -RZ, R55.H1_H1 ;  /* 0x30000037ff627230 */ /* 0x000fe40000004100 */
[----:B------:R-:W-:Y:S01]  /*1cc0*/  FMUL.FTZ R95, R89, R52 ;  /* 0x00000034595f7220 */ /* 0x000fe20000410000 */
[----:B------:R-:W-:Y:S01]  /*1cd0*/  FMUL.FTZ R93, R87, R104 ;  /* 0x00000068575d7220 */ /* 0x000fe20000410000 */
[----:B------:R-:W-:Y:S01]  /*1ce0*/  FMUL.FTZ R97, R97, R102 ;  /* 0x0000006661617220 */ /* 0x000fe20000410000 */
[----:B------:R-:W2:Y:S01]  /*1cf0*/  LDG.E.64.CONSTANT R52, desc[UR10][R118.64+0xb400] ;  /* 0x00b4000a76347981 */ /* 0x000ea2000c1e9b00 */
[----:B------:R-:W3:Y:S01]  /*1d00*/  MUFU.RCP R85, R85 ;  /* 0x0000005500557308 */ /* 0x000ee20000001000 */
[----:B------:R-:W-:Y:S01]  /*1d10*/  FADD.FTZ R102, -R58, R83 ;  /* 0x000000533a667221 */ /* 0x000fe20000010100 */
[----:B------:R-:W-:-:S03]  /*1d20*/  FMUL.FTZ R93, R98, R93 ;  /* 0x0000005d625d7220 */ /* 0x000fc60000410000 */
[----:B------:R-:W-:Y:S01]  /*1d30*/  FMUL.FTZ R98, R39, R102 ;  /* 0x0000006627627220 */ /* 0x000fe20000410000 */
[----:B0-----:R-:W-:Y:S02]  /*1d40*/  FADD.FTZ R102, -R75, 1 ;  /* 0x3f8000004b667421 */ /* 0x001fe40000010100 */
[----:B------:R-:W0:Y:S01]  /*1d50*/  MUFU.EX2 R77, R77 ;  /* 0x0000004d004d7308 */ /* 0x000e220000000800 */
[----:B------:R-:W-:Y:S02]  /*1d60*/  HADD2.F32 R54, -RZ, R55.H0_H0 ;  /* 0x20000037ff367230 */ /* 0x000fe40000004100 */
[----:B-1----:R-:W-:Y:S01]  /*1d70*/  FADD.FTZ R49, -R61, 1 ;  /* 0x3f8000003d317421 */ /* 0x002fe20000010100 */
[----:B------:R-:W-:Y:S01]  /*1d80*/  FFMA.FTZ R102, R81, R102, 1 ;  /* 0x3f80000051667423 */ /* 0x000fe20000010066 */
[--C-:B------:R-:W-:Y:S02]  /*1d90*/  HADD2.F32 R55, -RZ, R63.reuse.H0_H0 ;  /* 0x2000003fff377230 */ /* 0x100fe40000004100 */
[----:B------:R-:W-:Y:S01]  /*1da0*/  FMUL.FTZ R95, R54, R95 ;  /* 0x0000005f365f7220 */ /* 0x000fe20000410000 */
[----:B------:R-:W-:Y:S01]  /*1db0*/  FFMA.FTZ R54, R30, R62, R33 ;  /* 0x0000003e1e367223 */ /* 0x000fe20000010021 */
[----:B------:R-:W-:Y:S01]  /*1dc0*/  FFMA.FTZ R100, R100, R49, 1 ;  /* 0x3f80000064647423 */ /* 0x000fe20000010031 */
[----:B------:R-:W-:Y:S01]  /*1dd0*/  FMUL.FTZ R89, R75, R102 ;  /* 0x000000664b597220 */ /* 0x000fe20000410000 */
[----:B------:R-:W-:-:S02]  /*1de0*/  HADD2.F32 R63, -RZ, R63.H1_H1 ;  /* 0x3000003fff3f7230 */ /* 0x000fc40000004100 */
[----:B------:R-:W-:Y:S01]  /*1df0*/  FADD.FTZ R102, -R58, R55 ;  /* 0x000000373a667221 */ /* 0x000fe20000010100 */
[----:B------:R-:W-:Y:S01]  /*1e00*/  FMUL.FTZ R83, R54, -1.4426950216293334961 ;  /* 0xbfb8aa3b36537820 */ /* 0x000fe20000410000 */
[----:B------:R-:W-:Y:S01]  /*1e10*/  FMUL.FTZ R91, R61, R100 ;  /* 0x000000643d5b7220 */ /* 0x000fe20000410000 */
[----:B---3--:R-:W-:Y:S01]  /*1e20*/  FADD.FTZ R55, -R85, 1 ;  /* 0x3f80000055377421 */ /* 0x008fe20000010100 */
[----:B------:R-:W-:Y:S01]  /*1e30*/  FMUL.FTZ R102, R39, R102 ;  /* 0x0000006627667220 */ /* 0x000fe20000410000 */
[----:B------:R-:W-:Y:S01]  /*1e40*/  FADD.FTZ R100, -R58, R63 ;  /* 0x0000003f3a647221 */ /* 0x000fe20000010100 */
[----:B0-----:R-:W-:Y:S01]  /*1e50*/  FADD.FTZ R77, R77, 1 ;  /* 0x3f8000004d4d7421 */ /* 0x001fe20000010000 */
[----:B------:R-:W-:Y:S01]  /*1e60*/  FFMA.FTZ R49, R29, R98, R34 ;  /* 0x000000621d317223 */ /* 0x000fe20000010022 */
[----:B------:R-:W-:Y:S01]  /*1e70*/  FFMA.FTZ R60, R60, R55, 1 ;  /* 0x3f8000003c3c7423 */ /* 0x000fe20000010037 */
[----:B------:R-:W-:Y:S01]  /*1e80*/  FFMA.FTZ R55, R31, R102, R36 ;  /* 0x000000661f377223 */ /* 0x000fe20000010024 */
[----:B------:R-:W-:Y:S01]  /*1e90*/  FMUL.FTZ R100, R39, R100 ;  /* 0x0000006427647220 */ /* 0x000fe20000410000 */
[----:B------:R-:W0:Y:S01]  /*1ea0*/  MUFU.EX2 R83, R83 ;  /* 0x0000005300537308 */ /* 0x000e220000000800 */
[----:B------:R-:W-:Y:S01]  /*1eb0*/  FMUL.FTZ R61, R49, -1.4426950216293334961 ;  /* 0xbfb8aa3b313d7820 */ /* 0x000fe20000410000 */
[----:B------:R-:W-:Y:S01]  /*1ec0*/  FMUL.FTZ R87, R85, R60 ;  /* 0x0000003c55577220 */ /* 0x000fe20000410000 */
[----:B------:R-:W-:Y:S01]  /*1ed0*/  FMUL.FTZ R63, R55, -1.4426950216293334961 ;  /* 0xbfb8aa3b373f7820 */ /* 0x000fe20000410000 */
[----:B------:R-:W-:-:S04]  /*1ee0*/  FFMA.FTZ R60, R32, R100, R35 ;  /* 0x00000064203c7223 */ /* 0x000fc80000010023 */
[----:B------:R-:W1:Y:S08]  /*1ef0*/  MUFU.RCP R77, R77 ;  /* 0x0000004d004d7308 */ /* 0x000e700000001000 */
[----:B------:R3:W1:Y:S02]  /*1f00*/  MUFU.EX2 R75, R61 ;  /* 0x0000003d004b7308 */ /* 0x0006640000000800 */
[----:B---3--:R-:W-:-:S06]  /*1f10*/  FMUL.FTZ R61, R60, -1.4426950216293334961 ;  /* 0xbfb8aa3b3c3d7820 */ /* 0x008fcc0000410000 */
[----:B------:R-:W3:Y:S01]  /*1f20*/  MUFU.EX2 R63, R63 ;  /* 0x0000003f003f7308 */ /* 0x000ee20000000800 */
[----:B0-----:R-:W-:-:S07]  /*1f30*/  FADD.FTZ R83, R83, 1 ;  /* 0x3f80000053537421 */ /* 0x001fce0000010000 */
[----:B------:R-:W0:Y:S01]  /*1f40*/  MUFU.EX2 R61, R61 ;  /* 0x0000003d003d7308 */ /* 0x000e220000000800 */
[----:B-1----:R-:W-:Y:S01]  /*1f50*/  FADD.FTZ R104, -R77, 1 ;  /* 0x3f8000004d687421 */ /* 0x002fe20000010100 */
[----:B------:R-:W-:-:S03]  /*1f60*/  FADD.FTZ R75, R75, 1 ;  /* 0x3f8000004b4b7421 */ /* 0x000fc60000010000 */
[----:B------:R-:W-:-:S03]  /*1f70*/  FFMA.FTZ R104, R59, R104, 1 ;  /* 0x3f8000003b687423 */ /* 0x000fc60000010068 */
[----:B------:R-:W1:Y:S01]  /*1f80*/  MUFU.RCP R83, R83 ;  /* 0x0000005300537308 */ /* 0x000e620000001000 */
[----:B---3--:R-:W-:Y:S01]  /*1f90*/  FADD.FTZ R59, R63, 1 ;  /* 0x3f8000003f3b7421 */ /* 0x008fe20000010000 */
[----:B------:R-:W-:Y:S01]  /*1fa0*/  FMUL.FTZ R85, R77, R104 ;  /* 0x000000684d557220 */ /* 0x000fe20000410000 */
[--C-:B------:R-:W-:Y:S02]  /*1fb0*/  HADD2.F32 R104, -RZ, R72.reuse.H0_H0 ;  /* 0x20000048ff687230 */ /* 0x100fe40000004100 */
[----:B------:R-:W-:-:S03]  /*1fc0*/  HADD2.F32 R72, -RZ, R72.H1_H1 ;  /* 0x30000048ff487230 */ /* 0x000fc60000004100 */
[----:B------:R-:W3:Y:S01]  /*1fd0*/  MUFU.RCP R81, R75 ;  /* 0x0000004b00517308 */ /* 0x000ee20000001000 */
[----:B0-----:R-:W-:Y:S01]  /*1fe0*/  FADD.FTZ R77, R61, 1 ;  /* 0x3f8000003d4d7421 */ /* 0x001fe20000010000 */
[----:B------:R-:W-:Y:S01]  /*1ff0*/  FMUL.FTZ R89, R72, R89 ;  /* 0x0000005948597220 */ /* 0x000fe20000410000 */
[----:B------:R-:W-:-:S05]  /*2000*/  HADD2.F32 R72, -RZ, R73.H0_H0 ;  /* 0x20000049ff487230 */ /* 0x000fca0000004100 */
[----:B------:R-:W0:Y:S01]  /*2010*/  MUFU.RCP R59, R59 ;  /* 0x0000003b003b7308 */ /* 0x000e220000001000 */
[----:B-1----:R-:W-:Y:S01]  /*2020*/  FADD.FTZ R61, -R83, 1 ;  /* 0x3f800000533d7421 */ /* 0x002fe20000010100 */
[----:B------:R-:W-:-:S06]  /*2030*/  FMUL.FTZ R87, R72, R87 ;  /* 0x0000005748577220 */ /* 0x000fcc0000410000 */
[----:B------:R-:W1:Y:S01]  /*2040*/  MUFU.RCP R77, R77 ;  /* 0x0000004d004d7308 */ /* 0x000e620000001000 */
[----:B------:R-:W-:Y:S02]  /*2050*/  HADD2.F32 R72, -RZ, R73.H1_H1 ;  /* 0x30000049ff487230 */ /* 0x000fe40000004100 */
[----:B------:R-:W-:-:S03]  /*2060*/  FFMA.FTZ R54, R54, R61, 1 ;  /* 0x3f80000036367423 */ /* 0x000fc6000001003d */
[----:B------:R-:W-:Y:S01]  /*2070*/  FMUL.FTZ R85, R72, R85 ;  /* 0x0000005548557220 */ /* 0x000fe20000410000 */
[----:B---3--:R-:W-:Y:S01]  /*2080*/  FADD.FTZ R72, -R81, 1 ;  /* 0x3f80000051487421 */ /* 0x008fe20000010100 */
[----:B------:R-:W-:Y:S01]  /*2090*/  FMUL.FTZ R83, R83, R54 ;  /* 0x0000003653537220 */ /* 0x000fe20000410000 */
[----:B0-----:R-:W-:Y:S02]  /*20a0*/  FADD.FTZ R54, -R59, 1 ;  /* 0x3f8000003b367421 */ /* 0x001fe40000010100 */
[----:B------:R-:W-:Y:S02]  /*20b0*/  FFMA.FTZ R72, R49, R72, 1 ;  /* 0x3f80000031487423 */ /* 0x000fe40000010048 */
[----:B------:R-:W-:Y:S01]  /*20c0*/  FFMA.FTZ R54, R55, R54, 1 ;  /* 0x3f80000037367423 */ /* 0x000fe20000010036 */
[----:B-1----:R-:W-:-:S04]  /*20d0*/  FADD.FTZ R49, -R77, 1 ;  /* 0x3f8000004d317421 */ /* 0x002fc80000010100 */
[----:B------:R-:W-:Y:S01]  /*20e0*/  FFMA.FTZ R106, R60, R49, 1 ;  /* 0x3f8000003c6a7423 */ /* 0x000fe20000010031 */
[----:B------:R-:W-:Y:S02]  /*20f0*/  FMUL.FTZ R60, R59, R54 ;  /* 0x000000363b3c7220 */ /* 0x000fe40000410000 */
[----:B------:R0:W3:Y:S01]  /*2100*/  LDG.E.64.CONSTANT R54, desc[UR10][R118.64+0xd200] ;  /* 0x00d2000a76367981 */ /* 0x0000e2000c1e9b00 */
[--C-:B------:R-:W-:Y:S02]  /*2110*/  HADD2.F32 R61, -RZ, R64.reuse.H0_H0 ;  /* 0x20000040ff3d7230 */ /* 0x100fe40000004100 */
[----:B------:R-:W-:Y:S01]  /*2120*/  FMUL.FTZ R91, R104, R91 ;  /* 0x0000005b685b7220 */ /* 0x000fe20000410000 */
[----:B------:R-:W-:Y:S02]  /*2130*/  HADD2.F32 R49, -RZ, R64.H1_H1 ;  /* 0x30000040ff317230 */ /* 0x000fe40000004100 */
[----:B------:R-:W-:Y:S01]  /*2140*/  FMUL.FTZ R81, R81, R72 ;  /* 0x0000004851517220 */ /* 0x000fe20000410000 */
[----:B------:R-:W-:-:S02]  /*2150*/  FADD.FTZ R104, -R58, R61 ;  /* 0x0000003d3a687221 */ /* 0x000fc40000010100 */
[----:B------:R-:W-:Y:S01]  /*2160*/  FADD.FTZ R72, -R58, R49 ;  /* 0x000000313a487221 */ /* 0x000fe20000010100 */
[----:B------:R-:W-:Y:S02]  /*2170*/  HADD2.F32 R49, -RZ, R65.H0_H0 ;  /* 0x20000041ff317230 */ /* 0x000fe40000004100 */
[----:B------:R-:W-:-:S04]  /*2180*/  FMUL.FTZ R104, R39, R104 ;  /* 0x0000006827687220 */ /* 0x000fc80000410000 */
[----:B------:R-:W-:Y:S01]  /*2190*/  FFMA.FTZ R63, R30, R104, R33 ;  /* 0x000000681e3f7223 */ /* 0x000fe20000010021 */
[----:B------:R-:W-:Y:S01]  /*21a0*/  FADD.FTZ R64, -R58, R49 ;  /* 0x000000313a407221 */ /* 0x000fe20000010100 */
[----:B------:R-:W-:Y:S02]  /*21b0*/  FMUL.FTZ R72, R39, R72 ;  /* 0x0000004827487220 */ /* 0x000fe40000410000 */
[----:B------:R-:W-:Y:S01]  /*21c0*/  FMUL.FTZ R59, R63, -1.4426950216293334961 ;  /* 0xbfb8aa3b3f3b7820 */ /* 0x000fe20000410000 */
[----:B------:R-:W-:Y:S01]  /*21d0*/  FMUL.FTZ R64, R39, R64 ;  /* 0x0000004027407220 */ /* 0x000fe20000410000 */
[----:B------:R-:W-:-:S03]  /*21e0*/  FFMA.FTZ R108, R29, R72, R34 ;  /* 0x000000481d6c7223 */ /* 0x000fc60000010022 */
[----:B------:R-:W-:Y:S01]  /*21f0*/  FFMA.FTZ R49, R31, R64, R36 ;  /* 0x000000401f317223 */ /* 0x000fe20000010024 */
[----:B------:R-:W1:Y:S01]  /*2200*/  MUFU.EX2 R59, R59 ;  /* 0x0000003b003b7308 */ /* 0x000e620000000800 */
[----:B------:R-:W-:Y:S02]  /*2210*/  FMUL.FTZ R73, R108, -1.4426950216293334961 ;  /* 0xbfb8aa3b6c497820 */ /* 0x000fe40000410000 */
[----:B------:R-:W-:Y:S01]  /*2220*/  FMUL.FTZ R61, R49, -1.4426950216293334961 ;  /* 0xbfb8aa3b313d7820 */ /* 0x000fe20000410000 */
[----:B------:R-:W-:Y:S02]  /*2230*/  HADD2.F32 R65, -RZ, R65.H1_H1 ;  /* 0x30000041ff417230 */ /* 0x000fe40000004100 */
[----:B------:R-:W-:Y:S02]  /*2240*/  FMUL.FTZ R77, R77, R106 ;  /* 0x0000006a4d4d7220 */ /* 0x000fe40000410000 */
[----:B------:R-:W4:Y:S01]  /*2250*/  MUFU.EX2 R73, R73 ;  /* 0x0000004900497308 */ /* 0x000f220000000800 */
[----:B------:R-:W-:-:S07]  /*2260*/  FADD.FTZ R106, -R58, R65 ;  /* 0x000000413a6a7221 */ /* 0x000fce0000010100 */
[----:B------:R-:W5:Y:S01]  /*2270*/  MUFU.EX2 R61, R61 ;  /* 0x0000003d003d7308 */ /* 0x000f620000000800 */
[----:B------:R-:W-:Y:S01]  /*2280*/  FMUL.FTZ R106, R39, R106 ;  /* 0x0000006a276a7220 */ /* 0x000fe20000410000 */
[----:B-1----:R-:W-:-:S03]  /*2290*/  FADD.FTZ R75, R59, 1 ;  /* 0x3f8000003b4b7421 */ /* 0x002fc60000010000 */
[----:B------:R-:W-:-:S03]  /*22a0*/  FFMA.FTZ R59, R32, R106, R35 ;  /* 0x0000006a203b7223 */ /* 0x000fc60000010023 */
[----:B------:R-:W1:Y:S01]  /*22b0*/  MUFU.RCP R75, R75 ;  /* 0x0000004b004b7308 */ /* 0x000e620000001000 */
[----:B------:R-:W-:Y:S01]  /*22c0*/  FMUL.FTZ R65, R59, -1.4426950216293334961 ;  /* 0xbfb8aa3b3b417820 */ /* 0x000fe20000410000 */
[----:B----4-:R-:W-:Y:S01]  /*22d0*/  FADD.FTZ R73, R73, 1 ;  /* 0x3f80000049497421 */ /* 0x010fe20000010000 */
[----:B-----5:R-:W-:-:S05]  /*22e0*/  FADD.FTZ R61, R61, 1 ;  /* 0x3f8000003d3d7421 */ /* 0x020fca0000010000 */
[----:B------:R-:W4:Y:S01]  /*22f0*/  MUFU.EX2 R65, R65 ;  /* 0x0000004100417308 */ /* 0x000f220000000800 */
[--C-:B------:R-:W-:Y:S02]  /*2300*/  HADD2.F32 R110, -RZ, R78.reuse.H0_H0 ;  /* 0x2000004eff6e7230 */ /* 0x100fe40000004100 */
[----:B------:R-:W-:-:S05]  /*2310*/  HADD2.F32 R78, -RZ, R78.H1_H1 ;  /* 0x3000004eff4e7230 */ /* 0x000fca0000004100 */
[----:B------:R-:W5:Y:S01]  /*2320*/  MUFU.RCP R73, R73 ;  /* 0x0000004900497308 */ /* 0x000f620000001000 */
[----:B------:R-:W-:-:S07]  /*2330*/  FMUL.FTZ R81, R78, R81 ;  /* 0x000000514e517220 */ /* 0x000fce0000410000 */
[----:B------:R-:W0:Y:S01]  /*2340*/  MUFU.RCP R61, R61 ;  /* 0x0000003d003d7308 */ /* 0x000e220000001000 */
[----:B-1----:R-:W-:Y:S01]  /*2350*/  FADD.FTZ R78, -R75, 1 ;  /* 0x3f8000004b4e7421 */ /* 0x002fe20000010100 */
[----:B------:R-:W-:-:S03]  /*2360*/  FMUL.FTZ R83, R110, R83 ;  /* 0x000000536e537220 */ /* 0x000fc60000410000 */
[----:B------:R-:W-:Y:S01]  /*2370*/  FFMA.FTZ R78, R63, R78, 1 ;  /* 0x3f8000003f4e7423 */ /* 0x000fe2000001004e */
[----:B----4-:R-:W-:Y:S01]  /*2380*/  FADD.FTZ R63, R65, 1 ;  /* 0x3f800000413f7421 */ /* 0x010fe20000010000 */
[--C-:B------:R-:W-:Y:S02]  /*2390*/  HADD2.F32 R65, -RZ, R79.reuse.H0_H0 ;  /* 0x2000004fff417230 */ /* 0x100fe40000004100 */
[----:B------:R-:W-:Y:S02]  /*23a0*/  HADD2.F32 R110, -RZ, R79.H1_H1 ;  /* 0x3000004fff6e7230 */ /* 0x000fe40000004100 */
[----:B-----5:R-:W-:Y:S01]  /*23b0*/  FADD.FTZ R79, -R73, 1 ;  /* 0x3f800000494f7421 */ /* 0x020fe20000010100 */
[----:B------:R-:W-:-:S03]  /*23c0*/  FMUL.FTZ R75, R75, R78 ;  /* 0x0000004e4b4b7220 */ /* 0x000fc60000410000 */
[----:B------:R-:W-:Y:S01]  /*23d0*/  FFMA.FTZ R108, R108, R79, 1 ;  /* 0x3f8000006c6c7423 */ /* 0x000fe2000001004f */
[----:B0-----:R-:W-:Y:S01]  /*23e0*/  FADD.FTZ R78, -R61, 1 ;  /* 0x3f8000003d4e7421 */ /* 0x001fe20000010100 */
[----:B------:R-:W-:Y:S01]  /*23f0*/  FMUL.FTZ R79, R65, R60 ;  /* 0x0000003c414f7220 */ /* 0x000fe20000410000 */
[--C-:B------:R-:W-:Y:S02]  /*2400*/  HADD2.F32 R65, -RZ, R50.reuse.H0_H0 ;  /* 0x20000032ff417230 */ /* 0x100fe40000004100 */
[----:B------:R-:W-:Y:S01]  /*2410*/  FFMA.FTZ R78, R49, R78, 1 ;  /* 0x3f800000314e7423 */ /* 0x000fe2000001004e */
[----:B------:R-:W-:Y:S02]  /*2420*/  HADD2.F32 R49, -RZ, R50.H1_H1 ;  /* 0x30000032ff317230 */ /* 0x000fe40000004100 */
[----:B------:R-:W-:Y:S01]  /*2430*/  FMUL.FTZ R73, R73, R108 ;  /* 0x0000006c49497220 */ /* 0x000fe20000410000 */
[C---:B------:R-:W-:Y:S02]  /*2440*/  FADD.FTZ R60, -R58.reuse, R65 ;  /* 0x000000413a3c7221 */ /* 0x040fe40000010100 */
[----:B------:R-:W-:-:S02]  /*2450*/  FADD.FTZ R108, -R58, R49 ;  /* 0x000000313a6c7221 */ /* 0x000fc40000010100 */
[C---:B------:R-:W-:Y:S02]  /*2460*/  FMUL.FTZ R60, R39.reuse, R60 ;  /* 0x0000003c273c7220 */ /* 0x040fe40000410000 */
[----:B------:R-:W-:Y:S02]  /*2470*/  FMUL.FTZ R108, R39, R108 ;  /* 0x0000006c276c7220 */ /* 0x000fe40000410000 */
[----:B------:R-:W-:Y:S02]  /*2480*/  FFMA.FTZ R118, R30, R60, R33 ;  /* 0x0000003c1e767223 */ /* 0x000fe40000010021 */
[----:B------:R-:W-:Y:S02]  /*2490*/  FFMA.FTZ R49, R29, R108, R34 ;  /* 0x0000006c1d317223 */ /* 0x000fe40000010022 */
[----:B------:R-:W-:Y:S01]  /*24a0*/  FMUL.FTZ R124, R118, -1.4426950216293334961 ;  /* 0xbfb8aa3b767c7820 */ /* 0x000fe20000410000 */
[----:B------:R-:W0:Y:S01]  /*24b0*/  MUFU.RCP R63, R63 ;  /* 0x0000003f003f7308 */ /* 0x000e220000001000 */
[----:B------:R-:W-:-:S07]  /*24c0*/  FMUL.FTZ R125, R49, -1.4426950216293334961 ;  /* 0xbfb8aa3b317d7820 */ /* 0x000fce0000410000 */
[----:B------:R-:W1:Y:S08]  /*24d0*/  MUFU.EX2 R124, R124 ;  /* 0x0000007c007c7308 */ /* 0x000e700000000800 */
[----:B------:R-:W4:Y:S01]  /*24e0*/  MUFU.EX2 R125, R125 ;  /* 0x0000007d007d7308 */ /* 0x000f220000000800 */
[----:B------:R-:W-:Y:S01]  /*24f0*/  FMUL.FTZ R77, R110, R77 ;  /* 0x0000004d6e4d7220 */ /* 0x000fe20000410000 */
[----:B0-----:R-:W-:-:S04]  /*2500*/  FADD.FTZ R110, -R63, 1 ;  /* 0x3f8000003f6e7421 */ /* 0x001fc80000010100 */
[----:B------:R-:W-:Y:S01]  /*2510*/  FFMA.FTZ R110, R59, R110, 1 ;  /* 0x3f8000003b6e7423 */ /* 0x000fe2000001006e */
[----:B-1----:R-:W-:Y:S01]  /*2520*/  FADD.FTZ R119, R124, 1 ;  /* 0x3f8000007c777421 */ /* 0x002fe20000010000 */
[----:B----4-:R-:W-:-:S05]  /*2530*/  FADD.FTZ R59, R125, 1 ;  /* 0x3f8000007d3b7421 */ /* 0x010fca0000010000 */
[----:B------:R-:W0:Y:S08]  /*2540*/  MUFU.RCP R119, R119 ;  /* 0x0000007700777308 */ /* 0x000e300000001000 */
[----:B------:R-:W1:Y:S01]  /*2550*/  MUFU.RCP R59, R59 ;  /* 0x0000003b003b7308 */ /* 0x000e620000001000 */
[----:B------:R-:W-:Y:S01]  /*2560*/  FMUL.FTZ R65, R61, R78 ;  /* 0x0000004e3d417220 */ /* 0x000fe20000410000 */
[----:B------:R-:W-:-:S02]  /*2570*/  HADD2.F32 R78, -RZ, R51.H0_H0 ;  /* 0x20000033ff4e7230 */ /* 0x000fc40000004100 */
[----:B------:R-:W-:-:S03]  /*2580*/  FMUL.FTZ R63, R63, R110 ;  /* 0x0000006e3f3f7220 */ /* 0x000fc60000410000 */
[----:B------:R-:W-:Y:S01]  /*2590*/  FADD.FTZ R78, -R58, R78 ;  /* 0x0000004e3a4e7221 */ /* 0x000fe20000010100 */
[----:B0-----:R-:W-:-:S03]  /*25a0*/  FADD.FTZ R61, -R119, 1 ;  /* 0x3f800000773d7421 */ /* 0x001fc60000010100 */
[----:B------:R-:W-:Y:S01]  /*25b0*/  FMUL.FTZ R78, R39, R78 ;  /* 0x0000004e274e7220 */ /* 0x000fe20000410000 */
[----:B------:R-:W-:Y:S01]  /*25c0*/  FFMA.FTZ R118, R118, R61, 1 ;  /* 0x3f80000076767423 */ /* 0x000fe2000001003d */
[----:B-1----:R-:W-:-:S04]  /*25d0*/  FADD.FTZ R110, -R59, 1 ;  /* 0x3f8000003b6e7421 */ /* 0x002fc80000010100 */
[----:B------:R-:W-:Y:S01]  /*25e0*/  FFMA.FTZ R124, R49, R110, 1 ;  /* 0x3f800000317c7423 */ /* 0x000fe2000001006e */
[----:B------:R-:W-:Y:S01]  /*25f0*/  FFMA.FTZ R110, R31, R78, R36 ;  /* 0x0000004e1f6e7223 */ /* 0x000fe20000010024 */
[----:B------:R-:W-:-:S03]  /*2600*/  FMUL.FTZ R61, R119, R118 ;  /* 0x00000076773d7220 */ /* 0x000fc60000410000 */
[----:B------:R-:W-:-:S06]  /*2610*/  FMUL.FTZ R119, R110, -1.4426950216293334961 ;  /* 0xbfb8aa3b6e777820 */ /* 0x000fcc0000410000 */
[----:B------:R-:W0:Y:S01]  /*2620*/  MUFU.EX2 R119, R119 ;  /* 0x0000007700777308 */ /* 0x000e220000000800 */
[----:B------:R-:W-:Y:S01]  /*2630*/  FMUL.FTZ R49, R59, R124 ;  /* 0x0000007c3b317220 */ /* 0x000fe20000410000 */
[----:B--2---:R-:W-:Y:S02]  /*2640*/  HADD2.F32 R124, -RZ, R52.H0_H0 ;  /* 0x20000034ff7c7230 */ /* 0x004fe40000004100 */
[----:B0-----:R-:W-:-:S04]  /*2650*/  FADD.FTZ R125, R119, 1 ;  /* 0x3f800000777d7421 */ /* 0x001fc80000010000 */
[----:B------:R-:W0:Y:S01]  /*2660*/  MUFU.RCP R118, R125 ;  /* 0x0000007d00767308 */ /* 0x000e220000001000 */
[----:B------:R-:W-:Y:S02]  /*2670*/  HADD2.F32 R51, -RZ, R51.H1_H1 ;  /* 0x30000033ff337230 */ /* 0x000fe40000004100 */
[----:B------:R-:W-:-:S03]  /*2680*/  FMUL.FTZ R75, R124, R75 ;  /* 0x0000004b7c4b7220 */ /* 0x000fc60000410000 */
[----:B------:R-:W-:Y:S01]  /*2690*/  FADD.FTZ R124, -R58, R51 ;  /* 0x000000333a7c7221 */ /* 0x000fe20000010100 */
[----:B0-----:R-:W-:-:S04]  /*26a0*/  FADD.FTZ R51, -R118, 1 ;  /* 0x3f80000076337421 */ /* 0x001fc80000010100 */
[----:B------:R-:W-:Y:S01]  /*26b0*/  FFMA.FTZ R51, R110, R51, 1 ;  /* 0x3f8000006e337423 */ /* 0x000fe20000010033 */
[----:B------:R-:W-:-:S03]  /*26c0*/  FMUL.FTZ R110, R39, R124 ;  /* 0x0000007c276e7220 */ /* 0x000fc60000410000 */
[----:B------:R-:W-:Y:S01]  /*26d0*/  FMUL.FTZ R51, R118, R51 ;  /* 0x0000003376337220 */ /* 0x000fe20000410000 */
[----:B------:R-:W-:-:S04]  /*26e0*/  FFMA.FTZ R118, R32, R110, R35 ;  /* 0x0000006e20767223 */ /* 0x000fc80000010023 */
[----:B------:R-:W-:-:S06]  /*26f0*/  FMUL.FTZ R124, R118, -1.4426950216293334961 ;  /* 0xbfb8aa3b767c7820 */ /* 0x000fcc0000410000 */
[----:B------:R-:W0:Y:S01]  /*2700*/  MUFU.EX2 R124, R124 ;  /* 0x0000007c007c7308 */ /* 0x000e220000000800 */
[----:B------:R-:W1:Y:S01]  /*2710*/  S2R R125, SR_CgaCtaId ;  /* 0x00000000007d7919 */ /* 0x000e620000008800 */
[----:B------:R-:W-:Y:S02]  /*2720*/  HADD2.F32 R52, -RZ, R52.H1_H1 ;  /* 0x30000034ff347230 */ /* 0x000fe40000004100 */
[----:B0-----:R-:W-:-:S06]  /*2730*/  FADD.FTZ R59, R124, 1 ;  /* 0x3f8000007c3b7421 */ /* 0x001fcc0000010000 */
[----:B------:R-:W0:Y:S01]  /*2740*/  MUFU.RCP R59, R59 ;  /* 0x0000003b003b7308 */ /* 0x000e220000001000 */
[----:B------:R-:W-:Y:S01]  /*2750*/  FMUL.FTZ R73, R52, R73 ;  /* 0x0000004934497220 */ /* 0x000fe20000410000 */
[----:B------:R-:W-:-:S05]  /*2760*/  HADD2.F32 R52, -RZ, R53.H0_H0 ;  /* 0x20000035ff347230 */ /* 0x000fca0000004100 */
[----:B------:R-:W-:Y:S01]  /*2770*/  FMUL.FTZ R65, R52, R65 ;  /* 0x0000004134417220 */ /* 0x000fe20000410000 */
[----:B------:R-:W-:-:S04]  /*2780*/  MOV R52, 0x400 ;  /* 0x0000040000347802 */ /* 0x000fc80000000f00 */
[----:B------:R-:W-:Y:S01]  /*2790*/  IADD3 R52, PT, PT, R52, 0x3c00, RZ ;  /* 0x00003c0034347810 */ /* 0x000fe20007ffe0ff */
[----:B0-----:R-:W-:-:S04]  /*27a0*/  FADD.FTZ R119, -R59, 1 ;  /* 0x3f8000003b777421 */ /* 0x001fc80000010100 */
[----:B------:R-:W-:-:S04]  /*27b0*/  FFMA.FTZ R118, R118, R119, 1 ;  /* 0x3f80000076767423 */ /* 0x000fc80000010077 */
[----:B------:R-:W-:Y:S01]  /*27c0*/  FMUL.FTZ R119, R59, R118 ;  /* 0x000000763b777220 */ /* 0x000fe20000410000 */
[----:B-1----:R-:W-:Y:S01]  /*27d0*/  LEA R118, R125, R52, 0x18 ;  /* 0x000000347d767211 */ /* 0x002fe200078ec0ff */
[----:B------:R-:W-:-:S05]  /*27e0*/  HADD2.F32 R52, -RZ, R53.H1_H1 ;  /* 0x30000035ff347230 */ /* 0x000fca0000004100 */
[----:B------:R-:W-:Y:S01]  /*27f0*/  FMUL.FTZ R63, R52, R63 ;  /* 0x0000003f343f7220 */ /* 0x000fe20000410000 */
[----:B------:R-:W-:Y:S02]  /*2800*/  IMAD R53, R47, 0x18, R118 ;  /* 0x000000182f357824 */ /* 0x000fe400078e0276 */
[--C-:B---3--:R-:W-:Y:S02]  /*2810*/  HADD2.F32 R52, -RZ, R54.reuse.H0_H0 ;  /* 0x20000036ff347230 */ /* 0x108fe40000004100 */
[--C-:B------:R-:W-:Y:S02]  /*2820*/  HADD2.F32 R118, -RZ, R55.reuse.H0_H0 ;  /* 0x20000037ff767230 */ /* 0x100fe40000004100 */
[----:B------:R-:W-:Y:S02]  /*2830*/  HADD2.F32 R54, -RZ, R54.H1_H1 ;  /* 0x30000036ff367230 */ /* 0x000fe40000004100 */
[----:B------:R-:W-:Y:S01]  /*2840*/  FMUL.FTZ R61, R52, R61 ;  /* 0x0000003d343d7220 */ /* 0x000fe20000410000 */
[----:B------:R-:W-:-:S02]  /*2850*/  HADD2.F32 R52, -RZ, R55.H1_H1 ;  /* 0x30000037ff347230 */ /* 0x000fc40000004100 */
[----:B------:R-:W-:Y:S01]  /*2860*/  FMUL.FTZ R55, R118, R51 ;  /* 0x0000003376377220 */ /* 0x000fe20000410000 */
[----:B------:R-:W-:Y:S01]  /*2870*/  FFMA.FTZ R51, R3, R117, R56 ;  /* 0x0000007503337223 */ /* 0x000fe20000010038 */
[----:B------:R-:W-:Y:S01]  /*2880*/  FMUL.FTZ R54, R54, R49 ;  /* 0x0000003136367220 */ /* 0x000fe20000410000 */
[----:B------:R-:W-:Y:S01]  /*2890*/  FADD.FTZ R124, R117, R57 ;  /* 0x00000039757c7221 */ /* 0x000fe20000010000 */
[----:B------:R-:W-:Y:S01]  /*28a0*/  FADD.FTZ R56, R114, R69 ;  /* 0x0000004572387221 */ /* 0x000fe20000010000 */
[----:B------:R-:W-:Y:S01]  /*28b0*/  FFMA.FTZ R49, R43, R114, R68 ;  /* 0x000000722b317223 */ /* 0x000fe20000010044 */
[----:B------:R-:W-:Y:S01]  /*28c0*/  FMUL.FTZ R117, R30, R117 ;  /* 0x000000751e757220 */ /* 0x000fe20000410000 */
[----:B------:R-:W-:Y:S01]  /*28d0*/  FMUL.FTZ R119, R52, R119 ;  /* 0x0000007734777220 */ /* 0x000fe20000410000 */
[----:B------:R-:W-:Y:S01]  /*28e0*/  FFMA.FTZ R47, R45, R112, R70 ;  /* 0x000000702d2f7223 */ /* 0x000fe20000010046 */
[-C--:B------:R-:W-:Y:S01]  /*28f0*/  FFMA.FTZ R125, R41, R116.reuse, R66 ;  /* 0x00000074297d7223 */ /* 0x080fe20000010042 */
[----:B------:R-:W-:Y:S01]  /*2900*/  FADD.FTZ R52, R116, R67 ;  /* 0x0000004374347221 */ /* 0x000fe20000010000 */
[----:B------:R-:W-:Y:S01]  /*2910*/  FADD.FTZ R70, R56, R111 ;  /* 0x0000006f38467221 */ /* 0x000fe20000010000 */
[----:B------:R-:W-:Y:S01]  /*2920*/  FMUL.FTZ R116, R29, R116 ;  /* 0x000000741d747220 */ /* 0x000fe20000410000 */
[----:B------:R-:W-:Y:S01]  /*2930*/  FFMA.FTZ R69, R44, R111, R49 ;  /* 0x0000006f2c457223 */ /* 0x000fe20000010031 */
[----:B------:R-:W-:Y:S01]  /*2940*/  FFMA.FTZ R56, R3, R117, RZ ;  /* 0x0000007503387223 */ /* 0x000fe200000100ff */
[----:B------:R-:W-:Y:S01]  /*2950*/  FADD.FTZ R49, RZ, R117 ;  /* 0x00000075ff317221 */ /* 0x000fe20000010000 */
[----:B------:R-:W-:-:S02]  /*2960*/  FMUL.FTZ R114, R31, R114 ;  /* 0x000000721f727220 */ /* 0x000fc40000410000 */
[----:B------:R-:W-:Y:S01]  /*2970*/  FFMA.FTZ R56, R41, R116, R56 ;  /* 0x0000007429387223 */ /* 0x000fe20000010038 */
[----:B------:R-:W-:Y:S01]  /*2980*/  FADD.FTZ R49, R49, R116 ;  /* 0x0000007431317221 */ /* 0x000fe20000010000 */
        /* <DEDUP_REMOVED lines=19> */
[----:B------:R-:W-:Y:S01]  /*2ac0*/  FADD.FTZ R118, R118, R109 ;  /* 0x0000006d76767221 */ /* 0x000fe20000010000 */
[----:B------:R-:W-:Y:S01]  /*2ad0*/  FMUL.FTZ R109, R32, R109 ;  /* 0x0000006d206d7220 */ /* 0x000fe20000410000 */
[----:B------:R-:W-:Y:S01]  /*2ae0*/  FFMA.FTZ R51, R44, R111, R51 ;  /* 0x0000006f2c337223 */ /* 0x000fe20000010033 */
[----:B------:R-:W-:Y:S01]  /*2af0*/  FADD.FTZ R56, R56, R111 ;  /* 0x0000006f38387221 */ /* 0x000fe20000010000 */
        /* <DEDUP_REMOVED lines=102> */
[C---:B------:R-:W-:Y:S01]  /*3160*/  FFMA.FTZ R56, R60.reuse, R61, R47 ;  /* 0x0000003d3c387223 */ /* 0x040fe2000001002f */
[----:B------:R-:W-:Y:S01]  /*3170*/  FMUL.FTZ R51, R29, R54 ;  /* 0x000000361d337220 */ /* 0x000fe20000410000 */
[----:B------:R-:W-:Y:S01]  /*3180*/  FFMA.FTZ R47, R60, R59, R68 ;  /* 0x0000003b3c2f7223 */ /* 0x000fe20000010044 */
[----:B------:R-:W-:Y:S01]  /*3190*/  FADD.FTZ R52, R52, R59 ;  /* 0x0000003b34347221 */ /* 0x000fe20000010000 */
[----:B------:R-:W-:Y:S02]  /*31a0*/  FMUL.FTZ R49, R31, R55 ;  /* 0x000000371f317220 */ /* 0x000fe40000410000 */
[----:B------:R-:W-:Y:S01]  /*31b0*/  FFMA.FTZ R47, R108, R51, R47 ;  /* 0x000000336c2f7223 */ /* 0x000fe2000001002f */
[----:B------:R-:W-:-:S03]  /*31c0*/  FADD.FTZ R52, R52, R51 ;  /* 0x0000003334347221 */ /* 0x000fc60000010000 */
[----:B------:R-:W-:Y:S01]  /*31d0*/  FFMA.FTZ R57, R78, R49, R47 ;  /* 0x000000314e397223 */ /* 0x000fe2000001002f */
[----:B------:R-:W-:Y:S01]  /*31e0*/  FADD.FTZ R52, R52, R49 ;  /* 0x0000003134347221 */ /* 0x000fe20000010000 */
[----:B------:R-:W-:Y:S01]  /*31f0*/  FMUL.FTZ R47, R32, R119 ;  /* 0x00000077202f7220 */ /* 0x000fe20000410000 */
[----:B------:R-:W-:-:S03]  /*3200*/  LEA R60, R6, R53, 0x3 ;  /* 0x00000035063c7211 */ /* 0x000fc600078e18ff */
        /* <DEDUP_REMOVED lines=9> */
[----:B------:R-:W-:Y:S01]  /*32a0*/  FADD.FTZ R57, R66, R61 ;  /* 0x0000003d42397221 */ /* 0x000fe20000010000 */
[----:B------:R-:W-:Y:S01]  /*32b0*/  FFMA.FTZ R70, R110, R119, R71 ;  /* 0x000000776e467223 */ /* 0x000fe20000010047 */
[----:B------:R-:W-:Y:S01]  /*32c0*/  FFMA.FTZ R66, R108, R54, R125 ;  /* 0x000000366c427223 */ /* 0x000fe2000001007d */
[----:B------:R-:W-:Y:S01]  /*32d0*/  FADD.FTZ R67, R67, R54 ;  /* 0x0000003643437221 */ /* 0x000fe20000010000 */
[----:B------:R-:W-:Y:S01]  /*32e0*/  BAR.SYNC.DEFER_BLOCKING 0x0 ;  /* 0x0000000000007b1d */ /* 0x000fe20000010000 */
[----:B------:R-:W-:Y:S01]  /*32f0*/  ISETP.GT.U32.AND P0, PT, R5, 0xf, PT ;  /* 0x0000000f0500780c */ /* 0x000fe20003f04070 */
[----:B------:R-:W-:-:S04]  /*3300*/  FADD.FTZ R71, R118, R119 ;  /* 0x0000007776477221 */ /* 0x000fc80000010000 */
[----:B0-----:R-:W-:Y:S08]  /*3310*/  BRA.U !UP0, `(.L_x_1476) ;  /* 0x0000000108ec7547 */ /* 0x001ff0000b800000 */
[----:B------:R-:W0:Y:S01]  /*3320*/  S2UR UR8, SR_CgaCtaId ;  /* 0x00000000000879c3 */ /* 0x000e220000008800 */
[----:B------:R-:W-:Y:S01]  /*3330*/  UMOV UR6, 0x400 ;  /* 0x0000040000067882 */ /* 0x000fe20000000000 */
[C---:B------:R-:W-:Y:S02]  /*3340*/  SHF.L.U32 R52, R5.reuse, 0x1, RZ ;  /* 0x0000000105347819 */ /* 0x040fe400000006ff */
[----:B------:R-:W-:Y:S02]  /*3350*/  SHF.L.U32 R53, R5, 0x3, RZ ;  /* 0x0000000305357819 */ /* 0x000fe400000006ff */
[----:B------:R-:W-:Y:S02]  /*3360*/  LOP3.LUT R52, R52, 0x18, RZ, 0xc0, !PT ;  /* 0x0000001834347812 */ /* 0x000fe400078ec0ff */
[----:B------:R-:W-:Y:S02]  /*3370*/  LOP3.LUT R53, R53, 0x1fe0, RZ, 0xc0, !PT ;  /* 0x00001fe035357812 */ /* 0x000fe400078ec0ff */
[----:B------:R-:W-:-:S02]  /*3380*/  LOP3.LUT R54, R52, 0x8, RZ, 0x3c, !PT ;  /* 0x0000000834367812 */ /* 0x000fc400078e3cff */
[C---:B------:R-:W-:Y:S02]  /*3390*/  LOP3.LUT R118, R52.reuse, 0x10, RZ, 0x3c, !PT ;  /* 0x0000001034767812 */ /* 0x040fe400078e3cff */
[----:B------:R-:W-:Y:S01]  /*33a0*/  LOP3.LUT R124, R52, 0x18, RZ, 0x3c, !PT ;  /* 0x00000018347c7812 */ /* 0x000fe200078e3cff */
[----:B0-----:R-:W-:-:S06]  /*33b0*/  ULEA UR6, UR8, UR6, 0x18 ;  /* 0x0000000608067291 */ /* 0x001fcc000f8ec0ff */
[----:B------:R-:W-:Y:S01]  /*33c0*/  LEA R119, R5, UR6, 0x5 ;  /* 0x0000000605777c11 */ /* 0x000fe2000f8e28ff */
[----:B------:R-:W-:Y:S02]  /*33d0*/  UMOV UR6, 0x400 ;  /* 0x0000040000067882 */ /* 0x000fe40000000000 */
[----:B------:R-:W-:Y:S01]  /*33e0*/  ULEA UR6, UR8, UR6, 0x18 ;  /* 0x0000000608067291 */ /* 0x000fe2000f8ec0ff */
[C---:B------:R-:W-:Y:S02]  /*33f0*/  IADD3 R60, PT, PT, R119.reuse, R52, RZ ;  /* 0x00000034773c7210 */ /* 0x040fe40007ffe0ff */
[C---:B------:R-:W-:Y:S02]  /*3400*/  IADD3 R61, PT, PT, R119.reuse, R54, RZ ;  /* 0x00000036773d7210 */ /* 0x040fe40007ffe0ff */
[C---:B------:R-:W-:Y:S01]  /*3410*/  IADD3 R118, PT, PT, R119.reuse, R118, RZ ;  /* 0x0000007677767210 */ /* 0x040fe20007ffe0ff */
[----:B------:R-:W-:Y:S01]  /*3420*/  STS.64 [R60], R56 ;  /* 0x000000383c007388 */ /* 0x000fe20000000a00 */
[----:B------:R-:W-:-:S02]  /*3430*/  IADD3 R119, PT, PT, R119, R124, RZ ;  /* 0x0000007c77777210 */ /* 0x000fc40007ffe0ff */
[----:B------:R-:W-:Y:S01]  /*3440*/  SHF.R.U32.HI R52, RZ, 0x4, R5 ;  /* 0x00000004ff347819 */ /* 0x000fe20000011605 */
[----:B------:R0:W-:Y:S01]  /*3450*/  STS.64 [R61], R66 ;  /* 0x000000423d007388 */ /* 0x0001e20000000a00 */
[----:B------:R-:W-:Y:S02]  /*3460*/  SHF.L.U32 R124, R0, 0x3, RZ ;  /* 0x00000003007c7819 */ /* 0x000fe400000006ff */
[----:B------:R-:W-:Y:S01]  /*3470*/  LOP3.LUT R52, R52, R5, RZ, 0x3c, !PT ;  /* 0x0000000534347212 */ /* 0x000fe200078e3cff */
[----:B------:R1:W-:Y:S03]  /*3480*/  STS.64 [R118], R68 ;  /* 0x0000004476007388 */ /* 0x0003e60000000a00 */
[----:B------:R-:W-:Y:S01]  /*3490*/  SHF.L.U32 R52, R52, 0x3, RZ ;  /* 0x0000000334347819 */ /* 0x000fe200000006ff */
[----:B------:R-:W-:Y:S03]  /*34a0*/  STS.64 [R119], R70 ;  /* 0x0000004677007388 */ /* 0x000fe60000000a00 */
[----:B------:R-:W-:-:S02]  /*34b0*/  LOP3.LUT R52, R52, 0x18, RZ, 0xc0, !PT ;  /* 0x0000001834347812 */ /* 0x000fc400078ec0ff */
[----:B0-----:R-:W-:Y:S02]  /*34c0*/  LOP3.LUT R61, R124, 0x7fff0, RZ, 0xc0, !PT ;  /* 0x0007fff07c3d7812 */ /* 0x001fe400078ec0ff */
[----:B------:R-:W-:Y:S01]  /*34d0*/  IADD3 R54, PT, PT, R53, UR6, R52 ;  /* 0x0000000635367c10 */ /* 0x000fe2000fffe034 */
[----:B------:R-:W-:Y:S01]  /*34e0*/  BAR.SYNC.DEFER_BLOCKING 0x0 ;  /* 0x0000000000007b1d */ /* 0x000fe20000010000 */
[----:B------:R-:W-:-:S04]  /*34f0*/  LOP3.LUT R60, R61, 0xf, R2, 0xf8, !PT ;  /* 0x0000000f3d3c7812 */ /* 0x000fc800078ef802 */
[----:B------:R-:W-:-:S03]  /*3500*/  LEA R60, R60, R4, 0x1 ;  /* 0x000000043c3c7211 */ /* 0x000fc600078e08ff */
[----:B------:R-:W0:Y:S02]  /*3510*/  LDC.64 R124, c[0x0][0x3d0] ;  /* 0x0000f400ff7c7b82 */ /* 0x000e240000000a00 */
[----:B------:R-:W-:-:S05]  /*3520*/  IMAD R60, R60, 0x3c0, R5 ;  /* 0x000003c03c3c7824 */ /* 0x000fca00078e0205 */
[----:B-1----:R-:W-:Y:S01]  /*3530*/  SHF.L.U32 R118, R60, 0x1, RZ ;  /* 0x000000013c767819 */ /* 0x002fe200000006ff */
[----:B------:R-:W1:Y:S04]  /*3540*/  LDS.64 R52, [R54] ;  /* 0x0000000036347984 */ /* 0x000e680000000a00 */
[----:B------:R-:W2:Y:S01]  /*3550*/  LDS.64 R54, [R54+0x1e00] ;  /* 0x001e000036367984 */ /* 0x000ea20000000a00 */
[----:B-1----:R-:W-:Y:S01]  /*3560*/  FADD.FTZ R61, RZ, R52 ;  /* 0x00000034ff3d7221 */ /* 0x002fe20000010000 */
[----:B------:R-:W-:-:S03]  /*3570*/  FADD.FTZ R52, RZ, R53 ;  /* 0x00000035ff347221 */ /* 0x000fc60000010000 */
[----:B--2---:R-:W-:Y:S01]  /*3580*/  FADD.FTZ R60, R61, R54 ;  /* 0x000000363d3c7221 */ /* 0x004fe20000010000 */
[----:B------:R-:W-:Y:S01]  /*3590*/  IADD3 R54, PT, PT, R5, 0x1e0, RZ ;  /* 0x000001e005367810 */ /* 0x000fe20007ffe0ff */
[----:B------:R-:W-:Y:S01]  /*35a0*/  FADD.FTZ R61, R52, R55 ;  /* 0x00000037343d7221 */ /* 0x000fe20000010000 */
[----:B0-----:R-:W-:Y:S02]  /*35b0*/  IMAD.WIDE.U32 R52, R118, 0x4, R124 ;  /* 0x0000000476347825 */ /* 0x001fe400078e007c */
[----:B------:R-:W-:Y:S02]  /*35c0*/  SHF.R.U32.HI R55, RZ, 0x4, R54 ;  /* 0x00000004ff377819 */ /* 0x000fe40000011636 */
[----:B------:R-:W-:Y:S01]  /*35d0*/  SHF.L.U32 R54, R54, 0x3, RZ ;  /* 0x0000000336367819 */ /* 0x000fe200000006ff */
[----:B------:R0:W-:Y:S01]  /*35e0*/  STG.E.64 desc[UR10][R52.64+0x4000], R60 ;  /* 0x0040003c34007986 */ /* 0x0001e2000c101b0a */
[----:B------:R-:W-:Y:S02]  /*35f0*/  LOP3.LUT R55, R55, R5, RZ, 0x3c, !PT ;  /* 0x0000000537377212 */ /* 0x000fe400078e3cff */
[----:B------:R-:W-:-:S02]  /*3600*/  LOP3.LUT R54, R54, 0x3fe0, RZ, 0xc0, !PT ;  /* 0x00003fe036367812 */ /* 0x000fc400078ec0ff */
[----:B------:R-:W-:-:S04]  /*3610*/  SHF.L.U32 R55, R55, 0x3, RZ ;  /* 0x0000000337377819 */ /* 0x000fc800000006ff */
[----:B------:R-:W-:-:S04]  /*3620*/  LOP3.LUT R55, R55, 0x18, RZ, 0xc0, !PT ;  /* 0x0000001837377812 */ /* 0x000fc800078ec0ff */
[----:B------:R-:W-:Y:S02]  /*3630*/  IADD3 R119, PT, PT, R54, UR6, R55 ;  /* 0x0000000636777c10 */ /* 0x000fe4000fffe037 */
[----:B0-----:R-:W-:-:S03]  /*3640*/  IADD3 R61, PT, PT, R118, 0x3c0, RZ ;  /* 0x000003c0763d7810 */ /* 0x001fc60007ffe0ff */
[----:B------:R-:W0:Y:S02]  /*3650*/  LDS.64 R52, [R119] ;  /* 0x0000000077347984 */ /* 0x000e240000000a00 */
[----:B------:R-:W-:Y:S02]  /*3660*/  IMAD.WIDE.U32 R124, R61, 0x4, R124 ;  /* 0x000000043d7c7825 */ /* 0x000fe400078e007c */
[----:B------:R-:W1:Y:S02]  /*3670*/  LDS.64 R54, [R119+0x1e00] ;  /* 0x001e000077367984 */ /* 0x000e640000000a00 */
[----:B0-----:R-:W-:Y:S01]  /*3680*/  FADD.FTZ R61, RZ, R52 ;  /* 0x00000034ff3d7221 */ /* 0x001fe20000010000 */
[----:B------:R-:W-:-:S03]  /*3690*/  FADD.FTZ R52, RZ, R53 ;  /* 0x00000035ff347221 */ /* 0x000fc60000010000 */
[----:B-1----:R-:W-:Y:S01]  /*36a0*/  FADD.FTZ R54, R61, R54 ;  /* 0x000000363d367221 */ /* 0x002fe20000010000 */
[----:B------:R-:W-:-:S05]  /*36b0*/  FADD.FTZ R55, R52, R55 ;  /* 0x0000003734377221 */ /* 0x000fca0000010000 */
[----:B------:R0:W-:Y:S02]  /*36c0*/  STG.E.64 desc[UR10][R124.64+0x4000], R54 ;  /* 0x004000367c007986 */ /* 0x0001e4000c101b0a */
.L_x_1476:
[----:B------:R-:W-:Y:S01]  /*36d0*/  BSSY.RECONVERGENT B0, `(.L_x_1477) ;  /* 0x0000087000007945 */ /* 0x000fe20003800200 */
[----:B------:R-:W-:Y:S02]  /*36e0*/  MOV R60, RZ ;  /* 0x000000ff003c7202 */ /* 0x000fe40000000f00 */
[----:B------:R-:W-:Y:S01]  /*36f0*/  MOV R118, RZ ;  /* 0x000000ff00767202 */ /* 0x000fe20000000f00 */
[----:B------:R-:W-:Y:S06]  /*3700*/  @P0 BRA `(.L_x_1478) ;  /* 0x00000008000c0947 */ /* 0x000fec0003800000 */
[----:B------:R-:W1:Y:S01]  /*3710*/  S2R R61, SR_CgaCtaId ;  /* 0x00000000003d7919 */ /* 0x000e620000008800 */
        /* <DEDUP_REMOVED lines=8> */
[----:B------:R-:W-:-:S04]  /*37a0*/  LOP3.LUT R53, R118, 0x4, RZ, 0xfc, !PT ;  /* 0x0000000476357812 */ /* 0x000fc800078efcff */
[----:B0-----:R-:W-:Y:S02]  /*37b0*/  SHF.R.U32.HI R54, RZ, 0x2, R53 ;  /* 0x00000002ff367819 */ /* 0x001fe40000011635 */
[----:B-1----:R-:W-:Y:S02]  /*37c0*/  LEA R61, R61, R52, 0x18 ;  /* 0x000000343d3d7211 */ /* 0x002fe400078ec0ff */
[----:B------:R-:W-:-:S03]  /*37d0*/  SHF.R.U32.HI R52, RZ, 0x2, R118 ;  /* 0x00000002ff347819 */ /* 0x000fc60000011676 */
[--C-:B------:R-:W-:Y:S02]  /*37e0*/  IMAD R55, R54, 0x18, R61.reuse ;  /* 0x0000001836377824 */ /* 0x100fe400078e023d */
[----:B------:R-:W-:-:S03]  /*37f0*/  IMAD R53, R52, 0x18, R61 ;  /* 0x0000001834357824 */ /* 0x000fc600078e023d */
[C---:B------:R-:W-:Y:S02]  /*3800*/  IADD3 R55, PT, PT, R60.reuse, R55, RZ ;  /* 0x000000373c377210 */ /* 0x040fe40007ffe0ff */
[----:B------:R-:W-:-:S04]  /*3810*/  IADD3 R124, PT, PT, R60, R53, RZ ;  /* 0x000000353c7c7210 */ /* 0x000fc80007ffe0ff */
[----:B------:R-:W-:Y:S04]  /*3820*/  LDS.64 R54, [R55] ;  /* 0x0000000037367984 */ /* 0x000fe80000000a00 */
[----:B------:R-:W0:Y:S02]  /*3830*/  LDS.64 R52, [R124] ;  /* 0x000000007c347984 */ /* 0x000e240000000a00 */
[----:B0-----:R-:W-:Y:S01]  /*3840*/  FADD.FTZ R119, RZ, R52 ;  /* 0x00000034ff777221 */ /* 0x001fe20000010000 */
[----:B------:R-:W-:-:S03]  /*3850*/  IADD3 R52, PT, PT, R118, 0x8, RZ ;  /* 0x0000000876347810 */ /* 0x000fc60007ffe0ff */
[----:B------:R-:W-:Y:S01]  /*3860*/  FADD.FTZ R119, R119, R54 ;  /* 0x0000003677777221 */ /* 0x000fe20000010000 */
[----:B------:R-:W-:Y:S01]  /*3870*/  SHF.R.U32.HI R52, RZ, 0x2, R52 ;  /* 0x00000002ff347819 */ /* 0x000fe20000011634 */
[----:B------:R-:W-:-:S04]  /*3880*/  FADD.FTZ R54, RZ, R53 ;  /* 0x00000035ff367221 */ /* 0x000fc80000010000 */
[----:B------:R-:W-:Y:S02]  /*3890*/  IMAD R125, R52, 0x18, R61 ;  /* 0x00000018347d7824 */ /* 0x000fe400078e023d */
[----:B------:R-:W-:-:S03]  /*38a0*/  FADD.FTZ R54, R54, R55 ;  /* 0x0000003736367221 */ /* 0x000fc60000010000 */
[----:B------:R-:W-:-:S05]  /*38b0*/  IADD3 R125, PT, PT, R60, R125, RZ ;  /* 0x0000007d3c7d7210 */ /* 0x000fca0007ffe0ff */
[----:B------:R-:W0:Y:S02]  /*38c0*/  LDS.64 R52, [R125] ;  /* 0x000000007d347984 */ /* 0x000e240000000a00 */
[----:B0-----:R-:W-:Y:S01]  /*38d0*/  FADD.FTZ R119, R119, R52 ;  /* 0x0000003477777221 */ /* 0x001fe20000010000 */
[----:B------:R-:W-:Y:S01]  /*38e0*/  IADD3 R52, PT, PT, R118, 0xc, RZ ;  /* 0x0000000c76347810 */ /* 0x000fe20007ffe0ff */
[----:B------:R-:W-:-:S03]  /*38f0*/  FADD.FTZ R54, R54, R53 ;  /* 0x0000003536367221 */ /* 0x000fc60000010000 */
[----:B------:R-:W-:-:S05]  /*3900*/  SHF.R.U32.HI R52, RZ, 0x2, R52 ;  /* 0x00000002ff347819 */ /* 0x000fca0000011634 */
[----:B------:R-:W-:-:S05]  /*3910*/  IMAD R55, R52, 0x18, R61 ;  /* 0x0000001834377824 */ /* 0x000fca00078e023d */
        /* <DEDUP_REMOVED lines=17> */
[----:B------:R-:W-:Y:S02]  /*3a30*/  FADD.FTZ R54, R54, R53 ;  /* 0x0000003536367221 */ /* 0x000fe40000010000 */
[----:B------:R-:W0:Y:S02]  /*3a40*/  LDS.64 R52, [R7] ;  /* 0x0000000007347984 */ /* 0x000e240000000a00 */
[----:B0-----:R-:W-:Y:S01]  /*3a50*/  FADD.FTZ R119, R119, R52 ;  /* 0x0000003477777221 */ /* 0x001fe20000010000 */
[----:B------:R-:W-:Y:S02]  /*3a60*/  FADD.FTZ R54, R54, R53 ;  /* 0x0000003536367221 */ /* 0x000fe40000010000 */
[----:B------:R-:W0:Y:S02]  /*3a70*/  LDS.64 R52, [R8] ;  /* 0x0000000008347984 */ /* 0x000e240000000a00 */
[----:B0-----:R-:W-:Y:S01]  /*3a80*/  FADD.FTZ R119, R119, R52 ;  /* 0x0000003477777221 */ /* 0x001fe20000010000 */
[----:B------:R-:W-:-:S02]  /*3a90*/  FADD.FTZ R54, R54, R53 ;  /* 0x0000003536367221 */ /* 0x000fc40000010000 */
        /* <DEDUP_REMOVED lines=59> */
[C---:B------:R-:W-:Y:S02]  /*3e50*/  IADD3 R52, PT, PT, R118.reuse, 0x70, RZ ;  /* 0x0000007076347810 */ /* 0x040fe40007ffe0ff */
[----:B------:R-:W-:-:S02]  /*3e60*/  IADD3 R118, PT, PT, R118, 0x74, RZ ;  /* 0x0000007476767810 */ /* 0x000fc40007ffe0ff */
[----:B------:R-:W-:Y:S02]  /*3e70*/  SHF.R.U32.HI R52, RZ, 0x2, R52 ;  /* 0x00000002ff347819 */ /* 0x000fe40000011634 */
[----:B------:R-:W-:-:S03]  /*3e80*/  SHF.R.U32.HI R118, RZ, 0x2, R118 ;  /* 0x00000002ff767819 */ /* 0x000fc60000011676 */
[--C-:B------:R-:W-:Y:S02]  /*3e90*/  IMAD R55, R52, 0x18, R61.reuse ;  /* 0x0000001834377824 */ /* 0x100fe400078e023d */
[----:B------:R-:W-:-:S03]  /*3ea0*/  IMAD R61, R118, 0x18, R61 ;  /* 0x00000018763d7824 */ /* 0x000fc600078e023d */
[C---:B------:R-:W-:Y:S02]  /*3eb0*/  IADD3 R52, PT, PT, R60.reuse, R55, RZ ;  /* 0x000000373c347210 */ /* 0x040fe40007ffe0ff */
[----:B------:R-:W-:Y:S01]  /*3ec0*/  IADD3 R55, PT, PT, R60, R61, RZ ;  /* 0x0000003d3c377210 */ /* 0x000fe20007ffe0ff */
[----:B------:R-:W-:-:S03]  /*3ed0*/  FADD.FTZ R60, R54, R53 ;  /* 0x00000035363c7221 */ /* 0x000fc60000010000 */
[----:B------:R-:W0:Y:S04]  /*3ee0*/  LDS.64 R52, [R52] ;  /* 0x0000000034347984 */ /* 0x000e280000000a00 */
[----:B------:R-:W1:Y:S01]  /*3ef0*/  LDS.64 R54, [R55] ;  /* 0x0000000037367984 */ /* 0x000e620000000a00 */
[----:B0-----:R-:W-:Y:S01]  /*3f00*/  FADD.FTZ R119, R119, R52 ;  /* 0x0000003477777221 */ /* 0x001fe20000010000 */
[----:B------:R-:W-:-:S03]  /*3f10*/  FADD.FTZ R60, R60, R53 ;  /* 0x000000353c3c7221 */ /* 0x000fc60000010000 */
[----:B-1----:R-:W-:Y:S01]  /*3f20*/  FADD.FTZ R118, R119, R54 ;  /* 0x0000003677767221 */ /* 0x002fe20000010000 */
[----:B------:R-:W-:-:S07]  /*3f30*/  FADD.FTZ R60, R60, R55 ;  /* 0x000000373c3c7221 */ /* 0x000fce0000010000 */
.L_x_1478:
[----:B------:R-:W-:Y:S05]  /*3f40*/  BSYNC.RECONVERGENT B0 ;  /* 0x0000000000007941 */ /* 0x000fea0003800200 */
.L_x_1477:
[----:B------:R-:W1:Y:S01]  /*3f50*/  LDC R61, c[0x0][0x374] ;  /* 0x0000dd00ff3d7b82 */ /* 0x000e620000000800 */
[----:B------:R-:W-:Y:S01]  /*3f60*/  LOP3.LUT P0, RZ, R5, 0x3f1, RZ, 0xc0, !PT ;  /* 0x000003f105ff7812 */ /* 0x000fe2000780c0ff */
[----:B------:R-:W2:-:S12]  /*3f70*/  SHFL.BFLY PT, R53, R118, 0x1, 0x1f ;  /* 0x0c201f0076357f89 */ /* 0x000e9800000e0000 */
[----:B------:R-:W-:-:S04]  /*3f80*/  @!P0 SHF.L.U32 R52, R2, 0x1, RZ ;  /* 0x0000000102348819 */ /* 0x000fc800000006ff */
[----:B------:R-:W-:-:S04]  /*3f90*/  @!P0 LOP3.LUT R52, R52, 0x1e, RZ, 0xc0, !PT ;  /* 0x0000001e34348812 */ /* 0x000fc800078ec0ff */
[----:B0-----:R-:W-:Y:S01]  /*3fa0*/  @!P0 LEA R55, R5, R52, 0x4 ;  /* 0x0000003405378211 */ /* 0x001fe200078e20ff */
[----:B-1----:R-:W-:-:S05]  /*3fb0*/  @!P0 IMAD R52, R61, UR4, R0 ;  /* 0x000000043d348c24 */ /* 0x002fca000f8e0200 */
[----:B------:R-:W-:Y:S01]  /*3fc0*/  @!P0 LEA R119, R52, R55, 0x8 ;  /* 0x0000003734778211 */ /* 0x000fe200078e40ff */
[----:B--2---:R-:W-:Y:S01]  /*3fd0*/  FADD.FTZ R52, R53, R118 ;  /* 0x0000007635347221 */ /* 0x004fe20000010000 */
[----:B------:R-:W0:Y:S01]  /*3fe0*/  @!P0 LDC.64 R54, c[0x0][0x3d0] ;  /* 0x0000f400ff368b82 */ /* 0x000e220000000a00 */
[----:B------:R-:W1:Y:S02]  /*3ff0*/  SHFL.BFLY PT, R53, R60, 0x1, 0x1f ;  /* 0x0c201f003c357f89 */ /* 0x000e6400000e0000 */
[----:B0-----:R-:W-:-:S04]  /*4000*/  @!P0 IMAD.WIDE.U32 R54, R119, 0x4, R54 ;  /* 0x0000000477368825 */ /* 0x001fc800078e0036 */
[----:B-1----:R-:W-:-:S05]  /*4010*/  FADD.FTZ R53, R53, R60 ;  /* 0x0000003c35357221 */ /* 0x002fca0000010000 */
        /* <DEDUP_REMOVED lines=13> */
.L_x_1481:
[----:B0-----:R-:W2:Y:S04]  /*40f0*/  LD.E.STRONG.GPU R53, desc[UR10][R120.64+0x20] ;  /* 0x0000200a78357980 */ /* 0x001ea8000c10f900 */
[----:B--2---:R-:W-:Y:S01]  /*4100*/  CCTL.IVALL ;  /* 0x00000000ff00798f */ /* 0x004fe20002000000 */
[----:B------:R-:W-:Y:S05]  /*4110*/  YIELD ;  /* 0x0000000000007946 */ /* 0x000fea0003800000 */
[----:B-----5:R-:W-:-:S04]  /*4120*/  LOP3.LUT R53, R53, R52, RZ, 0x3c, !PT ;  /* 0x0000003435357212 */ /* 0x020fc800078e3cff */
[----:B------:R-:W-:-:S13]  /*4130*/  ISETP.GT.AND P0, PT, R53, -0x1, PT ;  /* 0xffffffff3500780c */ /* 0x000fda0003f04270 */
[----:B------:R-:W-:Y:S05]  /*4140*/  @P0 BRA `(.L_x_1481) ;  /* 0xfffffffc00e80947 */ /* 0x000fea000383ffff */
.L_x_1480:
[----:B------:R-:W-:Y:S05]  /*4150*/  WARPSYNC.ALL ;  /* 0x0000000000007948 */ /* 0x000fea0003800000 */
[----:B------:R-:W-:Y:S06]  /*4160*/  BAR.SYNC.DEFER_BLOCKING 0x0 ;  /* 0x0000000000007b1d */ /* 0x000fec0000010000 */
[----:B------:R-:W-:Y:S05]  /*4170*/  BRA `(.L_x_1482) ;  /* 0x0000000000487947 */ /* 0x000fea0003800000 */
.L_x_1479:
        /* <DEDUP_REMOVED lines=10> */
.L_x_1484:
[----:B------:R-:W2:Y:S04]  /*4220*/  LD.E.STRONG.GPU R52, desc[UR10][R122.64] ;  /* 0x0000000a7a347980 */ /* 0x000ea8000c10f900 */
[----:B--2---:R-:W-:Y:S01]  /*4230*/  CCTL.IVALL ;  /* 0x00000000ff00798f */ /* 0x004fe20002000000 */
[----:B------:R-:W-:Y:S05]  /*4240*/  YIELD ;  /* 0x0000000000007946 */ /* 0x000fea0003800000 */
[----:B-----5:R-:W-:-:S04]  /*4250*/  LOP3.LUT R52, R52, R53, RZ, 0x3c, !PT ;  /* 0x0000003534347212 */ /* 0x020fc800078e3cff */
[----:B------:R-:W-:-:S13]  /*4260*/  ISETP.GT.AND P0, PT, R52, -0x1, PT ;  /* 0xffffffff3400780c */ /* 0x000fda0003f04270 */
[----:B------:R-:W-:Y:S05]  /*4270*/  @P0 BRA `(.L_x_1484) ;  /* 0xfffffffc00e80947 */ /* 0x000fea000383ffff */
.L_x_1483:
[----:B------:R-:W-:Y:S05]  /*4280*/  WARPSYNC.ALL ;  /* 0x0000000000007948 */ /* 0x000fea0003800000 */
[----:B------:R-:W-:Y:S06]  /*4290*/  BAR.SYNC.DEFER_BLOCKING 0x0 ;  /* 0x0000000000007b1d */ /* 0x000fec0000010000 */
.L_x_1482:
        /* <DEDUP_REMOVED lines=35> */
[----:B------:R-:W-:Y:S01]  /*44d0*/  PRMT R55, R6, 0x9910, RZ ;  /* 0x0000991006377816 */ /* 0x000fe200000000ff */
[----:B--2---:R-:W-:-:S04]  /*44e0*/  FADD.FTZ R53, R124, R53 ;  /* 0x000000357c357221 */ /* 0x004fc80000010000 */
[----:B------:R-:W-:Y:S02]  /*44f0*/  IMAD R55, R55, 0xf0, RZ ;  /* 0x000000f037377824 */ /* 0x000fe400078e02ff */
[----:B------:R-:W-:Y:S01]  /*4500*/  @!P0 FMUL.FTZ R52, R53, 3.2552085031056776643e-05 ;  /* 0x3808888935348820 */ /* 0x000fe20000410000 */
[----:B------:R-:W-:Y:S01]  /*4510*/  @!P0 FMUL.FTZ R53, R54, 3.2552085031056776643e-05 ;  /* 0x3808888936358820 */ /* 0x000fe20000410000 */
[----:B------:R-:W-:Y:S02]  /*4520*/  @!P0 LEA.HI R54, R5, UR6, RZ, 0x1f ;  /* 0x0000000605368c11 */ /* 0x000fe4000f8ff8ff */
[----:B------:R-:W-:-:S03]  /*4530*/  IADD3 R55, PT, PT, RZ, -R55, RZ ;  /* 0x80000037ff377210 */ /* 0x000fc60007ffe0ff */
[----:B------:R1:W-:Y:S01]  /*4540*/  @!P0 STS.64 [R54], R52 ;  /* 0x0000003436008388 */ /* 0x0003e20000000a00 */
        /* <DEDUP_REMOVED lines=8> */
[----:B-1----:R-:W-:Y:S02]  /*45d0*/  IMAD R52, R4, -0x8, R55 ;  /* 0xfffffff804347824 */ /* 0x002fe400078e0237 */
[----:B------:R-:W-:-:S03]  /*45e0*/  HADD2.F32 R55, -RZ, R50.H0_H0 ;  /* 0x20000032ff377230 */ /* 0x000fc60000004100 */
[----:B------:R-:W-:Y:S01]  /*45f0*/  LEA R52, R52, UR6, 0x3 ;  /* 0x0000000634347c11 */ /* 0x000fe2000f8e18ff */
[----:B------:R-:W-:Y:S01]  /*4600*/  BAR.SYNC.DEFER_BLOCKING 0x0 ;  /* 0x0000000000007b1d */ /* 0x000fe20000010000 */
[----:B------:R-:W-:-:S05]  /*4610*/  FADD.FTZ R58, -R58, R55 ;  /* 0x000000373a3a7221 */ /* 0x000fca0000010100 */
[----:B------:R-:W1:Y:S02]  /*4620*/  LDS.64 R52, [R52] ;  /* 0x0000000034347984 */ /* 0x000e640000000a00 */
[--C-:B-1----:R-:W-:Y:S01]  /*4630*/  FADD.FTZ R50, R117, -R52.reuse ;  /* 0x8000003475327221 */ /* 0x102fe20000010000 */
[--C-:B------:R-:W-:Y:S01]  /*4640*/  FADD.FTZ R116, R116, -R52.reuse ;  /* 0x8000003474747221 */ /* 0x100fe20000010000 */
[--C-:B------:R-:W-:Y:S01]  /*4650*/  FADD.FTZ R113, R113, -R52.reuse ;  /* 0x8000003471717221 */ /* 0x100fe20000010000 */
[----:B------:R-:W-:Y:S01]  /*4660*/  FADD.FTZ R54, R59, -R52 ;  /* 0x800000343b367221 */ /* 0x000fe20000010000 */
[-C--:B------:R-:W-:Y:S01]  /*4670*/  FFMA.FTZ R50, R3, -R53.reuse, R50 ;  /* 0x8000003503327223 */ /* 0x080fe20000010032 */
[----:B------:R-:W-:Y:S01]  /*4680*/  FMUL.FTZ R3, R39, R58 ;  /* 0x0000003a27037220 */ /* 0x000fe20000410000 */
[-C--:B------:R-:W-:Y:S01]  /*4690*/  FFMA.FTZ R116, R41, -R53.reuse, R116 ;  /* 0x8000003529747223 */ /* 0x080fe20000010074 */
[--C-:B------:R-:W-:Y:S01]  /*46a0*/  FADD.FTZ R111, R111, -R52.reuse ;  /* 0x800000346f6f7221 */ /* 0x100fe20000010000 */
[--C-:B------:R-:W-:Y:S01]  /*46b0*/  FADD.FTZ R109, R109, -R52.reuse ;  /* 0x800000346d6d7221 */ /* 0x100fe20000010000 */
[--C-:B------:R-:W-:Y:S01]  /*46c0*/  FADD.FTZ R115, R115, -R52.reuse ;  /* 0x8000003473737221 */ /* 0x100fe20000010000 */
[--C-:B------:R-:W-:Y:S01]  /*46d0*/  FADD.FTZ R107, R107, -R52.reuse ;  /* 0x800000346b6b7221 */ /* 0x100fe20000010000 */
[----:B------:R-:W-:Y:S01]  /*46e0*/  FADD.FTZ R105, R105, -R52 ;  /* 0x8000003469697221 */ /* 0x000fe20000010000 */
[-C--:B------:R-:W-:Y:S01]  /*46f0*/  FFMA.FTZ R60, R42, -R53.reuse, R113 ;  /* 0x800000352a3c7223 */ /* 0x080fe20000010071 */
[-C--:B------:R-:W-:Y:S01]  /*4700*/  FFMA.FTZ R54, R3, -R53.reuse, R54 ;  /* 0x8000003503367223 */ /* 0x080fe20000010036 */
[--C-:B------:R-:W-:Y:S01]  /*4710*/  FADD.FTZ R112, R112, -R52.reuse ;  /* 0x8000003470707221 */ /* 0x100fe20000010000 */
        /* <DEDUP_REMOVED lines=30> */
[----:B0-----:R-:W-:Y:S01]  /*4900*/  IADD3 R40, P0, PT, R37, UR8, RZ ;  /* 0x0000000825287c10 */ /* 0x001fe2000ff1e0ff */
[----:B------:R-:W-:Y:S01]  /*4910*/  FMUL.FTZ R45, R39, R44 ;  /* 0x0000002c272d7220 */ /* 0x000fe20000410000 */
[----:B------:R-:W-:Y:S01]  /*4920*/  F2FP.F16.F32.PACK_AB R42, R3, R42 ;  /* 0x0000002a032a723e */ /* 0x000fe200000000ff */
[C---:B------:R-:W-:Y:S01]  /*4930*/  FMUL.FTZ R46, R39.reuse, R46 ;  /* 0x0000002e272e7220 */ /* 0x040fe20000410000 */
[-C--:B------:R-:W-:Y:S01]  /*4940*/  FFMA.FTZ R76, R76, -R53.reuse, R91 ;  /* 0x800000354c4c7223 */ /* 0x080fe2000001005b */
[-C--:B------:R-:W-:Y:S01]  /*4950*/  FFMA.FTZ R94, R94, -R53.reuse, R89 ;  /* 0x800000355e5e7223 */ /* 0x080fe20000010059 */
        /* <DEDUP_REMOVED lines=25> */
[C---:B------:R-:W-:Y:S01]  /*4af0*/  FMUL.FTZ R76, R39.reuse, R76 ;  /* 0x0000004c274c7220 */ /* 0x040fe20000410000 */
[C---:B------:R-:W-:Y:S01]  /*4b00*/  FMUL.FTZ R49, R39.reuse, R94 ;  /* 0x0000005e27317220 */ /* 0x040fe20000410000 */
[----:B------:R-:W-:Y:S01]  /*4b10*/  IADD3.X R41, PT, PT, R38, UR9, RZ, P0, !PT ;  /* 0x0000000926297c10 */ /* 0x000fe200087fe4ff */
        /* <DEDUP_REMOVED lines=40> */
[----:B------:R-:W-:-:S03]  /*4da0*/  F2FP.F16.F32.PACK_AB R55, R65, R78 ;  /* 0x0000004e4137723e */ /* 0x000fc600000000ff */
[----:B------:R1:W-:Y:S04]  /*4db0*/  STG.E.64 desc[UR10][R40.64+0x9600], R48 ;  /* 0x0096003028007986 */ /* 0x0003e8000c101b0a */
[----:B------:R1:W-:Y:S04]  /*4dc0*/  STG.E.64 desc[UR10][R40.64+0xb400], R60 ;  /* 0x00b4003c28007986 */ /* 0x0003e8000c101b0a */
[----:B------:R1:W-:Y:S01]  /*4dd0*/  STG.E.64 desc[UR10][R40.64+0xd200], R54 ;  /* 0x00d2003628007986 */ /* 0x0003e2000c101b0a */
[----:B------:R-:W-:Y:S05]  /*4de0*/  BRA.U !UP0, `(.L_x_1485) ;  /* 0xffffffbd082c7547 */ /* 0x000fea000b83ffff */
.L_x_1475:
        /* <DEDUP_REMOVED lines=57> */
.L_x_1497:
        /* <DEDUP_REMOVED lines=25> */
.L_x_1490:
        /* <DEDUP_REMOVED lines=33> */
.L_x_1489:
[----:B------:R-:W-:Y:S05]  /*5520*/  BSYNC.RECONVERGENT B1 ;  /* 0x0000000000017941 */ /* 0x000fea0003800200 */
.L_x_1488:
        /* <DEDUP_REMOVED lines=25> */
.L_x_1492:
[----:B------:R-:W-:Y:S05]  /*56c0*/  BSYNC.RECONVERGENT B1 ;  /* 0x0000000000017941 */ /* 0x000fea0003800200 */
.L_x_1491:
        /* <DEDUP_REMOVED lines=26> */
.L_x_1487:
[----:B------:R-:W-:Y:S05]  /*5870*/  BSYNC.RECONVERGENT B0 ;  /* 0x0000000000007941 */ /* 0x000fea0003800200 */
.L_x_1486:
[----:B------:R0:W-:Y:S01]  /*5880*/  STS [R10], R25 ;  /* 0x000000190a007388 */ /* 0x0001e20000000800 */
[----:B------:R-:W1:Y:S01]  /*5890*/  LDC.64 R20, c[0x0][0x388] ;  /* 0x0000e200ff147b82 */ /* 0x000e620000000a00 */
[----:B------:R-:W-:Y:S02]  /*58a0*/  ISETP.NE.AND P1, PT, R45, 0xf, PT ;  /* 0x0000000f2d00780c */ /* 0x000fe40003f25270 */
[----:B------:R0:W-:Y:S01]  /*58b0*/  STS [R10+0x780], R24 ;  /* 0x000780180a007388 */ /* 0x0001e20000000800 */
[----:B------:R-:W-:-:S04]  /*58c0*/  MOV R26, R9 ;  /* 0x00000009001a7202 */ /* 0x000fc80000000f00 */
[----:B------:R-:W2:Y:S08]  /*58d0*/  LDC.64 R12, c[0x0][0x390] ;  /* 0x0000e400ff0c7b82 */ /* 0x000eb00000000a00 */
[----:B0-----:R-:W-:Y:S06]  /*58e0*/  BAR.SYNC.DEFER_BLOCKING 0x0 ;  /* 0x0000000000007b1d */ /* 0x001fec0000010000 */
.L_x_1496:
        /* <DEDUP_REMOVED lines=31> */
.L_x_1507:
        /* <DEDUP_REMOVED lines=11> */
.L_x_1495:
[----:B------:R-:W-:Y:S05]  /*5b90*/  BSYNC.RECONVERGENT B0 ;  /* 0x0000000000007941 */ /* 0x000fea0003800200 */
.L_x_1494:
        /* <DEDUP_REMOVED lines=9> */
.L_x_1493:
        /* <DEDUP_REMOVED lines=8> */
.L_x_1499:
[----:B------:R-:W-:Y:S05]  /*5cb0*/  BSYNC B0 ;  /* 0x0000000000007941 */ /* 0x000fea0003800000 */
.L_x_1498:
        /* <DEDUP_REMOVED lines=8> */
.L_x_1500:
[----:B------:R-:W-:Y:S01]  /*5d40*/  FADD.FTZ R25, R25, R22 ;  /* 0x0000001619197221 */ /* 0x000fe20000010000 */
[----:B------:R-:W-:-:S04]  /*5d50*/  HFMA2 R33, -RZ, RZ, 0, 2.384185791015625e-07 ;  /* 0x00000004ff217431 */ /* 0x000fc800000001ff */
[----:B------:R-:W-:Y:S02]  /*5d60*/  MOV R34, R25 ;  /* 0x0000001900227202 */ /* 0x000fe40000000f00 */
[----:B------:R-:W-:-:S07]  /*5d70*/  MOV R24, R32 ;  /* 0x0000002000187202 */ /* 0x000fce0000000f00 */
[----:B------:R-:W-:Y:S05]  /*5d80*/  WARPSYNC.COLLECTIVE R31, `(.L_x_1501) ;  /* 0x000000001f087348 */ /* 0x000fea0003c00000 */
[----:B------:R0:W1:Y:S02]  /*5d90*/  SHFL.BFLY P3, R32, R34, R33, R36 ;  /* 0x0c00002122207389 */ /* 0x0000640000060024 */
[----:B01----:R-:W-:Y:S05]  /*5da0*/  ENDCOLLECTIVE ;  /* 0x000000000000791b */ /* 0x003fea0003800000 */
.L_x_1501:
[----:B------:R-:W-:-:S05]  /*5db0*/  FADD.FTZ R24, R24, R23 ;  /* 0x0000001718187221 */ /* 0x000fca0000010000 */
[----:B------:R-:W-:Y:S02]  /*5dc0*/  MOV R34, R24 ;  /* 0x0000001800227202 */ /* 0x000fe40000000f00 */
[----:B------:R-:W-:-:S07]  /*5dd0*/  MOV R28, R32 ;  /* 0x00000020001c7202 */ /* 0x000fce0000000f00 */
[----:B------:R-:W-:Y:S05]  /*5de0*/  WARPSYNC.COLLECTIVE R31, `(.L_x_1502) ;  /* 0x000000001f087348 */ /* 0x000fea0003c00000 */
[----:B------:R0:W1:Y:S02]  /*5df0*/  SHFL.BFLY P3, R32, R34, R33, R36 ;  /* 0x0c00002122207389 */ /* 0x0000640000060024 */
[----:B01----:R-:W-:Y:S05]  /*5e00*/  ENDCOLLECTIVE ;  /* 0x000000000000791b */ /* 0x003fea0003800000 */
.L_x_1502:
[----:B------:R-:W-:Y:S01]  /*5e10*/  FADD.FTZ R28, R25, R28 ;  /* 0x0000001c191c7221 */ /* 0x000fe20000010000 */
[----:B------:R-:W-:-:S04]  /*5e20*/  HFMA2 R33, -RZ, RZ, 0, 1.1920928955078125e-07 ;  /* 0x00000002ff217431 */ /* 0x000fc800000001ff */
[----:B------:R-:W-:Y:S02]  /*5e30*/  MOV R34, R28 ;  /* 0x0000001c00227202 */ /* 0x000fe40000000f00 */
[----:B------:R-:W-:-:S07]  /*5e40*/  MOV R27, R32 ;  /* 0x00000020001b7202 */ /* 0x000fce0000000f00 */
[----:B------:R-:W-:Y:S05]  /*5e50*/  WARPSYNC.COLLECTIVE R31, `(.L_x_1503) ;  /* 0x000000001f087348 */ /* 0x000fea0003c00000 */
[----:B------:R0:W1:Y:S02]  /*5e60*/  SHFL.BFLY P3, R32, R34, R33, R36 ;  /* 0x0c00002122207389 */ /* 0x0000640000060024 */
[----:B01----:R-:W-:Y:S05]  /*5e70*/  ENDCOLLECTIVE ;  /* 0x000000000000791b */ /* 0x003fea0003800000 */
.L_x_1503:
[----:B------:R-:W-:-:S05]  /*5e80*/  FADD.FTZ R27, R24, R27 ;  /* 0x0000001b181b7221 */ /* 0x000fca0000010000 */
[----:B------:R-:W-:Y:S02]  /*5e90*/  MOV R34, R27 ;  /* 0x0000001b00227202 */ /* 0x000fe40000000f00 */
[----:B------:R-:W-:-:S07]  /*5ea0*/  MOV R29, R32 ;  /* 0x00000020001d7202 */ /* 0x000fce0000000f00 */
[----:B------:R-:W-:Y:S05]  /*5eb0*/  WARPSYNC.COLLECTIVE R31, `(.L_x_1504) ;  /* 0x000000001f087348 */ /* 0x000fea0003c00000 */
[----:B------:R0:W1:Y:S02]  /*5ec0*/  SHFL.BFLY P3, R32, R34, R33, R36 ;  /* 0x0c00002122207389 */ /* 0x0000640000060024 */
[----:B01----:R-:W-:Y:S05]  /*5ed0*/  ENDCOLLECTIVE ;  /* 0x000000000000791b */ /* 0x003fea0003800000 */
.L_x_1504:
[----:B------:R-:W-:Y:S01]  /*5ee0*/  FADD.FTZ R29, R28, R29 ;  /* 0x0000001d1c1d7221 */ /* 0x000fe20000010000 */
[----:B------:R-:W-:-:S04]  /*5ef0*/  HFMA2 R33, -RZ, RZ, 0, 5.9604644775390625e-08 ;  /* 0x00000001ff217431 */ /* 0x000fc800000001ff */
[----:B------:R-:W-:Y:S02]  /*5f00*/  MOV R34, R29 ;  /* 0x0000001d00227202 */ /* 0x000fe40000000f00 */
[----:B------:R-:W-:-:S07]  /*5f10*/  MOV R22, R32 ;  /* 0x0000002000167202 */ /* 0x000fce0000000f00 */
[----:B------:R-:W-:Y:S05]  /*5f20*/  WARPSYNC.COLLECTIVE R31, `(.L_x_1505) ;  /* 0x000000001f087348 */ /* 0x000fea0003c00000 */
[----:B------:R0:W1:Y:S02]  /*5f30*/  SHFL.BFLY P3, R32, R34, R33, R36 ;  /* 0x0c00002122207389 */ /* 0x0000640000060024 */
[----:B01----:R-:W-:Y:S05]  /*5f40*/  ENDCOLLECTIVE ;  /* 0x000000000000791b */ /* 0x003fea0003800000 */
.L_x_1505:
[----:B------:R-:W-:-:S05]  /*5f50*/  FADD.FTZ R22, R27, R22 ;  /* 0x000000161b167221 */ /* 0x000fca0000010000 */
[----:B------:R-:W-:Y:S02]  /*5f60*/  MOV R34, R22 ;  /* 0x0000001600227202 */ /* 0x000fe40000000f00 */
[----:B------:R-:W-:-:S07]  /*5f70*/  MOV R30, R32 ;  /* 0x00000020001e7202 */ /* 0x000fce0000000f00 */
[----:B------:R-:W-:Y:S05]  /*5f80*/  WARPSYNC.COLLECTIVE R31, `(.L_x_1506) ;  /* 0x000000001f087348 */ /* 0x000fea0003c00000 */
[----:B------:R0:W1:Y:S02]  /*5f90*/  SHFL.BFLY P3, R32, R34, R33, R36 ;  /* 0x0c00002122207389 */ /* 0x0000640000060024 */
[----:B01----:R-:W-:Y:S05]  /*5fa0*/  ENDCOLLECTIVE ;  /* 0x000000000000791b */ /* 0x003fea0003800000 */
.L_x_1506:
[----:B------:R-:W-:Y:S01]  /*5fb0*/  FADD.FTZ R30, R29, R30 ;  /* 0x0000001e1d1e7221 */ /* 0x000fe20000010000 */
[----:B------:R-:W-:Y:S01]  /*5fc0*/  MOV R23, R32 ;  /* 0x0000002000177202 */ /* 0x000fe20000000f00 */
[----:B------:R-:W-:Y:S06]  /*5fd0*/  BRA `(.L_x_1507) ;  /* 0xfffffff800c07947 */ /* 0x000fec000383ffff */
.L_x_1508:
        /* <DEDUP_REMOVED lines=10> */
.L_x_1881:


//--------------------- .text._ZN13group_norm_v218gn_bwd_cuda_kernelI6__halfLi480ELi1ELi16ELi120ELi256ELb1ELb1ELi32ELi960ELi960ELi4ELb1ELi18ELb0ELb0ELNS_15WgradSyncMethodE3ENS_16CompileConditionILi1000EEEEEvPT_S6_S6_PKS5_S8_S8_S8_PKfflPfPj --------------------------
	.section	.text._ZN13group_norm_v218gn_bwd_cuda_kernelI6__halfLi480ELi1ELi16ELi120ELi256ELb1ELb1ELi32ELi960ELi960ELi4ELb1ELi18ELb0ELb0ELNS_15WgradSyncMethodE3ENS_16CompileConditionILi1000EEEEEvPT_S6_S6_PKS5_S8_S8_S8_PKfflPfPj,"ax",@progbits
	.align	128
        .global         _ZN13group_norm_v218gn_bwd_cuda_kernelI6__halfLi480ELi1ELi16ELi120ELi256ELb1ELb1ELi32ELi960ELi960ELi4ELb1ELi18ELb0ELb0ELNS_15WgradSyncMethodE3ENS_16CompileConditionILi1000EEEEEvPT_S6_S6_PKS5_S8_S8_S8_PKfflPfPj
        .type           _ZN13group_norm_v218gn_bwd_cuda_kernelI6__halfLi480ELi1ELi16ELi120ELi256ELb1ELb1ELi32ELi960ELi960ELi4ELb1ELi18ELb0ELb0ELNS_15WgradSyncMethodE3ENS_16CompileConditionILi1000EEEEEvPT_S6_S6_PKS5_S8_S8_S8_PKfflPfPj,@function
        .size           _ZN13group_norm_v218gn_bwd_cuda_kernelI6__halfLi480ELi1ELi16ELi120ELi256ELb1ELb1ELi32ELi960ELi960ELi4ELb1ELi18ELb0ELb0ELNS_15WgradSyncMethodE3ENS_16CompileConditionILi1000EEEEEvPT_S6_S6_PKS5_S8_S8_S8_PKfflPfPj,(.L_x_1882 - _ZN13group_norm_v218gn_bwd_cuda_kernelI6__halfLi480ELi1ELi16ELi120ELi256ELb1ELb1ELi32ELi960ELi960ELi4ELb1ELi18ELb0ELb0ELNS_15WgradSyncMethodE3ENS_16CompileConditionILi1000EEEEEvPT_S6_S6_PKS5_S8_S8_S8_PKfflPfPj)
        .other          _ZN13group_norm_v218gn_bwd_cuda_kernelI6__halfLi480ELi1ELi16ELi120ELi256ELb1ELb1ELi32ELi960ELi960ELi4ELb1ELi18ELb0ELb0ELNS_15WgradSyncMethodE3ENS_16CompileConditionILi1000EEEEEvPT_S6_S6_PKS5_S8_S8_S8_PKfflPfPj,@"STO_CUDA_ENTRY STV_DEFAULT"
_ZN13group_norm_v218gn_bwd_cuda_kernelI6__halfLi480ELi1ELi16ELi120ELi256ELb1ELb1ELi32ELi960ELi960ELi4ELb1ELi18ELb0ELb0ELNS_15WgradSyncMethodE3ENS_16CompileConditionILi1000EEEEEvPT_S6_S6_PKS5_S8_S8_S8_PKfflPfPj:
.text._ZN13group_norm_v218gn_bwd_cuda_kernelI6__halfLi480ELi1ELi16ELi120ELi256ELb1ELb1ELi32ELi960ELi960ELi4ELb1ELi18ELb0ELb0ELNS_15WgradSyncMethodE3ENS_16CompileConditionILi1000EEEEEvPT_S6_S6_PKS5_S8_S8_S8_PKfflPfPj:
        /* <DEDUP_REMOVED lines=30> */
.L_x_1511:
[----:B0-----:R-:W2:Y:S04]  /*01e0*/  LD.E.STRONG.GPU R5, desc[UR14][R2.64+0x48] ;  /* 0x0000480e02057980 */ /* 0x001ea8000c10f900 */
[----:B--2---:R-:W-:Y:S01]  /*01f0*/  CCTL.IVALL ;  /* 0x00000000ff00798f */ /* 0x004fe20002000000 */
[----:B------:R-:W-:Y:S05]  /*0200*/  YIELD ;  /* 0x0000000000007946 */ /* 0x000fea0003800000 */
[----:B-----5:R-:W-:-:S04]  /*0210*/  LOP3.LUT R5, R5, R0, RZ, 0x3c, !PT ;  /* 0x0000000005057212 */ /* 0x020fc800078e3cff */
[----:B------:R-:W-:-:S13]  /*0220*/  ISETP.GT.AND P0, PT, R5, -0x1, PT ;  /* 0xffffffff0500780c */ /* 0x000fda0003f04270 */
[----:B------:R-:W-:Y:S05]  /*0230*/  @P0 BRA `(.L_x_1511) ;  /* 0xfffffffc00e80947 */ /* 0x000fea000383ffff */
.L_x_1510:
[----:B------:R-:W-:Y:S05]  /*0240*/  WARPSYNC.ALL ;  /* 0x0000000000007948 */ /* 0x000fea0003800000 */
[----:B------:R-:W-:Y:S06]  /*0250*/  BAR.SYNC.DEFER_BLOCKING 0x0 ;  /* 0x0000000000007b1d */ /* 0x000fec0000010000 */
[----:B------:R-:W-:Y:S05]  /*0260*/  BRA `(.L_x_1512) ;  /* 0x0000008000807947 */ /* 0x000fea0003800000 */
.L_x_1509:
        /* <DEDUP_REMOVED lines=31> */
[----:B------:R-:W-:Y:S02]  /*0460*/  HADD2.F32 R5, -RZ, R11.H1_H1 ;  /* 0x3000000bff057230 */ /* 0x000fe40000004100 */
[--C-:B---3--:R-:W-:Y:S02]  /*0470*/  HADD2.F32 R6, -RZ, R12.reuse.H0_H0 ;  /* 0x2000000cff067230 */ /* 0x108fe40000004100 */
[----:B------:R-:W-:-:S02]  /*0480*/  HADD2.F32 R7, -RZ, R12.H1_H1 ;  /* 0x3000000cff077230 */ /* 0x000fc40000004100 */
[--C-:B------:R-:W-:Y:S02]  /*0490*/  HADD2.F32 R8, -RZ, R13.reuse.H0_H0 ;  /* 0x2000000dff087230 */ /* 0x100fe40000004100 */
[----:B0-----:R-:W-:-:S07]  /*04a0*/  HADD2.F32 R9, -RZ, R13.H1_H1 ;  /* 0x3000000dff097230 */ /* 0x001fce0000004100 */
.L_x_1524:
        /* <DEDUP_REMOVED lines=11> */
[----:B------:R-:W3:Y:S03]  /*0560*/  LDCU.64 UR20, c[0x0][0x3a0] ;  /* 0x00007400ff1477ac */ /* 0x000ee60008000a00 */
        /* <DEDUP_REMOVED lines=23> */
[----:B------:R-:W0:Y:S01]  /*06e0*/  LDCU UR6, c[0x0][0x3c0] ;  /* 0x00007800ff0677ac */ /* 0x000e220008000800 */
[C---:B------:R-:W-:Y:S02]  /*06f0*/  SHF.L.U32 R34, R0.reuse, 0x1, RZ ;  /* 0x0000000100227819 */ /* 0x040fe400000006ff */
[----:B------:R-:W-:Y:S01]  /*0700*/  SHF.L.U64.HI R32, R0, 0x1, R13 ;  /* 0x0000000100207819 */ /* 0x000fe2000001020d */
[----:B--2---:R-:W-:-:S03]  /*0710*/  IMAD.WIDE.U32 R10, R16, 0x2, R10 ;  /* 0x00000002100a7825 */ /* 0x004fc600078e000a */
[----:B---3--:R-:W-:-:S04]  /*0720*/  LEA R26, P0, R10, UR16, 0x2 ;  /* 0x000000100a1a7c11 */ /* 0x008fc8000f8010ff */
[----:B------:R-:W-:Y:S01]  /*0730*/  LEA.HI.X R27, R10, UR17, R11, 0x2, P0 ;  /* 0x000000110a1b7c11 */ /* 0x000fe200080f140b */
[----:B------:R-:W-:Y:S01]  /*0740*/  STL [R1+0x78], R34 ;  /* 0x0000782201007387 */ /* 0x000fe20000100800 */
[----:B------:R-:W1:Y:S04]  /*0750*/  LDCU.64 UR16, c[0x0][0x3c8] ;  /* 0x00007900ff1077ac */ /* 0x000e680008000a00 */
[----:B------:R-:W0:Y:S01]  /*0760*/  LDG.E.64.CONSTANT R26, desc[UR14][R26.64] ;  /* 0x0000000e1a1a7981 */ /* 0x000e22000c1e9b00 */
[----:B------:R-:W-:-:S03]  /*0770*/  IADD3 R64, P0, PT, R34, UR20, RZ ;  /* 0x0000001422407c10 */ /* 0x000fc6000ff1e0ff */
[----:B------:R-:W-:Y:S01]  /*0780*/  STL [R1+0x7c], R32 ;  /* 0x00007c2001007387 */ /* 0x000fe20000100800 */
        /* <DEDUP_REMOVED lines=8> */
[----:B------:R-:W3:Y:S04]  /*0810*/  LDG.E.64.CONSTANT R12, desc[UR14][R64.64+0xd200] ;  /* 0x00d2000e400c7981 */ /* 0x000ee8000c1e9b00 */
[----:B------:R-:W4:Y:S01]  /*0820*/  LDG.E.64.CONSTANT R16, desc[UR14][R64.64+0xf000] ;  /* 0x00f0000e40107981 */ /* 0x000f22000c1e9b00 */
[----:B0-----:R-:W-:Y:S01]  /*0830*/  FADD.FTZ R10, R27, UR6 ;  /* 0x000000061b0a7e21 */ /* 0x001fe20008010000 */
[----:B------:R-:W0:Y:S05]  /*0840*/  LDCU.64 UR6, c[0x0][0x398] ;  /* 0x00007300ff0677ac */ /* 0x000e2a0008000a00 */
[----:B------:R-:W1:Y:S01]  /*0850*/  MUFU.RSQ R10, R10 ;  /* 0x0000000a000a7308 */ /* 0x000e620000001400 */
[----:B--2---:R-:W-:-:S02]  /*0860*/  HADD2.F32 R11, -RZ, R28.H0_H0 ;  /* 0x2000001cff0b7230 */ /* 0x004fc40000004100 */
[----:B------:R-:W-:-:S03]  /*0870*/  HADD2.F32 R27, -RZ, R28.H1_H1 ;  /* 0x3000001cff1b7230 */ /* 0x000fc60000004100 */
[C---:B------:R-:W-:Y:S02]  /*0880*/  FADD.FTZ R11, -R26.reuse, R11 ;  /* 0x0000000b1a0b7221 */ /* 0x040fe40000010100 */
[----:B------:R-:W-:Y:S01]  /*0890*/  FADD.FTZ R27, -R26, R27 ;  /* 0x0000001b1a1b7221 */ /* 0x000fe20000010100 */
[----:B0-----:R-:W-:Y:S01]  /*08a0*/  IADD3 R50, P0, PT, R34, UR6, RZ ;  /* 0x0000000622327c10 */ /* 0x001fe2000ff1e0ff */
[C---:B-1----:R-:W-:Y:S01]  /*08b0*/  FMUL.FTZ R0, R10.reuse, R11 ;  /* 0x0000000b0a007220 */ /* 0x042fe20000410000 */
[--C-:B------:R-:W-:Y:S02]  /*08c0*/  HADD2.F32 R11, -RZ, R29.reuse.H0_H0 ;  /* 0x2000001dff0b7230 */ /* 0x100fe40000004100 */
[----:B------:R-:W-:Y:S01]  /*08d0*/  FMUL.FTZ R35, R10, R27 ;  /* 0x0000001b0a237220 */ /* 0x000fe20000410000 */
[----:B------:R-:W-:Y:S01]  /*08e0*/  HADD2.F32 R27, -RZ, R29.H1_H1 ;  /* 0x3000001dff1b7230 */ /* 0x000fe20000004100 */
[----:B------:R-:W-:Y:S01]  /*08f0*/  IADD3.X R51, PT, PT, R32, UR7, RZ, P0, !PT ;  /* 0x0000000720337c10 */ /* 0x000fe200087fe4ff */
[----:B-----5:R-:W-:Y:S01]  /*0900*/  FFMA.FTZ R46, R2, R0, R6 ;  /* 0x00000000022e7223 */ /* 0x020fe20000010006 */
[C---:B------:R-:W-:Y:S01]  /*0910*/  FADD.FTZ R11, -R26.reuse, R11 ;  /* 0x0000000b1a0b7221 */ /* 0x040fe20000010100 */
[----:B------:R-:W-:Y:S01]  /*0920*/  STL [R1+0x28], R35 ;  /* 0x0000282301007387 */ /* 0x000fe20000100800 */
[----:B------:R-:W-:Y:S01]  /*0930*/  FADD.FTZ R27, -R26, R27 ;  /* 0x0000001b1a1b7221 */ /* 0x000fe20000010100 */
[----:B------:R-:W-:Y:S01]  /*0940*/  FFMA.FTZ R54, R3, R35, R7 ;  /* 0x0000002303367223 */ /* 0x000fe20000010007 */
[C---:B------:R-:W-:Y:S01]  /*0950*/  FMUL.FTZ R11, R10.reuse, R11 ;  /* 0x0000000b0a0b7220 */ /* 0x040fe20000410000 */
[----:B------:R-:W2:Y:S01]  /*0960*/  LDG.E.64.CONSTANT R28, desc[UR14][R50.64] ;  /* 0x0000000e321c7981 */ /* 0x000ea2000c1e9b00 */
[----:B------:R-:W-:Y:S01]  /*0970*/  FMUL.FTZ R27, R10, R27 ;  /* 0x0000001b0a1b7220 */ /* 0x000fe20000410000 */
[----:B------:R-:W-:Y:S01]  /*0980*/  FMUL.FTZ R48, R46, -1.4426950216293334961 ;  /* 0xbfb8aa3b2e307820 */ /* 0x000fe20000410000 */
[----:B------:R-:W-:Y:S01]  /*0990*/  FFMA.FTZ R110, R4, R11, R8 ;  /* 0x0000000b046e7223 */ /* 0x000fe20000010008 */
[----:B------:R0:W-:Y:S01]  /*09a0*/  STL [R1+0x2c], R11 ;  /* 0x00002c0b01007387 */ /* 0x0001e20000100800 */
[----:B------:R-:W-:Y:S01]  /*09b0*/  FFMA.FTZ R109, R5, R27, R9 ;  /* 0x0000001b056d7223 */ /* 0x000fe20000010009 */
[----:B---3--:R-:W-:-:S02]  /*09c0*/  HADD2.F32 R122, -RZ, R12.H0_H0 ;  /* 0x2000000cff7a7230 */ /* 0x008fc40000004100 */
[----:B------:R-:W-:Y:S01]  /*09d0*/  FMUL.FTZ R42, R54, -1.4426950216293334961 ;  /* 0xbfb8aa3b362a7820 */ /* 0x000fe20000410000 */
[----:B------:R1:W-:Y:S01]  /*09e0*/  STL [R1+0x30], R27 ;  /* 0x0000301b01007387 */ /* 0x0003e20000100800 */
[----:B------:R-:W-:Y:S01]  /*09f0*/  HADD2.F32 R121, -RZ, R12.H1_H1 ;  /* 0x3000000cff797230 */ /* 0x000fe20000004100 */
[----:B------:R-:W3:Y:S01]  /*0a00*/  MUFU.EX2 R48, R48 ;  /* 0x0000003000307308 */ /* 0x000ee20000000800 */
[--C-:B------:R-:W-:Y:S01]  /*0a10*/  HADD2.F32 R120, -RZ, R13.reuse.H0_H0 ;  /* 0x2000000dff787230 */ /* 0x100fe20000004100 */
[----:B------:R-:W2:Y:S01]  /*0a20*/  LDG.E.64.CONSTANT R36, desc[UR14][R50.64+0x9600] ;  /* 0x0096000e32247981 */ /* 0x000ea2000c1e9b00 */
[----:B------:R-:W-:Y:S02]  /*0a30*/  HADD2.F32 R119, -RZ, R13.H1_H1 ;  /* 0x3000000dff777230 */ /* 0x000fe40000004100 */
[----:B------:R-:W-:Y:S01]  /*0a40*/  FMUL.FTZ R112, R110, -1.4426950216293334961 ;  /* 0xbfb8aa3b6e707820 */ /* 0x000fe20000410000 */
[----:B0-----:R-:W-:Y:S02]  /*0a50*/  HADD2.F32 R11, -RZ, R30.H0_H0 ;  /* 0x2000001eff0b7230 */ /* 0x001fe40000004100 */
[----:B------:R-:W-:Y:S01]  /*0a60*/  FMUL.FTZ R32, R109, -1.4426950216293334961 ;  /* 0xbfb8aa3b6d207820 */ /* 0x000fe20000410000 */
[----:B----4-:R-:W-:Y:S01]  /*0a70*/  HADD2.F32 R118, -RZ, R16.H0_H0 ;  /* 0x20000010ff767230 */ /* 0x010fe20000004100 */
[----:B------:R-:W0:Y:S01]  /*0a80*/  MUFU.EX2 R42, R42 ;  /* 0x0000002a002a7308 */ /* 0x000e220000000800 */
[----:B-1----:R-:W-:-:S02]  /*0a90*/  HADD2.F32 R27, -RZ, R30.H1_H1 ;  /* 0x3000001eff1b7230 */ /* 0x002fc40000004100 */
[----:B------:R-:W-:Y:S01]  /*0aa0*/  FADD.FTZ R11, -R26, R11 ;  /* 0x0000000b1a0b7221 */ /* 0x000fe20000010100 */
[----:B------:R-:W-:Y:S01]  /*0ab0*/  HADD2.F32 R117, -RZ, R16.H1_H1 ;  /* 0x30000010ff757230 */ /* 0x000fe20000004100 */
[----:B------:R-:W4:Y:S02]  /*0ac0*/  LDG.E.64.CONSTANT R34, desc[UR14][R50.64+0xb400] ;  /* 0x00b4000e32227981 */ /* 0x000f24000c1e9b00 */
[----:B------:R-:W-:Y:S01]  /*0ad0*/  FMUL.FTZ R11, R10, R11 ;  /* 0x0000000b0a0b7220 */ /* 0x000fe20000410000 */
[----:B------:R-:W1:Y:S01]  /*0ae0*/  S2R R12, SR_CgaCtaId ;  /* 0x00000000000c7919 */ /* 0x000e620000008800 */
[----:B---3--:R-:W-:Y:S02]  /*0af0*/  FADD.FTZ R48, R48, 1 ;  /* 0x3f80000030307421 */ /* 0x008fe40000010000 */
[----:B------:R-:W-:Y:S01]  /*0b00*/  FFMA.FTZ R77, R2, R11, R6 ;  /* 0x0000000b024d7223 */ /* 0x000fe20000010006 */
[----:B------:R-:W-:Y:S01]  /*0b10*/  MOV R13, 0x400 ;  /* 0x00000400000d7802 */ /* 0x000fe20000000f00 */
[----:B------:R3:W-:Y:S01]  /*0b20*/  STL [R1+0x34], R11 ;  /* 0x0000340b01007387 */ /* 0x0007e20000100800 */
[C---:B------:R-:W-:Y:S01]  /*0b30*/  FADD.FTZ R27, -R26.reuse, R27 ;  /* 0x0000001b1a1b7221 */ /* 0x040fe20000010100 */
[C---:B------:R-:W-:Y:S01]  /*0b40*/  FADD.FTZ R122, -R26.reuse, R122 ;  /* 0x0000007a1a7a7221 */ /* 0x040fe20000010100 */
[C---:B------:R-:W-:Y:S01]  /*0b50*/  FADD.FTZ R121, -R26.reuse, R121 ;  /* 0x000000791a797221 */ /* 0x040fe20000010100 */
[----:B------:R-:W-:Y:S01]  /*0b60*/  FADD.FTZ R120, -R26, R120 ;  /* 0x000000781a787221 */ /* 0x000fe20000010100 */
[----:B------:R-:W-:Y:S01]  /*0b70*/  MUFU.EX2 R112, R112 ;  /* 0x0000007000707308 */ /* 0x000fe20000000800 */
[----:B---3--:R-:W-:-:S02]  /*0b80*/  HADD2.F32 R11, -RZ, R31.H0_H0 ;  /* 0x2000001fff0b7230 */ /* 0x008fc40000004100 */
[----:B------:R-:W-:-:S03]  /*0b90*/  FMUL.FTZ R27, R10, R27 ;  /* 0x0000001b0a1b7220 */ /* 0x000fc60000410000 */
[----:B------:R-:W-:-:S04]  /*0ba0*/  FADD.FTZ R11, -R26, R11 ;  /* 0x0000000b1a0b7221 */ /* 0x000fc80000010100 */
[----:B------:R-:W-:Y:S01]  /*0bb0*/  FMUL.FTZ R11, R10, R11 ;  /* 0x0000000b0a0b7220 */ /* 0x000fe20000410000 */
[----:B------:R-:W-:Y:S01]  /*0bc0*/  STL [R1+0x38], R27 ;  /* 0x0000381b01007387 */ /* 0x000fe20000100800 */
[----:B------:R-:W-:Y:S02]  /*0bd0*/  HADD2.F32 R31, -RZ, R31.H1_H1 ;  /* 0x3000001fff1f7230 */ /* 0x000fe40000004100 */
[----:B------:R-:W-:Y:S01]  /*0be0*/  FFMA.FTZ R82, R4, R11, R8 ;  /* 0x0000000b04527223 */ /* 0x000fe20000010008 */
[----:B------:R3:W-:Y:S02]  /*0bf0*/  STL [R1+0x3c], R11 ;  /* 0x00003c0b01007387 */ /* 0x0007e40000100800 */
[----:B------:R-:W-:Y:S01]  /*0c00*/  FADD.FTZ R31, -R26, R31 ;  /* 0x0000001f1a1f7221 */ /* 0x000fe20000010100 */
[----:B------:R-:W-:Y:S01]  /*0c10*/  FFMA.FTZ R81, R3, R27, R7 ;  /* 0x0000001b03517223 */ /* 0x000fe20000010007 */
[----:B---3--:R-:W-:Y:S02]  /*0c20*/  HADD2.F32 R11, -RZ, R20.H0_H0 ;  /* 0x20000014ff0b7230 */ /* 0x008fe40000004100 */
[----:B------:R-:W-:-:S02]  /*0c30*/  FMUL.FTZ R27, R10, R31 ;  /* 0x0000001f0a1b7220 */ /* 0x000fc40000410000 */
[----:B------:R-:W3:Y:S01]  /*0c40*/  LDG.E.64.CONSTANT R30, desc[UR14][R50.64+0x1e00] ;  /* 0x001e000e321e7981 */ /* 0x000ee2000c1e9b00 */
[----:B------:R-:W-:-:S04]  /*0c50*/  FADD.FTZ R11, -R26, R11 ;  /* 0x0000000b1a0b7221 */ /* 0x000fc80000010100 */
[----:B------:R-:W-:Y:S01]  /*0c60*/  FMUL.FTZ R11, R10, R11 ;  /* 0x0000000b0a0b7220 */ /* 0x000fe20000410000 */
[----:B------:R0:W-:Y:S01]  /*0c70*/  STL [R1+0x40], R27 ;  /* 0x0000401b01007387 */ /* 0x0001e20000100800 */
[----:B------:R-:W-:Y:S02]  /*0c80*/  FFMA.FTZ R104, R5, R27, R9 ;  /* 0x0000001b05687223 */ /* 0x000fe40000010009 */
[----:B------:R-:W-:Y:S01]  /*0c90*/  FFMA.FTZ R100, R2, R11, R6 ;  /* 0x0000000b02647223 */ /* 0x000fe20000010006 */
[----:B------:R1:W-:Y:S01]  /*0ca0*/  STL [R1+0x44], R11 ;  /* 0x0000440b01007387 */ /* 0x0003e20000100800 */
[----:B0-----:R-:W-:Y:S02]  /*0cb0*/  HADD2.F32 R27, -RZ, R20.H1_H1 ;  /* 0x30000014ff1b7230 */ /* 0x001fe40000004100 */
[----:B-1----:R-:W-:-:S03]  /*0cc0*/  HADD2.F32 R11, -RZ, R21.H0_H0 ;  /* 0x20000015ff0b7230 */ /* 0x002fc60000004100 */
[C---:B------:R-:W-:Y:S02]  /*0cd0*/  FADD.FTZ R27, -R26.reuse, R27 ;  /* 0x0000001b1a1b7221 */ /* 0x040fe40000010100 */
[----:B------:R-:W-:Y:S02]  /*0ce0*/  FADD.FTZ R11, -R26, R11 ;  /* 0x0000000b1a0b7221 */ /* 0x000fe40000010100 */
[C---:B------:R-:W-:Y:S02]  /*0cf0*/  FMUL.FTZ R20, R10.reuse, R27 ;  /* 0x0000001b0a147220 */ /* 0x040fe40000410000 */
[----:B------:R-:W-:Y:S01]  /*0d00*/  FMUL.FTZ R11, R10, R11 ;  /* 0x0000000b0a0b7220 */ /* 0x000fe20000410000 */
[----:B------:R-:W-:Y:S02]  /*0d10*/  HADD2.F32 R21, -RZ, R21.H1_H1 ;  /* 0x30000015ff157230 */ /* 0x000fe40000004100 */
[----:B------:R-:W-:Y:S01]  /*0d20*/  STL [R1+0x48], R20 ;  /* 0x0000481401007387 */ /* 0x000fe20000100800 */
[----:B------:R-:W-:-:S03]  /*0d30*/  FFMA.FTZ R85, R4, R11, R8 ;  /* 0x0000000b04557223 */ /* 0x000fc60000010008 */
[----:B------:R0:W-:Y:S01]  /*0d40*/  STL [R1+0x4c], R11 ;  /* 0x00004c0b01007387 */ /* 0x0001e20000100800 */
[----:B------:R-:W-:Y:S01]  /*0d50*/  FADD.FTZ R21, -R26, R21 ;  /* 0x000000151a157221 */ /* 0x000fe20000010100 */
[----:B------:R-:W-:Y:S01]  /*0d60*/  FFMA.FTZ R84, R3, R20, R7 ;  /* 0x0000001403547223 */ /* 0x000fe20000010007 */
[--C-:B0-----:R-:W-:Y:S02]  /*0d70*/  HADD2.F32 R11, -RZ, R14.reuse.H0_H0 ;  /* 0x2000000eff0b7230 */ /* 0x101fe40000004100 */
[----:B------:R-:W-:Y:S01]  /*0d80*/  FMUL.FTZ R20, R10, R21 ;  /* 0x000000150a147220 */ /* 0x000fe20000410000 */
[----:B------:R-:W-:Y:S02]  /*0d90*/  HADD2.F32 R21, -RZ, R14.H1_H1 ;  /* 0x3000000eff157230 */ /* 0x000fe40000004100 */
[----:B------:R-:W-:-:S04]  /*0da0*/  FADD.FTZ R11, -R26, R11 ;  /* 0x0000000b1a0b7221 */ /* 0x000fc80000010100 */
[----:B------:R-:W-:Y:S01]  /*0db0*/  FMUL.FTZ R11, R10, R11 ;  /* 0x0000000b0a0b7220 */ /* 0x000fe20000410000 */
[----:B------:R0:W-:Y:S01]  /*0dc0*/  STL [R1+0x54], R20 ;  /* 0x0000541401007387 */ /* 0x0001e20000100800 */
[----:B------:R-:W-:Y:S02]  /*0dd0*/  FADD.FTZ R21, -R26, R21 ;  /* 0x000000151a157221 */ /* 0x000fe40000010100 */
[----:B------:R-:W-:Y:S01]  /*0de0*/  FFMA.FTZ R87, R2, R11, R6 ;  /* 0x0000000b02577223 */ /* 0x000fe20000010006 */
[----:B------:R1:W-:Y:S01]  /*0df0*/  STL [R1+0x50], R11 ;  /* 0x0000500b01007387 */ /* 0x0003e20000100800 */
[----:B------:R-:W-:Y:S01]  /*0e00*/  FFMA.FTZ R83, R5, R20, R9 ;  /* 0x0000001405537223 */ /* 0x000fe20000010009 */
[----:B------:R-:W-:Y:S02]  /*0e10*/  FMUL.FTZ R14, R10, R21 ;  /* 0x000000150a0e7220 */ /* 0x000fe40000410000 */
[----:B0-----:R-:W4:Y:S01]  /*0e20*/  LDG.E.64.CONSTANT R20, desc[UR14][R50.64+0x3c00] ;  /* 0x003c000e32147981 */ /* 0x001f22000c1e9b00 */
[----:B-1----:R-:W-:-:S02]  /*0e30*/  HADD2.F32 R11, -RZ, R15.H0_H0 ;  /* 0x2000000fff0b7230 */ /* 0x002fc40000004100 */
[----:B------:R-:W-:Y:S01]  /*0e40*/  HADD2.F32 R15, -RZ, R15.H1_H1 ;  /* 0x3000000fff0f7230 */ /* 0x000fe20000004100 */
[----:B------:R0:W-:Y:S01]  /*0e50*/  STL [R1+0x5c], R14 ;  /* 0x00005c0e01007387 */ /* 0x0001e20000100800 */
[----:B------:R-:W-:-:S03]  /*0e60*/  FFMA.FTZ R89, R3, R14, R7 ;  /* 0x0000000e03597223 */ /* 0x000fc60000010007 */
[C---:B------:R-:W-:Y:S01]  /*0e70*/  FADD.FTZ R15, -R26.reuse, R15 ;  /* 0x0000000f1a0f7221 */ /* 0x040fe20000010100 */
[----:B------:R-:W-:-:S03]  /*0e80*/  FADD.FTZ R11, -R26, R11 ;  /* 0x0000000b1a0b7221 */ /* 0x000fc60000010100 */
[C---:B0-----:R-:W-:Y:S01]  /*0e90*/  FMUL.FTZ R14, R10.reuse, R15 ;  /* 0x0000000f0a0e7220 */ /* 0x041fe20000410000 */
[----:B------:R-:W-:Y:S02]  /*0ea0*/  HADD2.F32 R15, -RZ, R24.H1_H1 ;  /* 0x30000018ff0f7230 */ /* 0x000fe40000004100 */
[----:B------:R-:W-:-:S03]  /*0eb0*/  FMUL.FTZ R11, R10, R11 ;  /* 0x0000000b0a0b7220 */ /* 0x000fc60000410000 */
[----:B------:R-:W-:Y:S02]  /*0ec0*/  FADD.FTZ R15, -R26, R15 ;  /* 0x0000000f1a0f7221 */ /* 0x000fe40000010100 */
[----:B------:R0:W-:Y:S01]  /*0ed0*/  STL [R1+0x58], R11 ;  /* 0x0000580b01007387 */ /* 0x0001e20000100800 */
[----:B------:R-:W-:Y:S01]  /*0ee0*/  FFMA.FTZ R90, R4, R11, R8 ;  /* 0x0000000b045a7223 */ /* 0x000fe20000010008 */
[----:B------:R-:W-:Y:S02]  /*0ef0*/  FFMA.FTZ R97, R5, R14, R9 ;  /* 0x0000000e05617223 */ /* 0x000fe40000010009 */
[----:B------:R1:W-:Y:S01]  /*0f00*/  STL [R1+0x64], R14 ;  /* 0x0000640e01007387 */ /* 0x0003e20000100800 */
[----:B0-----:R-:W-:Y:S02]  /*0f10*/  HADD2.F32 R11, -RZ, R24.H0_H0 ;  /* 0x20000018ff0b7230 */ /* 0x001fe40000004100 */
[----:B------:R-:W-:Y:S02]  /*0f20*/  FMUL.FTZ R24, R10, R15 ;  /* 0x0000000f0a187220 */ /* 0x000fe40000410000 */
[----:B-1----:R-:W4:Y:S01]  /*0f30*/  LDG.E.64.CONSTANT R14, desc[UR14][R50.64+0x5a00] ;  /* 0x005a000e320e7981 */ /* 0x002f22000c1e9b00 */
[----:B------:R-:W-:-:S04]  /*0f40*/  FADD.FTZ R11, -R26, R11 ;  /* 0x0000000b1a0b7221 */ /* 0x000fc80000010100 */
[----:B------:R-:W-:-:S04]  /*0f50*/  FMUL.FTZ R11, R10, R11 ;  /* 0x0000000b0a0b7220 */ /* 0x000fc80000410000 */
[----:B------:R-:W-:Y:S01]  /*0f60*/  FFMA.FTZ R94, R2, R11, R6 ;  /* 0x0000000b025e7223 */ /* 0x000fe20000010006 */
[----:B------:R0:W-:Y:S02]  /*0f70*/  STL [R1+0x60], R11 ;  /* 0x0000600b01007387 */ /* 0x0001e40000100800 */
[--C-:B0-----:R-:W-:Y:S02]  /*0f80*/  HADD2.F32 R11, -RZ, R25.reuse.H0_H0 ;  /* 0x20000019ff0b7230 */ /* 0x101fe40000004100 */
[----:B------:R-:W-:-:S03]  /*0f90*/  HADD2.F32 R25, -RZ, R25.H1_H1 ;  /* 0x30000019ff197230 */ /* 0x000fc60000004100 */
[C---:B------:R-:W-:Y:S02]  /*0fa0*/  FADD.FTZ R11, -R26.reuse, R11 ;  /* 0x0000000b1a0b7221 */ /* 0x040fe40000010100 */
[----:B------:R-:W-:Y:S02]  /*0fb0*/  FADD.FTZ R25, -R26, R25 ;  /* 0x000000191a197221 */ /* 0x000fe40000010100 */
[----:B------:R-:W-:Y:S01]  /*0fc0*/  FMUL.FTZ R11, R10, R11 ;  /* 0x0000000b0a0b7220 */ /* 0x000fe20000410000 */
[----:B------:R0:W-:Y:S01]  /*0fd0*/  STL [R1+0x6c], R24 ;  /* 0x00006c1801007387 */ /* 0x0001e20000100800 */
[----:B------:R-:W-:Y:S02]  /*0fe0*/  FFMA.FTZ R45, R3, R24, R7 ;  /* 0x00000018032d7223 */ /* 0x000fe40000010007 */
[----:B------:R-:W-:Y:S01]  /*0ff0*/  FFMA.FTZ R91, R4, R11, R8 ;  /* 0x0000000b045b7223 */ /* 0x000fe20000010008 */
[----:B------:R1:W-:Y:S01]  /*1000*/  STL [R1+0x68], R11 ;  /* 0x0000680b01007387 */ /* 0x0003e20000100800 */
[----:B0-----:R-:W-:Y:S01]  /*1010*/  FMUL.FTZ R24, R10, R25 ;  /* 0x000000190a187220 */ /* 0x001fe20000410000 */
[----:B------:R-:W-:-:S02]  /*1020*/  HADD2.F32 R25, -RZ, R18.H1_H1 ;  /* 0x30000012ff197230 */ /* 0x000fc40000004100 */
[----:B-1----:R-:W-:-:S03]  /*1030*/  HADD2.F32 R11, -RZ, R18.H0_H0 ;  /* 0x20000012ff0b7230 */ /* 0x002fc60000004100 */
[C---:B------:R-:W-:Y:S02]  /*1040*/  FADD.FTZ R25, -R26.reuse, R25 ;  /* 0x000000191a197221 */ /* 0x040fe40000010100 */
[----:B------:R-:W-:Y:S02]  /*1050*/  FADD.FTZ R11, -R26, R11 ;  /* 0x0000000b1a0b7221 */ /* 0x000fe40000010100 */
[C---:B------:R-:W-:Y:S02]  /*1060*/  FMUL.FTZ R18, R10.reuse, R25 ;  /* 0x000000190a127220 */ /* 0x040fe40000410000 */
[----:B------:R-:W-:Y:S01]  /*1070*/  FMUL.FTZ R11, R10, R11 ;  /* 0x0000000b0a0b7220 */ /* 0x000fe20000410000 */
[----:B------:R-:W-:Y:S01]  /*1080*/  STL [R1+0x74], R24 ;  /* 0x0000741801007387 */ /* 0x000fe20000100800 */
[--C-:B------:R-:W-:Y:S02]  /*1090*/  HADD2.F32 R25, -RZ, R19.reuse.H1_H1 ;  /* 0x30000013ff197230 */ /* 0x100fe40000004100 */
[----:B------:R-:W-:Y:S01]  /*10a0*/  FFMA.FTZ R75, R3, R18, R7 ;  /* 0x00000012034b7223 */ /* 0x000fe20000010007 */
[----:B------:R-:W-:Y:S01]  /*10b0*/  FFMA.FTZ R68, R2, R11, R6 ;  /* 0x0000000b02447223 */ /* 0x000fe20000010006 */
[----:B------:R0:W-:Y:S04]  /*10c0*/  STL [R1+0x70], R11 ;  /* 0x0000700b01007387 */ /* 0x0001e80000100800 */
[----:B------:R1:W-:Y:S01]  /*10d0*/  STL [R1+0x24], R18 ;  /* 0x0000241201007387 */ /* 0x0003e20000100800 */
[----:B0-----:R-:W-:-:S03]  /*10e0*/  HADD2.F32 R11, -RZ, R19.H0_H0 ;  /* 0x20000013ff0b7230 */ /* 0x001fc60000004100 */
[----:B-1----:R-:W4:Y:S01]  /*10f0*/  LDG.E.64.CONSTANT R18, desc[UR14][R50.64+0x7800] ;  /* 0x0078000e32127981 */ /* 0x002f22000c1e9b00 */
[C---:B------:R-:W-:Y:S01]  /*1100*/  FADD.FTZ R25, -R26.reuse, R25 ;  /* 0x000000191a197221 */ /* 0x040fe20000010100 */
[----:B------:R-:W-:Y:S01]  /*1110*/  FFMA.FTZ R92, R5, R24, R9 ;  /* 0x00000018055c7223 */ /* 0x000fe20000010009 */
[----:B------:R-:W-:Y:S02]  /*1120*/  FADD.FTZ R11, -R26, R11 ;  /* 0x0000000b1a0b7221 */ /* 0x000fe40000010100 */
[C---:B------:R-:W-:Y:S01]  /*1130*/  FMUL.FTZ R24, R10.reuse, R25 ;  /* 0x000000190a187220 */ /* 0x040fe20000410000 */
        /* <DEDUP_REMOVED lines=13> */
[----:B------:R0:W-:Y:S01]  /*1210*/  STL [R1+0x18], R11 ;  /* 0x0000180b01007387 */ /* 0x0001e20000100800 */
[----:B------:R-:W-:Y:S01]  /*1220*/  FADD.FTZ R114, R42, 1 ;  /* 0x3f8000002a727421 */ /* 0x000fe20000010000 */
[----:B------:R-:W1:Y:S01]  /*1230*/  MUFU.RCP R113, R48 ;  /* 0x0000003000717308 */ /* 0x000e620000001000 */
[----:B------:R-:W-:Y:S01]  /*1240*/  IADD3 R13, PT, PT, R13, 0x3c00, RZ ;  /* 0x00003c000d0d7810 */ /* 0x000fe20007ffe0ff */
[--C-:B0-----:R-:W-:Y:S01]  /*1250*/  HADD2.F32 R11, -RZ, R23.reuse.H0_H0 ;  /* 0x20000017ff0b7230 */ /* 0x101fe20000004100 */
[----:B------:R0:W-:Y:S04]  /*1260*/  STL [R1+0x14], R22 ;  /* 0x0000141601007387 */ /* 0x0001e80000100800 */
[----:B------:R-:W-:Y:S01]  /*1270*/  FADD.FTZ R27, -R26, R11 ;  /* 0x0000000b1a1b7221 */ /* 0x000fe20000010100 */
[----:B------:R-:W-:-:S02]  /*1280*/  HADD2.F32 R11, -RZ, R23.H1_H1 ;  /* 0x30000017ff0b7230 */ /* 0x000fc40000004100 */
[----:B------:R-:W-:Y:S01]  /*1290*/  FFMA.FTZ R66, R3, R22, R7 ;  /* 0x0000001603427223 */ /* 0x000fe20000010007 */
[----:B------:R-:W2:Y:S01]  /*12a0*/  MUFU.RCP R114, R114 ;  /* 0x0000007200727308 */ /* 0x000ea20000001000 */
[----:B------:R-:W-:Y:S01]  /*12b0*/  LEA R13, R12, R13, 0x18 ;  /* 0x0000000d0c0d7211 */ /* 0x000fe200078ec0ff */
[----:B0-----:R-:W-:Y:S01]  /*12c0*/  FMUL.FTZ R22, R10, R27 ;  /* 0x0000001b0a167220 */ /* 0x001fe20000410000 */
[----:B------:R-:W-:Y:S01]  /*12d0*/  FADD.FTZ R11, -R26, R11 ;  /* 0x0000000b1a0b7221 */ /* 0x000fe20000010100 */
[----:B------:R-:W-:Y:S01]  /*12e0*/  LOP3.LUT R12, R44, 0xffff, RZ, 0xc0, !PT ;  /* 0x0000ffff2c0c7812 */ /* 0x000fe200078ec0ff */
[----:B------:R-:W-:Y:S01]  /*12f0*/  FADD.FTZ R119, -R26, R119 ;  /* 0x000000771a777221 */ /* 0x000fe20000010100 */
[----:B------:R-:W-:Y:S01]  /*1300*/  FFMA.FTZ R67, R4, R22, R8 ;  /* 0x0000001604437223 */ /* 0x000fe20000010008 */
[----:B------:R0:W-:Y:S01]  /*1310*/  STL [R1+0x10], R22 ;  /* 0x0000101601007387 */ /* 0x0001e20000100800 */
[C---:B------:R-:W-:Y:S01]  /*1320*/  FMUL.FTZ R11, R10.reuse, R11 ;  /* 0x0000000b0a0b7220 */ /* 0x040fe20000410000 */
[----:B------:R-:W-:Y:S01]  /*1330*/  FMUL.FTZ R122, R10, R122 ;  /* 0x0000007a0a7a7220 */ /* 0x000fe20000410000 */
[----:B------:R-:W-:Y:S01]  /*1340*/  FADD.FTZ R118, -R26, R118 ;  /* 0x000000761a767221 */ /* 0x000fe20000010100 */
[----:B------:R-:W-:Y:S01]  /*1350*/  FMUL.FTZ R121, R10, R121 ;  /* 0x000000790a797220 */ /* 0x000fe20000410000 */
[----:B------:R-:W-:Y:S01]  /*1360*/  FADD.FTZ R117, -R26, R117 ;  /* 0x000000751a757221 */ /* 0x000fe20000010100 */
[----:B------:R-:W-:-:S02]  /*1370*/  IMAD R13, R12, 0x18, R13 ;  /* 0x000000180c0d7824 */ /* 0x000fc400078e020d */
[C---:B------:R-:W-:Y:S01]  /*1380*/  FMUL.FTZ R120, R10.reuse, R120 ;  /* 0x000000780a787220 */ /* 0x040fe20000410000 */
[----:B0-----:R-:W4:Y:S01]  /*1390*/  LDG.E.64.CONSTANT R22, desc[UR14][R64.64+0x12c00] ;  /* 0x012c000e40167981 */ /* 0x001f22000c1e9b00 */
[C---:B------:R-:W-:Y:S01]  /*13a0*/  FMUL.FTZ R119, R10.reuse, R119 ;  /* 0x000000770a777220 */ /* 0x040fe20000410000 */
[C---:B------:R-:W-:Y:S01]  /*13b0*/  FMUL.FTZ R118, R10.reuse, R118 ;  /* 0x000000760a767220 */ /* 0x040fe20000410000 */
[----:B------:R-:W-:Y:S01]  /*13c0*/  FMUL.FTZ R117, R10, R117 ;  /* 0x000000750a757220 */ /* 0x000fe20000410000 */
[----:B------:R-:W-:Y:S01]  /*13d0*/  STL [R1+0x4], R11 ;  /* 0x0000040b01007387 */ /* 0x000fe20000100800 */
[----:B------:R-:W-:Y:S01]  /*13e0*/  LEA R13, R33, R13, 0x3 ;  /* 0x0000000d210d7211 */ /* 0x000fe200078e18ff */
[----:B-1----:R-:W-:Y:S02]  /*13f0*/  FADD.FTZ R12, -R113, 1 ;  /* 0x3f800000710c7421 */ /* 0x002fe40000010100 */
[----:B------:R-:W-:Y:S04]  /*1400*/  STL [R1+0xa4], R122 ;  /* 0x0000a47a01007387 */ /* 0x000fe80000100800 */
[----:B------:R-:W-:Y:S04]  /*1410*/  STL [R1+0xa0], R121 ;  /* 0x0000a07901007387 */ /* 0x000fe80000100800 */
[----:B------:R-:W-:Y:S01]  /*1420*/  STL [R1+0xa8], R120 ;  /* 0x0000a87801007387 */ /* 0x000fe20000100800 */
[----:B------:R-:W-:-:S03]  /*1430*/  FFMA.FTZ R46, R46, R12, 1 ;  /* 0x3f8000002e2e7423 */ /* 0x000fc6000001000c */
[----:B------:R-:W-:Y:S01]  /*1440*/  STL [R1+0xac], R119 ;  /* 0x0000ac7701007387 */ /* 0x000fe20000100800 */
[----:B------:R-:W-:-:S03]  /*1450*/  HADD2.F32 R12, -RZ, R17.H0_H0 ;  /* 0x20000011ff0c7230 */ /* 0x000fc60000004100 */
[----:B------:R-:W-:Y:S04]  /*1460*/  STL [R1+0x98], R118 ;  /* 0x0000987601007387 */ /* 0x000fe80000100800 */
[----:B------:R-:W-:Y:S04]  /*1470*/  STL [R1+0x94], R117 ;  /* 0x0000947501007387 */ /* 0x000fe80000100800 */
[----:B------:R2:W-:Y:S01]  /*1480*/  STL [R1+0x80], R13 ;  /* 0x0000800d01007387 */ /* 0x0005e20000100800 */
[----:B------:R-:W-:Y:S01]  /*1490*/  FADD.FTZ R16, R112, 1 ;  /* 0x3f80000070107421 */ /* 0x000fe20000010000 */
[----:B------:R-:W-:Y:S01]  /*14a0*/  FADD.FTZ R116, -R26, R12 ;  /* 0x0000000c1a747221 */ /* 0x000fe20000010100 */
[----:B------:R-:W0:Y:S01]  /*14b0*/  MUFU.EX2 R32, R32 ;  /* 0x0000002000207308 */ /* 0x000e220000000800 */
[----:B--2---:R-:W-:-:S04]  /*14c0*/  FADD.FTZ R13, -R114, 1 ;  /* 0x3f800000720d7421 */ /* 0x004fc80000010100 */
[----:B------:R-:W-:Y:S02]  /*14d0*/  FFMA.FTZ R112, R54, R13, 1 ;  /* 0x3f80000036707423 */ /* 0x000fe4000001000d */
[----:B------:R-:W2:Y:S01]  /*14e0*/  LDG.E.64.CONSTANT R12, desc[UR14][R64.64+0x14a00] ;  /* 0x014a000e400c7981 */ /* 0x000ea2000c1e9b00 */
[----:B------:R-:W-:Y:S01]  /*14f0*/  FMUL.FTZ R111, R77, -1.4426950216293334961 ;  /* 0xbfb8aa3b4d6f7820 */ /* 0x000fe20000410000 */
[----:B------:R-:W1:Y:S01]  /*1500*/  MUFU.RCP R16, R16 ;  /* 0x0000001000107308 */ /* 0x000e620000001000 */
[----:B0-----:R-:W-:Y:S01]  /*1510*/  FADD.FTZ R32, R32, 1 ;  /* 0x3f80000020207421 */ /* 0x001fe20000010000 */
[----:B------:R-:W-:Y:S01]  /*1520*/  FMUL.FTZ R52, R81, -1.4426950216293334961 ;  /* 0xbfb8aa3b51347820 */ /* 0x000fe20000410000 */
[----:B------:R-:W-:-:S05]  /*1530*/  FMUL.FTZ R112, R114, R112 ;  /* 0x0000007072707220 */ /* 0x000fca0000410000 */
[----:B------:R-:W0:Y:S01]  /*1540*/  MUFU.EX2 R111, R111 ;  /* 0x0000006f006f7308 */ /* 0x000e220000000800 */
[----:B------:R-:W-:-:S07]  /*1550*/  FMUL.FTZ R108, R82, -1.4426950216293334961 ;  /* 0xbfb8aa3b526c7820 */ /* 0x000fce0000410000 */
[----:B------:R3:W-:Y:S02]  /*1560*/  MUFU.RCP R114, R32 ;  /* 0x0000002000727308 */ /* 0x0007e40000001000 */
[----:B---3--:R-:W3:Y:S06]  /*1570*/  LDG.E.64.CONSTANT R32, desc[UR14][R50.64+0xd200] ;  /* 0x00d2000e32207981 */ /* 0x008eec000c1e9b00 */
[----:B------:R-:W0:Y:S01]  /*1580*/  MUFU.EX2 R52, R52 ;  /* 0x0000003400347308 */ /* 0x000e220000000800 */
[----:B------:R-:W-:Y:S01]  /*1590*/  FMUL.FTZ R53, R104, -1.4426950216293334961 ;  /* 0xbfb8aa3b68357820 */ /* 0x000fe20000410000 */
[----:B-1----:R-:W-:Y:S01]  /*15a0*/  FADD.FTZ R115, -R16, 1 ;  /* 0x3f80000010737421 */ /* 0x002fe20000010100 */
[----:B0-----:R-:W-:-:S05]  /*15b0*/  FADD.FTZ R111, R111, 1 ;  /* 0x3f8000006f6f7421 */ /* 0x001fca0000010000 */
[----:B------:R-:W0:Y:S01]  /*15c0*/  MUFU.EX2 R108, R108 ;  /* 0x0000006c006c7308 */ /* 0x000e220000000800 */
[----:B------:R-:W-:-:S04]  /*15d0*/  FFMA.FTZ R110, R110, R115, 1 ;  /* 0x3f8000006e6e7423 */ /* 0x000fc80000010073 */
[----:B------:R-:W-:-:S03]  /*15e0*/  FMUL.FTZ R110, R16, R110 ;  /* 0x0000006e106e7220 */ /* 0x000fc60000410000 */
[----:B------:R-:W1:Y:S01]  /*15f0*/  MUFU.EX2 R53, R53 ;  /* 0x0000003500357308 */ /* 0x000e620000000800 */
[----:B------:R-:W-:Y:S01]  /*1600*/  FADD.FTZ R52, R52, 1 ;  /* 0x3f80000034347421 */ /* 0x000fe20000010000 */
[----:B------:R-:W-:Y:S01]  /*1610*/  FMUL.FTZ R70, R100, -1.4426950216293334961 ;  /* 0xbfb8aa3b64467820 */ /* 0x000fe20000410000 */
[----:B------:R-:W-:-:S05]  /*1620*/  FMUL.FTZ R71, R84, -1.4426950216293334961 ;  /* 0xbfb8aa3b54477820 */ /* 0x000fca0000410000 */
[----:B------:R0:W-:Y:S01]  /*1630*/  MUFU.RCP R16, R111 ;  /* 0x0000006f00107308 */ /* 0x0001e20000001000 */
[----:B------:R-:W-:Y:S01]  /*1640*/  FMUL.FTZ R113, R113, R46 ;  /* 0x0000002e71717220 */ /* 0x000fe20000410000 */
[----:B0-----:R-:W-:-:S04]  /*1650*/  FADD.FTZ R111, -R114, 1 ;  /* 0x3f800000726f7421 */ /* 0x001fc80000010100 */
[----:B------:R-:W-:Y:S02]  /*1660*/  FFMA.FTZ R111, R109, R111, 1 ;  /* 0x3f8000006d6f7423 */ /* 0x000fe4000001006f */
[----:B------:R0:W-:Y:S01]  /*1670*/  MUFU.RCP R109, R52 ;  /* 0x00000034006d7308 */ /* 0x0001e20000001000 */
[----:B------:R-:W-:Y:S01]  /*1680*/  FADD.FTZ R108, R108, 1 ;  /* 0x3f8000006c6c7421 */ /* 0x000fe20000010000 */
[----:B------:R-:W-:Y:S01]  /*1690*/  FMUL.FTZ R106, R83, -1.4426950216293334961 ;  /* 0xbfb8aa3b536a7820 */ /* 0x000fe20000410000 */
[----:B0-----:R-:W-:-:S05]  /*16a0*/  HADD2.F32 R52, -RZ, R28.H0_H0 ;  /* 0x2000001cff347230 */ /* 0x001fca0000004100 */
[----:B------:R-:W0:Y:S01]  /*16b0*/  MUFU.EX2 R70, R70 ;  /* 0x0000004600467308 */ /* 0x000e220000000800 */
[----:B------:R-:W-:Y:S02]  /*16c0*/  HADD2.F32 R28, -RZ, R28.H1_H1 ;  /* 0x3000001cff1c7230 */ /* 0x000fe40000004100 */
[----:B------:R-:W-:-:S05]  /*16d0*/  FMUL.FTZ R52, R52, R113 ;  /* 0x0000007134347220 */ /* 0x000fca0000410000 */
[----:B------:R-:W0:Y:S01]  /*16e0*/  MUFU.EX2 R71, R71 ;  /* 0x0000004700477308 */ /* 0x000e220000000800 */
[----:B------:R-:W-:-:S07]  /*16f0*/  FMUL.FTZ R105, R85, -1.4426950216293334961 ;  /* 0xbfb8aa3b55697820 */ /* 0x000fce0000410000 */
[----:B------:R1:W-:Y:S02]  /*1700*/  MUFU.RCP R113, R108 ;  /* 0x0000006c00717308 */ /* 0x0003e40000001000 */
[----:B-1----:R-:W-:Y:S01]  /*1710*/  FADD.FTZ R108, R53, 1 ;  /* 0x3f800000356c7421 */ /* 0x002fe20000010000 */
[----:B------:R-:W-:-:S05]  /*1720*/  FMUL.FTZ R53, R28, R112 ;  /* 0x000000701c357220 */ /* 0x000fca0000410000 */
[----:B------:R-:W-:Y:S01]  /*1730*/  MUFU.EX2 R106, R106 ;  /* 0x0000006a006a7308 */ /* 0x000fe20000000800 */
[----:B------:R-:W-:-:S07]  /*1740*/  FMUL.FTZ R111, R114, R111 ;  /* 0x0000006f726f7220 */ /* 0x000fce0000410000 */
[----:B------:R1:W1:Y:S01]  /*1750*/  MUFU.RCP R28, R108 ;  /* 0x0000006c001c7308 */ /* 0x0002620000001000 */
[----:B------:R-:W-:Y:S01]  /*1760*/  FMUL.FTZ R107, R87, -1.4426950216293334961 ;  /* 0xbfb8aa3b576b7820 */ /* 0x000fe20000410000 */
[----:B------:R-:W-:Y:S01]  /*1770*/  FMUL.FTZ R80, R89, -1.4426950216293334961 ;  /* 0xbfb8aa3b59507820 */ /* 0x000fe20000410000 */
[----:B0-----:R-:W-:Y:S01]  /*1780*/  FADD.FTZ R112, R70, 1 ;  /* 0x3f80000046707421 */ /* 0x001fe20000010000 */
[--C-:B-1----:R-:W-:Y:S02]  /*1790*/  HADD2.F32 R108, -RZ, R29.reuse.H0_H0 ;  /* 0x2000001dff6c7230 */ /* 0x102fe40000004100 */
[----:B------:R-:W-:Y:S02]  /*17a0*/  HADD2.F32 R29, -RZ, R29.H1_H1 ;  /* 0x3000001dff1d7230 */ /* 0x000fe40000004100 */
[----:B------:R-:W0:Y:S01]  /*17b0*/  MUFU.EX2 R105, R105 ;  /* 0x0000006900697308 */ /* 0x000e220000000800 */
[----:B------:R-:W-:Y:S01]  /*17c0*/  FMUL.FTZ R70, R108, R110 ;  /* 0x0000006e6c467220 */ /* 0x000fe20000410000 */
[----:B------:R-:W-:Y:S01]  /*17d0*/  FADD.FTZ R110, R71, 1 ;  /* 0x3f800000476e7421 */ /* 0x000fe20000010000 */
[----:B------:R-:W-:Y:S01]  /*17e0*/  FMUL.FTZ R71, R29, R111 ;  /* 0x0000006f1d477220 */ /* 0x000fe20000410000 */
[----:B------:R-:W-:Y:S01]  /*17f0*/  FADD.FTZ R29, -R109, 1 ;  /* 0x3f8000006d1d7421 */ /* 0x000fe20000010100 */
[----:B------:R-:W-:-:S03]  /*1800*/  FMUL.FTZ R101, R90, -1.4426950216293334961 ;  /* 0xbfb8aa3b5a657820 */ /* 0x000fc60000410000 */
[----:B------:R-:W1:Y:S01]  /*1810*/  MUFU.EX2 R107, R107 ;  /* 0x0000006b006b7308 */ /* 0x000e620000000800 */
[----:B------:R-:W-:Y:S01]  /*1820*/  FFMA.FTZ R81, R81, R29, 1 ;  /* 0x3f80000051517423 */ /* 0x000fe2000001001d */
[----:B------:R-:W-:Y:S01]  /*1830*/  FADD.FTZ R29, -R28, 1 ;  /* 0x3f8000001c1d7421 */ /* 0x000fe20000010100 */
[----:B------:R-:W-:Y:S01]  /*1840*/  FADD.FTZ R111, -R16, 1 ;  /* 0x3f800000106f7421 */ /* 0x000fe20000010100 */
[----:B------:R-:W-:-:S04]  /*1850*/  FADD.FTZ R106, R106, 1 ;  /* 0x3f8000006a6a7421 */ /* 0x000fc80000010000 */
[----:B------:R-:W1:Y:S01]  /*1860*/  MUFU.EX2 R80, R80 ;  /* 0x0000005000507308 */ /* 0x000e620000000800 */
[----:B------:R-:W-:Y:S01]  /*1870*/  FMUL.FTZ R102, R97, -1.4426950216293334961 ;  /* 0xbfb8aa3b61667820 */ /* 0x000fe20000410000 */
[----:B------:R-:W-:-:S06]  /*1880*/  FFMA.FTZ R29, R104, R29, 1 ;  /* 0x3f800000681d7423 */ /* 0x000fcc000001001d */
[----:B------:R-:W1:Y:S01]  /*1890*/  MUFU.RCP R108, R112 ;  /* 0x00000070006c7308 */ /* 0x000e620000001000 */
[----:B------:R-:W-:Y:S01]  /*18a0*/  FFMA.FTZ R77, R77, R111, 1 ;  /* 0x3f8000004d4d7423 */ /* 0x000fe2000001006f */
[----:B0-----:R-:W-:Y:S01]  /*18b0*/  FADD.FTZ R105, R105, 1 ;  /* 0x3f80000069697421 */ /* 0x001fe20000010000 */
[----:B------:R-:W-:-:S05]  /*18c0*/  FMUL.FTZ R81, R109, R81 ;  /* 0x000000516d517220 */ /* 0x000fca0000410000 */
[----:B------:R-:W0:Y:S01]  /*18d0*/  MUFU.EX2 R101, R101 ;  /* 0x0000006500657308 */ /* 0x000e220000000800 */
[----:B------:R-:W-:Y:S01]  /*18e0*/  FMUL.FTZ R77, R16, R77 ;  /* 0x0000004d104d7220 */ /* 0x000fe20000410000 */
[----:B------:R-:W-:-:S06]  /*18f0*/  HADD2.F32 R109, -RZ, R30.H1_H1 ;  /* 0x3000001eff6d7230 */ /* 0x000fcc0000004100 */
[----:B------:R0:W0:Y:S01]  /*1900*/  MUFU.RCP R104, R106 ;  /* 0x0000006a00687308 */ /* 0x0000220000001000 */
[----:B------:R-:W-:Y:S01]  /*1910*/  FMUL.FTZ R103, R94, -1.4426950216293334961 ;  /* 0xbfb8aa3b5e677820 */ /* 0x000fe20000410000 */
[----:B-1----:R-:W-:Y:S01]  /*1920*/  FADD.FTZ R16, R107, 1 ;  /* 0x3f8000006b107421 */ /* 0x002fe20000010000 */
[----:B0-----:R-:W-:-:S05]  /*1930*/  HADD2.F32 R106, -RZ, R30.H0_H0 ;  /* 0x2000001eff6a7230 */ /* 0x001fca0000004100 */
[----:B------:R-:W0:Y:S01]  /*1940*/  MUFU.EX2 R102, R102 ;  /* 0x0000006600667308 */ /* 0x000e220000000800 */
[----:B------:R-:W-:Y:S01]  /*1950*/  FMUL.FTZ R107, R28, R29 ;  /* 0x0000001d1c6b7220 */ /* 0x000fe20000410000 */
[----:B------:R-:W-:Y:S01]  /*1960*/  FADD.FTZ R111, -R113, 1 ;  /* 0x3f800000716f7421 */ /* 0x000fe20000010100 */
[----:B------:R-:W3:Y:S01]  /*1970*/  LDG.E.64.CONSTANT R28, desc[UR14][R50.64+0xf000] ;  /* 0x00f0000e321c7981 */ /* 0x000ee2000c1e9b00 */
[----:B------:R-:W-:Y:S01]  /*1980*/  FMUL.FTZ R77, R106, R77 ;  /* 0x0000004d6a4d7220 */ /* 0x000fe20000410000 */
[----:B------:R-:W-:Y:S01]  /*1990*/  FADD.FTZ R106, R80, 1 ;  /* 0x3f800000506a7421 */ /* 0x000fe20000010000 */
[----:B------:R-:W-:Y:S02]  /*19a0*/  FMUL.FTZ R80, R109, R81 ;  /* 0x000000516d507220 */ /* 0x000fe40000410000 */
[----:B------:R-:W1:Y:S01]  /*19b0*/  MUFU.RCP R110, R110 ;  /* 0x0000006e006e7308 */ /* 0x000e620000001000 */
[----:B------:R-:W-:-:S07]  /*19c0*/  FADD.FTZ R109, -R108, 1 ;  /* 0x3f8000006c6d7421 */ /* 0x000fce0000010100 */
[----:B------:R-:W1:Y:S01]  /*19d0*/  MUFU.RCP R105, R105 ;  /* 0x0000006900697308 */ /* 0x000e620000001000 */
[----:B------:R-:W-:Y:S01]  /*19e0*/  FFMA.FTZ R109, R100, R109, 1 ;  /* 0x3f800000646d7423 */ /* 0x000fe2000001006d */
[----:B------:R-:W-:Y:S01]  /*19f0*/  FFMA.FTZ R82, R82, R111, 1 ;  /* 0x3f80000052527423 */ /* 0x000fe2000001006f */
[----:B------:R-:W-:Y:S01]  /*1a00*/  FADD.FTZ R100, R101, 1 ;  /* 0x3f80000065647421 */ /* 0x000fe20000010000 */
[----:B------:R-:W-:Y:S01]  /*1a10*/  FADD.FTZ R101, -R104, 1 ;  /* 0x3f80000068657421 */ /* 0x000fe20000010100 */
[----:B------:R-:W-:-:S03]  /*1a20*/  FMUL.FTZ R86, R45, -1.4426950216293334961 ;  /* 0xbfb8aa3b2d567820 */ /* 0x000fc60000410000 */
[----:B------:R-:W4:Y:S01]  /*1a30*/  MUFU.EX2 R103, R103 ;  /* 0x0000006700677308 */ /* 0x000f220000000800 */
[--C-:B------:R-:W-:Y:S02]  /*1a40*/  HADD2.F32 R30, -RZ, R31.reuse.H0_H0 ;  /* 0x2000001fff1e7230 */ /* 0x100fe40000004100 */
[----:B------:R-:W-:Y:S01]  /*1a50*/  FMUL.FTZ R82, R113, R82 ;  /* 0x0000005271527220 */ /* 0x000fe20000410000 */
[----:B------:R-:W-:Y:S02]  /*1a60*/  HADD2.F32 R31, -RZ, R31.H1_H1 ;  /* 0x3000001fff1f7230 */ /* 0x000fe40000004100 */
[----:B------:R-:W-:Y:S01]  /*1a70*/  FFMA.FTZ R83, R83, R101, 1 ;  /* 0x3f80000053537423 */ /* 0x000fe20000010065 */
[----:B0-----:R-:W-:Y:S01]  /*1a80*/  FADD.FTZ R101, R102, 1 ;  /* 0x3f80000066657421 */ /* 0x001fe20000010000 */
[----:B------:R-:W-:Y:S01]  /*1a90*/  FMUL.FTZ R81, R30, R82 ;  /* 0x000000521e517220 */ /* 0x000fe20000410000 */
[----:B------:R-:W0:Y:S01]  /*1aa0*/  MUFU.RCP R16, R16 ;  /* 0x0000001000107308 */ /* 0x000e220000001000 */
[----:B------:R-:W-:Y:S01]  /*1ab0*/  FMUL.FTZ R82, R31, R107 ;  /* 0x0000006b1f527220 */ /* 0x000fe20000410000 */
[----:B------:R-:W-:Y:S01]  /*1ac0*/  FMUL.FTZ R98, R91, -1.4426950216293334961 ;  /* 0xbfb8aa3b5b627820 */ /* 0x000fe20000410000 */
[----:B-1----:R-:W-:Y:S01]  /*1ad0*/  FADD.FTZ R30, -R110, 1 ;  /* 0x3f8000006e1e7421 */ /* 0x002fe20000010100 */
[----:B------:R-:W-:-:S04]  /*1ae0*/  FADD.FTZ R31, -R105, 1 ;  /* 0x3f800000691f7421 */ /* 0x000fc80000010100 */
[----:B------:R-:W1:Y:S01]  /*1af0*/  MUFU.EX2 R86, R86 ;  /* 0x0000005600567308 */ /* 0x000e620000000800 */
[----:B------:R-:W-:Y:S01]  /*1b00*/  FFMA.FTZ R30, R84, R30, 1 ;  /* 0x3f800000541e7423 */ /* 0x000fe2000001001e */
[----:B------:R-:W-:Y:S01]  /*1b10*/  FFMA.FTZ R31, R85, R31, 1 ;  /* 0x3f800000551f7423 */ /* 0x000fe2000001001f */
[--C-:B----4-:R-:W-:Y:S02]  /*1b20*/  HADD2.F32 R84, -RZ, R20.reuse.H0_H0 ;  /* 0x20000014ff547230 */ /* 0x110fe40000004100 */
[----:B------:R-:W-:Y:S01]  /*1b30*/  FMUL.FTZ R88, R68, -1.4426950216293334961 ;  /* 0xbfb8aa3b44587820 */ /* 0x000fe20000410000 */
[----:B------:R-:W-:Y:S02]  /*1b40*/  HADD2.F32 R85, -RZ, R20.H1_H1 ;  /* 0x30000014ff557230 */ /* 0x000fe40000004100 */
[----:B------:R-:W4:Y:S01]  /*1b50*/  MUFU.RCP R101, R101 ;  /* 0x0000006500657308 */ /* 0x000f220000001000 */
[----:B------:R-:W-:Y:S01]  /*1b60*/  FADD.FTZ R20, R103, 1 ;  /* 0x3f80000067147421 */ /* 0x000fe20000010000 */
[----:B------:R-:W-:Y:S01]  /*1b70*/  FMUL.FTZ R109, R108, R109 ;  /* 0x0000006d6c6d7220 */ /* 0x000fe20000410000 */
[----:B------:R-:W-:-:S05]  /*1b80*/  FMUL.FTZ R30, R110, R30 ;  /* 0x0000001e6e1e7220 */ /* 0x000fca0000410000 */
[----:B------:R-:W-:Y:S01]  /*1b90*/  MUFU.RCP R100, R100 ;  /* 0x0000006400647308 */ /* 0x000fe20000001000 */
[----:B------:R-:W-:Y:S01]  /*1ba0*/  FMUL.FTZ R31, R105, R31 ;  /* 0x0000001f691f7220 */ /* 0x000fe20000410000 */
[----:B------:R-:W-:-:S06]  /*1bb0*/  HADD2.F32 R102, -RZ, R21.H0_H0 ;  /* 0x20000015ff667230 */ /* 0x000fcc0000004100 */
[----:B------:R-:W4:Y:S01]  /*1bc0*/  MUFU.RCP R106, R106 ;  /* 0x0000006a006a7308 */ /* 0x000f220000001000 */
[----:B------:R-:W-:Y:S01]  /*1bd0*/  FMUL.FTZ R104, R104, R83 ;  /* 0x0000005368687220 */ /* 0x000fe20000410000 */
[----:B------:R-:W-:-:S06]  /*1be0*/  FMUL.FTZ R83, R84, R109 ;  /* 0x0000006d54537220 */ /* 0x000fcc0000410000 */
[----:B------:R-:W4:Y:S01]  /*1bf0*/  MUFU.EX2 R98, R98 ;  /* 0x0000006200627308 */ /* 0x000f220000000800 */
[----:B------:R-:W-:Y:S01]  /*1c00*/  FMUL.FTZ R84, R85, R30 ;  /* 0x0000001e55547220 */ /* 0x000fe20000410000 */
[----:B------:R-:W-:Y:S02]  /*1c10*/  HADD2.F32 R21, -RZ, R21.H1_H1 ;  /* 0x30000015ff157230 */ /* 0x000fe40000004100 */
[----:B------:R-:W-:Y:S01]  /*1c20*/  FMUL.FTZ R85, R102, R31 ;  /* 0x0000001f66557220 */ /* 0x000fe20000410000 */
[----:B0-----:R-:W-:Y:S01]  /*1c30*/  FADD.FTZ R102, -R16, 1 ;  /* 0x3f80000010667421 */ /* 0x001fe20000010100 */
[----:B------:R-:W3:Y:S02]  /*1c40*/  LDG.E.64.CONSTANT R30, desc[UR14][R50.64+0x10e00] ;  /* 0x010e000e321e7981 */ /* 0x000ee4000c1e9b00 */
[----:B------:R-:W0:Y:S01]  /*1c50*/  MUFU.EX2 R88, R88 ;  /* 0x0000005800587308 */ /* 0x000e220000000800 */
[----:B-1----:R-:W-:Y:S01]  /*1c60*/  FADD.FTZ R103, R86, 1 ;  /* 0x3f80000056677421 */ /* 0x002fe20000010000 */
[----:B------:R-:W-:-:S06]  /*1c70*/  FMUL.FTZ R86, R21, R104 ;  /* 0x0000006815567220 */ /* 0x000fcc0000410000 */
[----:B------:R-:W1:Y:S01]  /*1c80*/  MUFU.RCP R20, R20 ;  /* 0x0000001400147308 */ /* 0x000e620000001000 */
[----:B------:R-:W-:Y:S01]  /*1c90*/  FFMA.FTZ R102, R87, R102, 1 ;  /* 0x3f80000057667423 */ /* 0x000fe20000010066 */
[----:B----4-:R-:W-:Y:S01]  /*1ca0*/  FADD.FTZ R87, -R101, 1 ;  /* 0x3f80000065577421 */ /* 0x010fe20000010100 */
[----:B------:R-:W-:Y:S01]  /*1cb0*/  FADD.FTZ R104, -R106, 1 ;  /* 0x3f8000006a687421 */ /* 0x000fe20000010100 */
[----:B------:R-:W-:Y:S01]  /*1cc0*/  FADD.FTZ R98, R98, 1 ;  /* 0x3f80000062627421 */ /* 0x000fe20000010000 */
[----:B------:R-:W-:-:S03]  /*1cd0*/  FMUL.FTZ R102, R16, R102 ;  /* 0x0000006610667220 */ /* 0x000fc60000410000 */
[----:B------:R4:W-:Y:S01]  /*1ce0*/  MUFU.RCP R21, R103 ;  /* 0x0000006700157308 */ /* 0x0009e20000001000 */
[----:B------:R-:W-:Y:S01]  /*1cf0*/  FFMA.FTZ R87, R97, R87, 1 ;  /* 0x3f80000061577423 */ /* 0x000fe20000010057 */
[----:B------:R-:W-:Y:S02]  /*1d00*/  HADD2.F32 R16, -RZ, R14.H0_H0 ;  /* 0x2000000eff107230 */ /* 0x000fe40000004100 */
[----:B------:R-:W-:Y:S01]  /*1d10*/  FFMA.FTZ R104, R89, R104, 1 ;  /* 0x3f80000059687423 */ /* 0x000fe20000010068 */
[----:B----4-:R-:W-:-:S03]  /*1d20*/  FADD.FTZ R103, -R100, 1 ;  /* 0x3f80000064677421 */ /* 0x010fc60000010100 */
[----:B------:R4:W-:Y:S01]  /*1d30*/  MUFU.RCP R97, R98 ;  /* 0x0000006200617308 */ /* 0x0009e20000001000 */
[----:B------:R-:W-:Y:S01]  /*1d40*/  FFMA.FTZ R103, R90, R103, 1 ;  /* 0x3f8000005a677423 */ /* 0x000fe20000010067 */
[----:B------:R-:W-:Y:S01]  /*1d50*/  FMUL.FTZ R90, R101, R87 ;  /* 0x00000057655a7220 */ /* 0x000fe20000410000 */
[----:B------:R-:W-:Y:S01]  /*1d60*/  FMUL.FTZ R87, R16, R102 ;  /* 0x0000006610577220 */ /* 0x000fe20000410000 */
[----:B------:R-:W-:Y:S01]  /*1d70*/  FMUL.FTZ R104, R106, R104 ;  /* 0x000000686a687220 */ /* 0x000fe20000410000 */
[----:B------:R-:W-:Y:S01]  /*1d80*/  FMUL.FTZ R89, R100, R103 ;  /* 0x0000006764597220 */ /* 0x000fe20000410000 */
[----:B0-----:R-:W-:Y:S01]  /*1d90*/  FADD.FTZ R16, R88, 1 ;  /* 0x3f80000058107421 */ /* 0x001fe20000010000 */
[----:B----4-:R-:W-:Y:S02]  /*1da0*/  HADD2.F32 R98, -RZ, R14.H1_H1 ;  /* 0x3000000eff627230 */ /* 0x010fe40000004100 */
[----:B-1----:R-:W-:-:S03]  /*1db0*/  FADD.FTZ R100, -R20, 1 ;  /* 0x3f80000014647421 */ /* 0x002fc60000010100 */
[----:B------:R-:W-:Y:S01]  /*1dc0*/  FMUL.FTZ R88, R98, R104 ;  /* 0x0000006862587220 */ /* 0x000fe20000410000 */
[----:B------:R-:W-:Y:S01]  /*1dd0*/  FFMA.FTZ R94, R94, R100, 1 ;  /* 0x3f8000005e5e7423 */ /* 0x000fe20000010064 */
[----:B------:R0:W-:Y:S01]  /*1de0*/  MUFU.RCP R98, R16 ;  /* 0x0000001000627308 */ /* 0x0001e20000001000 */
[----:B------:R-:W-:Y:S02]  /*1df0*/  HADD2.F32 R100, -RZ, R17.H1_H1 ;  /* 0x30000011ff647230 */ /* 0x000fe40000004100 */
[--C-:B------:R-:W-:Y:S01]  /*1e00*/  HADD2.F32 R14, -RZ, R15.reuse.H0_H0 ;  /* 0x2000000fff0e7230 */ /* 0x100fe20000004100 */
[----:B0-----:R-:W4:Y:S01]  /*1e10*/  LDG.E.64.CONSTANT R16, desc[UR14][R64.64+0x16800] ;  /* 0x0168000e40107981 */ /* 0x001f22000c1e9b00 */
[----:B------:R-:W-:-:S03]  /*1e20*/  HADD2.F32 R15, -RZ, R15.H1_H1 ;  /* 0x3000000fff0f7230 */ /* 0x000fc60000004100 */
[----:B------:R-:W-:Y:S02]  /*1e30*/  FMUL.FTZ R89, R14, R89 ;  /* 0x000000590e597220 */ /* 0x000fe40000410000 */
[----:B------:R-:W-:Y:S02]  /*1e40*/  FMUL.FTZ R90, R15, R90 ;  /* 0x0000005a0f5a7220 */ /* 0x000fe40000410000 */
[----:B------:R-:W4:Y:S01]  /*1e50*/  LDG.E.64.CONSTANT R14, desc[UR14][R50.64+0x12c00] ;  /* 0x012c000e320e7981 */ /* 0x000f22000c1e9b00 */
[----:B------:R-:W-:-:S06]  /*1e60*/  FMUL.FTZ R99, R92, -1.4426950216293334961 ;  /* 0xbfb8aa3b5c637820 */ /* 0x000fcc0000410000 */
[----:B------:R-:W0:Y:S01]  /*1e70*/  MUFU.EX2 R99, R99 ;  /* 0x0000006300637308 */ /* 0x000e220000000800 */
[----:B------:R-:W-:Y:S01]  /*1e80*/  FMUL.FTZ R96, R75, -1.4426950216293334961 ;  /* 0xbfb8aa3b4b607820 */ /* 0x000fe20000410000 */
[----:B------:R-:W-:-:S06]  /*1e90*/  FMUL.FTZ R43, R78, -1.4426950216293334961 ;  /* 0xbfb8aa3b4e2b7820 */ /* 0x000fcc0000410000 */
[----:B------:R-:W1:Y:S01]  /*1ea0*/  MUFU.EX2 R96, R96 ;  /* 0x0000006000607308 */ /* 0x000e620000000800 */
[----:B------:R-:W-:Y:S01]  /*1eb0*/  FMUL.FTZ R93, R76, -1.4426950216293334961 ;  /* 0xbfb8aa3b4c5d7820 */ /* 0x000fe20000410000 */
[----:B0-----:R-:W-:-:S06]  /*1ec0*/  FADD.FTZ R99, R99, 1 ;  /* 0x3f80000063637421 */ /* 0x001fcc0000010000 */
[----:B------:R-:W0:Y:S01]  /*1ed0*/  MUFU.EX2 R43, R43 ;  /* 0x0000002b002b7308 */ /* 0x000e220000000800 */
[----:B------:R-:W-:-:S07]  /*1ee0*/  FADD.FTZ R102, -R97, 1 ;  /* 0x3f80000061667421 */ /* 0x000fce0000010100 */
[----:B------:R-:W2:Y:S01]  /*1ef0*/  MUFU.RCP R99, R99 ;  /* 0x0000006300637308 */ /* 0x000ea20000001000 */
[----:B------:R-:W-:Y:S01]  /*1f00*/  FFMA.FTZ R102, R91, R102, 1 ;  /* 0x3f8000005b667423 */ /* 0x000fe20000010066 */
[----:B-1----:R-:W-:Y:S01]  /*1f10*/  FADD.FTZ R96, R96, 1 ;  /* 0x3f80000060607421 */ /* 0x002fe20000010000 */
[----:B------:R-:W-:-:S05]  /*1f20*/  FMUL.FTZ R91, R20, R94 ;  /* 0x0000005e145b7220 */ /* 0x000fca0000410000 */
[----:B------:R-:W1:Y:S01]  /*1f30*/  MUFU.EX2 R93, R93 ;  /* 0x0000005d005d7308 */ /* 0x000e620000000800 */
[----:B0-----:R-:W-:Y:S01]  /*1f40*/  FADD.FTZ R20, R43, 1 ;  /* 0x3f8000002b147421 */ /* 0x001fe20000010000 */
[----:B------:R-:W-:Y:S01]  /*1f50*/  FADD.FTZ R103, -R21, 1 ;  /* 0x3f80000015677421 */ /* 0x000fe20000010100 */
[----:B------:R-:W-:-:S03]  /*1f60*/  FMUL.FTZ R95, R66, -1.4426950216293334961 ;  /* 0xbfb8aa3b425f7820 */ /* 0x000fc60000410000 */
[----:B------:R-:W-:Y:S02]  /*1f70*/  FFMA.FTZ R45, R45, R103, 1 ;  /* 0x3f8000002d2d7423 */ /* 0x000fe40000010067 */
[----:B------:R-:W-:Y:S01]  /*1f80*/  MUFU.RCP R96, R96 ;  /* 0x0000006000607308 */ /* 0x000fe20000001000 */
[----:B--2---:R-:W-:-:S04]  /*1f90*/  FADD.FTZ R101, -R99, 1 ;  /* 0x3f80000063657421 */ /* 0x004fc80000010100 */
[----:B------:R-:W-:-:S03]  /*1fa0*/  FFMA.FTZ R101, R92, R101, 1 ;  /* 0x3f8000005c657423 */ /* 0x000fc60000010065 */
[----:B------:R-:W0:Y:S01]  /*1fb0*/  MUFU.RCP R20, R20 ;  /* 0x0000001400147308 */ /* 0x000e220000001000 */
[----:B------:R-:W-:Y:S01]  /*1fc0*/  FMUL.FTZ R92, R21, R45 ;  /* 0x0000002d155c7220 */ /* 0x000fe20000410000 */
[--C-:B------:R-:W-:Y:S02]  /*1fd0*/  HADD2.F32 R21, -RZ, R18.reuse.H0_H0 ;  /* 0x20000012ff157230 */ /* 0x100fe40000004100 */
[----:B-1----:R-:W-:Y:S01]  /*1fe0*/  FADD.FTZ R93, R93, 1 ;  /* 0x3f8000005d5d7421 */ /* 0x002fe20000010000 */
[----:B------:R-:W-:-:S03]  /*1ff0*/  HADD2.F32 R18, -RZ, R18.H1_H1 ;  /* 0x30000012ff127230 */ /* 0x000fc60000004100 */
[----:B------:R-:W1:Y:S01]  /*2000*/  MUFU.EX2 R95, R95 ;  /* 0x0000005f005f7308 */ /* 0x000e620000000800 */
[----:B------:R-:W-:Y:S01]  /*2010*/  FADD.FTZ R115, -R26, R100 ;  /* 0x000000641a737221 */ /* 0x000fe20000010100 */
[----:B------:R-:W-:Y:S01]  /*2020*/  FMUL.FTZ R91, R21, R91 ;  /* 0x0000005b155b7220 */ /* 0x000fe20000410000 */
[--C-:B------:R-:W-:Y:S02]  /*2030*/  HADD2.F32 R21, -RZ, R19.reuse.H0_H0 ;  /* 0x20000013ff157230 */ /* 0x100fe40000004100 */
[----:B------:R-:W-:Y:S01]  /*2040*/  FMUL.FTZ R94, R99, R101 ;  /* 0x00000065635e7220 */ /* 0x000fe20000410000 */
[----:B------:R-:W-:Y:S02]  /*2050*/  HADD2.F32 R19, -RZ, R19.H1_H1 ;  /* 0x30000013ff137230 */ /* 0x000fe40000004100 */
[----:B------:R-:W-:Y:S01]  /*2060*/  FMUL.FTZ R92, R18, R92 ;  /* 0x0000005c125c7220 */ /* 0x000fe20000410000 */
[----:B------:R2:W-:Y:S01]  /*2070*/  MUFU.RCP R100, R93 ;  /* 0x0000005d00647308 */ /* 0x0005e20000001000 */
[----:B------:R-:W-:Y:S01]  /*2080*/  FADD.FTZ R18, -R98, 1 ;  /* 0x3f80000062127421 */ /* 0x000fe20000010100 */
[----:B------:R-:W-:Y:S01]  /*2090*/  FMUL.FTZ R79, R69, -1.4426950216293334961 ;  /* 0xbfb8aa3b454f7820 */ /* 0x000fe20000410000 */
[----:B------:R-:W-:Y:S01]  /*20a0*/  FMUL.FTZ R94, R19, R94 ;  /* 0x0000005e135e7220 */ /* 0x000fe20000410000 */
[----:B--2---:R-:W-:Y:S01]  /*20b0*/  FMUL.FTZ R93, R97, R102 ;  /* 0x00000066615d7220 */ /* 0x004fe20000410000 */
[----:B------:R-:W-:Y:S01]  /*20c0*/  FFMA.FTZ R18, R68, R18, 1 ;  /* 0x3f80000044127423 */ /* 0x000fe20000010012 */
[----:B0-----:R-:W-:-:S02]  /*20d0*/  FADD.FTZ R19, -R20, 1 ;  /* 0x3f80000014137421 */ /* 0x001fc40000010100 */
[----:B------:R-:W-:Y:S01]  /*20e0*/  FMUL.FTZ R93, R21, R93 ;  /* 0x0000005d155d7220 */ /* 0x000fe20000410000 */
[----:B------:R-:W-:Y:S01]  /*20f0*/  FADD.FTZ R21, -R96, 1 ;  /* 0x3f80000060157421 */ /* 0x000fe20000010100 */
[----:B------:R-:W-:Y:S01]  /*2100*/  FMUL.FTZ R39, R67, -1.4426950216293334961 ;  /* 0xbfb8aa3b43277820 */ /* 0x000fe20000410000 */
[----:B------:R-:W-:Y:S02]  /*2110*/  FFMA.FTZ R72, R5, R11, R9 ;  /* 0x0000000b05487223 */ /* 0x000fe40000010009 */
[----:B------:R-:W-:Y:S01]  /*2120*/  FFMA.FTZ R21, R75, R21, 1 ;  /* 0x3f8000004b157423 */ /* 0x000fe20000010015 */
[----:B-1----:R-:W-:Y:S01]  /*2130*/  FADD.FTZ R75, R95, 1 ;  /* 0x3f8000005f4b7421 */ /* 0x002fe20000010000 */
[----:B------:R-:W0:Y:S01]  /*2140*/  MUFU.EX2 R79, R79 ;  /* 0x0000004f004f7308 */ /* 0x000e220000000800 */
[----:B------:R-:W-:Y:S01]  /*2150*/  FMUL.FTZ R11, R72, -1.4426950216293334961 ;  /* 0xbfb8aa3b480b7820 */ /* 0x000fe20000410000 */
[----:B------:R-:W-:Y:S01]  /*2160*/  FFMA.FTZ R78, R78, R19, 1 ;  /* 0x3f8000004e4e7423 */ /* 0x000fe20000010013 */
[----:B------:R-:W-:-:S02]  /*2170*/  FMUL.FTZ R95, R98, R18 ;  /* 0x00000012625f7220 */ /* 0x000fc40000410000 */
[----:B------:R-:W2:Y:S03]  /*2180*/  LDG.E.64.CONSTANT R18, desc[UR14][R50.64+0x14a00] ;  /* 0x014a000e32127981 */ /* 0x000ea6000c1e9b00 */
[----:B------:R-:W1:Y:S01]  /*2190*/  MUFU.EX2 R39, R39 ;  /* 0x0000002700277308 */ /* 0x000e620000000800 */
[----:B------:R-:W-:Y:S01]  /*21a0*/  FFMA.FTZ R40, R3, R121, R7 ;  /* 0x0000007903287223 */ /* 0x000fe20000010007 */
[----:B------:R-:W-:Y:S01]  /*21b0*/  FMUL.FTZ R96, R96, R21 ;  /* 0x0000001560607220 */ /* 0x000fe20000410000 */
[----:B------:R-:W-:Y:S02]  /*21c0*/  FMUL.FTZ R98, R20, R78 ;  /* 0x0000004e14627220 */ /* 0x000fe40000410000 */
[----:B------:R-:W2:Y:S03]  /*21d0*/  LDG.E.64.CONSTANT R20, desc[UR14][R64.64+0x18600] ;  /* 0x0186000e40147981 */ /* 0x000ea6000c1e9b00 */
[----:B------:R-:W1:Y:S01]  /*21e0*/  MUFU.EX2 R11, R11 ;  /* 0x0000000b000b7308 */ /* 0x000e620000000800 */
[----:B------:R-:W-:Y:S01]  /*21f0*/  FFMA.FTZ R27, R5, R119, R9 ;  /* 0x00000077051b7223 */ /* 0x000fe20000010009 */
[----:B------:R-:W-:Y:S01]  /*2200*/  FMUL.FTZ R74, R40, -1.4426950216293334961 ;  /* 0xbfb8aa3b284a7820 */ /* 0x000fe20000410000 */
[----:B------:R-:W-:-:S02]  /*2210*/  FFMA.FTZ R41, R2, R122, R6 ;  /* 0x0000007a02297223 */ /* 0x000fc40000010006 */
[----:B------:R-:W-:-:S03]  /*2220*/  FMUL.FTZ R47, R27, -1.4426950216293334961 ;  /* 0xbfb8aa3b1b2f7820 */ /* 0x000fc60000410000 */
[----:B------:R-:W1:Y:S01]  /*2230*/  MUFU.RCP R75, R75 ;  /* 0x0000004b004b7308 */ /* 0x000e620000001000 */
[----:B------:R-:W-:Y:S01]  /*2240*/  FMUL.FTZ R73, R41, -1.4426950216293334961 ;  /* 0xbfb8aa3b29497820 */ /* 0x000fe20000410000 */
[----:B0-----:R-:W-:Y:S01]  /*2250*/  FADD.FTZ R79, R79, 1 ;  /* 0x3f8000004f4f7421 */ /* 0x001fe20000010000 */
[----:B------:R-:W-:Y:S01]  /*2260*/  FFMA.FTZ R38, R4, R120, R8 ;  /* 0x0000007804267223 */ /* 0x000fe20000010008 */
[----:B------:R-:W-:Y:S01]  /*2270*/  FADD.FTZ R97, -R100, 1 ;  /* 0x3f80000064617421 */ /* 0x000fe20000010100 */
[----:B-1----:R-:W-:-:S03]  /*2280*/  FADD.FTZ R39, R39, 1 ;  /* 0x3f80000027277421 */ /* 0x002fc60000010000 */
[----:B------:R-:W0:Y:S01]  /*2290*/  MUFU.EX2 R74, R74 ;  /* 0x0000004a004a7308 */ /* 0x000e220000000800 */
[----:B------:R-:W-:Y:S01]  /*22a0*/  FMUL.FTZ R55, R38, -1.4426950216293334961 ;  /* 0xbfb8aa3b26377820 */ /* 0x000fe20000410000 */
[----:B------:R-:W-:Y:S01]  /*22b0*/  FFMA.FTZ R97, R76, R97, 1 ;  /* 0x3f8000004c617423 */ /* 0x000fe20000010061 */
[--C-:B------:R-:W-:Y:S02]  /*22c0*/  HADD2.F32 R68, -RZ, R24.reuse.H0_H0 ;  /* 0x20000018ff447230 */ /* 0x100fe40000004100 */
[----:B------:R-:W-:-:S03]  /*22d0*/  HADD2.F32 R113, -RZ, R24.H1_H1 ;  /* 0x30000018ff717230 */ /* 0x000fc60000004100 */
[----:B------:R-:W1:Y:S01]  /*22e0*/  MUFU.EX2 R47, R47 ;  /* 0x0000002f002f7308 */ /* 0x000e620000000800 */
[----:B------:R-:W-:Y:S01]  /*22f0*/  FADD.FTZ R24, R11, 1 ;  /* 0x3f8000000b187421 */ /* 0x000fe20000010000 */
[----:B------:R-:W-:-:S06]  /*2300*/  FADD.FTZ R99, -R75, 1 ;  /* 0x3f8000004b637421 */ /* 0x000fcc0000010100 */
[----:B------:R-:W-:Y:S01]  /*2310*/  MUFU.EX2 R73, R73 ;  /* 0x0000004900497308 */ /* 0x000fe20000000800 */
[----:B------:R-:W-:-:S07]  /*2320*/  FADD.FTZ R113, -R26, R113 ;  /* 0x000000711a717221 */ /* 0x000fce0000010100 */
[----:B------:R-:W1:Y:S08]  /*2330*/  MUFU.RCP R79, R79 ;  /* 0x0000004f004f7308 */ /* 0x000e700000001000 */
[----:B------:R1:W1:Y:S01]  /*2340*/  MUFU.RCP R76, R39 ;  /* 0x00000027004c7308 */ /* 0x0002620000001000 */
[----:B------:R-:W-:Y:S01]  /*2350*/  FFMA.FTZ R99, R66, R99, 1 ;  /* 0x3f80000042637423 */ /* 0x000fe20000010063 */
[----:B------:R-:W-:Y:S01]  /*2360*/  FMUL.FTZ R113, R10, R113 ;  /* 0x000000710a717220 */ /* 0x000fe20000410000 */
[----:B0-----:R-:W-:-:S05]  /*2370*/  FADD.FTZ R74, R74, 1 ;  /* 0x3f8000004a4a7421 */ /* 0x001fca0000010000 */
[----:B------:R-:W0:Y:S01]  /*2380*/  MUFU.EX2 R55, R55 ;  /* 0x0000003700377308 */ /* 0x000e220000000800 */
[--C-:B-1----:R-:W-:Y:S02]  /*2390*/  HADD2.F32 R39, -RZ, R36.reuse.H0_H0 ;  /* 0x20000024ff277230 */ /* 0x102fe40000004100 */
[----:B------:R-:W-:Y:S01]  /*23a0*/  FMUL.FTZ R97, R100, R97 ;  /* 0x0000006164617220 */ /* 0x000fe20000410000 */
[----:B------:R-:W-:-:S04]  /*23b0*/  HADD2.F32 R36, -RZ, R36.H1_H1 ;  /* 0x30000024ff247230 */ /* 0x000fc80000004100 */
[----:B------:R-:W1:Y:S01]  /*23c0*/  MUFU.RCP R24, R24 ;  /* 0x0000001800187308 */ /* 0x000e620000001000 */
[--C-:B------:R-:W-:Y:S02]  /*23d0*/  HADD2.F32 R78, -RZ, R37.reuse.H0_H0 ;  /* 0x20000025ff4e7230 */ /* 0x100fe40000004100 */
[----:B------:R-:W-:Y:S01]  /*23e0*/  FMUL.FTZ R100, R75, R99 ;  /* 0x000000634b647220 */ /* 0x000fe20000410000 */
[----:B------:R-:W-:Y:S02]  /*23f0*/  HADD2.F32 R37, -RZ, R37.H1_H1 ;  /* 0x30000025ff257230 */ /* 0x000fe40000004100 */
[----:B------:R-:W-:Y:S01]  /*2400*/  FMUL.FTZ R95, R39, R95 ;  /* 0x0000005f275f7220 */ /* 0x000fe20000410000 */
[----:B------:R-:W-:Y:S01]  /*2410*/  FADD.FTZ R75, R47, 1 ;  /* 0x3f8000002f4b7421 */ /* 0x000fe20000010000 */
[----:B------:R-:W-:Y:S01]  /*2420*/  FFMA.FTZ R39, R3, R113, R7 ;  /* 0x0000007103277223 */ /* 0x000fe20000010007 */
[----:B------:R-:W1:Y:S01]  /*2430*/  MUFU.RCP R104, R74 ;  /* 0x0000004a00687308 */ /* 0x000e620000001000 */
[----:B------:R-:W-:Y:S01]  /*2440*/  FMUL.FTZ R96, R36, R96 ;  /* 0x0000006024607220 */ /* 0x000fe20000410000 */
[----:B------:R-:W-:Y:S01]  /*2450*/  FMUL.FTZ R97, R78, R97 ;  /* 0x000000614e617220 */ /* 0x000fe20000410000 */
[----:B------:R-:W-:Y:S01]  /*2460*/  FADD.FTZ R36, -R79, 1 ;  /* 0x3f8000004f247421 */ /* 0x000fe20000010100 */
[----:B------:R-:W-:Y:S01]  /*2470*/  FMUL.FTZ R98, R37, R98 ;  /* 0x0000006225627220 */ /* 0x000fe20000410000 */
[----:B------:R-:W-:Y:S01]  /*2480*/  FADD.FTZ R78, -R76, 1 ;  /* 0x3f8000004c4e7421 */ /* 0x000fe20000010100 */
[----:B------:R-:W-:Y:S01]  /*2490*/  FADD.FTZ R73, R73, 1 ;  /* 0x3f80000049497421 */ /* 0x000fe20000010000 */
[----:B------:R-:W-:Y:S01]  /*24a0*/  FMUL.FTZ R37, R39, -1.4426950216293334961 ;  /* 0xbfb8aa3b27257820 */ /* 0x000fe20000410000 */
[----:B------:R-:W1:Y:S01]  /*24b0*/  MUFU.RCP R75, R75 ;  /* 0x0000004b004b7308 */ /* 0x000e620000001000 */
[----:B------:R-:W-:Y:S01]  /*24c0*/  FFMA.FTZ R36, R69, R36, 1 ;  /* 0x3f80000045247423 */ /* 0x000fe20000010024 */
[----:B------:R-:W-:Y:S01]  /*24d0*/  FFMA.FTZ R78, R67, R78, 1 ;  /* 0x3f800000434e7423 */ /* 0x000fe2000001004e */
[----:B0-----:R-:W-:-:S05]  /*24e0*/  FADD.FTZ R55, R55, 1 ;  /* 0x3f80000037377421 */ /* 0x001fca0000010000 */
[----:B------:R-:W0:Y:S01]  /*24f0*/  MUFU.RCP R103, R73 ;  /* 0x0000004900677308 */ /* 0x000e220000001000 */
[----:B------:R-:W-:-:S07]  /*2500*/  FMUL.FTZ R78, R76, R78 ;  /* 0x0000004e4c4e7220 */ /* 0x000fce0000410000 */
[----:B------:R1:W-:Y:S01]  /*2510*/  MUFU.EX2 R69, R37 ;  /* 0x0000002500457308 */ /* 0x0003e20000000800 */
[----:B------:R-:W-:Y:S02]  /*2520*/  HADD2.F32 R110, -RZ, R22.H0_H0 ;  /* 0x20000016ff6e7230 */ /* 0x000fe40000004100 */
[----:B-1----:R-:W-:-:S05]  /*2530*/  FADD.FTZ R37, -R24, 1 ;  /* 0x3f80000018257421 */ /* 0x002fca0000010100 */
[----:B------:R-:W1:Y:S01]  /*2540*/  MUFU.RCP R76, R55 ;  /* 0x00000037004c7308 */ /* 0x000e620000001000 */
[----:B------:R-:W-:Y:S01]  /*2550*/  FFMA.FTZ R37, R72, R37, 1 ;  /* 0x3f80000048257423 */ /* 0x000fe20000010025 */
[----:B------:R-:W-:Y:S02]  /*2560*/  HADD2.F32 R109, -RZ, R22.H1_H1 ;  /* 0x30000016ff6d7230 */ /* 0x000fe40000004100 */
[----:B------:R-:W-:Y:S01]  /*2570*/  FADD.FTZ R22, -R104, 1 ;  /* 0x3f80000068167421 */ /* 0x000fe20000010100 */
[----:B------:R-:W-:Y:S01]  /*2580*/  FMUL.FTZ R37, R24, R37 ;  /* 0x0000002518257220 */ /* 0x000fe20000410000 */
[----:B------:R-:W-:Y:S02]  /*2590*/  HADD2.F32 R24, -RZ, R25.H0_H0 ;  /* 0x20000019ff187230 */ /* 0x000fe40000004100 */
[----:B------:R-:W-:Y:S01]  /*25a0*/  FFMA.FTZ R40, R40, R22, 1 ;  /* 0x3f80000028287423 */ /* 0x000fe20000010016 */
[----:B------:R-:W-:Y:S02]  /*25b0*/  FADD.FTZ R22, -R75, 1 ;  /* 0x3f8000004b167421 */ /* 0x000fe40000010100 */
[----:B------:R-:W-:Y:S01]  /*25c0*/  FADD.FTZ R112, -R26, R24 ;  /* 0x000000181a707221 */ /* 0x000fe20000010100 */
[----:B0-----:R-:W-:Y:S01]  /*25d0*/  FADD.FTZ R24, -R103, 1 ;  /* 0x3f80000067187421 */ /* 0x001fe20000010100 */
[----:B------:R-:W-:-:S02]  /*25e0*/  HADD2.F32 R108, -RZ, R23.H0_H0 ;  /* 0x20000017ff6c7230 */ /* 0x000fc40000004100 */
[----:B------:R-:W-:Y:S01]  /*25f0*/  FFMA.FTZ R27, R27, R22, 1 ;  /* 0x3f8000001b1b7423 */ /* 0x000fe20000010016 */
[----:B------:R-:W-:Y:S02]  /*2600*/  HADD2.F32 R107, -RZ, R23.H1_H1 ;  /* 0x30000017ff6b7230 */ /* 0x000fe40000004100 */
[----:B------:R-:W-:Y:S01]  /*2610*/  FFMA.FTZ R41, R41, R24, 1 ;  /* 0x3f80000029297423 */ /* 0x000fe20000010018 */
[----:B------:R-:W2:Y:S01]  /*2620*/  LDG.E.64.CONSTANT R22, desc[UR14][R50.64+0x16800] ;  /* 0x0168000e32167981 */ /* 0x000ea2000c1e9b00 */
[----:B-1----:R-:W-:Y:S01]  /*2630*/  FADD.FTZ R24, -R76, 1 ;  /* 0x3f8000004c187421 */ /* 0x002fe20000010100 */
[----:B------:R-:W-:Y:S01]  /*2640*/  FFMA.FTZ R42, R2, R118, R6 ;  /* 0x00000076022a7223 */ /* 0x000fe20000010006 */
[----:B------:R-:W-:Y:S02]  /*2650*/  HADD2.F32 R25, -RZ, R25.H1_H1 ;  /* 0x30000019ff197230 */ /* 0x000fe40000004100 */
[----:B------:R-:W-:Y:S01]  /*2660*/  FFMA.FTZ R38, R38, R24, 1 ;  /* 0x3f80000026267423 */ /* 0x000fe20000010018 */
[----:B------:R-:W-:-:S02]  /*2670*/  HADD2.F32 R24, -RZ, R12.H0_H0 ;  /* 0x2000000cff187230 */ /* 0x000fc40000004100 */
[----:B------:R-:W-:Y:S01]  /*2680*/  FMUL.FTZ R49, R42, -1.4426950216293334961 ;  /* 0xbfb8aa3b2a317820 */ /* 0x000fe20000410000 */
[----:B------:R-:W-:Y:S01]  /*2690*/  FFMA.FTZ R44, R3, R117, R7 ;  /* 0x00000075032c7223 */ /* 0x000fe20000010007 */
[C---:B------:R-:W-:Y:S01]  /*26a0*/  FADD.FTZ R25, -R26.reuse, R25 ;  /* 0x000000191a197221 */ /* 0x040fe20000010100 */
[----:B------:R-:W-:Y:S02]  /*26b0*/  FADD.FTZ R24, -R26, R24 ;  /* 0x000000181a187221 */ /* 0x000fe40000010100 */
[----:B------:R-:W-:Y:S01]  /*26c0*/  FMUL.FTZ R48, R44, -1.4426950216293334961 ;  /* 0xbfb8aa3b2c307820 */ /* 0x000fe20000410000 */
[----:B------:R-:W0:Y:S01]  /*26d0*/  MUFU.EX2 R49, R49 ;  /* 0x0000003100317308 */ /* 0x000e220000000800 */
[C---:B------:R-:W-:Y:S01]  /*26e0*/  FMUL.FTZ R111, R10.reuse, R25 ;  /* 0x000000190a6f7220 */ /* 0x040fe20000410000 */
[C---:B------:R-:W-:Y:S02]  /*26f0*/  FMUL.FTZ R106, R10.reuse, R24 ;  /* 0x000000180a6a7220 */ /* 0x040fe40000410000 */
[----:B------:R-:W2:Y:S04]  /*2700*/  LDG.E.64.CONSTANT R24, desc[UR14][R64.64+0x1a400] ;  /* 0x01a4000e40187981 */ /* 0x000ea8000c1e9b00 */
[----:B------:R-:W1:Y:S01]  /*2710*/  MUFU.EX2 R48, R48 ;  /* 0x0000003000307308 */ /* 0x000e620000000800 */
[----:B------:R-:W-:Y:S01]  /*2720*/  FMUL.FTZ R116, R10, R116 ;  /* 0x000000740a747220 */ /* 0x000fe20000410000 */
[----:B------:R-:W-:Y:S01]  /*2730*/  FMUL.FTZ R75, R75, R27 ;  /* 0x0000001b4b4b7220 */ /* 0x000fe20000410000 */
[----:B---3--:R-:W-:-:S02]  /*2740*/  HADD2.F32 R27, -RZ, R32.H0_H0 ;  /* 0x20000020ff1b7230 */ /* 0x008fc40000004100 */
[----:B------:R-:W-:Y:S01]  /*2750*/  FMUL.FTZ R104, R104, R40 ;  /* 0x0000002868687220 */ /* 0x000fe20000410000 */
[----:B------:R-:W-:Y:S02]  /*2760*/  HADD2.F32 R32, -RZ, R32.H1_H1 ;  /* 0x30000020ff207230 */ /* 0x000fe40000004100 */
[----:B------:R-:W-:Y:S01]  /*2770*/  FFMA.FTZ R46, R4, R116, R8 ;  /* 0x00000074042e7223 */ /* 0x000fe20000010008 */
[----:B0-----:R-:W-:Y:S02]  /*2780*/  FADD.FTZ R49, R49, 1 ;  /* 0x3f80000031317421 */ /* 0x001fe40000010000 */
[----:B------:R-:W-:Y:S01]  /*2790*/  FMUL.FTZ R104, R32, R104 ;  /* 0x0000006820687220 */ /* 0x000fe20000410000 */
[----:B------:R-:W-:Y:S01]  /*27a0*/  FMUL.FTZ R54, R46, -1.4426950216293334961 ;  /* 0xbfb8aa3b2e367820 */ /* 0x000fe20000410000 */
[----:B------:R-:W-:Y:S01]  /*27b0*/  HADD2.F32 R101, -RZ, R35.H0_H0 ;  /* 0x20000023ff657230 */ /* 0x000fe20000004100 */
[----:B------:R0:W-:Y:S01]  /*27c0*/  MUFU.RCP R32, R49 ;  /* 0x0000003100207308 */ /* 0x0001e20000001000 */
[----:B------:R-:W-:Y:S01]  /*27d0*/  FMUL.FTZ R115, R10, R115 ;  /* 0x000000730a737220 */ /* 0x000fe20000410000 */
[----:B------:R-:W-:Y:S01]  /*27e0*/  FMUL.FTZ R76, R76, R38 ;  /* 0x000000264c4c7220 */ /* 0x000fe20000410000 */
[----:B------:R-:W-:Y:S01]  /*27f0*/  FADD.FTZ R68, -R26, R68 ;  /* 0x000000441a447221 */ /* 0x000fe20000010100 */
[----:B-1----:R-:W-:Y:S01]  /*2800*/  FADD.FTZ R48, R48, 1 ;  /* 0x3f80000030307421 */ /* 0x002fe20000010000 */
[C-C-:B------:R-:W-:Y:S01]  /*2810*/  FFMA.FTZ R45, R5.reuse, R115, R9.reuse ;  /* 0x00000073052d7223 */ /* 0x140fe20000010009 */
[----:B------:R-:W-:Y:S01]  /*2820*/  FMUL.FTZ R112, R10, R112 ;  /* 0x000000700a707220 */ /* 0x000fe20000410000 */
[----:B------:R-:W-:Y:S01]  /*2830*/  FFMA.FTZ R55, R5, R111, R9 ;  /* 0x0000006f05377223 */ /* 0x000fe20000010009 */
[----:B------:R-:W-:Y:S01]  /*2840*/  FADD.FTZ R110, -R26, R110 ;  /* 0x0000006e1a6e7221 */ /* 0x000fe20000010100 */
[----:B0-----:R-:W-:-:S02]  /*2850*/  HADD2.F32 R49, -RZ, R33.H0_H0 ;  /* 0x20000021ff317230 */ /* 0x001fc40000004100 */
[----:B------:R-:W-:Y:S01]  /*2860*/  FMUL.FTZ R101, R101, R78 ;  /* 0x0000004e65657220 */ /* 0x000fe20000410000 */
[----:B------:R-:W0:Y:S01]  /*2870*/  MUFU.EX2 R54, R54 ;  /* 0x0000003600367308 */ /* 0x000e220000000800 */
[----:B------:R-:W-:Y:S02]  /*2880*/  HADD2.F32 R99, -RZ, R34.H0_H0 ;  /* 0x20000022ff637230 */ /* 0x000fe40000004100 */
[C---:B------:R-:W-:Y:S01]  /*2890*/  FADD.FTZ R109, -R26.reuse, R109 ;  /* 0x0000006d1a6d7221 */ /* 0x040fe20000010100 */
[----:B------:R-:W-:Y:S01]  /*28a0*/  FMUL.FTZ R76, R49, R76 ;  /* 0x0000004c314c7220 */ /* 0x000fe20000410000 */
[----:B------:R-:W-:Y:S01]  /*28b0*/  FMUL.FTZ R43, R45, -1.4426950216293334961 ;  /* 0xbfb8aa3b2d2b7820 */ /* 0x000fe20000410000 */
[C---:B------:R-:W-:Y:S01]  /*28c0*/  FADD.FTZ R107, -R26.reuse, R107 ;  /* 0x0000006b1a6b7221 */ /* 0x040fe20000010100 */
[----:B------:R-:W-:Y:S02]  /*28d0*/  HADD2.F32 R102, -RZ, R35.H1_H1 ;  /* 0x30000023ff667230 */ /* 0x000fe40000004100 */
[----:B------:R-:W-:Y:S01]  /*28e0*/  HADD2.F32 R105, -RZ, R12.H1_H1 ;  /* 0x3000000cff697230 */ /* 0x000fe20000004100 */
[----:B------:R1:W-:Y:S01]  /*28f0*/  MUFU.RCP R78, R48 ;  /* 0x00000030004e7308 */ /* 0x0003e20000001000 */
[----:B------:R-:W-:Y:S01]  /*2900*/  FADD.FTZ R108, -R26, R108 ;  /* 0x0000006c1a6c7221 */ /* 0x000fe20000010100 */
[----:B------:R-:W-:Y:S01]  /*2910*/  FMUL.FTZ R36, R79, R36 ;  /* 0x000000244f247220 */ /* 0x000fe20000410000 */
[----:B------:R-:W3:Y:S04]  /*2920*/  LDG.E.64.CONSTANT R64, desc[UR14][R64.64+0x1c200] ;  /* 0x01c2000e40407981 */ /* 0x000ee8000c1e9b00 */
[----:B-1----:R-:W3:Y:S01]  /*2930*/  LDG.E.64.CONSTANT R48, desc[UR14][R50.64+0x18600] ;  /* 0x0186000e32307981 */ /* 0x002ee2000c1e9b00 */
[----:B------:R-:W1:Y:S01]  /*2940*/  MUFU.EX2 R43, R43 ;  /* 0x0000002b002b7308 */ /* 0x000e620000000800 */
[----:B------:R-:W-:Y:S01]  /*2950*/  FMUL.FTZ R114, R10, R68 ;  /* 0x000000440a727220 */ /* 0x000fe20000410000 */
[----:B0-----:R-:W-:-:S03]  /*2960*/  FADD.FTZ R54, R54, 1 ;  /* 0x3f80000036367421 */ /* 0x001fc60000010000 */
[----:B------:R-:W-:Y:S01]  /*2970*/  FFMA.FTZ R11, R2, R114, R6 ;  /* 0x00000072020b7223 */ /* 0x000fe20000010006 */
[----:B------:R-:W-:Y:S01]  /*2980*/  FFMA.FTZ R47, R4, R112, R8 ;  /* 0x00000070042f7223 */ /* 0x000fe20000010008 */
[----:B------:R-:W-:Y:S01]  /*2990*/  HADD2.F32 R33, -RZ, R33.H1_H1 ;  /* 0x30000021ff217230 */ /* 0x000fe20000004100 */
[----:B------:R-:W0:Y:S01]  /*29a0*/  MUFU.RCP R54, R54 ;  /* 0x0000003600367308 */ /* 0x000e220000001000 */
[----:B------:R-:W-:Y:S01]  /*29b0*/  FMUL.FTZ R68, R11, -1.4426950216293334961 ;  /* 0xbfb8aa3b0b447820 */ /* 0x000fe20000410000 */
[----:B------:R-:W-:Y:S02]  /*29c0*/  FMUL.FTZ R73, R47, -1.4426950216293334961 ;  /* 0xbfb8aa3b2f497820 */ /* 0x000fe40000410000 */
[----:B------:R-:W-:Y:S01]  /*29d0*/  FMUL.FTZ R75, R33, R75 ;  /* 0x0000004b214b7220 */ /* 0x000fe20000410000 */
[----:B------:R-:W-:Y:S01]  /*29e0*/  FADD.FTZ R33, -R32, 1 ;  /* 0x3f80000020217421 */ /* 0x000fe20000010100 */
[----:B-1----:R-:W-:Y:S02]  /*29f0*/  FADD.FTZ R43, R43, 1 ;  /* 0x3f8000002b2b7421 */ /* 0x002fe40000010000 */
[----:B------:R-:W1:Y:S01]  /*2a00*/  MUFU.EX2 R68, R68 ;  /* 0x0000004400447308 */ /* 0x000e620000000800 */
[----:B------:R-:W-:Y:S01]  /*2a10*/  FMUL.FTZ R74, R55, -1.4426950216293334961 ;  /* 0xbfb8aa3b374a7820 */ /* 0x000fe20000410000 */
[----:B------:R-:W-:-:S02]  /*2a20*/  HADD2.F32 R34, -RZ, R34.H1_H1 ;  /* 0x30000022ff227230 */ /* 0x000fc40000004100 */
[----:B------:R-:W-:Y:S01]  /*2a30*/  FFMA.FTZ R42, R42, R33, 1 ;  /* 0x3f8000002a2a7423 */ /* 0x000fe20000010021 */
[----:B------:R-:W-:-:S03]  /*2a40*/  FADD.FTZ R33, -R78, 1 ;  /* 0x3f8000004e217421 */ /* 0x000fc60000010100 */
[----:B------:R-:W4:Y:S01]  /*2a50*/  MUFU.RCP R43, R43 ;  /* 0x0000002b002b7308 */ /* 0x000f220000001000 */
[----:B------:R-:W-:Y:S01]  /*2a60*/  FMUL.FTZ R110, R10, R110 ;  /* 0x0000006e0a6e7220 */ /* 0x000fe20000410000 */
[----:B------:R-:W-:Y:S01]  /*2a70*/  FMUL.FTZ R100, R34, R100 ;  /* 0x0000006422647220 */ /* 0x000fe20000410000 */
[----:B------:R-:W-:-:S05]  /*2a80*/  FFMA.FTZ R44, R44, R33, 1 ;  /* 0x3f8000002c2c7423 */ /* 0x000fca0000010021 */
[----:B------:R-:W4:Y:S01]  /*2a90*/  MUFU.EX2 R73, R73 ;  /* 0x0000004900497308 */ /* 0x000f220000000800 */
[----:B------:R-:W-:Y:S01]  /*2aa0*/  FFMA.FTZ R34, R2, R110, R6 ;  /* 0x0000006e02227223 */ /* 0x000fe20000010006 */
[----:B0-----:R-:W-:-:S06]  /*2ab0*/  FADD.FTZ R33, -R54, 1 ;  /* 0x3f80000036217421 */ /* 0x001fcc0000010100 */
[----:B------:R-:W0:Y:S01]  /*2ac0*/  MUFU.EX2 R74, R74 ;  /* 0x0000004a004a7308 */ /* 0x000e220000000800 */
[----:B------:R-:W-:Y:S01]  /*2ad0*/  FMUL.FTZ R72, R34, -1.4426950216293334961 ;  /* 0xbfb8aa3b22487820 */ /* 0x000fe20000410000 */
[----:B------:R-:W-:Y:S01]  /*2ae0*/  FFMA.FTZ R46, R46, R33, 1 ;  /* 0x3f8000002e2e7423 */ /* 0x000fe20000010021 */
[----:B------:R-:W-:Y:S01]  /*2af0*/  FMUL.FTZ R42, R32, R42 ;  /* 0x0000002a202a7220 */ /* 0x000fe20000410000 */
[C---:B------:R-:W-:Y:S01]  /*2b00*/  FMUL.FTZ R109, R10.reuse, R109 ;  /* 0x0000006d0a6d7220 */ /* 0x040fe20000410000 */
[----:B------:R-:W-:Y:S01]  /*2b10*/  FMUL.FTZ R107, R10, R107 ;  /* 0x0000006b0a6b7220 */ /* 0x000fe20000410000 */
[----:B-1----:R-:W-:Y:S01]  /*2b20*/  FADD.FTZ R32, R68, 1 ;  /* 0x3f80000044207421 */ /* 0x002fe20000010000 */
[----:B------:R-:W-:Y:S01]  /*2b30*/  FMUL.FTZ R54, R54, R46 ;  /* 0x0000002e36367220 */ /* 0x000fe20000410000 */
[----:B------:R-:W-:Y:S01]  /*2b40*/  FMUL.FTZ R102, R102, R37 ;  /* 0x0000002566667220 */ /* 0x000fe20000410000 */
[----:B----4-:R-:W-:Y:S01]  /*2b50*/  FADD.FTZ R46, -R43, 1 ;  /* 0x3f8000002b2e7421 */ /* 0x010fe20000010100 */
[----:B------:R-:W-:Y:S01]  /*2b60*/  FFMA.FTZ R35, R3, R109, R7 ;  /* 0x0000006d03237223 */ /* 0x000fe20000010007 */
[----:B------:R-:W1:Y:S01]  /*2b70*/  MUFU.EX2 R72, R72 ;  /* 0x0000004800487308 */ /* 0x000e620000000800 */
[----:B------:R-:W-:Y:S01]  /*2b80*/  FFMA.FTZ R37, R5, R107, R9 ;  /* 0x0000006b05257223 */ /* 0x000fe20000010009 */
[----:B------:R-:W-:Y:S01]  /*2b90*/  FMUL.FTZ R78, R78, R44 ;  /* 0x0000002c4e4e7220 */ /* 0x000fe20000410000 */
[----:B------:R-:W-:Y:S01]  /*2ba0*/  FADD.FTZ R44, R73, 1 ;  /* 0x3f800000492c7421 */ /* 0x000fe20000010000 */
[----:B------:R-:W-:Y:S01]  /*2bb0*/  FFMA.FTZ R45, R45, R46, 1 ;  /* 0x3f8000002d2d7423 */ /* 0x000fe2000001002e */
[----:B------:R-:W-:Y:S01]  /*2bc0*/  FMUL.FTZ R66, R35, -1.4426950216293334961 ;  /* 0xbfb8aa3b23427820 */ /* 0x000fe20000410000 */
[----:B------:R-:W-:-:S02]  /*2bd0*/  FMUL.FTZ R12, R37, -1.4426950216293334961 ;  /* 0xbfb8aa3b250c7820 */ /* 0x000fc40000410000 */
[----:B------:R-:W4:Y:S01]  /*2be0*/  MUFU.RCP R32, R32 ;  /* 0x0000002000207308 */ /* 0x000f220000001000 */
[----:B0-----:R-:W-:Y:S01]  /*2bf0*/  FADD.FTZ R46, R74, 1 ;  /* 0x3f8000004a2e7421 */ /* 0x001fe20000010000 */
[----:B------:R-:W-:Y:S01]  /*2c00*/  FADD.FTZ R33, R69, 1 ;  /* 0x3f80000045217421 */ /* 0x000fe20000010000 */
[--C-:B------:R-:W-:Y:S02]  /*2c10*/  HADD2.F32 R74, -RZ, R28.reuse.H0_H0 ;  /* 0x2000001cff4a7230 */ /* 0x100fe40000004100 */
[----:B------:R-:W-:Y:S02]  /*2c20*/  HADD2.F32 R73, -RZ, R28.H1_H1 ;  /* 0x3000001cff497230 */ /* 0x000fe40000004100 */
[----:B------:R-:W-:Y:S01]  /*2c30*/  FMUL.FTZ R108, R10, R108 ;  /* 0x0000006c0a6c7220 */ /* 0x000fe20000410000 */
[----:B------:R-:W-:Y:S01]  /*2c40*/  MUFU.RCP R44, R44 ;  /* 0x0000002c002c7308 */ /* 0x000fe20000001000 */
[----:B------:R-:W-:Y:S02]  /*2c50*/  FMUL.FTZ R99, R99, R36 ;  /* 0x0000002463637220 */ /* 0x000fe40000410000 */
[----:B------:R-:W-:-:S05]  /*2c60*/  FFMA.FTZ R36, R4, R108, R8 ;  /* 0x0000006c04247223 */ /* 0x000fca0000010008 */
[----:B------:R-:W0:Y:S01]  /*2c70*/  MUFU.RCP R28, R46 ;  /* 0x0000002e001c7308 */ /* 0x000e220000001000 */
[----:B------:R-:W-:-:S07]  /*2c80*/  FMUL.FTZ R74, R74, R42 ;  /* 0x0000002a4a4a7220 */ /* 0x000fce0000410000 */
[----:B------:R-:W0:Y:S01]  /*2c90*/  MUFU.EX2 R66, R66 ;  /* 0x0000004200427308 */ /* 0x000e220000000800 */
[----:B------:R-:W-:-:S07]  /*2ca0*/  FMUL.FTZ R67, R36, -1.4426950216293334961 ;  /* 0xbfb8aa3b24437820 */ /* 0x000fce0000410000 */
[----:B------:R-:W0:Y:S01]  /*2cb0*/  MUFU.EX2 R12, R12 ;  /* 0x0000000c000c7308 */ /* 0x000e220000000800 */
[----:B-1----:R-:W-:-:S07]  /*2cc0*/  FADD.FTZ R42, R72, 1 ;  /* 0x3f800000482a7421 */ /* 0x002fce0000010000 */
[----:B------:R-:W1:Y:S01]  /*2cd0*/  MUFU.RCP R33, R33 ;  /* 0x0000002100217308 */ /* 0x000e620000001000 */
[----:B------:R-:W-:Y:S01]  /*2ce0*/  FMUL.FTZ R43, R43, R45 ;  /* 0x0000002d2b2b7220 */ /* 0x000fe20000410000 */
[--C-:B------:R-:W-:Y:S02]  /*2cf0*/  HADD2.F32 R72, -RZ, R29.reuse.H0_H0 ;  /* 0x2000001dff487230 */ /* 0x100fe40000004100 */
[----:B----4-:R-:W-:Y:S01]  /*2d00*/  FADD.FTZ R45, -R32, 1 ;  /* 0x3f800000202d7421 */ /* 0x010fe20000010100 */
[----:B------:R-:W-:Y:S02]  /*2d10*/  HADD2.F32 R29, -RZ, R29.H1_H1 ;  /* 0x3000001dff1d7230 */ /* 0x000fe40000004100 */
[----:B0-----:R-:W-:Y:S01]  /*2d20*/  FADD.FTZ R46, -R28, 1 ;  /* 0x3f8000001c2e7421 */ /* 0x001fe20000010100 */
[----:B------:R-:W-:Y:S01]  /*2d30*/  FMUL.FTZ R72, R72, R54 ;  /* 0x0000003648487220 */ /* 0x000fe20000410000 */
[----:B------:R-:W0:Y:S01]  /*2d40*/  MUFU.EX2 R67, R67 ;  /* 0x0000004300437308 */ /* 0x000e220000000800 */
[----:B------:R-:W-:Y:S01]  /*2d50*/  FFMA.FTZ R11, R11, R45, 1 ;  /* 0x3f8000000b0b7423 */ /* 0x000fe2000001002d */
[----:B------:R-:W-:-:S02]  /*2d60*/  HADD2.F32 R45, -RZ, R13.H0_H0 ;  /* 0x2000000dff2d7230 */ /* 0x000fc40000004100 */
[----:B------:R-:W-:Y:S01]  /*2d70*/  FADD.FTZ R54, -R44, 1 ;  /* 0x3f8000002c367421 */ /* 0x000fe20000010100 */
[----:B------:R-:W-:Y:S02]  /*2d80*/  HADD2.F32 R13, -RZ, R13.H1_H1 ;  /* 0x3000000dff0d7230 */ /* 0x000fe40000004100 */
[----:B------:R-:W-:Y:S01]  /*2d90*/  FMUL.FTZ R29, R29, R43 ;  /* 0x0000002b1d1d7220 */ /* 0x000fe20000410000 */
[----:B------:R-:W-:Y:S01]  /*2da0*/  FADD.FTZ R43, R66, 1 ;  /* 0x3f800000422b7421 */ /* 0x000fe20000010000 */
[----:B------:R-:W-:Y:S01]  /*2db0*/  FADD.FTZ R12, R12, 1 ;  /* 0x3f8000000c0c7421 */ /* 0x000fe20000010000 */
[C---:B------:R-:W-:Y:S01]  /*2dc0*/  FADD.FTZ R105, -R26.reuse, R105 ;  /* 0x000000691a697221 */ /* 0x040fe20000010100 */
[----:B-1----:R-:W-:Y:S01]  /*2dd0*/  FADD.FTZ R66, -R33, 1 ;  /* 0x3f80000021427421 */ /* 0x002fe20000010100 */
[----:B------:R-:W-:Y:S01]  /*2de0*/  FFMA.FTZ R47, R47, R54, 1 ;  /* 0x3f8000002f2f7423 */ /* 0x000fe20000010036 */
[----:B------:R-:W-:Y:S01]  /*2df0*/  FFMA.FTZ R46, R55, R46, 1 ;  /* 0x3f800000372e7423 */ /* 0x000fe2000001002e */
[C---:B------:R-:W-:Y:S01]  /*2e00*/  FADD.FTZ R54, -R26.reuse, R45 ;  /* 0x0000002d1a367221 */ /* 0x040fe20000010100 */
[----:B------:R-:W-:Y:S01]  /*2e10*/  FADD.FTZ R55, -R26, R13 ;  /* 0x0000000d1a377221 */ /* 0x000fe20000010100 */
[----:B------:R-:W-:Y:S01]  /*2e20*/  FMUL.FTZ R103, R103, R41 ;  /* 0x0000002967677220 */ /* 0x000fe20000410000 */
[----:B------:R1:W4:Y:S01]  /*2e30*/  MUFU.RCP R13, R12 ;  /* 0x0000000c000d7308 */ /* 0x0003220000001000 */
[----:B------:R-:W-:Y:S01]  /*2e40*/  FMUL.FTZ R105, R10, R105 ;  /* 0x000000690a697220 */ /* 0x000fe20000410000 */
[----:B------:R-:W-:Y:S01]  /*2e50*/  FFMA.FTZ R39, R39, R66, 1 ;  /* 0x3f80000027277423 */ /* 0x000fe20000010042 */
[----:B------:R-:W-:Y:S01]  /*2e60*/  FMUL.FTZ R32, R32, R11 ;  /* 0x0000000b20207220 */ /* 0x000fe20000410000 */
[----:B------:R-:W-:Y:S01]  /*2e70*/  FMUL.FTZ R11, R10, R54 ;  /* 0x000000360a0b7220 */ /* 0x000fe20000410000 */
[----:B------:R-:W-:Y:S01]  /*2e80*/  FMUL.FTZ R103, R27, R103 ;  /* 0x000000671b677220 */ /* 0x000fe20000410000 */
[----:B------:R-:W-:Y:S01]  /*2e90*/  FFMA.FTZ R27, R3, R105, R7 ;  /* 0x00000069031b7223 */ /* 0x000fe20000010007 */
[----:B------:R-:W-:Y:S01]  /*2ea0*/  FMUL.FTZ R33, R33, R39 ;  /* 0x0000002721217220 */ /* 0x000fe20000410000 */
[----:B------:R-:W-:-:S02]  /*2eb0*/  HADD2.F32 R54, -RZ, R30.H0_H0 ;  /* 0x2000001eff367230 */ /* 0x000fc40000004100 */
[----:B------:R-:W-:Y:S01]  /*2ec0*/  FFMA.FTZ R38, R2, R106, R6 ;  /* 0x0000006a02267223 */ /* 0x000fe20000010006 */
[----:B------:R-:W4:Y:S01]  /*2ed0*/  MUFU.RCP R42, R42 ;  /* 0x0000002a002a7308 */ /* 0x000f220000001000 */
[----:B------:R-:W-:Y:S01]  /*2ee0*/  FFMA.FTZ R39, R4, R11, R8 ;  /* 0x0000000b04277223 */ /* 0x000fe20000010008 */
[----:B-1----:R-:W-:Y:S01]  /*2ef0*/  FMUL.FTZ R12, R10, R55 ;  /* 0x000000370a0c7220 */ /* 0x002fe20000410000 */
[----:B------:R-:W-:Y:S01]  /*2f00*/  FMUL.FTZ R41, R27, -1.4426950216293334961 ;  /* 0xbfb8aa3b1b297820 */ /* 0x000fe20000410000 */
[----:B0-----:R-:W-:Y:S01]  /*2f10*/  FADD.FTZ R67, R67, 1 ;  /* 0x3f80000043437421 */ /* 0x001fe20000010000 */
[----:B------:R-:W-:Y:S02]  /*2f20*/  HADD2.F32 R55, -RZ, R30.H1_H1 ;  /* 0x3000001eff377230 */ /* 0x000fe40000004100 */
[----:B------:R-:W-:Y:S01]  /*2f30*/  FMUL.FTZ R40, R38, -1.4426950216293334961 ;  /* 0xbfb8aa3b26287820 */ /* 0x000fe20000410000 */
[----:B------:R-:W-:Y:S01]  /*2f40*/  FMUL.FTZ R47, R44, R47 ;  /* 0x0000002f2c2f7220 */ /* 0x000fe20000410000 */
[----:B------:R-:W-:Y:S01]  /*2f50*/  FMUL.FTZ R66, R39, -1.4426950216293334961 ;  /* 0xbfb8aa3b27427820 */ /* 0x000fe20000410000 */
[----:B------:R-:W-:Y:S01]  /*2f60*/  FMUL.FTZ R30, R54, R32 ;  /* 0x00000020361e7220 */ /* 0x000fe20000410000 */
[----:B------:R-:W0:Y:S01]  /*2f70*/  MUFU.RCP R43, R43 ;  /* 0x0000002b002b7308 */ /* 0x000e220000001000 */
[----:B------:R-:W-:Y:S01]  /*2f80*/  FFMA.FTZ R44, R5, R12, R9 ;  /* 0x0000000c052c7223 */ /* 0x000fe20000010009 */
[----:B------:R-:W-:-:S02]  /*2f90*/  HADD2.F32 R54, -RZ, R31.H1_H1 ;  /* 0x3000001fff367230 */ /* 0x000fc40000004100 */
[----:B------:R-:W-:Y:S01]  /*2fa0*/  FMUL.FTZ R46, R28, R46 ;  /* 0x0000002e1c2e7220 */ /* 0x000fe20000410000 */
[----:B------:R-:W-:Y:S02]  /*2fb0*/  HADD2.F32 R32, -RZ, R31.H0_H0 ;  /* 0x2000001fff207230 */ /* 0x000fe40000004100 */
[----:B------:R-:W-:Y:S01]  /*2fc0*/  FMUL.FTZ R31, R55, R33 ;  /* 0x00000021371f7220 */ /* 0x000fe20000410000 */
[----:B------:R-:W1:Y:S01]  /*2fd0*/  MUFU.RCP R45, R67 ;  /* 0x00000043002d7308 */ /* 0x000e620000001000 */
[----:B------:R-:W-:Y:S01]  /*2fe0*/  FMUL.FTZ R33, R54, R46 ;  /* 0x0000002e36217220 */ /* 0x000fe20000410000 */
[----:B----4-:R-:W-:Y:S01]  /*2ff0*/  FADD.FTZ R54, -R13, 1 ;  /* 0x3f8000000d367421 */ /* 0x010fe20000010100 */
[----:B------:R-:W-:-:S05]  /*3000*/  FMUL.FTZ R32, R32, R47 ;  /* 0x0000002f20207220 */ /* 0x000fca0000410000 */
[----:B------:R4:W-:Y:S01]  /*3010*/  MUFU.EX2 R28, R66 ;  /* 0x00000042001c7308 */ /* 0x0009e20000000800 */
[----:B------:R-:W-:-:S07]  /*3020*/  FFMA.FTZ R54, R37, R54, 1 ;  /* 0x3f80000025367423 */ /* 0x000fce0000010036 */
[----:B------:R-:W1:Y:S01]  /*3030*/  MUFU.EX2 R41, R41 ;  /* 0x0000002900297308 */ /* 0x000e620000000800 */
[----:B----4-:R-:W-:-:S07]  /*3040*/  FMUL.FTZ R66, R44, -1.4426950216293334961 ;  /* 0xbfb8aa3b2c427820 */ /* 0x010fce0000410000 */
[----:B------:R-:W4:Y:S01]  /*3050*/  MUFU.EX2 R40, R40 ;  /* 0x0000002800287308 */ /* 0x000f220000000800 */
[----:B------:R-:W-:Y:S01]  /*3060*/  FADD.FTZ R55, -R42, 1 ;  /* 0x3f8000002a377421 */ /* 0x000fe20000010100 */
[----:B------:R-:W-:-:S06]  /*3070*/  FMUL.FTZ R37, R13, R54 ;  /* 0x000000360d257220 */ /* 0x000fcc0000410000 */
[----:B------:R-:W4:Y:S01]  /*3080*/  MUFU.EX2 R47, R66 ;  /* 0x00000042002f7308 */ /* 0x000f220000000800 */
[----:B------:R-:W-:Y:S02]  /*3090*/  HADD2.F32 R13, -RZ, R16.H0_H0 ;  /* 0x20000010ff0d7230 */ /* 0x000fe40000004100 */
[----:B------:R-:W-:Y:S01]  /*30a0*/  FFMA.FTZ R55, R34, R55, 1 ;  /* 0x3f80000022377423 */ /* 0x000fe20000010037 */
[----:B0-----:R-:W-:Y:S01]  /*30b0*/  FADD.FTZ R34, -R43, 1 ;  /* 0x3f8000002b227421 */ /* 0x001fe20000010100 */
[----:B-1----:R-:W-:Y:S01]  /*30c0*/  FADD.FTZ R46, -R45, 1 ;  /* 0x3f8000002d2e7421 */ /* 0x002fe20000010100 */
[----:B------:R-:W-:Y:S01]  /*30d0*/  FADD.FTZ R41, R41, 1 ;  /* 0x3f80000029297421 */ /* 0x000fe20000010000 */
[----:B------:R-:W-:Y:S01]  /*30e0*/  FADD.FTZ R13, -R26, R13 ;  /* 0x0000000d1a0d7221 */ /* 0x000fe20000010100 */
[----:B------:R-:W-:Y:S01]  /*30f0*/  FFMA.FTZ R34, R35, R34, 1 ;  /* 0x3f80000023227423 */ /* 0x000fe20000010022 */
[----:B------:R-:W-:Y:S01]  /*3100*/  FFMA.FTZ R46, R36, R46, 1 ;  /* 0x3f800000242e7423 */ /* 0x000fe2000001002e */
[----:B----4-:R-:W-:Y:S01]  /*3110*/  FADD.FTZ R40, R40, 1 ;  /* 0x3f80000028287421 */ /* 0x010fe20000010000 */
[----:B------:R-:W-:Y:S01]  /*3120*/  FMUL.FTZ R55, R42, R55 ;  /* 0x000000372a377220 */ /* 0x000fe20000410000 */
[----:B------:R-:W-:Y:S01]  /*3130*/  FMUL.FTZ R13, R10, R13 ;  /* 0x0000000d0a0d7220 */ /* 0x000fe20000410000 */
[----:B------:R-:W-:Y:S01]  /*3140*/  FMUL.FTZ R35, R43, R34 ;  /* 0x000000222b237220 */ /* 0x000fe20000410000 */
[----:B------:R-:W0:Y:S01]  /*3150*/  MUFU.RCP R42, R41 ;  /* 0x00000029002a7308 */ /* 0x000e220000001000 */
[----:B------:R-:W-:-:S02]  /*3160*/  HADD2.F32 R34, -RZ, R14.H0_H0 ;  /* 0x2000000eff227230 */ /* 0x000fc40000004100 */
[----:B------:R-:W-:Y:S01]  /*3170*/  FMUL.FTZ R36, R45, R46 ;  /* 0x0000002e2d247220 */ /* 0x000fe20000410000 */
[----:B------:R-:W-:Y:S01]  /*3180*/  FADD.FTZ R47, R47, 1 ;  /* 0x3f8000002f2f7421 */ /* 0x000fe20000010000 */
[----:B------:R-:W-:Y:S02]  /*3190*/  HADD2.F32 R14, -RZ, R14.H1_H1 ;  /* 0x3000000eff0e7230 */ /* 0x000fe40000004100 */
[----:B------:R-:W-:Y:S01]  /*31a0*/  FADD.FTZ R28, R28, 1 ;  /* 0x3f8000001c1c7421 */ /* 0x000fe20000010000 */
[----:B------:R-:W-:Y:S01]  /*31b0*/  FFMA.FTZ R46, R2, R13, R6 ;  /* 0x0000000d022e7223 */ /* 0x000fe20000010006 */
[----:B------:R-:W1:Y:S01]  /*31c0*/  MUFU.RCP R40, R40 ;  /* 0x0000002800287308 */ /* 0x000e620000001000 */
[----:B------:R-:W-:Y:S01]  /*31d0*/  FMUL.FTZ R35, R14, R35 ;  /* 0x000000230e237220 */ /* 0x000fe20000410000 */
[----:B------:R-:W-:-:S06]  /*31e0*/  HADD2.F32 R14, -RZ, R15.H0_H0 ;  /* 0x2000000fff0e7230 */ /* 0x000fcc0000004100 */
[----:B------:R4:W1:Y:S08]  /*31f0*/  MUFU.RCP R54, R47 ;  /* 0x0000002f00367308 */ /* 0x0008700000001000 */
[----:B------:R0:W2:Y:S01]  /*3200*/  MUFU.RCP R45, R28 ;  /* 0x0000001c002d7308 */ /* 0x0000a20000001000 */
[----:B----4-:R-:W-:Y:S01]  /*3210*/  FMUL.FTZ R47, R46, -1.4426950216293334961 ;  /* 0xbfb8aa3b2e2f7820 */ /* 0x010fe20000410000 */
[----:B0-----:R-:W-:-:S02]  /*3220*/  HADD2.F32 R28, -RZ, R16.H1_H1 ;  /* 0x30000010ff1c7230 */ /* 0x001fc40000004100 */
[----:B------:R-:W-:Y:S02]  /*3230*/  HADD2.F32 R16, -RZ, R15.H1_H1 ;  /* 0x3000000fff107230 */ /* 0x000fe40000004100 */
[----:B------:R-:W-:Y:S02]  /*3240*/  HADD2.F32 R15, -RZ, R17.H0_H0 ;  /* 0x20000011ff0f7230 */ /* 0x000fe40000004100 */
[----:B------:R-:W0:Y:S01]  /*3250*/  MUFU.EX2 R47, R47 ;  /* 0x0000002f002f7308 */ /* 0x000e220000000800 */
[----:B------:R-:W-:Y:S02]  /*3260*/  FADD.FTZ R43, -R42, 1 ;  /* 0x3f8000002a2b7421 */ /* 0x000fe40000010100 */
[----:B------:R-:W-:Y:S01]  /*3270*/  FADD.FTZ R15, -R26, R15 ;  /* 0x0000000f1a0f7221 */ /* 0x000fe20000010100 */
[----:B------:R-:W-:Y:S01]  /*3280*/  FMUL.FTZ R37, R16, R37 ;  /* 0x0000002510257220 */ /* 0x000fe20000410000 */
[----:B------:R-:W-:Y:S02]  /*3290*/  FMUL.FTZ R34, R34, R55 ;  /* 0x0000003722227220 */ /* 0x000fe40000410000 */
[----:B------:R-:W-:Y:S01]  /*32a0*/  FMUL.FTZ R15, R10, R15 ;  /* 0x0000000f0a0f7220 */ /* 0x000fe20000410000 */
[----:B-1----:R-:W-:Y:S01]  /*32b0*/  FADD.FTZ R16, -R40, 1 ;  /* 0x3f80000028107421 */ /* 0x002fe20000010100 */
[----:B------:R-:W-:Y:S01]  /*32c0*/  FFMA.FTZ R43, R27, R43, 1 ;  /* 0x3f8000001b2b7423 */ /* 0x000fe2000001002b */
[----:B------:R-:W-:Y:S01]  /*32d0*/  FADD.FTZ R55, -R54, 1 ;  /* 0x3f80000036377421 */ /* 0x000fe20000010100 */
[----:B------:R-:W-:Y:S01]  /*32e0*/  FFMA.FTZ R27, R4, R15, R8 ;  /* 0x0000000f041b7223 */ /* 0x000fe20000010008 */
[----:B------:R-:W-:Y:S01]  /*32f0*/  FFMA.FTZ R38, R38, R16, 1 ;  /* 0x3f80000026267423 */ /* 0x000fe20000010010 */
[----:B--2---:R-:W-:Y:S01]  /*3300*/  FADD.FTZ R16, -R45, 1 ;  /* 0x3f8000002d107421 */ /* 0x004fe20000010100 */
[----:B------:R-:W-:Y:S01]  /*3310*/  FFMA.FTZ R44, R44, R55, 1 ;  /* 0x3f8000002c2c7423 */ /* 0x000fe20000010037 */
[----:B------:R-:W-:Y:S01]  /*3320*/  FMUL.FTZ R55, R27, -1.4426950216293334961 ;  /* 0xbfb8aa3b1b377820 */ /* 0x000fe20000410000 */
[----:B0-----:R-:W-:Y:S01]  /*3330*/  FADD.FTZ R68, R47, 1 ;  /* 0x3f8000002f447421 */ /* 0x001fe20000010000 */
[----:B------:R-:W-:Y:S01]  /*3340*/  FFMA.FTZ R16, R39, R16, 1 ;  /* 0x3f80000027107423 */ /* 0x000fe20000010010 */
[----:B------:R-:W-:Y:S01]  /*3350*/  FMUL.FTZ R39, R42, R43 ;  /* 0x0000002b2a277220 */ /* 0x000fe20000410000 */
[----:B------:R-:W-:Y:S01]  /*3360*/  FMUL.FTZ R47, R54, R44 ;  /* 0x0000002c362f7220 */ /* 0x000fe20000410000 */
[----:B------:R0:W-:Y:S02]  /*3370*/  MUFU.EX2 R43, R55 ;  /* 0x00000037002b7308 */ /* 0x0001e40000000800 */
[----:B0-----:R-:W2:Y:S04]  /*3380*/  LDG.E.64.CONSTANT R54, desc[UR14][R50.64+0x1a400] ;  /* 0x01a4000e32367981 */ /* 0x001ea8000c1e9b00 */
[----:B------:R-:W4:Y:S01]  /*3390*/  LDG.E.64.CONSTANT R50, desc[UR14][R50.64+0x1c200] ;  /* 0x01c2000e32327981 */ /* 0x000f22000c1e9b00 */
[----:B------:R-:W-:Y:S01]  /*33a0*/  FADD.FTZ R28, -R26, R28 ;  /* 0x0000001c1a1c7221 */ /* 0x000fe20000010100 */
[----:B------:R-:W-:-:S03]  /*33b0*/  FMUL.FTZ R36, R14, R36 ;  /* 0x000000240e247220 */ /* 0x000fc60000410000 */
[----:B------:R-:W-:-:S04]  /*33c0*/  FMUL.FTZ R14, R10, R28 ;  /* 0x0000001c0a0e7220 */ /* 0x000fc80000410000 */
[----:B------:R-:W-:-:S04]  /*33d0*/  FFMA.FTZ R28, R3, R14, R7 ;  /* 0x0000000e031c7223 */ /* 0x000fc80000010007 */
[----:B------:R-:W-:Y:S01]  /*33e0*/  FMUL.FTZ R41, R28, -1.4426950216293334961 ;  /* 0xbfb8aa3b1c297820 */ /* 0x000fe20000410000 */
[----:B------:R-:W-:-:S05]  /*33f0*/  HADD2.F32 R17, -RZ, R17.H1_H1 ;  /* 0x30000011ff117230 */ /* 0x000fca0000004100 */
[----:B------:R-:W0:Y:S01]  /*3400*/  MUFU.EX2 R41, R41 ;  /* 0x0000002900297308 */ /* 0x000e220000000800 */
[----:B------:R-:W-:Y:S01]  /*3410*/  FADD.FTZ R42, -R26, R17 ;  /* 0x000000111a2a7221 */ /* 0x000fe20000010100 */
[----:B------:R-:W-:Y:S02]  /*3420*/  HADD2.F32 R17, -RZ, R18.H0_H0 ;  /* 0x20000012ff117230 */ /* 0x000fe40000004100 */
[----:B------:R-:W-:Y:S01]  /*3430*/  FMUL.FTZ R38, R40, R38 ;  /* 0x0000002628267220 */ /* 0x000fe20000410000 */
[----:B------:R-:W-:Y:S01]  /*3440*/  FMUL.FTZ R40, R45, R16 ;  /* 0x000000102d287220 */ /* 0x000fe20000410000 */
[----:B------:R-:W-:Y:S01]  /*3450*/  FMUL.FTZ R16, R10, R42 ;  /* 0x0000002a0a107220 */ /* 0x000fe20000410000 */
[--C-:B------:R-:W-:Y:S02]  /*3460*/  HADD2.F32 R44, -RZ, R20.reuse.H1_H1 ;  /* 0x30000014ff2c7230 */ /* 0x100fe40000004100 */
[----:B------:R-:W-:Y:S01]  /*3470*/  FMUL.FTZ R38, R17, R38 ;  /* 0x0000002611267220 */ /* 0x000fe20000410000 */
[----:B------:R-:W-:Y:S01]  /*3480*/  HADD2.F32 R17, -RZ, R20.H0_H0 ;  /* 0x20000014ff117230 */ /* 0x000fe20000004100 */
[----:B------:R-:W1:Y:S01]  /*3490*/  MUFU.RCP R68, R68 ;  /* 0x0000004400447308 */ /* 0x000e620000001000 */
[----:B------:R-:W-:-:S02]  /*34a0*/  HADD2.F32 R18, -RZ, R18.H1_H1 ;  /* 0x30000012ff127230 */ /* 0x000fc40000004100 */
[----:B------:R-:W-:Y:S01]  /*34b0*/  FFMA.FTZ R42, R5, R16, R9 ;  /* 0x00000010052a7223 */ /* 0x000fe20000010009 */
[----:B0-----:R-:W-:Y:S02]  /*34c0*/  FADD.FTZ R20, R41, 1 ;  /* 0x3f80000029147421 */ /* 0x001fe40000010000 */
[----:B------:R-:W-:Y:S01]  /*34d0*/  FMUL.FTZ R39, R18, R39 ;  /* 0x0000002712277220 */ /* 0x000fe20000410000 */
[----:B------:R-:W-:Y:S01]  /*34e0*/  FADD.FTZ R17, -R26, R17 ;  /* 0x000000111a117221 */ /* 0x000fe20000010100 */
[----:B------:R-:W-:Y:S01]  /*34f0*/  FMUL.FTZ R45, R42, -1.4426950216293334961 ;  /* 0xbfb8aa3b2a2d7820 */ /* 0x000fe20000410000 */
[--C-:B------:R-:W-:Y:S01]  /*3500*/  HADD2.F32 R18, -RZ, R19.reuse.H0_H0 ;  /* 0x20000013ff127230 */ /* 0x100fe20000004100 */
[----:B------:R-:W0:Y:S01]  /*3510*/  MUFU.RCP R20, R20 ;  /* 0x0000001400147308 */ /* 0x000e220000001000 */
[----:B------:R-:W-:Y:S01]  /*3520*/  FMUL.FTZ R17, R10, R17 ;  /* 0x000000110a117220 */ /* 0x000fe20000410000 */
[----:B------:R-:W-:Y:S02]  /*3530*/  HADD2.F32 R19, -RZ, R19.H1_H1 ;  /* 0x30000013ff137230 */ /* 0x000fe40000004100 */
[----:B------:R-:W-:Y:S01]  /*3540*/  FMUL.FTZ R40, R18, R40 ;  /* 0x0000002812287220 */ /* 0x000fe20000410000 */
[----:B------:R-:W-:Y:S01]  /*3550*/  FADD.FTZ R18, -R26, R44 ;  /* 0x0000002c1a127221 */ /* 0x000fe20000010100 */
[----:B------:R-:W-:Y:S01]  /*3560*/  FADD.FTZ R79, R43, 1 ;  /* 0x3f8000002b4f7421 */ /* 0x000fe20000010000 */
[----:B------:R-:W-:Y:S01]  /*3570*/  FFMA.FTZ R44, R2, R17, R6 ;  /* 0x00000011022c7223 */ /* 0x000fe20000010006 */
[----:B------:R-:W3:Y:S01]  /*3580*/  MUFU.EX2 R45, R45 ;  /* 0x0000002d002d7308 */ /* 0x000ee20000000800 */
[----:B------:R-:W-:Y:S01]  /*3590*/  FMUL.FTZ R41, R19, R47 ;  /* 0x0000002f13297220 */ /* 0x000fe20000410000 */
[----:B------:R-:W-:-:S02]  /*35a0*/  HADD2.F32 R19, -RZ, R21.H0_H0 ;  /* 0x20000015ff137230 */ /* 0x000fc40000004100 */
[----:B-1----:R-:W-:Y:S01]  /*35b0*/  FADD.FTZ R47, -R68, 1 ;  /* 0x3f800000442f7421 */ /* 0x002fe20000010100 */
[----:B------:R-:W-:Y:S01]  /*35c0*/  FMUL.FTZ R69, R44, -1.4426950216293334961 ;  /* 0xbfb8aa3b2c457820 */ /* 0x000fe20000410000 */
[----:B------:R-:W-:Y:S02]  /*35d0*/  FMUL.FTZ R18, R10, R18 ;  /* 0x000000120a127220 */ /* 0x000fe40000410000 */
[----:B------:R-:W1:Y:S01]  /*35e0*/  MUFU.RCP R79, R79 ;  /* 0x0000004f004f7308 */ /* 0x000e620000001000 */
[----:B------:R-:W-:Y:S01]  /*35f0*/  FFMA.FTZ R46, R46, R47, 1 ;  /* 0x3f8000002e2e7423 */ /* 0x000fe2000001002f */
[----:B------:R-:W-:Y:S01]  /*3600*/  FADD.FTZ R19, -R26, R19 ;  /* 0x000000131a137221 */ /* 0x000fe20000010100 */
[----:B------:R-:W-:Y:S01]  /*3610*/  FMUL.FTZ R73, R73, R78 ;  /* 0x0000004e49497220 */ /* 0x000fe20000410000 */
[----:B------:R-:W-:Y:S01]  /*3620*/  FFMA.FTZ R47, R3, R18, R7 ;  /* 0x00000012032f7223 */ /* 0x000fe20000010007 */
[----:B0-----:R-:W-:Y:S01]  /*3630*/  FADD.FTZ R78, -R20, 1 ;  /* 0x3f800000144e7421 */ /* 0x001fe20000010100 */
[----:B------:R-:W-:-:S02]  /*3640*/  FMUL.FTZ R19, R10, R19 ;  /* 0x000000130a137220 */ /* 0x000fc40000410000 */
[----:B------:R-:W0:Y:S01]  /*3650*/  MUFU.EX2 R69, R69 ;  /* 0x0000004500457308 */ /* 0x000e220000000800 */
[----:B------:R-:W-:Y:S01]  /*3660*/  FMUL.FTZ R67, R47, -1.4426950216293334961 ;  /* 0xbfb8aa3b2f437820 */ /* 0x000fe20000410000 */
[----:B------:R-:W-:Y:S01]  /*3670*/  FFMA.FTZ R78, R28, R78, 1 ;  /* 0x3f8000001c4e7423 */ /* 0x000fe2000001004e */
[----:B------:R-:W-:Y:S01]  /*3680*/  FMUL.FTZ R68, R68, R46 ;  /* 0x0000002e44447220 */ /* 0x000fe20000410000 */
[----:B------:R-:W-:Y:S01]  /*3690*/  FFMA.FTZ R46, R4, R19, R8 ;  /* 0x00000013042e7223 */ /* 0x000fe20000010008 */
[----:B---3--:R-:W-:Y:S01]  /*36a0*/  FADD.FTZ R45, R45, 1 ;  /* 0x3f8000002d2d7421 */ /* 0x008fe20000010000 */
[----:B------:R-:W-:Y:S01]  /*36b0*/  FMUL.FTZ R43, R20, R78 ;  /* 0x0000004e142b7220 */ /* 0x000fe20000410000 */
[----:B------:R-:W-:Y:S01]  /*36c0*/  HADD2.F32 R21, -RZ, R21.H1_H1 ;  /* 0x30000015ff157230 */ /* 0x000fe20000004100 */
[----:B------:R-:W3:Y:S01]  /*36d0*/  MUFU.EX2 R67, R67 ;  /* 0x0000004300437308 */ /* 0x000ee20000000800 */
[----:B------:R-:W-:-:S07]  /*36e0*/  FMUL.FTZ R66, R46, -1.4426950216293334961 ;  /* 0xbfb8aa3b2e427820 */ /* 0x000fce0000410000 */
[----:B------:R1:W3:Y:S01]  /*36f0*/  MUFU.RCP R78, R45 ;  /* 0x0000002d004e7308 */ /* 0x0002e20000001000 */
[----:B------:R-:W-:Y:S01]  /*3700*/  FADD.FTZ R20, -R26, R21 ;  /* 0x000000151a147221 */ /* 0x000fe20000010100 */
[----:B-1----:R-:W-:-:S06]  /*3710*/  FADD.FTZ R45, -R79, 1 ;  /* 0x3f8000004f2d7421 */ /* 0x002fcc0000010100 */
[----:B------:R-:W1:Y:S01]  /*3720*/  MUFU.EX2 R66, R66 ;  /* 0x0000004200427308 */ /* 0x000e620000000800 */
[----:B------:R-:W-:Y:S01]  /*3730*/  FFMA.FTZ R45, R27, R45, 1 ;  /* 0x3f8000001b2d7423 */ /* 0x000fe2000001002d */
[----:B0-----:R-:W-:Y:S01]  /*3740*/  FADD.FTZ R27, R69, 1 ;  /* 0x3f800000451b7421 */ /* 0x001fe20000010000 */
[----:B------:R-:W-:Y:S01]  /*3750*/  FMUL.FTZ R20, R10, R20 ;  /* 0x000000140a147220 */ /* 0x000fe20000410000 */
[----:B---3--:R-:W-:-:S03]  /*3760*/  FADD.FTZ R67, R67, 1 ;  /* 0x3f80000043437421 */ /* 0x008fc60000010000 */
[----:B------:R-:W-:Y:S01]  /*3770*/  FFMA.FTZ R28, R5, R20, R9 ;  /* 0x00000014051c7223 */ /* 0x000fe20000010009 */
[----:B------:R-:W0:Y:S01]  /*3780*/  MUFU.RCP R27, R27 ;  /* 0x0000001b001b7308 */ /* 0x000e220000001000 */
[----:B------:R-:W-:Y:S02]  /*3790*/  FADD.FTZ R69, -R78, 1 ;  /* 0x3f8000004e457421 */ /* 0x000fe40000010100 */
[----:B------:R-:W-:Y:S02]  /*37a0*/  FMUL.FTZ R21, R28, -1.4426950216293334961 ;  /* 0xbfb8aa3b1c157820 */ /* 0x000fe40000410000 */
[----:B------:R-:W-:Y:S01]  /*37b0*/  FFMA.FTZ R69, R42, R69, 1 ;  /* 0x3f8000002a457423 */ /* 0x000fe20000010045 */
[--C-:B------:R-:W-:Y:S02]  /*37c0*/  HADD2.F32 R42, -RZ, R22.reuse.H0_H0 ;  /* 0x20000016ff2a7230 */ /* 0x100fe40000004100 */
[----:B-1----:R-:W-:Y:S01]  /*37d0*/  FADD.FTZ R66, R66, 1 ;  /* 0x3f80000042427421 */ /* 0x002fe20000010000 */
[----:B------:R-:W1:Y:S01]  /*37e0*/  MUFU.RCP R67, R67 ;  /* 0x0000004300437308 */ /* 0x000e620000001000 */
[----:B------:R-:W-:Y:S01]  /*37f0*/  FMUL.FTZ R69, R78, R69 ;  /* 0x000000454e457220 */ /* 0x000fe20000410000 */
[----:B------:R-:W-:-:S06]  /*3800*/  HADD2.F32 R78, -RZ, R22.H1_H1 ;  /* 0x30000016ff4e7230 */ /* 0x000fcc0000004100 */
[----:B------:R-:W3:Y:S01]  /*3810*/  MUFU.EX2 R21, R21 ;  /* 0x0000001500157308 */ /* 0x000ee20000000800 */
[----:B------:R-:W-:Y:S01]  /*3820*/  FMUL.FTZ R42, R42, R68 ;  /* 0x000000442a2a7220 */ /* 0x000fe20000410000 */
[----:B0-----:R-:W-:Y:S01]  /*3830*/  FADD.FTZ R68, -R27, 1 ;  /* 0x3f8000001b447421 */ /* 0x001fe20000010100 */
[----:B------:R-:W-:-:S05]  /*3840*/  FMUL.FTZ R45, R79, R45 ;  /* 0x0000002d4f2d7220 */ /* 0x000fca0000410000 */
[----:B------:R0:W3:Y:S01]  /*3850*/  MUFU.RCP R22, R66 ;  /* 0x0000004200167308 */ /* 0x0000e20000001000 */
[----:B------:R-:W-:Y:S01]  /*3860*/  FFMA.FTZ R68, R44, R68, 1 ;  /* 0x3f8000002c447423 */ /* 0x000fe20000010044 */
[--C-:B0-----:R-:W-:Y:S02]  /*3870*/  HADD2.F32 R66, -RZ, R23.reuse.H0_H0 ;  /* 0x20000017ff427230 */ /* 0x101fe40000004100 */
[----:B------:R-:W-:-:S03]  /*3880*/  HADD2.F32 R23, -RZ, R23.H1_H1 ;  /* 0x30000017ff177230 */ /* 0x000fc60000004100 */
[----:B------:R-:W-:Y:S02]  /*3890*/  FMUL.FTZ R44, R66, R45 ;  /* 0x0000002d422c7220 */ /* 0x000fe40000410000 */
[----:B------:R-:W-:Y:S01]  /*38a0*/  FMUL.FTZ R45, R23, R69 ;  /* 0x00000045172d7220 */ /* 0x000fe20000410000 */
[----:B------:R-:W-:Y:S01]  /*38b0*/  FMUL.FTZ R23, R27, R68 ;  /* 0x000000441b177220 */ /* 0x000fe20000410000 */
[----:B-1----:R-:W-:Y:S01]  /*38c0*/  FADD.FTZ R27, -R67, 1 ;  /* 0x3f800000431b7421 */ /* 0x002fe20000010100 */
[----:B---3--:R-:W-:Y:S01]  /*38d0*/  FADD.FTZ R68, R21, 1 ;  /* 0x3f80000015447421 */ /* 0x008fe20000010000 */
[--C-:B------:R-:W-:Y:S02]  /*38e0*/  HADD2.F32 R66, -RZ, R24.reuse.H0_H0 ;  /* 0x20000018ff427230 */ /* 0x100fe40000004100 */
[----:B------:R-:W-:Y:S01]  /*38f0*/  FFMA.FTZ R47, R47, R27, 1 ;  /* 0x3f8000002f2f7423 */ /* 0x000fe2000001001b */
[----:B------:R-:W-:Y:S01]  /*3900*/  FADD.FTZ R27, -R22, 1 ;  /* 0x3f800000161b7421 */ /* 0x000fe20000010100 */
[----:B------:R-:W-:-:S02]  /*3910*/  HADD2.F32 R24, -RZ, R24.H1_H1 ;  /* 0x30000018ff187230 */ /* 0x000fc40000004100 */
[----:B------:R-:W-:Y:S01]  /*3920*/  FADD.FTZ R21, -R26, R66 ;  /* 0x000000421a157221 */ /* 0x000fe20000010100 */
[----:B------:R-:W0:Y:S01]  /*3930*/  MUFU.RCP R68, R68 ;  /* 0x0000004400447308 */ /* 0x000e220000001000 */
[----:B------:R-:W-:Y:S01]  /*3940*/  FFMA.FTZ R69, R46, R27, 1 ;  /* 0x3f8000002e457423 */ /* 0x000fe2000001001b */
[----:B------:R-:W-:Y:S01]  /*3950*/  FADD.FTZ R24, -R26, R24 ;  /* 0x000000181a187221 */ /* 0x000fe20000010100 */
[----:B------:R-:W-:Y:S02]  /*3960*/  FMUL.FTZ R21, R10, R21 ;  /* 0x000000150a157220 */ /* 0x000fe40000410000 */
[----:B------:R-:W-:Y:S01]  /*3970*/  FMUL.FTZ R69, R22, R69 ;  /* 0x0000004516457220 */ /* 0x000fe20000410000 */
[----:B------:R-:W-:Y:S01]  /*3980*/  FMUL.FTZ R22, R10, R24 ;  /* 0x000000180a167220 */ /* 0x000fe20000410000 */
[----:B------:R-:W-:-:S03]  /*3990*/  FFMA.FTZ R27, R2, R21, R6 ;  /* 0x00000015021b7223 */ /* 0x000fc60000010006 */
[----:B------:R-:W-:Y:S01]  /*39a0*/  FFMA.FTZ R66, R3, R22, R7 ;  /* 0x0000001603427223 */ /* 0x000fe20000010007 */
[----:B------:R-:W-:Y:S01]  /*39b0*/  FMUL.FTZ R46, R27, -1.4426950216293334961 ;  /* 0xbfb8aa3b1b2e7820 */ /* 0x000fe20000410000 */
[----:B------:R-:W-:Y:S02]  /*39c0*/  FMUL.FTZ R47, R67, R47 ;  /* 0x0000002f432f7220 */ /* 0x000fe40000410000 */
[----:B------:R-:W-:Y:S01]  /*39d0*/  FMUL.FTZ R67, R66, -1.4426950216293334961 ;  /* 0xbfb8aa3b42437820 */ /* 0x000fe20000410000 */
[----:B------:R0:W1:Y:S02]  /*39e0*/  MUFU.EX2 R24, R46 ;  /* 0x0000002e00187308 */ /* 0x0000640000000800 */
[----:B0-----:R-:W-:-:S06]  /*39f0*/  FADD.FTZ R46, -R68, 1 ;  /* 0x3f800000442e7421 */ /* 0x001fcc0000010100 */
[----:B------:R-:W0:Y:S01]  /*3a00*/  MUFU.EX2 R67, R67 ;  /* 0x0000004300437308 */ /* 0x000e220000000800 */
[----:B------:R-:W-:Y:S01]  /*3a10*/  FFMA.FTZ R28, R28, R46, 1 ;  /* 0x3f8000001c1c7423 */ /* 0x000fe2000001002e */
[----:B------:R-:W-:-:S05]  /*3a20*/  HADD2.F32 R46, -RZ, R48.H0_H0 ;  /* 0x20000030ff2e7230 */ /* 0x000fca0000004100 */
[----:B------:R-:W-:Y:S01]  /*3a30*/  FMUL.FTZ R46, R46, R23 ;  /* 0x000000172e2e7220 */ /* 0x000fe20000410000 */
[----:B------:R-:W-:Y:S02]  /*3a40*/  HADD2.F32 R23, -RZ, R25.H0_H0 ;  /* 0x20000019ff177230 */ /* 0x000fe40000004100 */
[----:B-1----:R-:W-:Y:S01]  /*3a50*/  FADD.FTZ R24, R24, 1 ;  /* 0x3f80000018187421 */ /* 0x002fe20000010000 */
[----:B------:R-:W-:Y:S02]  /*3a60*/  FMUL.FTZ R68, R68, R28 ;  /* 0x0000001c44447220 */ /* 0x000fe40000410000 */
[----:B------:R-:W-:Y:S01]  /*3a70*/  FADD.FTZ R23, -R26, R23 ;  /* 0x000000171a177221 */ /* 0x000fe20000010100 */
[----:B------:R0:W1:Y:S03]  /*3a80*/  MUFU.RCP R28, R24 ;  /* 0x00000018001c7308 */ /* 0x0000660000001000 */
[----:B------:R-:W-:Y:S01]  /*3a90*/  FMUL.FTZ R23, R10, R23 ;  /* 0x000000170a177220 */ /* 0x000fe20000410000 */
[----:B0-----:R-:W-:-:S03]  /*3aa0*/  FADD.FTZ R24, R67, 1 ;  /* 0x3f80000043187421 */ /* 0x001fc60000010000 */
[----:B------:R-:W-:Y:S01]  /*3ab0*/  FFMA.FTZ R67, R4, R23, R8 ;  /* 0x0000001704437223 */ /* 0x000fe20000010008 */
[----:B------:R-:W-:Y:S01]  /*3ac0*/  FMUL.FTZ R43, R78, R43 ;  /* 0x0000002b4e2b7220 */ /* 0x000fe20000410000 */
[----:B------:R-:W-:Y:S02]  /*3ad0*/  HADD2.F32 R48, -RZ, R48.H1_H1 ;  /* 0x30000030ff307230 */ /* 0x000fe40000004100 */
[----:B------:R-:W-:Y:S01]  /*3ae0*/  FMUL.FTZ R78, R67, -1.4426950216293334961 ;  /* 0xbfb8aa3b434e7820 */ /* 0x000fe20000410000 */
[----:B------:R-:W0:Y:S02]  /*3af0*/  MUFU.RCP R24, R24 ;  /* 0x0000001800187308 */ /* 0x000e240000001000 */
[----:B------:R-:W-:Y:S01]  /*3b00*/  FMUL.FTZ R47, R48, R47 ;  /* 0x0000002f302f7220 */ /* 0x000fe20000410000 */
[----:B------:R-:W-:-:S05]  /*3b10*/  HADD2.F32 R48, -RZ, R49.H0_H0 ;  /* 0x20000031ff307230 */ /* 0x000fca0000004100 */
[----:B------:R-:W3:Y:S01]  /*3b20*/  MUFU.EX2 R78, R78 ;  /* 0x0000004e004e7308 */ /* 0x000ee20000000800 */
[----:B------:R-:W-:Y:S01]  /*3b30*/  FMUL.FTZ R48, R48, R69 ;  /* 0x0000004530307220 */ /* 0x000fe20000410000 */
[----:B-1----:R-:W-:-:S04]  /*3b40*/  FADD.FTZ R69, -R28, 1 ;  /* 0x3f8000001c457421 */ /* 0x002fc80000010100 */
[----:B------:R-:W-:Y:S01]  /*3b50*/  FFMA.FTZ R27, R27, R69, 1 ;  /* 0x3f8000001b1b7423 */ /* 0x000fe20000010045 */
[----:B0-----:R-:W-:-:S04]  /*3b60*/  FADD.FTZ R69, -R24, 1 ;  /* 0x3f80000018457421 */ /* 0x001fc80000010100 */
[----:B------:R-:W-:Y:S01]  /*3b70*/  FFMA.FTZ R69, R66, R69, 1 ;  /* 0x3f80000042457423 */ /* 0x000fe20000010045 */
[----:B---3--:R-:W-:-:S03]  /*3b80*/  FADD.FTZ R66, R78, 1 ;  /* 0x3f8000004e427421 */ /* 0x008fc60000010000 */
[----:B------:R-:W-:Y:S01]  /*3b90*/  FMUL.FTZ R117, R24, R69 ;  /* 0x0000004518757220 */ /* 0x000fe20000410000 */
[----:B------:R-:W-:Y:S02]  /*3ba0*/  HADD2.F32 R24, -RZ, R25.H1_H1 ;  /* 0x30000019ff187230 */ /* 0x000fe40000004100 */
[----:B------:R-:W-:Y:S01]  /*3bb0*/  HADD2.F32 R49, -RZ, R49.H1_H1 ;  /* 0x30000031ff317230 */ /* 0x000fe20000004100 */
[----:B------:R-:W0:Y:S02]  /*3bc0*/  MUFU.RCP R66, R66 ;  /* 0x0000004200427308 */ /* 0x000e240000001000 */
[----:B------:R-:W-:Y:S01]  /*3bd0*/  FADD.FTZ R24, -R26, R24 ;  /* 0x000000181a187221 */ /* 0x000fe20000010100 */
[--C-:B------:R-:W-:Y:S02]  /*3be0*/  HADD2.F32 R25, -RZ, R64.reuse.H0_H0 ;  /* 0x20000040ff197230 */ /* 0x100fe40000004100 */
[----:B------:R-:W-:Y:S01]  /*3bf0*/  FMUL.FTZ R49, R49, R68 ;  /* 0x0000004431317220 */ /* 0x000fe20000410000 */
[----:B------:R-:W-:Y:S01]  /*3c00*/  FMUL.FTZ R24, R10, R24 ;  /* 0x000000180a187220 */ /* 0x000fe20000410000 */
[----:B------:R-:W-:-:S02]  /*3c10*/  HADD2.F32 R68, -RZ, R64.H1_H1 ;  /* 0x30000040ff447230 */ /* 0x000fc40000004100 */
[----:B------:R-:W-:Y:S01]  /*3c20*/  FMUL.FTZ R118, R28, R27 ;  /* 0x0000001b1c767220 */ /* 0x000fe20000410000 */
[----:B------:R-:W-:Y:S01]  /*3c30*/  FFMA.FTZ R64, R5, R24, R9 ;  /* 0x0000001805407223 */ /* 0x000fe20000010009 */
[--C-:B------:R-:W-:Y:S02]  /*3c40*/  HADD2.F32 R27, -RZ, R65.reuse.H0_H0 ;  /* 0x20000041ff1b7230 */ /* 0x100fe40000004100 */
[----:B------:R-:W-:Y:S02]  /*3c50*/  HADD2.F32 R28, -RZ, R65.H1_H1 ;  /* 0x30000041ff1c7230 */ /* 0x000fe40000004100 */
[----:B------:R-:W-:Y:S01]  /*3c60*/  FMUL.FTZ R65, R64, -1.4426950216293334961 ;  /* 0xbfb8aa3b40417820 */ /* 0x000fe20000410000 */
[C---:B------:R-:W-:Y:S01]  /*3c70*/  FADD.FTZ R25, -R26.reuse, R25 ;  /* 0x000000191a197221 */ /* 0x040fe20000010100 */
[C---:B------:R-:W-:Y:S01]  /*3c80*/  FADD.FTZ R68, -R26.reuse, R68 ;  /* 0x000000441a447221 */ /* 0x040fe20000010100 */
[C---:B------:R-:W-:Y:S01]  /*3c90*/  FADD.FTZ R27, -R26.reuse, R27 ;  /* 0x0000001b1a1b7221 */ /* 0x040fe20000010100 */
[----:B------:R-:W-:Y:S01]  /*3ca0*/  FADD.FTZ R28, -R26, R28 ;  /* 0x0000001c1a1c7221 */ /* 0x000fe20000010100 */
[----:B0-----:R-:W-:Y:S01]  /*3cb0*/  FADD.FTZ R26, -R66, 1 ;  /* 0x3f800000421a7421 */ /* 0x001fe20000010100 */
[----:B------:R-:W-:Y:S01]  /*3cc0*/  FMUL.FTZ R25, R10, R25 ;  /* 0x000000190a197220 */ /* 0x000fe20000410000 */
[----:B------:R-:W0:Y:S02]  /*3cd0*/  MUFU.EX2 R65, R65 ;  /* 0x0000004100417308 */ /* 0x000e240000000800 */
[----:B------:R-:W-:Y:S01]  /*3ce0*/  FFMA.FTZ R119, R67, R26, 1 ;  /* 0x3f80000043777423 */ /* 0x000fe2000001001a */
[----:B------:R-:W-:Y:S01]  /*3cf0*/  FFMA.FTZ R67, R2, R25, R6 ;  /* 0x0000001902437223 */ /* 0x000fe20000010006 */
[C---:B------:R-:W-:Y:S01]  /*3d00*/  FMUL.FTZ R26, R10.reuse, R68 ;  /* 0x000000440a1a7220 */ /* 0x040fe20000410000 */
[----:B------:R-:W-:-:S02]  /*3d10*/  FMUL.FTZ R27, R10, R27 ;  /* 0x0000001b0a1b7220 */ /* 0x000fc40000410000 */
[----:B------:R-:W-:Y:S01]  /*3d20*/  FMUL.FTZ R68, R67, -1.4426950216293334961 ;  /* 0xbfb8aa3b43447820 */ /* 0x000fe20000410000 */
[----:B------:R-:W-:Y:S01]  /*3d30*/  FFMA.FTZ R69, R3, R26, R7 ;  /* 0x0000001a03457223 */ /* 0x000fe20000010007 */
[----:B------:R-:W-:Y:S01]  /*3d40*/  FFMA.FTZ R79, R4, R27, R8 ;  /* 0x0000001b044f7223 */ /* 0x000fe20000010008 */
[----:B------:R-:W-:Y:S02]  /*3d50*/  FMUL.FTZ R28, R10, R28 ;  /* 0x0000001c0a1c7220 */ /* 0x000fe40000410000 */
[----:B------:R-:W-:Y:S01]  /*3d60*/  FMUL.FTZ R78, R69, -1.4426950216293334961 ;  /* 0xbfb8aa3b454e7820 */ /* 0x000fe20000410000 */
[----:B------:R-:W-:Y:S01]  /*3d70*/  FMUL.FTZ R123, R79, -1.4426950216293334961 ;  /* 0xbfb8aa3b4f7b7820 */ /* 0x000fe20000410000 */
[----:B------:R-:W1:Y:S01]  /*3d80*/  MUFU.EX2 R68, R68 ;  /* 0x0000004400447308 */ /* 0x000e620000000800 */
[----:B------:R-:W-:Y:S01]  /*3d90*/  FFMA.FTZ R124, R5, R28, R9 ;  /* 0x0000001c057c7223 */ /* 0x000fe20000010009 */
[----:B0-----:R-:W-:-:S06]  /*3da0*/  FADD.FTZ R65, R65, 1 ;  /* 0x3f80000041417421 */ /* 0x001fcc0000010000 */
[----:B------:R-:W0:Y:S01]  /*3db0*/  MUFU.EX2 R78, R78 ;  /* 0x0000004e004e7308 */ /* 0x000e220000000800 */
[----:B------:R-:W-:-:S07]  /*3dc0*/  FMUL.FTZ R125, R124, -1.4426950216293334961 ;  /* 0xbfb8aa3b7c7d7820 */ /* 0x000fce0000410000 */
[----:B------:R-:W3:Y:S01]  /*3dd0*/  MUFU.EX2 R123, R123 ;  /* 0x0000007b007b7308 */ /* 0x000ee20000000800 */
[----:B-1----:R-:W-:-:S07]  /*3de0*/  FADD.FTZ R68, R68, 1 ;  /* 0x3f80000044447421 */ /* 0x002fce0000010000 */
[----:B------:R-:W1:Y:S01]  /*3df0*/  MUFU.RCP R65, R65 ;  /* 0x0000004100417308 */ /* 0x000e620000001000 */
[----:B------:R-:W-:Y:S07]  /*3e00*/  STL [R1+0x90], R116 ;  /* 0x0000907401007387 */ /* 0x000fee0000100800 */
[----:B------:R-:W2:Y:S01]  /*3e10*/  MUFU.EX2 R125, R125 ;  /* 0x0000007d007d7308 */ /* 0x000ea20000000800 */
[----:B0-----:R-:W-:Y:S01]  /*3e20*/  FADD.FTZ R78, R78, 1 ;  /* 0x3f8000004e4e7421 */ /* 0x001fe20000010000 */
[----:B---3--:R-:W-:Y:S01]  /*3e30*/  FADD.FTZ R123, R123, 1 ;  /* 0x3f8000007b7b7421 */ /* 0x008fe20000010000 */
[----:B------:R-:W-:Y:S04]  /*3e40*/  STL [R1+0x8c], R115 ;  /* 0x00008c7301007387 */ /* 0x000fe80000100800 */
[----:B------:R0:W-:Y:S01]  /*3e50*/  STL [R1+0xd0], R94 ;  /* 0x0000d05e01007387 */ /* 0x0001e20000100800 */
[----:B------:R-:W3:Y:S01]  /*3e60*/  MUFU.RCP R68, R68 ;  /* 0x0000004400447308 */ /* 0x000ee20000001000 */
[----:B0-----:R-:W-:-:S07]  /*3e70*/  FMUL.FTZ R94, R66, R119 ;  /* 0x00000077425e7220 */ /* 0x001fce0000410000 */
[----:B------:R1:W-:Y:S08]  /*3e80*/  MUFU.RCP R66, R123 ;  /* 0x0000007b00427308 */ /* 0x0003f00000001000 */
[----:B------:R-:W0:Y:S01]  /*3e90*/  MUFU.RCP R78, R78 ;  /* 0x0000004e004e7308 */ /* 0x000e220000001000 */
[----:B-1----:R-:W-:-:S04]  /*3ea0*/  FADD.FTZ R123, -R65, 1 ;  /* 0x3f800000417b7421 */ /* 0x002fc80000010100 */
[----:B------:R-:W-:Y:S01]  /*3eb0*/  FFMA.FTZ R123, R64, R123, 1 ;  /* 0x3f800000407b7423 */ /* 0x000fe2000001007b */
[----:B--2---:R-:W-:-:S03]  /*3ec0*/  FADD.FTZ R64, R125, 1 ;  /* 0x3f8000007d407421 */ /* 0x004fc60000010000 */
[----:B------:R-:W-:Y:S01]  /*3ed0*/  FMUL.FTZ R123, R65, R123 ;  /* 0x0000007b417b7220 */ /* 0x000fe20000410000 */
[----:B---3--:R-:W-:Y:S02]  /*3ee0*/  FADD.FTZ R65, -R68, 1 ;  /* 0x3f80000044417421 */ /* 0x008fe40000010100 */
[----:B------:R-:W1:Y:S02]  /*3ef0*/  MUFU.RCP R64, R64 ;  /* 0x0000004000407308 */ /* 0x000e640000001000 */
[----:B------:R-:W-:Y:S01]  /*3f00*/  FFMA.FTZ R67, R67, R65, 1 ;  /* 0x3f80000043437423 */ /* 0x000fe20000010041 */
[----:B0-----:R-:W-:-:S04]  /*3f10*/  FADD.FTZ R65, -R78, 1 ;  /* 0x3f8000004e417421 */ /* 0x001fc80000010100 */
[----:B------:R-:W-:Y:S01]  /*3f20*/  FFMA.FTZ R69, R69, R65, 1 ;  /* 0x3f80000045457423 */ /* 0x000fe20000010041 */
[----:B------:R-:W-:-:S04]  /*3f30*/  FADD.FTZ R65, -R66, 1 ;  /* 0x3f80000042417421 */ /* 0x000fc80000010100 */
[----:B------:R-:W-:Y:S01]  /*3f40*/  FFMA.FTZ R79, R79, R65, 1 ;  /* 0x3f8000004f4f7423 */ /* 0x000fe20000010041 */
[----:B-1----:R-:W-:Y:S01]  /*3f50*/  FADD.FTZ R65, -R64, 1 ;  /* 0x3f80000040417421 */ /* 0x002fe20000010100 */
[----:B------:R-:W-:-:S03]  /*3f60*/  FMUL.FTZ R69, R78, R69 ;  /* 0x000000454e457220 */ /* 0x000fc60000410000 */
[----:B------:R-:W-:Y:S01]  /*3f70*/  FFMA.FTZ R124, R124, R65, 1 ;  /* 0x3f8000007c7c7423 */ /* 0x000fe20000010041 */
[----:B------:R-:W-:Y:S01]  /*3f80*/  FMUL.FTZ R78, R66, R79 ;  /* 0x0000004f424e7220 */ /* 0x000fe20000410000 */
[--C-:B------:R-:W-:Y:S02]  /*3f90*/  HADD2.F32 R65, -RZ, R54.reuse.H1_H1 ;  /* 0x30000036ff417230 */ /* 0x100fe40000004100 */
[----:B------:R-:W-:Y:S01]  /*3fa0*/  FMUL.FTZ R79, R64, R124 ;  /* 0x0000007c404f7220 */ /* 0x000fe20000410000 */
[----:B------:R-:W-:Y:S02]  /*3fb0*/  HADD2.F32 R64, -RZ, R54.H0_H0 ;  /* 0x20000036ff407230 */ /* 0x000fe40000004100 */
[----:B------:R-:W-:Y:S01]  /*3fc0*/  FMUL.FTZ R68, R68, R67 ;  /* 0x0000004344447220 */ /* 0x000fe20000410000 */
[--C-:B----4-:R-:W-:Y:S01]  /*3fd0*/  HADD2.F32 R54, -RZ, R50.reuse.H0_H0 ;  /* 0x20000032ff367230 */ /* 0x110fe20000004100 */
[----:B------:R-:W-:Y:S04]  /*3fe0*/  STL [R1+0x9c], R114 ;  /* 0x00009c7201007387 */ /* 0x000fe80000100800 */
[----:B------:R-:W-:Y:S01]  /*3ff0*/  STL [R1+0xcc], R95 ;  /* 0x0000cc5f01007387 */ /* 0x000fe20000100800 */
[----:B------:R-:W-:Y:S01]  /*4000*/  FMUL.FTZ R68, R54, R68 ;  /* 0x0000004436447220 */ /* 0x000fe20000410000 */
[----:B------:R-:W-:-:S02]  /*4010*/  HADD2.F32 R54, -RZ, R50.H1_H1 ;  /* 0x30000032ff367230 */ /* 0x000fc40000004100 */
[----:B------:R-:W-:Y:S04]  /*4020*/  STL [R1+0xc8], R96 ;  /* 0x0000c86001007387 */ /* 0x000fe80000100800 */
[----:B------:R-:W-:Y:S04]  /*4030*/  STL [R1+0xb0], R113 ;  /* 0x0000b07101007387 */ /* 0x000fe80000100800 */
[----:B------:R-:W-:Y:S04]  /*4040*/  STL [R1+0xc4], R97 ;  /* 0x0000c46101007387 */ /* 0x000fe80000100800 */
[----:B------:R-:W-:Y:S01]  /*4050*/  STL [R1+0xbc], R99 ;  /* 0x0000bc6301007387 */ /* 0x000fe20000100800 */
[----:B------:R-:W-:-:S03]  /*4060*/  HADD2.F32 R66, -RZ, R55.H0_H0 ;  /* 0x20000037ff427230 */ /* 0x000fc60000004100 */
[----:B------:R-:W-:Y:S01]  /*4070*/  STL [R1+0xb8], R100 ;  /* 0x0000b86401007387 */ /* 0x000fe20000100800 */
[----:B------:R-:W-:Y:S02]  /*4080*/  HADD2.F32 R67, -RZ, R55.H1_H1 ;  /* 0x30000037ff437230 */ /* 0x000fe40000004100 */
[----:B------:R-:W-:Y:S01]  /*4090*/  FMUL.FTZ R69, R54, R69 ;  /* 0x0000004536457220 */ /* 0x000fe20000410000 */
[----:B------:R-:W-:Y:S04]  /*40a0*/  STL [R1+0xb4], R101 ;  /* 0x0000b46501007387 */ /* 0x000fe80000100800 */
[----:B------:R-:W-:Y:S04]  /*40b0*/  STL [R1+0xc0], R102 ;  /* 0x0000c06601007387 */ /* 0x000fe80000100800 */
[----:B------:R0:W-:Y:S04]  /*40c0*/  STL [R1+0x88], R6 ;  /* 0x0000880601007387 */ /* 0x0001e80000100800 */
[----:B------:R-:W2:Y:S04]  /*40d0*/  LDL R55, [R1+0x2c] ;  /* 0x00002c0001377983 */ /* 0x000ea80000100800 */
[----:B------:R-:W3:Y:S04]  /*40e0*/  LDL R54, [R1+0x28] ;  /* 0x0000280001367983 */ /* 0x000ee80000100800 */
[----:B0-----:R-:W4:Y:S04]  /*40f0*/  LDL R6, [R1+0x30] ;  /* 0x0000300001067983 */ /* 0x001f280000100800 */
[----:B------:R-:W4:Y:S04]  /*4100*/  LDL R97, [R1+0x34] ;  /* 0x0000340001617983 */ /* 0x000f280000100800 */
[----:B------:R-:W4:Y:S04]  /*4110*/  LDL R102, [R1+0x38] ;  /* 0x0000380001667983 */ /* 0x000f280000100800 */
[----:B------:R-:W4:Y:S04]  /*4120*/  LDL R99, [R1+0x3c] ;  /* 0x00003c0001637983 */ /* 0x000f280000100800 */
[----:B------:R-:W4:Y:S04]  /*4130*/  LDL R100, [R1+0x40] ;  /* 0x0000400001647983 */ /* 0x000f280000100800 */
[----:B------:R-:W4:Y:S04]  /*4140*/  LDL R101, [R1+0x44] ;  /* 0x0000440001657983 */ /* 0x000f280000100800 */
[----:B------:R-:W4:Y:S04]  /*4150*/  LDL R113, [R1+0x48] ;  /* 0x0000480001717983 */ /* 0x000f280000100800 */
[----:B------:R-:W4:Y:S01]  /*4160*/  LDL R119, [R1+0x4c] ;  /* 0x00004c0001777983 */ /* 0x000f220000100800 */
[----:B------:R-:W-:-:S03]  /*4170*/  FMUL.FTZ R66, R66, R94 ;  /* 0x0000005e42427220 */ /* 0x000fc60000410000 */
[----:B------:R-:W4:Y:S01]  /*4180*/  LDL R120, [R1+0x54] ;  /* 0x0000540001787983 */ /* 0x000f220000100800 */
[----:B------:R-:W-:Y:S01]  /*4190*/  FMUL.FTZ R94, R3, R53 ;  /* 0x00000035035e7220 */ /* 0x000fe20000410000 */
[----:B------:R-:W-:Y:S01]  /*41a0*/  FMUL.FTZ R67, R67, R123 ;  /* 0x0000007b43437220 */ /* 0x000fe20000410000 */
[----:B------:R-:W-:Y:S01]  /*41b0*/  FMUL.FTZ R95, R4, R70 ;  /* 0x00000046045f7220 */ /* 0x000fe20000410000 */
[----:B------:R-:W4:Y:S01]  /*41c0*/  LDL R122, [R1+0x50] ;  /* 0x00005000017a7983 */ /* 0x000f220000100800 */
[----:B------:R-:W-:Y:S01]  /*41d0*/  FMUL.FTZ R64, R64, R118 ;  /* 0x0000007640407220 */ /* 0x000fe20000410000 */
[----:B------:R-:W-:Y:S01]  /*41e0*/  FMUL.FTZ R65, R65, R117 ;  /* 0x0000007541417220 */ /* 0x000fe20000410000 */
[-C--:B------:R-:W-:Y:S01]  /*41f0*/  FFMA.FTZ R62, R0, R52.reuse, R62 ;  /* 0x00000034003e7223 */ /* 0x080fe2000001003e */
[----:B------:R-:W-:Y:S01]  /*4200*/  FADD.FTZ R63, R52, R63 ;  /* 0x0000003f343f7221 */ /* 0x000fe20000010000 */
[----:B------:R-:W-:Y:S01]  /*4210*/  FADD.FTZ R61, R53, R61 ;  /* 0x0000003d353d7221 */ /* 0x000fe20000010000 */
[----:B------:R-:W-:Y:S01]  /*4220*/  FADD.FTZ R59, R70, R59 ;  /* 0x0000003b463b7221 */ /* 0x000fe20000010000 */
[----:B------:R-:W-:Y:S01]  /*4230*/  FMUL.FTZ R123, R2, R52 ;  /* 0x00000034027b7220 */ /* 0x000fe20000410000 */
[----:B------:R-:W-:Y:S01]  /*4240*/  FMUL.FTZ R96, R5, R71 ;  /* 0x0000004705607220 */ /* 0x000fe20000410000 */
[----:B------:R-:W4:Y:S01]  /*4250*/  LDL R121, [R1+0x5c] ;  /* 0x00005c0001797983 */ /* 0x000f220000100800 */
[----:B------:R-:W-:-:S03]  /*4260*/  FADD.FTZ R57, R71, R57 ;  /* 0x0000003947397221 */ /* 0x000fc60000010000 */
[----:B------:R-:W4:Y:S04]  /*4270*/  LDL R114, [R1+0x64] ;  /* 0x0000640001727983 */ /* 0x000f280000100800 */
[----:B------:R-:W4:Y:S04]  /*4280*/  LDL R118, [R1+0x60] ;  /* 0x0000600001767983 */ /* 0x000f280000100800 */
[----:B------:R-:W4:Y:S04]  /*4290*/  LDL R117, [R1+0x6c] ;  /* 0x00006c0001757983 */ /* 0x000f280000100800 */
[----:B------:R-:W4:Y:S04]  /*42a0*/  LDL R116, [R1+0x68] ;  /* 0x0000680001747983 */ /* 0x000f280000100800 */
[----:B------:R-:W4:Y:S04]  /*42b0*/  LDL R115, [R1+0x74] ;  /* 0x0000740001737983 */ /* 0x000f280000100800 */
[----:B------:R-:W4:Y:S01]  /*42c0*/  LDL R52, [R1+0x18] ;  /* 0x0000180001347983 */ /* 0x000f220000100800 */
[----:B------:R-:W-:Y:S01]  /*42d0*/  FADD.FTZ R63, R63, R77 ;  /* 0x0000004d3f3f7221 */ /* 0x000fe20000010000 */
[----:B------:R-:W-:Y:S01]  /*42e0*/  FMUL.FTZ R125, R2, R77 ;  /* 0x0000004d027d7220 */ /* 0x000fe20000410000 */
[----:B------:R-:W-:-:S02]  /*42f0*/  HADD2.F32 R50, -RZ, R51.H0_H0 ;  /* 0x20000033ff327230 */ /* 0x000fc40000004100 */
[----:B------:R-:W-:-:S03]  /*4300*/  HADD2.F32 R51, -RZ, R51.H1_H1 ;  /* 0x30000033ff337230 */ /* 0x000fc60000004100 */
[----:B------:R-:W-:Y:S01]  /*4310*/  FMUL.FTZ R78, R50, R78 ;  /* 0x0000004e324e7220 */ /* 0x000fe20000410000 */
[----:B------:R-:W-:Y:S01]  /*4320*/  FADD.FTZ R50, RZ, R123 ;  /* 0x0000007bff327221 */ /* 0x000fe20000010000 */
[----:B------:R-:W-:Y:S01]  /*4330*/  FMUL.FTZ R79, R51, R79 ;  /* 0x0000004f334f7220 */ /* 0x000fe20000410000 */
[----:B------:R-:W-:Y:S01]  /*4340*/  FFMA.FTZ R51, R0, R123, RZ ;  /* 0x0000007b00337223 */ /* 0x000fe200000100ff */
[----:B------:R-:W-:Y:S01]  /*4350*/  FADD.FTZ R61, R61, R80 ;  /* 0x000000503d3d7221 */ /* 0x000fe20000010000 */
[----:B------:R-:W-:Y:S01]  /*4360*/  FMUL.FTZ R124, R3, R80 ;  /* 0x00000050037c7220 */ /* 0x000fe20000410000 */
[----:B------:R-:W-:-:S04]  /*4370*/  FADD.FTZ R50, R50, R94 ;  /* 0x0000005e32327221 */ /* 0x000fc80000010000 */
[----:B------:R-:W-:-:S04]  /*4380*/  FADD.FTZ R50, R50, R95 ;  /* 0x0000005f32327221 */ /* 0x000fc80000010000 */
[----:B------:R-:W-:Y:S01]  /*4390*/  FADD.FTZ R50, R50, R96 ;  /* 0x0000006032327221 */ /* 0x000fe20000010000 */
[----:B------:R-:W-:Y:S01]  /*43a0*/  FADD.FTZ R59, R59, R81 ;  /* 0x000000513b3b7221 */ /* 0x000fe20000010000 */
[----:B------:R-:W-:Y:S01]  /*43b0*/  FADD.FTZ R57, R57, R82 ;  /* 0x0000005239397221 */ /* 0x000fe20000010000 */
[----:B------:R-:W-:Y:S01]  /*43c0*/  FADD.FTZ R63, R63, R83 ;  /* 0x000000533f3f7221 */ /* 0x000fe20000010000 */
[----:B--2---:R-:W-:Y:S02]  /*43d0*/  FFMA.FTZ R58, R55, R70, R58 ;  /* 0x00000046373a7223 */ /* 0x004fe4000001003a */
[----:B------:R-:W2:Y:S01]  /*43e0*/  LDL R70, [R1+0x20] ;  /* 0x0000200001467983 */ /* 0x000ea20000100800 */
[----:B---3--:R-:W-:-:S03]  /*43f0*/  FFMA.FTZ R60, R54, R53, R60 ;  /* 0x00000035363c7223 */ /* 0x008fc6000001003c */
[----:B------:R-:W3:Y:S01]  /*4400*/  LDL R53, [R1+0x1c] ;  /* 0x00001c0001357983 */ /* 0x000ee20000100800 */
[----:B----4-:R-:W-:-:S03]  /*4410*/  FFMA.FTZ R56, R6, R71, R56 ;  /* 0x0000004706387223 */ /* 0x010fc60000010038 */
[----:B------:R0:W-:Y:S01]  /*4420*/  STL [R1+0xc], R94 ;  /* 0x00000c5e01007387 */ /* 0x0001e20000100800 */
[----:B------:R-:W-:-:S03]  /*4430*/  FFMA.FTZ R62, R97, R77, R62 ;  /* 0x0000004d613e7223 */ /* 0x000fc6000001003e */
[----:B------:R-:W4:Y:S04]  /*4440*/  LDL R71, [R1+0x24] ;  /* 0x0000240001477983 */ /* 0x000f280000100800 */
[----:B------:R1:W-:Y:S04]  /*4450*/  STL [R1+0x8], R95 ;  /* 0x0000085f01007387 */ /* 0x0003e80000100800 */
[----:B------:R1:W-:Y:S04]  /*4460*/  STL [R1], R96 ;  /* 0x0000006001007387 */ /* 0x0003e80000100800 */
[----:B------:R-:W2:Y:S01]  /*4470*/  LDL R77, [R1+0x58] ;  /* 0x00005800014d7983 */ /* 0x000ea20000100800 */
[----:B------:R-:W-:Y:S01]  /*4480*/  FFMA.FTZ R60, R102, R80, R60 ;  /* 0x00000050663c7223 */ /* 0x000fe2000001003c */
[----:B------:R-:W-:-:S02]  /*4490*/  FFMA.FTZ R51, R54, R94, R51 ;  /* 0x0000005e36337223 */ /* 0x000fc40000010033 */
[----:B------:R-:W3:Y:S04]  /*44a0*/  LDL R80, [R1+0x70] ;  /* 0x0000700001507983 */ /* 0x000ee80000100800 */
[----:B0-----:R-:W4:Y:S01]  /*44b0*/  LDL.LU R94, [R1+0xd0] ;  /* 0x0000d000015e7983 */ /* 0x001f220000300800 */
[----:B------:R-:W-:-:S03]  /*44c0*/  FFMA.FTZ R51, R55, R95, R51 ;  /* 0x0000005f37337223 */ /* 0x000fc60000010033 */
[----:B------:R-:W3:Y:S01]  /*44d0*/  LDL R54, [R1+0x14] ;  /* 0x0000140001367983 */ /* 0x000ee20000100800 */
[----:B------:R-:W-:-:S03]  /*44e0*/  FFMA.FTZ R51, R6, R96, R51 ;  /* 0x0000006006337223 */ /* 0x000fc60000010033 */
[----:B-1----:R-:W3:Y:S04]  /*44f0*/  LDL.LU R95, [R1+0xcc] ;  /* 0x0000cc00015f7983 */ /* 0x002ee80000300800 */
[----:B------:R-:W3:Y:S01]  /*4500*/  LDL R55, [R1+0x10] ;  /* 0x0000100001377983 */ /* 0x000ee20000100800 */
[----:B------:R-:W-:-:S03]  /*4510*/  FFMA.FTZ R51, R97, R125, R51 ;  /* 0x0000007d61337223 */ /* 0x000fc60000010033 */
[----:B------:R-:W3:Y:S01]  /*4520*/  LDL.LU R96, [R1+0xc8] ;  /* 0x0000c80001607983 */ /* 0x000ee20000300800 */
[----:B------:R-:W-:-:S03]  /*4530*/  FFMA.FTZ R58, R99, R81, R58 ;  /* 0x00000051633a7223 */ /* 0x000fc6000001003a */
[----:B------:R-:W3:Y:S01]  /*4540*/  LDL R6, [R1+0x4] ;  /* 0x0000040001067983 */ /* 0x000ee20000100800 */
[----:B------:R-:W-:-:S03]  /*4550*/  FMUL.FTZ R81, R4, R81 ;  /* 0x0000005104517220 */ /* 0x000fc60000410000 */
[----:B------:R-:W3:Y:S01]  /*4560*/  LDL.LU R97, [R1+0xc4] ;  /* 0x0000c40001617983 */ /* 0x000ee20000300800 */
[----:B------:R-:W-:Y:S01]  /*4570*/  FFMA.FTZ R51, R102, R124, R51 ;  /* 0x0000007c66337223 */ /* 0x000fe20000010033 */
[-C--:B------:R-:W-:Y:S01]  /*4580*/  FFMA.FTZ R56, R100, R82.reuse, R56 ;  /* 0x0000005264387223 */ /* 0x080fe20000010038 */
[----:B------:R-:W-:Y:S01]  /*4590*/  FMUL.FTZ R82, R5, R82 ;  /* 0x0000005205527220 */ /* 0x000fe20000410000 */
[----:B------:R-:W3:Y:S01]  /*45a0*/  LDL.LU R102, [R1+0xc0] ;  /* 0x0000c00001667983 */ /* 0x000ee20000300800 */
[----:B------:R-:W-:Y:S01]  /*45b0*/  FFMA.FTZ R51, R99, R81, R51 ;  /* 0x0000005163337223 */ /* 0x000fe20000010033 */
[-C--:B------:R-:W-:Y:S02]  /*45c0*/  FFMA.FTZ R62, R101, R83.reuse, R62 ;  /* 0x00000053653e7223 */ /* 0x080fe4000001003e */
[----:B------:R-:W3:Y:S01]  /*45d0*/  LDL.LU R99, [R1+0xbc] ;  /* 0x0000bc0001637983 */ /* 0x000ee20000300800 */
[----:B------:R-:W-:Y:S01]  /*45e0*/  FMUL.FTZ R83, R2, R83 ;  /* 0x0000005302537220 */ /* 0x000fe20000410000 */
[----:B------:R-:W-:-:S02]  /*45f0*/  FFMA.FTZ R51, R100, R82, R51 ;  /* 0x0000005264337223 */ /* 0x000fc40000010033 */
[----:B------:R-:W3:Y:S02]  /*4600*/  LDL.LU R100, [R1+0xb8] ;  /* 0x0000b80001647983 */ /* 0x000ee40000300800 */
[----:B------:R-:W-:Y:S02]  /*4610*/  FFMA.FTZ R51, R101, R83, R51 ;  /* 0x0000005365337223 */ /* 0x000fe40000010033 */
[----:B------:R-:W3:Y:S01]  /*4620*/  LDL.LU R101, [R1+0xb4] ;  /* 0x0000b40001657983 */ /* 0x000ee20000300800 */
[-C--:B------:R-:W-:Y:S01]  /*4630*/  FFMA.FTZ R60, R113, R84.reuse, R60 ;  /* 0x00000054713c7223 */ /* 0x080fe2000001003c */
[----:B------:R-:W-:Y:S01]  /*4640*/  FADD.FTZ R61, R61, R84 ;  /* 0x000000543d3d7221 */ /* 0x000fe20000010000 */
[----:B------:R-:W-:Y:S01]  /*4650*/  FMUL.FTZ R84, R3, R84 ;  /* 0x0000005403547220 */ /* 0x000fe20000410000 */
[-C--:B------:R-:W-:Y:S01]  /*4660*/  FFMA.FTZ R58, R119, R85.reuse, R58 ;  /* 0x00000055773a7223 */ /* 0x080fe2000001003a */
        /* <DEDUP_REMOVED lines=11> */
[----:B------:R-:W3:Y:S01]  /*4720*/  LDL.LU R113, [R1+0xb0] ;  /* 0x0000b00001717983 */ /* 0x000ee20000300800 */
[-C--:B------:R-:W-:Y:S01]  /*4730*/  FFMA.FTZ R60, R121, R88.reuse, R60 ;  /* 0x00000058793c7223 */ /* 0x080fe2000001003c */
[----:B------:R-:W-:Y:S01]  /*4740*/  FADD.FTZ R61, R61, R88 ;  /* 0x000000583d3d7221 */ /* 0x000fe20000010000 */
[----:B------:R-:W-:Y:S01]  /*4750*/  FMUL.FTZ R88, R3, R88 ;  /* 0x0000005803587220 */ /* 0x000fe20000410000 */
[----:B------:R-:W3:Y:S01]  /*4760*/  LDL.LU R119, [R1+0xac] ;  /* 0x0000ac0001777983 */ /* 0x000ee20000300800 */
[----:B------:R-:W-:-:S03]  /*4770*/  FFMA.FTZ R51, R122, R87, R51 ;  /* 0x000000577a337223 */ /* 0x000fc60000010033 */
[----:B------:R-:W3:Y:S01]  /*4780*/  LDL.LU R120, [R1+0xa8] ;  /* 0x0000a80001787983 */ /* 0x000ee20000300800 */
[----:B------:R-:W-:-:S03]  /*4790*/  FADD.FTZ R59, R59, R89 ;  /* 0x000000593b3b7221 */ /* 0x000fc60000010000 */
[----:B------:R-:W3:Y:S01]  /*47a0*/  LDL.LU R122, [R1+0xa4] ;  /* 0x0000a400017a7983 */ /* 0x000ee20000300800 */
[----:B------:R-:W-:Y:S01]  /*47b0*/  FFMA.FTZ R51, R121, R88, R51 ;  /* 0x0000005879337223 */ /* 0x000fe20000010033 */
[-C--:B------:R-:W-:Y:S01]  /*47c0*/  FFMA.FTZ R56, R114, R90.reuse, R56 ;  /* 0x0000005a72387223 */ /* 0x080fe20000010038 */
[----:B------:R-:W-:Y:S01]  /*47d0*/  FADD.FTZ R57, R57, R90 ;  /* 0x0000005a39397221 */ /* 0x000fe20000010000 */
[----:B------:R-:W-:Y:S01]  /*47e0*/  FMUL.FTZ R90, R5, R90 ;  /* 0x0000005a055a7220 */ /* 0x000fe20000410000 */
[----:B------:R-:W3:Y:S01]  /*47f0*/  LDL.LU R121, [R1+0xa0] ;  /* 0x0000a00001797983 */ /* 0x000ee20000300800 */
[-C--:B------:R-:W-:Y:S01]  /*4800*/  FFMA.FTZ R62, R118, R91.reuse, R62 ;  /* 0x0000005b763e7223 */ /* 0x080fe2000001003e */
[----:B------:R-:W-:Y:S01]  /*4810*/  FADD.FTZ R63, R63, R91 ;  /* 0x0000005b3f3f7221 */ /* 0x000fe20000010000 */
[----:B------:R-:W-:Y:S01]  /*4820*/  FMUL.FTZ R91, R2, R91 ;  /* 0x0000005b025b7220 */ /* 0x000fe20000410000 */
[-C--:B------:R-:W-:Y:S01]  /*4830*/  FFMA.FTZ R60, R117, R92.reuse, R60 ;  /* 0x0000005c753c7223 */ /* 0x080fe2000001003c */
[----:B------:R-:W-:Y:S01]  /*4840*/  FADD.FTZ R61, R61, R92 ;  /* 0x0000005c3d3d7221 */ /* 0x000fe20000010000 */
[----:B------:R-:W-:Y:S01]  /*4850*/  FMUL.FTZ R92, R3, R92 ;  /* 0x0000005c035c7220 */ /* 0x000fe20000410000 */
[----:B------:R-:W-:Y:S01]  /*4860*/  FADD.FTZ R59, R59, R93 ;  /* 0x0000005d3b3b7221 */ /* 0x000fe20000010000 */
[----:B------:R-:W-:Y:S01]  /*4870*/  FADD.FTZ R50, R50, R125 ;  /* 0x0000007d32327221 */ /* 0x000fe20000010000 */
[-C--:B--2---:R-:W-:Y:S01]  /*4880*/  FFMA.FTZ R58, R77, R89.reuse, R58 ;  /* 0x000000594d3a7223 */ /* 0x084fe2000001003a */
[----:B------:R-:W-:-:S04]  /*4890*/  FMUL.FTZ R89, R4, R89 ;  /* 0x0000005904597220 */ /* 0x000fc80000410000 */
[----:B------:R-:W-:-:S04]  /*48a0*/  FFMA.FTZ R51, R77, R89, R51 ;  /* 0x000000594d337223 */ /* 0x000fc80000010033 */
[----:B------:R-:W-:Y:S02]  /*48b0*/  FFMA.FTZ R51, R114, R90, R51 ;  /* 0x0000005a72337223 */ /* 0x000fe40000010033 */
[----:B------:R-:W2:Y:S02]  /*48c0*/  LDL.LU R114, [R1+0x9c] ;  /* 0x00009c0001727983 */ /* 0x000ea40000300800 */
[----:B------:R-:W-:Y:S02]  /*48d0*/  FFMA.FTZ R51, R118, R91, R51 ;  /* 0x0000005b76337223 */ /* 0x000fe40000010033 */
[----:B------:R-:W2:Y:S01]  /*48e0*/  LDL.LU R118, [R1+0x98] ;  /* 0x0000980001767983 */ /* 0x000ea20000300800 */
[-C--:B------:R-:W-:Y:S01]  /*48f0*/  FFMA.FTZ R58, R116, R93.reuse, R58 ;  /* 0x0000005d743a7223 */ /* 0x080fe2000001003a */
[----:B------:R-:W-:Y:S01]  /*4900*/  FMUL.FTZ R93, R4, R93 ;  /* 0x0000005d045d7220 */ /* 0x000fe20000410000 */
[----:B------:R-:W-:Y:S02]  /*4910*/  FFMA.FTZ R51, R117, R92, R51 ;  /* 0x0000005c75337223 */ /* 0x000fe40000010033 */
[----:B------:R-:W2:Y:S01]  /*4920*/  LDL.LU R117, [R1+0x94] ;  /* 0x0000940001757983 */ /* 0x000ea20000300800 */
[-C--:B----4-:R-:W-:Y:S01]  /*4930*/  FFMA.FTZ R56, R115, R94.reuse, R56 ;  /* 0x0000005e73387223 */ /* 0x090fe20000010038 */
[----:B------:R-:W-:Y:S01]  /*4940*/  FADD.FTZ R57, R57, R94 ;  /* 0x0000005e39397221 */ /* 0x000fe20000010000 */
[----:B------:R-:W-:Y:S01]  /*4950*/  FMUL.FTZ R94, R5, R94 ;  /* 0x0000005e055e7220 */ /* 0x000fe20000410000 */
[----:B------:R-:W-:-:S02]  /*4960*/  FFMA.FTZ R51, R116, R93, R51 ;  /* 0x0000005d74337223 */ /* 0x000fc40000010033 */
[----:B------:R-:W4:Y:S02]  /*4970*/  LDL.LU R116, [R1+0x90] ;  /* 0x0000900001747983 */ /* 0x000f240000300800 */
[----:B------:R-:W-:Y:S02]  /*4980*/  FFMA.FTZ R51, R115, R94, R51 ;  /* 0x0000005e73337223 */ /* 0x000fe40000010033 */
[----:B------:R-:W4:Y:S01]  /*4990*/  LDL.LU R115, [R1+0x8c] ;  /* 0x00008c0001737983 */ /* 0x000f220000300800 */
[-C--:B---3--:R-:W-:Y:S01]  /*49a0*/  FFMA.FTZ R62, R80, R95.reuse, R62 ;  /* 0x0000005f503e7223 */ /* 0x088fe2000001003e */
        /* <DEDUP_REMOVED lines=29> */
[----:B------:R-:W-:-:S04]  /*4b80*/  FFMA.FTZ R51, R55, R101, R51 ;  /* 0x0000006537337223 */ /* 0x000fc80000010033 */
[----:B------:R-:W-:Y:S02]  /*4b90*/  FFMA.FTZ R51, R6, R102, R51 ;  /* 0x0000006606337223 */ /* 0x000fe40000010033 */
[----:B------:R-:W3:Y:S01]  /*4ba0*/  LDL.LU R6, [R1+0x80] ;  /* 0x0000800001067983 */ /* 0x000ee20000300800 */
        /* <DEDUP_REMOVED lines=26> */
[----:B------:R-:W-:Y:S01]  /*4d50*/  FMUL.FTZ R77, R3, R104 ;  /* 0x00000068034d7220 */ /* 0x000fe20000410000 */
[----:B------:R-:W-:Y:S02]  /*4d60*/  FFMA.FTZ R51, R122, R103, R51 ;  /* 0x000000677a337223 */ /* 0x000fe40000010033 */
        /* <DEDUP_REMOVED lines=11> */
[----:B------:R-:W-:Y:S01]  /*4e20*/  FFMA.FTZ R60, R121, R104, R60 ;  /* 0x00000068793c7223 */ /* 0x000fe2000001003c */
[----:B------:R-:W-:Y:S01]  /*4e30*/  FADD.FTZ R61, R61, R104 ;  /* 0x000000683d3d7221 */ /* 0x000fe20000010000 */
[----:B------:R-:W-:Y:S01]  /*4e40*/  FADD.FTZ R63, R63, R74 ;  /* 0x0000004a3f3f7221 */ /* 0x000fe20000010000 */
[----:B------:R-:W-:Y:S01]  /*4e50*/  FADD.FTZ R50, R50, R75 ;  /* 0x0000004b32327221 */ /* 0x000fe20000010000 */
[----:B------:R-:W-:Y:S01]  /*4e60*/  FFMA.FTZ R51, R119, R75, R51 ;  /* 0x0000004b77337223 */ /* 0x000fe20000010033 */
[----:B------:R-:W-:Y:S01]  /*4e70*/  FADD.FTZ R61, R61, R73 ;  /* 0x000000493d3d7221 */ /* 0x000fe20000010000 */
        /* <DEDUP_REMOVED lines=15> */
[----:B------:R-:W-:-:S02]  /*4f70*/  FADD.FTZ R61, R61, R43 ;  /* 0x0000002b3d3d7221 */ /* 0x000fc40000010000 */
[----:B------:R-:W-:Y:S02]  /*4f80*/  FADD.FTZ R57, R57, R45 ;  /* 0x0000002d39397221 */ /* 0x000fe40000010000 */
[----:B------:R-:W-:Y:S02]  /*4f90*/  FADD.FTZ R61, R61, R47 ;  /* 0x0000002f3d3d7221 */ /* 0x000fe40000010000 */
[----:B------:R-:W-:Y:S01]  /*4fa0*/  FADD.FTZ R104, R57, R49 ;  /* 0x0000003139687221 */ /* 0x000fe20000010000 */
[----:B------:R-:W-:Y:S01]  /*4fb0*/  FMUL.FTZ R54, R2, R68 ;  /* 0x0000004402367220 */ /* 0x000fe20000410000 */
[-C--:B--2---:R-:W-:Y:S01]  /*4fc0*/  FFMA.FTZ R62, R118, R74.reuse, R62 ;  /* 0x0000004a763e7223 */ /* 0x084fe2000001003e */
[----:B------:R-:W-:Y:S01]  /*4fd0*/  FMUL.FTZ R74, R2, R74 ;  /* 0x0000004a024a7220 */ /* 0x000fe20000410000 */
[-C--:B------:R-:W-:Y:S01]  /*4fe0*/  FFMA.FTZ R60, R117, R73.reuse, R60 ;  /* 0x00000049753c7223 */ /* 0x080fe2000001003c */
[----:B------:R-:W-:Y:S02]  /*4ff0*/  FMUL.FTZ R73, R3, R73 ;  /* 0x0000004903497220 */ /* 0x000fe40000410000 */
[----:B------:R-:W-:Y:S01]  /*5000*/  FADD.FTZ R50, R50, R74 ;  /* 0x0000004a32327221 */ /* 0x000fe20000010000 */
[----:B------:R-:W-:Y:S01]  /*5010*/  FFMA.FTZ R51, R118, R74, R51 ;  /* 0x0000004a76337223 */ /* 0x000fe20000010033 */
[-C--:B----4-:R-:W-:Y:S01]  /*5020*/  FFMA.FTZ R58, R116, R72.reuse, R58 ;  /* 0x00000048743a7223 */ /* 0x090fe2000001003a */
        /* <DEDUP_REMOVED lines=114> */
[----:B------:R-:W-:-:S05]  /*5750*/  FFMA.FTZ R57, R28, R71, R57 ;  /* 0x000000471c397223 */ /* 0x000fca0000010039 */
[----:B---3--:R0:W-:Y:S04]  /*5760*/  STS.64 [R6], R56 ;  /* 0x0000003806007388 */ /* 0x0081e80000000a00 */
[----:B0-----:R0:W5:Y:S01]  /*5770*/  LDL.LU R6, [R1+0x88] ;  /* 0x0000880001067983 */ /* 0x0011620000300800 */
        /* <DEDUP_REMOVED lines=8> */
[----:B------:R-:W-:Y:S01]  /*5800*/  FFMA.FTZ R56, R23, R66, R63 ;  /* 0x0000004217387223 */ /* 0x000fe2000001003f */
[----:B------:R-:W-:Y:S01]  /*5810*/  FFMA.FTZ R60, R22, R65, R60 ;  /* 0x00000041163c7223 */ /* 0x000fe2000001003c */
[----:B------:R-:W-:Y:S01]  /*5820*/  FADD.FTZ R61, R61, R65 ;  /* 0x000000413d3d7221 */ /* 0x000fe20000010000 */
[----:B------:R-:W-:Y:S01]  /*5830*/  FADD.FTZ R66, R62, R66 ;  /* 0x000000423e427221 */ /* 0x000fe20000010000 */
[----:B------:R-:W-:Y:S01]  /*5840*/  FFMA.FTZ R80, R24, R67, R80 ;  /* 0x0000004318507223 */ /* 0x000fe20000010050 */
[----:B------:R-:W-:Y:S01]  /*5850*/  FADD.FTZ R104, R104, R67 ;  /* 0x0000004368687221 */ /* 0x000fe20000010000 */
        /* <DEDUP_REMOVED lines=8> */
[----:B------:R-:W-:Y:S06]  /*58e0*/  BAR.SYNC.DEFER_BLOCKING 0x0 ;  /* 0x0000000000007b1d */ /* 0x000fec0000010000 */
[----:B0-----:R-:W-:Y:S05]  /*58f0*/  BRA.U !UP0, `(.L_x_1513) ;  /* 0x0000000108ec7547 */ /* 0x001fea000b800000 */
        /* <DEDUP_REMOVED lines=59> */
.L_x_1513:
        /* <DEDUP_REMOVED lines=226> */
.L_x_1515:
[----:B------:R-:W-:Y:S05]  /*6ad0*/  BSYNC.RECONVERGENT B0 ;  /* 0x0000000000007941 */ /* 0x000fea0003800200 */
.L_x_1514:
        /* <DEDUP_REMOVED lines=17> */
.L_x_1517:
[----:B------:R-:W-:Y:S05]  /*6bf0*/  BSYNC.RECONVERGENT B0 ;  /* 0x0000000000007941 */ /* 0x000fea0003800200 */
.L_x_1516:
        /* <DEDUP_REMOVED lines=22> */
.L_x_1520:
[----:B------:R-:W2:Y:S04]  /*6d60*/  LD.E.STRONG.GPU R67, desc[UR14][R64.64+0x48] ;  /* 0x0000480e40437980 */ /* 0x000ea8000c10f900 */
[----:B--2---:R-:W-:Y:S01]  /*6d70*/  CCTL.IVALL ;  /* 0x00000000ff00798f */ /* 0x004fe20002000000 */
[----:B------:R-:W-:Y:S05]  /*6d80*/  YIELD ;  /* 0x0000000000007946 */ /* 0x000fea0003800000 */
[----:B-----5:R-:W-:-:S04]  /*6d90*/  LOP3.LUT R67, R67, R66, RZ, 0x3c, !PT ;  /* 0x0000004243437212 */ /* 0x020fc800078e3cff */
[----:B------:R-:W-:-:S13]  /*6da0*/  ISETP.GT.AND P0, PT, R67, -0x1, PT ;  /* 0xffffffff4300780c */ /* 0x000fda0003f04270 */
[----:B------:R-:W-:Y:S05]  /*6db0*/  @P0 BRA `(.L_x_1520) ;  /* 0xfffffffc00e80947 */ /* 0x000fea000383ffff */
.L_x_1519:
[----:B------:R-:W-:Y:S05]  /*6dc0*/  WARPSYNC.ALL ;  /* 0x0000000000007948 */ /* 0x000fea0003800000 */
[----:B------:R-:W-:Y:S06]  /*6dd0*/  BAR.SYNC.DEFER_BLOCKING 0x0 ;  /* 0x0000000000007b1d */ /* 0x000fec0000010000 */
[----:B------:R-:W-:Y:S05]  /*6de0*/  BRA `(.L_x_1521) ;  /* 0x0000000000547947 */ /* 0x000fea0003800000 */
.L_x_1518:
        /* <DEDUP_REMOVED lines=13> */
.L_x_1523:
[----:B------:R-:W2:Y:S04]  /*6ec0*/  LD.E.STRONG.GPU R67, desc[UR14][R64.64] ;  /* 0x0000000e40437980 */ /* 0x000ea8000c10f900 */
[----:B--2---:R-:W-:Y:S01]  /*6ed0*/  CCTL.IVALL ;  /* 0x00000000ff00798f */ /* 0x004fe20002000000 */
[----:B------:R-:W-:Y:S05]  /*6ee0*/  YIELD ;  /* 0x0000000000007946 */ /* 0x000fea0003800000 */
[----:B-----5:R-:W-:-:S04]  /*6ef0*/  LOP3.LUT R67, R67, R66, RZ, 0x3c, !PT ;  /* 0x0000004243437212 */ /* 0x020fc800078e3cff */
[----:B------:R-:W-:-:S13]  /*6f00*/  ISETP.GT.AND P0, PT, R67, -0x1, PT ;  /* 0xffffffff4300780c */ /* 0x000fda0003f04270 */
[----:B------:R-:W-:Y:S05]  /*6f10*/  @P0 BRA `(.L_x_1523) ;  /* 0xfffffffc00e80947 */ /* 0x000fea000383ffff */
.L_x_1522:
[----:B------:R-:W-:Y:S05]  /*6f20*/  WARPSYNC.ALL ;  /* 0x0000000000007948 */ /* 0x000fea0003800000 */
[----:B------:R-:W-:Y:S06]  /*6f30*/  BAR.SYNC.DEFER_BLOCKING 0x0 ;  /* 0x0000000000007b1d */ /* 0x000fec0000010000 */
.L_x_1521:
[----:B------:R-:W-:Y:S01]  /*6f40*/  ISETP.GT.U32.AND P0, PT, R79, 0x3f, PT ;  /* 0x0000003f4f00780c */ /* 0x000fe20003f04070 */
[----:B------:R-:W2:Y:S01]  /*6f50*/  LDL R80, [R1+0x84] ;  /* 0x0000840001507983 */ /* 0x000ea20000100800 */
[----:B0-----:R-:W-:-:S03]  /*6f60*/  MOV R65, UR4 ;  /* 0x0000000400417c02 */ /* 0x001fc60008000f00 */
[----:B------:R-:W3:Y:S04]  /*6f70*/  LDL.LU R78, [R1+0xc] ;  /* 0x00000c00014e7983 */ /* 0x000ee80000300800 */
[----:B------:R-:W4:Y:S04]  /*6f80*/  LDL.LU R69, [R1+0x8] ;  /* 0x0000080001457983 */ /* 0x000f280000300800 */
[----:B------:R-:W0:Y:S01]  /*6f90*/  @!P0 LDC R64, c[0x0][0x374] ;  /* 0x0000dd00ff408b82 */ /* 0x000e220000000800 */
[----:B------:R-:W3:Y:S04]  /*6fa0*/  LDL.LU R68, [R1] ;  /* 0x0000000001447983 */ /* 0x000ee80000300800 */
[----:B------:R1:W-:Y:S03]  /*6fb0*/  STL [R1+0xac], R57 ;  /* 0x0000ac3901007387 */ /* 0x0003e60000100800 */
[----:B------:R-:W1:Y:S01]  /*6fc0*/  @!P0 LDC.64 R66, c[0x0][0x3d0] ;  /* 0x0000f400ff428b82 */ /* 0x000e620000000a00 */
[----:B------:R1:W-:Y:S04]  /*6fd0*/  STL [R1+0xa8], R56 ;  /* 0x0000a83801007387 */ /* 0x0003e80000100800 */
[----:B------:R1:W-:Y:S04]  /*6fe0*/  STL [R1+0xa4], R9 ;  /* 0x0000a40901007387 */ /* 0x0003e80000100800 */
[----:B------:R1:W-:Y:S04]  /*6ff0*/  STL [R1+0xa0], R8 ;  /* 0x0000a00801007387 */ /* 0x0003e80000100800 */
[----:B------:R1:W-:Y:S01]  /*7000*/  STL [R1+0x9c], R7 ;  /* 0x00009c0701007387 */ /* 0x0003e20000100800 */
[----:B0-----:R-:W-:Y:S01]  /*7010*/  @!P0 IMAD R64, R64, R65, UR8 ;  /* 0x0000000840408e24 */ /* 0x001fe2000f8e0241 */
[----:B------:R-:W-:-:S02]  /*7020*/  @!P0 SHF.L.U32 R65, R79, 0x1, RZ ;  /* 0x000000014f418819 */ /* 0x000fc400000006ff */
[----:B-----5:R0:W-:Y:S02]  /*7030*/  STL [R1+0x98], R6 ;  /* 0x0000980601007387 */ /* 0x0201e40000100800 */
[----:B------:R-:W-:Y:S02]  /*7040*/  @!P0 LOP3.LUT R65, R65, 0x7e, RZ, 0xc0, !PT ;  /* 0x0000007e41418812 */ /* 0x000fe400078ec0ff */
[----:B------:R0:W-:Y:S02]  /*7050*/  STL [R1+0x94], R5 ;  /* 0x0000940501007387 */ /* 0x0001e40000100800 */
[----:B------:R-:W-:Y:S02]  /*7060*/  @!P0 LEA R64, R64, R65, 0x7 ;  /* 0x0000004140408211 */ /* 0x000fe400078e38ff */
[----:B------:R0:W-:Y:S03]  /*7070*/  STL [R1+0x90], R4 ;  /* 0x0000900401007387 */ /* 0x0001e60000100800 */
[----:B-1----:R-:W-:Y:S01]  /*7080*/  @!P0 IMAD.WIDE.U32 R64, R64, 0x4, R66 ;  /* 0x0000000440408825 */ /* 0x002fe200078e0042 */
[----:B------:R1:W-:Y:S04]  /*7090*/  STL [R1+0x8c], R3 ;  /* 0x00008c0301007387 */ /* 0x0003e80000100800 */
[----:B------:R1:W-:Y:S04]  /*70a0*/  STL [R1+0x88], R2 ;  /* 0x0000880201007387 */ /* 0x0003e80000100800 */
[----:B------:R-:W2:Y:S01]  /*70b0*/  @!P0 LDG.E.64 R64, desc[UR14][R64.64] ;  /* 0x0000000e40408981 */ /* 0x000ea2000c1e1b00 */
[----:B------:R-:W-:Y:S01]  /*70c0*/  HFMA2 R66, -RZ, RZ, 0, 0 ;  /* 0x00000000ff427431 */ /* 0x000fe200000001ff */
[----:B------:R-:W1:Y:S01]  /*70d0*/  S2UR UR7, SR_CgaCtaId ;  /* 0x00000000000779c3 */ /* 0x000e620000008800 */
[----:B------:R-:W-:Y:S01]  /*70e0*/  UMOV UR6, 0x400 ;  /* 0x0000040000067882 */ /* 0x000fe20000000000 */
[----:B------:R-:W3:Y:S01]  /*70f0*/  LDL.LU R57, [R1+0x28] ;  /* 0x0000280001397983 */ /* 0x000ee20000300800 */
[----:B------:R-:W-:-:S02]  /*7100*/  UIADD3 UR6, UPT, UPT, UR6, 0x5280, URZ ;  /* 0x0000528006067890 */ /* 0x000fc4000fffe0ff */
[----:B------:R-:W-:Y:S01]  /*7110*/  USHF.L.U32 UR9, UR8, 0x3, URZ ;  /* 0x0000000308097899 */ /* 0x000fe200080006ff */
[----:B------:R-:W3:Y:S03]  /*7120*/  LDL.LU R56, [R1+0x2c] ;  /* 0x00002c0001387983 */ /* 0x000ee60000300800 */
[----:B------:R-:W-:Y:S01]  /*7130*/  ULOP3.LUT UR9, UR9, 0x8, URZ, 0xc0, !UPT ;  /* 0x0000000809097892 */ /* 0x000fe2000f8ec0ff */
[----:B------:R-:W3:Y:S04]  /*7140*/  LDL.LU R9, [R1+0x30] ;  /* 0x0000300001097983 */ /* 0x000ee80000300800 */
[----:B------:R-:W3:Y:S04]  /*7150*/  LDL.LU R8, [R1+0x34] ;  /* 0x0000340001087983 */ /* 0x000ee80000300800 */
[----:B------:R-:W3:Y:S04]  /*7160*/  LDL.LU R7, [R1+0x38] ;  /* 0x0000380001077983 */ /* 0x000ee80000300800 */
[----:B0-----:R-:W3:Y:S01]  /*7170*/  LDL.LU R6, [R1+0x3c] ;  /* 0x00003c0001067983 */ /* 0x001ee20000300800 */
[----:B-1----:R-:W-:-:S03]  /*7180*/  ULEA UR6, UR7, UR6, 0x18 ;  /* 0x0000000607067291 */ /* 0x002fc6000f8ec0ff */
[----:B------:R-:W3:Y:S04]  /*7190*/  LDL.LU R5, [R1+0x40] ;  /* 0x0000400001057983 */ /* 0x000ee80000300800 */
[----:B------:R-:W3:Y:S04]  /*71a0*/  LDL.LU R4, [R1+0x44] ;  /* 0x0000440001047983 */ /* 0x000ee80000300800 */
[----:B------:R-:W3:Y:S04]  /*71b0*/  LDL.LU R3, [R1+0x48] ;  /* 0x0000480001037983 */ /* 0x000ee80000300800 */
[----:B------:R-:W3:Y:S01]  /*71c0*/  LDL.LU R2, [R1+0x4c] ;  /* 0x00004c0001027983 */ /* 0x000ee20000300800 */
        /* <DEDUP_REMOVED lines=15> */
[----:B------:R-:W-:Y:S01]  /*72c0*/  @!P0 FMUL.FTZ R64, R64, 3.2552085031056776643e-05 ;  /* 0x3808888940408820 */ /* 0x000fe20000410000 */
[----:B0-----:R-:W-:-:S04]  /*72d0*/  FADD.FTZ R65, R65, R66 ;  /* 0x0000004241417221 */ /* 0x001fc80000010000 */
[----:B------:R-:W-:-:S05]  /*72e0*/  @!P0 FMUL.FTZ R65, R65, 3.2552085031056776643e-05 ;  /* 0x3808888941418820 */ /* 0x000fca0000410000 */
[----:B------:R0:W-:Y:S02]  /*72f0*/  @!P0 STS.64 [R79+UR6], R64 ;  /* 0x000000404f008988 */ /* 0x0001e40008000a06 */
[----:B0-----:R-:W-:-:S04]  /*7300*/  IADD3 R64, PT, PT, R80, -UR9, RZ ;  /* 0x8000000950407c10 */ /* 0x001fc8000fffe0ff */
[----:B------:R-:W-:Y:S01]  /*7310*/  LEA R64, R64, UR6, 0x3 ;  /* 0x0000000640407c11 */ /* 0x000fe2000f8e18ff */
[----:B------:R-:W-:Y:S06]  /*7320*/  BAR.SYNC.DEFER_BLOCKING 0x0 ;  /* 0x0000000000007b1d */ /* 0x000fec0000010000 */
[----:B------:R-:W0:Y:S01]  /*7330*/  LDCU.64 UR6, c[0x0][0x380] ;  /* 0x00007000ff0677ac */ /* 0x000e220008000a00 */
[----:B------:R-:W1:Y:S02]  /*7340*/  LDS.64 R64, [R64] ;  /* 0x0000000040407984 */ /* 0x000e640000000a00 */
[--C-:B-1----:R-:W-:Y:S01]  /*7350*/  FADD.FTZ R123, R123, -R64.reuse ;  /* 0x800000407b7b7221 */ /* 0x102fe20000010000 */
[--C-:B----4-:R-:W-:Y:S01]  /*7360*/  FADD.FTZ R66, R69, -R64.reuse ;  /* 0x8000004045427221 */ /* 0x110fe20000010000 */
[----:B---3--:R-:W-:-:S02]  /*7370*/  FADD.FTZ R67, R68, -R64 ;  /* 0x8000004044437221 */ /* 0x008fc40000010000 */
[-C--:B------:R-:W-:Y:S01]  /*7380*/  FFMA.FTZ R123, R0, -R65.reuse, R123 ;  /* 0x80000041007b7223 */ /* 0x080fe2000001007b */
[--C-:B------:R-:W-:Y:S01]  /*7390*/  FADD.FTZ R0, R78, -R64.reuse ;  /* 0x800000404e007221 */ /* 0x100fe20000010000 */
[--C-:B------:R-:W-:Y:S01]  /*73a0*/  FADD.FTZ R125, R125, -R64.reuse ;  /* 0x800000407d7d7221 */ /* 0x100fe20000010000 */
[--C-:B------:R-:W-:Y:S01]  /*73b0*/  FADD.FTZ R124, R124, -R64.reuse ;  /* 0x800000407c7c7221 */ /* 0x100fe20000010000 */
[----:B------:R-:W-:Y:S01]  /*73c0*/  FADD.FTZ R81, R81, -R64 ;  /* 0x8000004051517221 */ /* 0x000fe20000010000 */
[-C--:B------:R-:W-:Y:S01]  /*73d0*/  FFMA.FTZ R0, R57, -R65.reuse, R0 ;  /* 0x8000004139007223 */ /* 0x080fe20000010000 */
[-C--:B------:R-:W-:Y:S01]  /*73e0*/  FFMA.FTZ R66, R56, -R65.reuse, R66 ;  /* 0x8000004138427223 */ /* 0x080fe20000010042 */
[----:B------:R-:W2:Y:S01]  /*73f0*/  LDL.LU R57, [R1+0x54] ;  /* 0x0000540001397983 */ /* 0x000ea20000300800 */
[--C-:B------:R-:W-:Y:S01]  /*7400*/  FADD.FTZ R82, R82, -R64.reuse ;  /* 0x8000004052527221 */ /* 0x100fe20000010000 */
[-C--:B------:R-:W-:Y:S01]  /*7410*/  FFMA.FTZ R67, R9, -R65.reuse, R67 ;  /* 0x8000004109437223 */ /* 0x080fe20000010043 */
[--C-:B------:R-:W-:Y:S01]  /*7420*/  FADD.FTZ R83, R83, -R64.reuse ;  /* 0x8000004053537221 */ /* 0x100fe20000010000 */
[----:B------:R-:W3:Y:S01]  /*7430*/  LDL.LU R56, [R1+0x50] ;  /* 0x0000500001387983 */ /* 0x000ee20000300800 */
[-C--:B------:R-:W-:Y:S01]  /*7440*/  FFMA.FTZ R125, R8, -R65.reuse, R125 ;  /* 0x80000041087d7223 */ /* 0x080fe2000001007d */
[----:B------:R-:W-:Y:S01]  /*7450*/  FADD.FTZ R84, R84, -R64 ;  /* 0x8000004054547221 */ /* 0x000fe20000010000 */
[-C--:B------:R-:W-:Y:S01]  /*7460*/  FFMA.FTZ R124, R7, -R65.reuse, R124 ;  /* 0x80000041077c7223 */ /* 0x080fe2000001007c */
[----:B------:R-:W4:Y:S01]  /*7470*/  LDL.LU R9, [R1+0x5c] ;  /* 0x00005c0001097983 */ /* 0x000f220000300800 */
[----:B------:R-:W-:Y:S01]  /*7480*/  FADD.FTZ R85, R85, -R64 ;  /* 0x8000004055557221 */ /* 0x000fe20000010000 */
[----:B------:R-:W-:-:S02]  /*7490*/  FFMA.FTZ R81, R6, -R65, R81 ;  /* 0x8000004106517223 */ /* 0x000fc40000010051 */
[----:B------:R-:W4:Y:S01]  /*74a0*/  LDL.LU R8, [R1+0x58] ;  /* 0x0000580001087983 */ /* 0x000f220000300800 */
[-C--:B------:R-:W-:Y:S01]  /*74b0*/  FFMA.FTZ R82, R5, -R65.reuse, R82 ;  /* 0x8000004105527223 */ /* 0x080fe20000010052 */
[-C--:B------:R-:W-:Y:S02]  /*74c0*/  FFMA.FTZ R83, R4, -R65.reuse, R83 ;  /* 0x8000004104537223 */ /* 0x080fe40000010053 */
[----:B------:R-:W4:Y:S01]  /*74d0*/  LDL.LU R7, [R1+0x64] ;  /* 0x0000640001077983 */ /* 0x000f220000300800 */
[----:B------:R-:W-:-:S03]  /*74e0*/  FFMA.FTZ R84, R3, -R65, R84 ;  /* 0x8000004103547223 */ /* 0x000fc60000010054 */
[----:B------:R-:W4:Y:S01]  /*74f0*/  LDL.LU R6, [R1+0x60] ;  /* 0x0000600001067983 */ /* 0x000f220000300800 */
[----:B------:R-:W-:-:S03]  /*7500*/  FFMA.FTZ R85, R2, -R65, R85 ;  /* 0x8000004102557223 */ /* 0x000fc60000010055 */
        /* <DEDUP_REMOVED lines=85> */
[----:B------:R-:W0:Y:S01]  /*7a60*/  LDL.LU R78, [R1+0x78] ;  /* 0x00007800014e7983 */ /* 0x000e220000300800 */
[-C--:B------:R-:W-:Y:S01]  /*7a70*/  FFMA.FTZ R101, R71, -R65.reuse, R101 ;  /* 0x8000004147657223 */ /* 0x080fe20000010065 */
[-C--:B------:R-:W-:Y:S02]  /*7a80*/  FFMA.FTZ R71, R68, -R65.reuse, R102 ;  /* 0x8000004144477223 */ /* 0x080fe40000010066 */
        /* <DEDUP_REMOVED lines=137> */
[----:B------:R-:W3:Y:S01]  /*8320*/  S2R R79, SR_TID.X ;  /* 0x00000000004f7919 */ /* 0x000ee20000002100 */
[----:B------:R-:W-:Y:S01]  /*8330*/  ULOP3.LUT UR4, UR4, 0x1, URZ, 0x3c, !UPT ;  /* 0x0000000104047892 */ /* 0x000fe2000f8e3cff */
[----:B0-----:R-:W-:-:S04]  /*8340*/  IADD3 R12, P0, PT, R78, UR6, RZ ;  /* 0x000000064e0c7c10 */ /* 0x001fc8000ff1e0ff */
        /* <DEDUP_REMOVED lines=18> */
.L_x_1512:
        /* <DEDUP_REMOVED lines=57> */
.L_x_1536:
        /* <DEDUP_REMOVED lines=28> */
.L_x_1529:
        /* <DEDUP_REMOVED lines=33> */
.L_x_1528:
[----:B------:R-:W-:Y:S05]  /*8bd0*/  BSYNC.RECONVERGENT B1 ;  /* 0x0000000000017941 */ /* 0x000fea0003800200 */
.L_x_1527:
        /* <DEDUP_REMOVED lines=25> */
.L_x_1531:
[----:B------:R-:W-:Y:S05]  /*8d70*/  BSYNC.RECONVERGENT B1 ;  /* 0x0000000000017941 */ /* 0x000fea0003800200 */
.L_x_1530:
        /* <DEDUP_REMOVED lines=26> */
.L_x_1526:
[----:B------:R-:W-:Y:S05]  /*8f20*/  BSYNC.RECONVERGENT B0 ;  /* 0x0000000000007941 */ /* 0x000fea0003800200 */
.L_x_1525:
[----:B------:R0:W-:Y:S01]  /*8f30*/  STS [R7], R17 ;  /* 0x0000001107007388 */ /* 0x0001e20000000800 */
[----:B------:R-:W1:Y:S01]  /*8f40*/  LDC.64 R20, c[0x0][0x388] ;  /* 0x0000e200ff147b82 */ /* 0x000e620000000a00 */
[----:B------:R-:W-:Y:S02]  /*8f50*/  ISETP.NE.AND P1, PT, R42, 0xf, PT ;  /* 0x0000000f2a00780c */ /* 0x000fe40003f25270 */
[----:B------:R0:W-:Y:S01]  /*8f60*/  STS [R7+0x780], R24 ;  /* 0x0007801807007388 */ /* 0x0001e20000000800 */
[----:B------:R-:W-:-:S04]  /*8f70*/  MOV R26, R6 ;  /* 0x00000006001a7202 */ /* 0x000fc80000000f00 */
[----:B------:R-:W2:Y:S08]  /*8f80*/  LDC.64 R22, c[0x0][0x390] ;  /* 0x0000e400ff167b82 */ /* 0x000eb00000000a00 */
[----:B0-----:R-:W-:Y:S06]  /*8f90*/  BAR.SYNC.DEFER_BLOCKING 0x0 ;  /* 0x0000000000007b1d */ /* 0x001fec0000010000 */
.L_x_1535:
        /* <DEDUP_REMOVED lines=31> */
.L_x_1546:
        /* <DEDUP_REMOVED lines=11> */
.L_x_1534:
[----:B------:R-:W-:Y:S05]  /*9240*/  BSYNC.RECONVERGENT B0 ;  /* 0x0000000000007941 */ /* 0x000fea0003800200 */
.L_x_1533:
        /* <DEDUP_REMOVED lines=9> */
.L_x_1532:
        /* <DEDUP_REMOVED lines=8> */
.L_x_1538:
[----:B------:R-:W-:Y:S05]  /*9360*/  BSYNC B0 ;  /* 0x0000000000007941 */ /* 0x000fea0003800000 */
.L_x_1537:
        /* <DEDUP_REMOVED lines=8> */
.L_x_1539:
[----:B------:R-:W-:Y:S01]  /*93f0*/  FADD.FTZ R17, R17, R10 ;  /* 0x0000000a11117221 */ /* 0x000fe20000010000 */
[----:B------:R-:W-:-:S04]  /*9400*/  HFMA2 R31, -RZ, RZ, 0, 2.384185791015625e-07 ;  /* 0x00000004ff1f7431 */ /* 0x000fc800000001ff */
[----:B------:R-:W-:Y:S02]  /*9410*/  MOV R30, R17 ;  /* 0x00000011001e7202 */ /* 0x000fe40000000f00 */
[----:B------:R-:W-:-:S07]  /*9420*/  MOV R18, R29 ;  /* 0x0000001d00127202 */ /* 0x000fce0000000f00 */
[----:B------:R-:W-:Y:S05]  /*9430*/  WARPSYNC.COLLECTIVE R27, `(.L_x_1540) ;  /* 0x000000001b087348 */ /* 0x000fea0003c00000 */
[----:B------:R0:W1:Y:S02]  /*9440*/  SHFL.BFLY P3, R29, R30, R31, R32 ;  /* 0x0c00001f1e1d7389 */ /* 0x0000640000060020 */
[----:B01----:R-:W-:Y:S05]  /*9450*/  ENDCOLLECTIVE ;  /* 0x000000000000791b */ /* 0x003fea0003800000 */
.L_x_1540:
[----:B------:R-:W-:-:S05]  /*9460*/  FADD.FTZ R18, R18, R11 ;  /* 0x0000000b12127221 */ /* 0x000fca0000010000 */
[----:B------:R-:W-:Y:S02]  /*9470*/  MOV R30, R18 ;  /* 0x00000012001e7202 */ /* 0x000fe40000000f00 */
[----:B------:R-:W-:-:S07]  /*9480*/  MOV R24, R29 ;  /* 0x0000001d00187202 */ /* 0x000fce0000000f00 */
[----:B------:R-:W-:Y:S05]  /*9490*/  WARPSYNC.COLLECTIVE R27, `(.L_x_1541) ;  /* 0x000000001b087348 */ /* 0x000fea0003c00000 */
[----:B------:R0:W1:Y:S02]  /*94a0*/  SHFL.BFLY P3, R29, R30, R31, R32 ;  /* 0x0c00001f1e1d7389 */ /* 0x0000640000060020 */
[----:B01----:R-:W-:Y:S05]  /*94b0*/  ENDCOLLECTIVE ;  /* 0x000000000000791b */ /* 0x003fea0003800000 */
.L_x_1541:
[----:B------:R-:W-:Y:S01]  /*94c0*/  FADD.FTZ R24, R17, R24 ;  /* 0x0000001811187221 */ /* 0x000fe20000010000 */
[----:B------:R-:W-:-:S04]  /*94d0*/  HFMA2 R31, -RZ, RZ, 0, 1.1920928955078125e-07 ;  /* 0x00000002ff1f7431 */ /* 0x000fc800000001ff */
[----:B------:R-:W-:Y:S02]  /*94e0*/  MOV R30, R24 ;  /* 0x00000018001e7202 */ /* 0x000fe40000000f00 */
[----:B------:R-:W-:-:S07]  /*94f0*/  MOV R19, R29 ;  /* 0x0000001d00137202 */ /* 0x000fce0000000f00 */
[----:B------:R-:W-:Y:S05]  /*9500*/  WARPSYNC.COLLECTIVE R27, `(.L_x_1542) ;  /* 0x000000001b087348 */ /* 0x000fea0003c00000 */
[----:B------:R0:W1:Y:S02]  /*9510*/  SHFL.BFLY P3, R29, R30, R31, R32 ;  /* 0x0c00001f1e1d7389 */ /* 0x0000640000060020 */
[----:B01----:R-:W-:Y:S05]  /*9520*/  ENDCOLLECTIVE ;  /* 0x000000000000791b */ /* 0x003fea0003800000 */
.L_x_1542:
[----:B------:R-:W-:-:S05]  /*9530*/  FADD.FTZ R19, R18, R19 ;  /* 0x0000001312137221 */ /* 0x000fca0000010000 */
[----:B------:R-:W-:Y:S02]  /*9540*/  MOV R30, R19 ;  /* 0x00000013001e7202 */ /* 0x000fe40000000f00 */
[----:B------:R-:W-:-:S07]  /*9550*/  MOV R25, R29 ;  /* 0x0000001d00197202 */ /* 0x000fce0000000f00 */
[----:B------:R-:W-:Y:S05]  /*9560*/  WARPSYNC.COLLECTIVE R27, `(.L_x_1543) ;  /* 0x000000001b087348 */ /* 0x000fea0003c00000 */
[----:B------:R0:W1:Y:S02]  /*9570*/  SHFL.BFLY P3, R29, R30, R31, R32 ;  /* 0x0c00001f1e1d7389 */ /* 0x0000640000060020 */
[----:B01----:R-:W-:Y:S05]  /*9580*/  ENDCOLLECTIVE ;  /* 0x000000000000791b */ /* 0x003fea0003800000 */
.L_x_1543:
[----:B------:R-:W-:Y:S01]  /*9590*/  FADD.FTZ R25, R24, R25 ;  /* 0x0000001918197221 */ /* 0x000fe20000010000 */
[----:B------:R-:W-:-:S04]  /*95a0*/  HFMA2 R31, -RZ, RZ, 0, 5.9604644775390625e-08 ;  /* 0x00000001ff1f7431 */ /* 0x000fc800000001ff */
[----:B------:R-:W-:Y:S02]  /*95b0*/  MOV R30, R25 ;  /* 0x00000019001e7202 */ /* 0x000fe40000000f00 */
[----:B------:R-:W-:-:S07]  /*95c0*/  MOV R10, R29 ;  /* 0x0000001d000a7202 */ /* 0x000fce0000000f00 */
[----:B------:R-:W-:Y:S05]  /*95d0*/  WARPSYNC.COLLECTIVE R27, `(.L_x_1544) ;  /* 0x000000001b087348 */ /* 0x000fea0003c00000 */
[----:B------:R0:W1:Y:S02]  /*95e0*/  SHFL.BFLY P3, R29, R30, R31, R32 ;  /* 0x0c00001f1e1d7389 */ /* 0x0000640000060020 */
[----:B01----:R-:W-:Y:S05]  /*95f0*/  ENDCOLLECTIVE ;  /* 0x000000000000791b */ /* 0x003fea0003800000 */
.L_x_1544:
[----:B------:R-:W-:-:S05]  /*9600*/  FADD.FTZ R10, R19, R10 ;  /* 0x0000000a130a7221 */ /* 0x000fca0000010000 */
[----:B------:R-:W-:Y:S02]  /*9610*/  MOV R30, R10 ;  /* 0x0000000a001e7202 */ /* 0x000fe40000000f00 */
[----:B------:R-:W-:-:S07]  /*9620*/  MOV R28, R29 ;  /* 0x0000001d001c7202 */ /* 0x000fce0000000f00 */
[----:B------:R-:W-:Y:S05]  /*9630*/  WARPSYNC.COLLECTIVE R27, `(.L_x_1545) ;  /* 0x000000001b087348 */ /* 0x000fea0003c00000 */
[----:B------:R0:W1:Y:S02]  /*9640*/  SHFL.BFLY P3, R29, R30, R31, R32 ;  /* 0x0c00001f1e1d7389 */ /* 0x0000640000060020 */
[----:B01----:R-:W-:Y:S05]  /*9650*/  ENDCOLLECTIVE ;  /* 0x000000000000791b */ /* 0x003fea0003800000 */
.L_x_1545:
[----:B------:R-:W-:Y:S01]  /*9660*/  FADD.FTZ R28, R25, R28 ;  /* 0x0000001c191c7221 */ /* 0x000fe20000010000 */
[----:B------:R-:W-:Y:S01]  /*9670*/  MOV R11, R29 ;  /* 0x0000001d000b7202 */ /* 0x000fe20000000f00 */
[----:B------:R-:W-:Y:S06]  /*9680*/  BRA `(.L_x_1546) ;  /* 0xfffffff800c07947 */ /* 0x000fec000383ffff */
.L_x_1547:
        /* <DEDUP_REMOVED lines=15> */
.L_x_1882:


//--------------------- .text._ZN13group_norm_v218gn_bwd_cuda_kernelI6__halfLi480ELi2ELi16ELi120ELi256ELb1ELb1ELi16ELi960ELi960ELi4ELb1ELi14ELb0ELb0ELNS_15WgradSyncMethodE3ENS_16CompileConditionILi1000EEEEEvPT_S6_S6_PKS5_S8_S8_S8_PKfflPfPj --------------------------
	.section	.text._ZN13group_norm_v218gn_bwd_cuda_kernelI6__halfLi480ELi2ELi16ELi120ELi256ELb1ELb1ELi16ELi960ELi960ELi4ELb1ELi14ELb0ELb0ELNS_15WgradSyncMethodE3ENS_16CompileConditionILi1000EEEEEvPT_S6_S6_PKS5_S8_S8_S8_PKfflPfPj,"ax",@progbits
	.align	128
        .global         _ZN13group_norm_v218gn_bwd_cuda_kernelI6__halfLi480ELi2ELi16ELi120ELi256ELb1ELb1ELi16ELi960ELi960ELi4ELb1ELi14ELb0ELb0ELNS_15WgradSyncMethodE3ENS_16CompileConditionILi1000EEEEEvPT_S6_S6_PKS5_S8_S8_S8_PKfflPfPj
        .type           _ZN13group_norm_v218gn_bwd_cuda_kernelI6__halfLi480ELi2ELi16ELi120ELi256ELb1ELb1ELi16ELi960ELi960ELi4ELb1ELi14ELb0ELb0ELNS_15WgradSyncMethodE3ENS_16CompileConditionILi1000EEEEEvPT_S6_S6_PKS5_S8_S8_S8_PKfflPfPj,@function
        .size           _ZN13group_norm_v218gn_bwd_cuda_kernelI6__halfLi480ELi2ELi16ELi120ELi256ELb1ELb1ELi16ELi960ELi960ELi4ELb1ELi14ELb0ELb0ELNS_15WgradSyncMethodE3ENS_16CompileConditionILi1000EEEEEvPT_S6_S6_PKS5_S8_S8_S8_PKfflPfPj,(.L_x_1883 - _ZN13group_norm_v218gn_bwd_cuda_kernelI6__halfLi480ELi2ELi16ELi120ELi256ELb1ELb1ELi16ELi960ELi960ELi4ELb1ELi14ELb0ELb0ELNS_15WgradSyncMethodE3ENS_16CompileConditionILi1000EEEEEvPT_S6_S6_PKS5_S8_S8_S8_PKfflPfPj)
        .other          _ZN13group_norm_v218gn_bwd_cuda_kernelI6__halfLi480ELi2ELi16ELi120ELi256ELb1ELb1ELi16ELi960ELi960ELi4ELb1ELi14ELb0ELb0ELNS_15WgradSyncMethodE3ENS_16CompileConditionILi1000EEEEEvPT_S6_S6_PKS5_S8_S8_S8_PKfflPfPj,@"STO_CUDA_ENTRY STV_DEFAULT"
_ZN13group_norm_v218gn_bwd_cuda_kernelI6__halfLi480ELi2ELi16ELi120ELi256ELb1ELb1ELi16ELi960ELi960ELi4ELb1ELi14ELb0ELb0ELNS_15WgradSyncMethodE3ENS_16CompileConditionILi1000EEEEEvPT_S6_S6_PKS5_S8_S8_S8_PKfflPfPj:
.text._ZN13group_norm_v218gn_bwd_cuda_kernelI6__halfLi480ELi2ELi16ELi120ELi256ELb1ELb1ELi16ELi960ELi960ELi4ELb1ELi14ELb0ELb0ELNS_15WgradSyncMethodE3ENS_16CompileConditionILi1000EEEEEvPT_S6_S6_PKS5_S8_S8_S8_PKfflPfPj:
        /* <DEDUP_REMOVED lines=30> */
.L_x_1550:
[----:B0-----:R-:W2:Y:S04]  /*01e0*/  LD.E.STRONG.GPU R5, desc[UR14][R2.64+0x38] ;  /* 0x0000380e02057980 */ /* 0x001ea8000c10f900 */
[----:B--2---:R-:W-:Y:S01]  /*01f0*/  CCTL.IVALL ;  /* 0x00000000ff00798f */ /* 0x004fe20002000000 */
[----:B------:R-:W-:Y:S05]  /*0200*/  YIELD ;  /* 0x0000000000007946 */ /* 0x000fea0003800000 */
[----:B-----5:R-:W-:-:S04]  /*0210*/  LOP3.LUT R5, R5, R0, RZ, 0x3c, !PT ;  /* 0x0000000005057212 */ /* 0x020fc800078e3cff */
[----:B------:R-:W-:-:S13]  /*0220*/  ISETP.GT.AND P0, PT, R5, -0x1, PT ;  /* 0xffffffff0500780c */ /* 0x000fda0003f04270 */
[----:B------:R-:W-:Y:S05]  /*0230*/  @P0 BRA `(.L_x_1550) ;  /* 0xfffffffc00e80947 */ /* 0x000fea000383ffff */
.L_x_1549:
[----:B------:R-:W-:Y:S05]  /*0240*/  WARPSYNC.ALL ;  /* 0x0000000000007948 */ /* 0x000fea0003800000 */
[----:B------:R-:W-:Y:S06]  /*0250*/  BAR.SYNC.DEFER_BLOCKING 0x0 ;  /* 0x0000000000007b1d */ /* 0x000fec0000010000 */
[----:B------:R-:W-:Y:S05]  /*0260*/  BRA `(.L_x_1551) ;  /* 0x0000005400ac7947 */ /* 0x000fea0003800000 */
.L_x_1548:
        /* <DEDUP_REMOVED lines=21> */
[----:B------:R0:W-:Y:S02]  /*03c0*/  STL [R1+0x54], RZ ;  /* 0x000054ff01007387 */ /* 0x0001e40000100800 */
[----:B------:R-:W-:-:S02]  /*03d0*/  IMAD R9, R9, 0x889, RZ ;  /* 0x0000088909097824 */ /* 0x000fc400078e02ff */
[----:B------:R0:W-:Y:S03]  /*03e0*/  STL [R1+0x4c], RZ ;  /* 0x00004cff01007387 */ /* 0x0001e60000100800 */
[----:B------:R-:W-:Y:S01]  /*03f0*/  SHF.R.U32.HI R9, RZ, 0x12, R9 ;  /* 0x00000012ff097819 */ /* 0x000fe20000011609 */
[----:B------:R0:W-:Y:S04]  /*0400*/  STL [R1+0x44], RZ ;  /* 0x000044ff01007387 */ /* 0x0001e80000100800 */
[----:B------:R0:W-:Y:S04]  /*0410*/  STL [R1+0x34], RZ ;  /* 0x000034ff01007387 */ /* 0x0001e80000100800 */
[----:B------:R0:W-:Y:S04]  /*0420*/  STL [R1+0x50], RZ ;  /* 0x000050ff01007387 */ /* 0x0001e80000100800 */
[----:B------:R0:W-:Y:S04]  /*0430*/  STL [R1+0x48], RZ ;  /* 0x000048ff01007387 */ /* 0x0001e80000100800 */
[----:B------:R0:W-:Y:S04]  /*0440*/  STL [R1+0x40], RZ ;  /* 0x000040ff01007387 */ /* 0x0001e80000100800 */
[----:B------:R0:W-:Y:S04]  /*0450*/  STL [R1+0x30], RZ ;  /* 0x000030ff01007387 */ /* 0x0001e80000100800 */
[----:B------:R0:W-:Y:S01]  /*0460*/  STL [R1+0xa4], R9 ;  /* 0x0000a40901007387 */ /* 0x0001e20000100800 */
[----:B--2---:R-:W-:-:S02]  /*0470*/  HADD2.F32 R0, -RZ, R10.H0_H0 ;  /* 0x2000000aff007230 */ /* 0x004fc40000004100 */
[----:B------:R-:W-:Y:S02]  /*0480*/  HADD2.F32 R2, -RZ, R10.H1_H1 ;  /* 0x3000000aff027230 */ /* 0x000fe40000004100 */
[--C-:B------:R-:W-:Y:S02]  /*0490*/  HADD2.F32 R3, -RZ, R11.reuse.H0_H0 ;  /* 0x2000000bff037230 */ /* 0x100fe40000004100 */
[----:B------:R-:W-:Y:S02]  /*04a0*/  HADD2.F32 R4, -RZ, R11.H1_H1 ;  /* 0x3000000bff047230 */ /* 0x000fe40000004100 */
[--C-:B---3--:R-:W-:Y:S02]  /*04b0*/  HADD2.F32 R5, -RZ, R12.reuse.H0_H0 ;  /* 0x2000000cff057230 */ /* 0x108fe40000004100 */
[----:B------:R-:W-:Y:S02]  /*04c0*/  HADD2.F32 R6, -RZ, R12.H1_H1 ;  /* 0x3000000cff067230 */ /* 0x000fe40000004100 */
[----:B------:R-:W-:-:S02]  /*04d0*/  HADD2.F32 R7, -RZ, R13.H0_H0 ;  /* 0x2000000dff077230 */ /* 0x000fc40000004100 */
[----:B0-----:R-:W-:-:S07]  /*04e0*/  HADD2.F32 R8, -RZ, R13.H1_H1 ;  /* 0x3000000dff087230 */ /* 0x001fce0000004100 */
.L_x_1563:
[----:B-1----:R-:W2:Y:S01]  /*04f0*/  LDL R14, [R1+0xa4] ;  /* 0x0000a400010e7983 */ /* 0x002ea20000100800 */
[----:B------:R-:W0:Y:S01]  /*0500*/  S2UR UR8, SR_CTAID.Y ;  /* 0x00000000000879c3 */ /* 0x000e220000002600 */
[----:B------:R-:W-:Y:S01]  /*0510*/  USHF.R.U64 UR13, UR10, 0x1, UR5 ;  /* 0x000000010a0d7899 */ /* 0x000fe20008001205 */
[----:B------:R-:W1:Y:S01]  /*0520*/  S2R R29, SR_TID.X ;  /* 0x00000000001d7919 */ /* 0x000e620000002100 */
[----:B------:R-:W-:Y:S01]  /*0530*/  USHF.R.U32.HI UR6, URZ, 0x1, UR5 ;  /* 0x00000001ff067899 */ /* 0x000fe20008011605 */
[----:B------:R-:W3:Y:S03]  /*0540*/  LDCU.64 UR16, c[0x0][0x3b8] ;  /* 0x00007700ff1077ac */ /* 0x000ee60008000a00 */
[----:B------:R-:W-:Y:S01]  /*0550*/  MOV R15, UR13 ;  /* 0x0000000d000f7c02 */ /* 0x000fe20008000f00 */
[----:B------:R-:W4:Y:S01]  /*0560*/  S2UR UR18, SR_CTAID.X ;  /* 0x00000000001279c3 */ /* 0x000f220000002500 */
[----:B------:R-:W-:-:S02]  /*0570*/  USHF.L.U32 UR9, UR13, 0x5, URZ ;  /* 0x000000050d097899 */ /* 0x000fc400080006ff */
[----:B------:R-:W-:Y:S02]  /*0580*/  USHF.L.U64.HI UR12, UR13, 0x5, UR6 ;  /* 0x000000050d0c7899 */ /* 0x000fe40008010206 */
[----:B------:R-:W-:-:S04]  /*0590*/  UIMAD UR6, UR6, 0x78000, URZ ;  /* 0x00078000060678a4 */ /* 0x000fc8000f8e02ff */
[----:B------:R-:W-:-:S05]  /*05a0*/  MOV R11, UR12 ;  /* 0x0000000c000b7c02 */ /* 0x000fca0008000f00 */
[----:B------:R-:W3:Y:S01]  /*05b0*/  LDCU.64 UR12, c[0x0][0x3a0] ;  /* 0x00007400ff0c77ac */ /* 0x000ee20008000a00 */
[----:B0-----:R-:W-:Y:S02]  /*05c0*/  ULOP3.LUT UR11, UR8, 0x1, URZ, 0xc0, !UPT ;  /* 0x00000001080b7892 */ /* 0x001fe4000f8ec0ff */
[----:B----4-:R-:W-:-:S04]  /*05d0*/  USHF.L.U32 UR7, UR18, 0x4, URZ ;  /* 0x0000000412077899 */ /* 0x010fc800080006ff */
[----:B------:R-:W-:Y:S02]  /*05e0*/  MOV R12, UR11 ;  /* 0x0000000b000c7c02 */ /* 0x000fe40008000f00 */
[----:B-1----:R-:W-:Y:S02]  /*05f0*/  LOP3.LUT R9, R29, 0xffff, RZ, 0xc0, !PT ;  /* 0x0000ffff1d097812 */ /* 0x002fe400078ec0ff */
[----:B------:R-:W-:-:S03]  /*0600*/  MOV R13, UR7 ;  /* 0x00000007000d7c02 */ /* 0x000fc60008000f00 */
        /* <DEDUP_REMOVED lines=14> */
[----:B------:R-:W-:-:S04]  /*06f0*/  IMAD.WIDE.U32 R12, R15, 0x78000, R12 ;  /* 0x000780000f0c7825 */ /* 0x000fc800078e000c */
[----:B--2---:R-:W-:-:S03]  /*0700*/  IMAD.WIDE.U32 R10, R14, 0x2, R10 ;  /* 0x000000020e0a7825 */ /* 0x004fc600078e000a */
[----:B---3--:R-:W-:-:S04]  /*0710*/  LEA R18, P0, R10, UR16, 0x2 ;  /* 0x000000100a127c11 */ /* 0x008fc8000f8010ff */
[----:B------:R-:W-:Y:S01]  /*0720*/  LEA.HI.X R19, R10, UR17, R11, 0x2, P0 ;  /* 0x000000110a137c11 */ /* 0x000fe200080f140b */
[----:B------:R-:W0:Y:S01]  /*0730*/  S2R R61, SR_CgaCtaId ;  /* 0x00000000003d7919 */ /* 0x000e220000008800 */
[----:B------:R-:W-:Y:S01]  /*0740*/  IADD3 R9, P0, PT, R9, R12, RZ ;  /* 0x0000000c09097210 */ /* 0x000fe20007f1e0ff */
[----:B------:R-:W1:Y:S03]  /*0750*/  LDCU.64 UR16, c[0x0][0x3c8] ;  /* 0x00007900ff1077ac */ /* 0x000e660008000a00 */
[----:B------:R-:W-:Y:S01]  /*0760*/  IADD3.X R12, PT, PT, R13, UR6, RZ, P0, !PT ;  /* 0x000000060d0c7c10 */ /* 0x000fe200087fe4ff */
[----:B------:R-:W2:Y:S01]  /*0770*/  LDG.E.64.CONSTANT R18, desc[UR14][R18.64] ;  /* 0x0000000e12127981 */ /* 0x000ea2000c1e9b00 */
[C---:B------:R-:W-:Y:S01]  /*0780*/  SHF.L.U32 R22, R9.reuse, 0x1, RZ ;  /* 0x0000000109167819 */ /* 0x040fe200000006ff */
[----:B------:R-:W3:Y:S01]  /*0790*/  LDCU.64 UR6, c[0x0][0x398] ;  /* 0x00007300ff0677ac */ /* 0x000ee20008000a00 */
[----:B------:R-:W-:-:S02]  /*07a0*/  SHF.L.U64.HI R14, R9, 0x1, R12 ;  /* 0x00000001090e7819 */ /* 0x000fc4000001020c */
[----:B------:R-:W-:-:S04]  /*07b0*/  IADD3 R16, P0, PT, R22, UR12, RZ ;  /* 0x0000000c16107c10 */ /* 0x000fc8000ff1e0ff */
[----:B------:R-:W-:-:S05]  /*07c0*/  IADD3.X R17, PT, PT, R14, UR13, RZ, P0, !PT ;  /* 0x0000000d0e117c10 */ /* 0x000fca00087fe4ff */
[----:B------:R-:W4:Y:S04]  /*07d0*/  LDG.E.64.CONSTANT R12, desc[UR14][R16.64] ;  /* 0x0000000e100c7981 */ /* 0x000f28000c1e9b00 */
[----:B------:R-:W4:Y:S04]  /*07e0*/  LDG.E.64.CONSTANT R24, desc[UR14][R16.64+0x1e00] ;  /* 0x001e000e10187981 */ /* 0x000f28000c1e9b00 */
[----:B------:R-:W4:Y:S04]  /*07f0*/  LDG.E.64.CONSTANT R38, desc[UR14][R16.64+0x7800] ;  /* 0x0078000e10267981 */ /* 0x000f28000c1e9b00 */
[----:B------:R-:W4:Y:S04]  /*0800*/  LDG.E.64.CONSTANT R10, desc[UR14][R16.64+0x3c00] ;  /* 0x003c000e100a7981 */ /* 0x000f28000c1e9b00 */
[----:B------:R-:W4:Y:S01]  /*0810*/  LDG.E.64.CONSTANT R20, desc[UR14][R16.64+0x5a00] ;  /* 0x005a000e10147981 */ /* 0x000f22000c1e9b00 */
[----:B---3--:R-:W-:Y:S01]  /*0820*/  IADD3 R26, P0, PT, R22, UR6, RZ ;  /* 0x00000006161a7c10 */ /* 0x008fe2000ff1e0ff */
[----:B------:R-:W2:Y:S02]  /*0830*/  LDCU UR6, c[0x0][0x3c0] ;  /* 0x00007800ff0677ac */ /* 0x000ea40008000800 */
[----:B------:R3:W-:Y:S01]  /*0840*/  STL [R1+0x98], R22 ;  /* 0x0000981601007387 */ /* 0x0007e20000100800 */
[----:B------:R-:W-:-:S03]  /*0850*/  IADD3.X R27, PT, PT, R14, UR7, RZ, P0, !PT ;  /* 0x000000070e1b7c10 */ /* 0x000fc600087fe4ff */
[----:B------:R1:W-:Y:S01]  /*0860*/  STL [R1+0x9c], R14 ;  /* 0x00009c0e01007387 */ /* 0x0003e20000100800 */
[----:B------:R-:W-:-:S03]  /*0870*/  LOP3.LUT R29, R29, 0xffff, RZ, 0xc0, !PT ;  /* 0x0000ffff1d1d7812 */ /* 0x000fc600078ec0ff */
[----:B------:R-:W4:Y:S04]  /*0880*/  LDG.E.64.CONSTANT R40, desc[UR14][R26.64+0x1e00] ;  /* 0x001e000e1a287981 */ /* 0x000f28000c1e9b00 */
[----:B---3--:R-:W3:Y:S04]  /*0890*/  LDG.E.64.CONSTANT R22, desc[UR14][R26.64] ;  /* 0x0000000e1a167981 */ /* 0x008ee8000c1e9b00 */
[----:B------:R-:W3:Y:S04]  /*08a0*/  LDG.E.64.CONSTANT R32, desc[UR14][R26.64+0x3c00] ;  /* 0x003c000e1a207981 */ /* 0x000ee8000c1e9b00 */
[----:B------:R-:W3:Y:S04]  /*08b0*/  LDG.E.64.CONSTANT R34, desc[UR14][R16.64+0x9600] ;  /* 0x0096000e10227981 */ /* 0x000ee8000c1e9b00 */
[----:B------:R-:W3:Y:S01]  /*08c0*/  LDG.E.64.CONSTANT R36, desc[UR14][R26.64+0x5a00] ;  /* 0x005a000e1a247981 */ /* 0x000ee2000c1e9b00 */
[----:B--2---:R-:W-:-:S06]  /*08d0*/  FADD.FTZ R9, R19, UR6 ;  /* 0x0000000613097e21 */ /* 0x004fcc0008010000 */
[----:B------:R-:W2:Y:S01]  /*08e0*/  MUFU.RSQ R9, R9 ;  /* 0x0000000900097308 */ /* 0x000ea20000001400 */
[----:B----4-:R-:W-:-:S05]  /*08f0*/  HADD2.F32 R15, -RZ, R12.H0_H0 ;  /* 0x2000000cff0f7230 */ /* 0x010fca0000004100 */
[----:B-1----:R-:W-:Y:S01]  /*0900*/  FADD.FTZ R14, -R18, R15 ;  /* 0x0000000f120e7221 */ /* 0x002fe20000010100 */
[----:B------:R-:W-:-:S05]  /*0910*/  HADD2.F32 R15, -RZ, R12.H1_H1 ;  /* 0x3000000cff0f7230 */ /* 0x000fca0000004100 */
[C---:B------:R-:W-:Y:S01]  /*0920*/  FADD.FTZ R12, -R18.reuse, R15 ;  /* 0x0000000f120c7221 */ /* 0x040fe20000010100 */
[--C-:B------:R-:W-:Y:S02]  /*0930*/  HADD2.F32 R15, -RZ, R13.reuse.H0_H0 ;  /* 0x2000000dff0f7230 */ /* 0x100fe40000004100 */
[----:B--2---:R-:W-:Y:S01]  /*0940*/  FMUL.FTZ R30, R9, R14 ;  /* 0x0000000e091e7220 */ /* 0x004fe20000410000 */
[----:B------:R-:W-:Y:S02]  /*0950*/  HADD2.F32 R13, -RZ, R13.H1_H1 ;  /* 0x3000000dff0d7230 */ /* 0x000fe40000004100 */
[----:B------:R-:W-:-:S04]  /*0960*/  FADD.FTZ R14, -R18, R15 ;  /* 0x0000000f120e7221 */ /* 0x000fc80000010100 */
[C---:B------:R-:W-:Y:S01]  /*0970*/  FMUL.FTZ R15, R9.reuse, R14 ;  /* 0x0000000e090f7220 */ /* 0x040fe20000410000 */
[----:B------:R-:W-:Y:S01]  /*0980*/  FADD.FTZ R14, -R18, R13 ;  /* 0x0000000d120e7221 */ /* 0x000fe20000010100 */
[--C-:B------:R-:W-:Y:S01]  /*0990*/  HADD2.F32 R13, -RZ, R24.reuse.H0_H0 ;  /* 0x20000018ff0d7230 */ /* 0x100fe20000004100 */
[----:B------:R-:W-:Y:S01]  /*09a0*/  STL [R1+0xf8], R39 ;  /* 0x0000f82701007387 */ /* 0x000fe20000100800 */
[C---:B------:R-:W-:Y:S01]  /*09b0*/  FMUL.FTZ R19, R9.reuse, R12 ;  /* 0x0000000c09137220 */ /* 0x040fe20000410000 */
[----:B-----5:R-:W-:Y:S02]  /*09c0*/  FFMA.FTZ R55, R0, R30, R5 ;  /* 0x0000001e00377223 */ /* 0x020fe40000010005 */
[----:B------:R1:W-:Y:S01]  /*09d0*/  STL [R1+0x3c], R30 ;  /* 0x00003c1e01007387 */ /* 0x0003e20000100800 */
[----:B------:R-:W-:Y:S01]  /*09e0*/  FFMA.FTZ R57, R2, R19, R6 ;  /* 0x0000001302397223 */ /* 0x000fe20000010006 */
[----:B------:R-:W-:Y:S02]  /*09f0*/  FMUL.FTZ R14, R9, R14 ;  /* 0x0000000e090e7220 */ /* 0x000fe40000410000 */
[----:B------:R2:W-:Y:S01]  /*0a00*/  STL [R1+0x7c], R19 ;  /* 0x00007c1301007387 */ /* 0x0005e20000100800 */
[----:B-1----:R-:W-:Y:S01]  /*0a10*/  FADD.FTZ R30, -R18, R13 ;  /* 0x0000000d121e7221 */ /* 0x002fe20000010100 */
[----:B------:R-:W-:-:S03]  /*0a20*/  HADD2.F32 R13, -RZ, R24.H1_H1 ;  /* 0x30000018ff0d7230 */ /* 0x000fc60000004100 */
[----:B--2---:R-:W-:Y:S01]  /*0a30*/  FMUL.FTZ R19, R9, R30 ;  /* 0x0000001e09137220 */ /* 0x004fe20000410000 */
[----:B------:R-:W-:Y:S01]  /*0a40*/  STL [R1+0x74], R15 ;  /* 0x0000740f01007387 */ /* 0x000fe20000100800 */
[----:B------:R-:W-:Y:S02]  /*0a50*/  FADD.FTZ R24, -R18, R13 ;  /* 0x0000000d12187221 */ /* 0x000fe40000010100 */
[----:B------:R-:W-:Y:S01]  /*0a60*/  FFMA.FTZ R13, R0, R19, R5 ;  /* 0x00000013000d7223 */ /* 0x000fe20000010005 */
[----:B------:R-:W-:Y:S01]  /*0a70*/  STL [R1+0x88], R14 ;  /* 0x0000880e01007387 */ /* 0x000fe20000100800 */
[----:B------:R-:W-:-:S03]  /*0a80*/  HADD2.F32 R30, -RZ, R25.H1_H1 ;  /* 0x30000019ff1e7230 */ /* 0x000fc60000004100 */
[----:B------:R1:W-:Y:S01]  /*0a90*/  STL [R1+0x84], R19 ;  /* 0x0000841301007387 */ /* 0x0003e20000100800 */
[----:B------:R-:W-:Y:S01]  /*0aa0*/  FMUL.FTZ R12, R55, -1.4426950216293334961 ;  /* 0xbfb8aa3b370c7820 */ /* 0x000fe20000410000 */
[C---:B------:R-:W-:Y:S01]  /*0ab0*/  FADD.FTZ R30, -R18.reuse, R30 ;  /* 0x0000001e121e7221 */ /* 0x040fe20000010100 */
[----:B-1----:R-:W-:Y:S02]  /*0ac0*/  HADD2.F32 R19, -RZ, R25.H0_H0 ;  /* 0x20000019ff137230 */ /* 0x002fe40000004100 */
[C---:B------:R-:W-:Y:S01]  /*0ad0*/  FMUL.FTZ R24, R9.reuse, R24 ;  /* 0x0000001809187220 */ /* 0x040fe20000410000 */
[----:B------:R-:W-:Y:S02]  /*0ae0*/  HADD2.F32 R25, -RZ, R10.H0_H0 ;  /* 0x2000000aff197230 */ /* 0x000fe40000004100 */
[----:B------:R-:W-:Y:S01]  /*0af0*/  FADD.FTZ R19, -R18, R19 ;  /* 0x0000001312137221 */ /* 0x000fe20000010100 */
[----:B------:R-:W1:Y:S01]  /*0b00*/  MUFU.EX2 R12, R12 ;  /* 0x0000000c000c7308 */ /* 0x000e620000000800 */
[----:B------:R-:W-:-:S02]  /*0b10*/  FMUL.FTZ R31, R9, R30 ;  /* 0x0000001e091f7220 */ /* 0x000fc40000410000 */
[----:B------:R-:W-:Y:S01]  /*0b20*/  FMUL.FTZ R19, R9, R19 ;  /* 0x0000001309137220 */ /* 0x000fe20000410000 */
[----:B------:R-:W-:Y:S01]  /*0b30*/  FFMA.FTZ R49, R3, R15, R7 ;  /* 0x0000000f03317223 */ /* 0x000fe20000010007 */
[----:B------:R-:W-:Y:S02]  /*0b40*/  HADD2.F32 R30, -RZ, R10.H1_H1 ;  /* 0x3000000aff1e7230 */ /* 0x000fe40000004100 */
[----:B------:R-:W-:Y:S01]  /*0b50*/  FMUL.FTZ R50, R57, -1.4426950216293334961 ;  /* 0xbfb8aa3b39327820 */ /* 0x000fe20000410000 */
[----:B------:R-:W-:Y:S01]  /*0b60*/  FADD.FTZ R10, -R18, R25 ;  /* 0x00000019120a7221 */ /* 0x000fe20000010100 */
[----:B------:R-:W-:Y:S01]  /*0b70*/  STL [R1+0x94], R24 ;  /* 0x0000941801007387 */ /* 0x000fe20000100800 */
[----:B------:R-:W-:Y:S01]  /*0b80*/  FMUL.FTZ R47, R49, -1.4426950216293334961 ;  /* 0xbfb8aa3b312f7820 */ /* 0x000fe20000410000 */
[----:B------:R-:W-:Y:S02]  /*0b90*/  FFMA.FTZ R25, R4, R31, R8 ;  /* 0x0000001f04197223 */ /* 0x000fe40000010008 */
[----:B------:R-:W-:Y:S01]  /*0ba0*/  STL [R1+0x90], R19 ;  /* 0x0000901301007387 */ /* 0x000fe20000100800 */
[----:B------:R-:W2:Y:S03]  /*0bb0*/  MUFU.EX2 R50, R50 ;  /* 0x0000003200327308 */ /* 0x000ea60000000800 */
[----:B------:R4:W-:Y:S01]  /*0bc0*/  STL [R1+0x8c], R31 ;  /* 0x00008c1f01007387 */ /* 0x0009e20000100800 */
[----:B------:R-:W-:-:S04]  /*0bd0*/  FADD.FTZ R30, -R18, R30 ;  /* 0x0000001e121e7221 */ /* 0x000fc80000010100 */
[----:B------:R-:W0:Y:S01]  /*0be0*/  MUFU.EX2 R47, R47 ;  /* 0x0000002f002f7308 */ /* 0x000e220000000800 */
[C---:B----4-:R-:W-:Y:S01]  /*0bf0*/  FMUL.FTZ R31, R9.reuse, R10 ;  /* 0x0000000a091f7220 */ /* 0x050fe20000410000 */
[--C-:B------:R-:W-:Y:S02]  /*0c00*/  HADD2.F32 R10, -RZ, R11.reuse.H0_H0 ;  /* 0x2000000bff0a7230 */ /* 0x100fe40000004100 */
[----:B------:R-:W-:Y:S01]  /*0c10*/  FFMA.FTZ R48, R4, R14, R8 ;  /* 0x0000000e04307223 */ /* 0x000fe20000010008 */
[----:B------:R-:W-:Y:S01]  /*0c20*/  FMUL.FTZ R39, R9, R30 ;  /* 0x0000001e09277220 */ /* 0x000fe20000410000 */
[----:B-1----:R-:W-:Y:S01]  /*0c30*/  FADD.FTZ R12, R12, 1 ;  /* 0x3f8000000c0c7421 */ /* 0x002fe20000010000 */
[----:B------:R-:W-:Y:S01]  /*0c40*/  STL [R1+0x80], R31 ;  /* 0x0000801f01007387 */ /* 0x000fe20000100800 */
[----:B------:R-:W-:Y:S01]  /*0c50*/  FADD.FTZ R10, -R18, R10 ;  /* 0x0000000a120a7221 */ /* 0x000fe20000010100 */
[----:B------:R-:W-:Y:S01]  /*0c60*/  FMUL.FTZ R58, R48, -1.4426950216293334961 ;  /* 0xbfb8aa3b303a7820 */ /* 0x000fe20000410000 */
[----:B--2---:R-:W-:Y:S01]  /*0c70*/  FADD.FTZ R50, R50, 1 ;  /* 0x3f80000032327421 */ /* 0x004fe20000010000 */
[----:B------:R-:W-:-:S02]  /*0c80*/  HADD2.F32 R11, -RZ, R11.H1_H1 ;  /* 0x3000000bff0b7230 */ /* 0x000fc40000004100 */
[----:B------:R-:W-:Y:S01]  /*0c90*/  FMUL.FTZ R10, R9, R10 ;  /* 0x0000000a090a7220 */ /* 0x000fe20000410000 */
[----:B------:R-:W-:Y:S01]  /*0ca0*/  STL [R1+0x78], R39 ;  /* 0x0000782701007387 */ /* 0x000fe20000100800 */
[----:B------:R-:W1:Y:S02]  /*0cb0*/  MUFU.RCP R12, R12 ;  /* 0x0000000c000c7308 */ /* 0x000e640000001000 */
[----:B------:R-:W-:Y:S01]  /*0cc0*/  FFMA.FTZ R43, R3, R10, R7 ;  /* 0x0000000a032b7223 */ /* 0x000fe20000010007 */
[----:B------:R2:W-:Y:S01]  /*0cd0*/  STL [R1+0x70], R10 ;  /* 0x0000700a01007387 */ /* 0x0005e20000100800 */
[----:B0-----:R-:W-:-:S03]  /*0ce0*/  FADD.FTZ R56, R47, 1 ;  /* 0x3f8000002f387421 */ /* 0x001fc60000010000 */
[----:B------:R-:W4:Y:S01]  /*0cf0*/  LDG.E.64.CONSTANT R14, desc[UR14][R16.64+0xb400] ;  /* 0x00b4000e100e7981 */ /* 0x000f22000c1e9b00 */
[----:B------:R-:W0:Y:S01]  /*0d00*/  MUFU.EX2 R58, R58 ;  /* 0x0000003a003a7308 */ /* 0x000e220000000800 */
[----:B--2---:R-:W-:-:S04]  /*0d10*/  MOV R10, 0x400 ;  /* 0x00000400000a7802 */ /* 0x004fc80000000f00 */
[----:B------:R-:W-:-:S03]  /*0d20*/  IADD3 R10, PT, PT, R10, 0x3c00, RZ ;  /* 0x00003c000a0a7810 */ /* 0x000fc60007ffe0ff */
[----:B------:R-:W2:Y:S01]  /*0d30*/  MUFU.RCP R54, R50 ;  /* 0x0000003200367308 */ /* 0x000ea20000001000 */
[----:B------:R-:W-:Y:S01]  /*0d40*/  FADD.FTZ R11, -R18, R11 ;  /* 0x0000000b120b7221 */ /* 0x000fe20000010100 */
[----:B------:R-:W-:Y:S01]  /*0d50*/  FFMA.FTZ R42, R2, R39, R6 ;  /* 0x00000027022a7223 */ /* 0x000fe20000010006 */
[----:B------:R-:W-:Y:S01]  /*0d60*/  LEA R10, R61, R10, 0x18 ;  /* 0x0000000a3d0a7211 */ /* 0x000fe200078ec0ff */
[----:B------:R-:W-:-:S04]  /*0d70*/  FFMA.FTZ R45, R0, R31, R5 ;  /* 0x0000001f002d7223 */ /* 0x000fc80000010005 */
[----:B------:R-:W3:Y:S01]  /*0d80*/  MUFU.RCP R56, R56 ;  /* 0x0000003800387308 */ /* 0x000ee20000001000 */
[----:B------:R-:W-:Y:S02]  /*0d90*/  IMAD R29, R29, 0x18, R10 ;  /* 0x000000181d1d7824 */ /* 0x000fe400078e020a */
[----:B------:R-:W-:Y:S01]  /*0da0*/  FMUL.FTZ R39, R9, R11 ;  /* 0x0000000b09277220 */ /* 0x000fe20000410000 */
[--C-:B------:R-:W-:Y:S02]  /*0db0*/  HADD2.F32 R10, -RZ, R20.reuse.H0_H0 ;  /* 0x20000014ff0a7230 */ /* 0x100fe40000004100 */
[----:B-1----:R-:W-:Y:S01]  /*0dc0*/  FADD.FTZ R11, -R12, 1 ;  /* 0x3f8000000c0b7421 */ /* 0x002fe20000010100 */
[----:B0-----:R-:W-:Y:S01]  /*0dd0*/  FADD.FTZ R58, R58, 1 ;  /* 0x3f8000003a3a7421 */ /* 0x001fe20000010000 */
[----:B------:R-:W-:Y:S01]  /*0de0*/  HADD2.F32 R20, -RZ, R20.H1_H1 ;  /* 0x30000014ff147230 */ /* 0x000fe20000004100 */
[----:B------:R-:W4:Y:S01]  /*0df0*/  LDG.E.64.CONSTANT R30, desc[UR14][R26.64+0x7800] ;  /* 0x0078000e1a1e7981 */ /* 0x000f22000c1e9b00 */
[----:B------:R-:W-:Y:S01]  /*0e00*/  FADD.FTZ R10, -R18, R10 ;  /* 0x0000000a120a7221 */ /* 0x000fe20000010100 */
[----:B------:R-:W-:Y:S01]  /*0e10*/  LEA R28, R28, R29, 0x3 ;  /* 0x0000001d1c1c7211 */ /* 0x000fe200078e18ff */
[----:B------:R-:W-:Y:S01]  /*0e20*/  FFMA.FTZ R55, R55, R11, 1 ;  /* 0x3f80000037377423 */ /* 0x000fe2000001000b */
[----:B------:R0:W-:Y:S01]  /*0e30*/  STL [R1+0x6c], R39 ;  /* 0x00006c2701007387 */ /* 0x0001e20000100800 */
[----:B------:R-:W-:Y:S01]  /*0e40*/  FFMA.FTZ R47, R4, R39, R8 ;  /* 0x00000027042f7223 */ /* 0x000fe20000010008 */
[----:B------:R-:W-:Y:S01]  /*0e50*/  FMUL.FTZ R11, R9, R10 ;  /* 0x0000000a090b7220 */ /* 0x000fe20000410000 */
[----:B--2---:R-:W-:Y:S01]  /*0e60*/  FADD.FTZ R61, -R54, 1 ;  /* 0x3f800000363d7421 */ /* 0x004fe20000010100 */
[----:B------:R-:W-:Y:S01]  /*0e70*/  FADD.FTZ R20, -R18, R20 ;  /* 0x0000001412147221 */ /* 0x000fe20000010100 */
[----:B------:R-:W1:Y:S01]  /*0e80*/  MUFU.RCP R58, R58 ;  /* 0x0000003a003a7308 */ /* 0x000e620000001000 */
[----:B------:R2:W-:Y:S01]  /*0e90*/  STL [R1+0xa0], R28 ;  /* 0x0000a01c01007387 */ /* 0x0005e20000100800 */
[----:B0-----:R-:W-:-:S03]  /*0ea0*/  HADD2.F32 R39, -RZ, R21.H0_H0 ;  /* 0x20000015ff277230 */ /* 0x001fc60000004100 */
[----:B------:R3:W-:Y:S01]  /*0eb0*/  STL [R1+0x68], R11 ;  /* 0x0000680b01007387 */ /* 0x0007e20000100800 */
[----:B------:R-:W-:Y:S01]  /*0ec0*/  FFMA.FTZ R10, R0, R11, R5 ;  /* 0x0000000b000a7223 */ /* 0x000fe20000010005 */
[----:B------:R-:W-:Y:S01]  /*0ed0*/  FFMA.FTZ R57, R57, R61, 1 ;  /* 0x3f80000039397423 */ /* 0x000fe2000001003d */
[----:B------:R-:W-:Y:S01]  /*0ee0*/  HADD2.F32 R21, -RZ, R21.H1_H1 ;  /* 0x30000015ff157230 */ /* 0x000fe20000004100 */
[----:B------:R-:W-:Y:S01]  /*0ef0*/  MOV R61, R39 ;  /* 0x00000027003d7202 */ /* 0x000fe20000000f00 */
[----:B------:R-:W-:Y:S01]  /*0f00*/  FMUL.FTZ R39, R9, R20 ;  /* 0x0000001409277220 */ /* 0x000fe20000410000 */
[----:B--2---:R-:W2:Y:S01]  /*0f10*/  LDG.E.64.CONSTANT R28, desc[UR14][R26.64+0x9600] ;  /* 0x0096000e1a1c7981 */ /* 0x004ea2000c1e9b00 */
[----:B---3--:R-:W-:Y:S02]  /*0f20*/  FADD.FTZ R11, -R56, 1 ;  /* 0x3f800000380b7421 */ /* 0x008fe40000010100 */
[----:B------:R-:W-:Y:S01]  /*0f30*/  FADD.FTZ R61, -R18, R61 ;  /* 0x0000003d123d7221 */ /* 0x000fe20000010100 */
[----:B------:R-:W-:Y:S01]  /*0f40*/  FMUL.FTZ R20, R12, R55 ;  /* 0x000000370c147220 */ /* 0x000fe20000410000 */
[----:B------:R-:W-:Y:S01]  /*0f50*/  FMUL.FTZ R53, R13, -1.4426950216293334961 ;  /* 0xbfb8aa3b0d357820 */ /* 0x000fe20000410000 */
[----:B------:R-:W-:Y:S01]  /*0f60*/  FFMA.FTZ R49, R49, R11, 1 ;  /* 0x3f80000031317423 */ /* 0x000fe2000001000b */
[----:B------:R-:W-:Y:S01]  /*0f70*/  FFMA.FTZ R11, R2, R39, R6 ;  /* 0x00000027020b7223 */ /* 0x000fe20000010006 */
[----:B------:R-:W-:Y:S01]  /*0f80*/  MOV R12, R21 ;  /* 0x00000015000c7202 */ /* 0x000fe20000000f00 */
[----:B------:R0:W-:Y:S01]  /*0f90*/  STL [R1+0x64], R39 ;  /* 0x0000642701007387 */ /* 0x0001e20000100800 */
[----:B------:R-:W-:Y:S01]  /*0fa0*/  FMUL.FTZ R21, R54, R57 ;  /* 0x0000003936157220 */ /* 0x000fe20000410000 */
[----:B------:R-:W-:-:S02]  /*0fb0*/  FMUL.FTZ R55, R11, -1.4426950216293334961 ;  /* 0xbfb8aa3b0b377820 */ /* 0x000fc40000410000 */
[----:B------:R-:W-:Y:S01]  /*0fc0*/  FADD.FTZ R57, -R18, R12 ;  /* 0x0000000c12397221 */ /* 0x000fe20000010100 */
[----:B------:R-:W-:Y:S01]  /*0fd0*/  FMUL.FTZ R56, R56, R49 ;  /* 0x0000003138387220 */ /* 0x000fe20000410000 */
[----:B------:R3:W-:Y:S01]  /*0fe0*/  MUFU.EX2 R54, R55 ;  /* 0x0000003700367308 */ /* 0x0007e20000000800 */
[----:B------:R-:W-:Y:S01]  /*0ff0*/  FFMA.FTZ R24, R2, R24, R6 ;  /* 0x0000001802187223 */ /* 0x000fe20000010006 */
[--C-:B------:R-:W-:Y:S01]  /*1000*/  FFMA.FTZ R19, R3, R19, R7.reuse ;  /* 0x0000001303137223 */ /* 0x100fe20000010007 */
[----:B------:R-:W-:Y:S01]  /*1010*/  FMUL.FTZ R46, R25, -1.4426950216293334961 ;  /* 0xbfb8aa3b192e7820 */ /* 0x000fe20000410000 */
[----:B0-----:R-:W-:Y:S01]  /*1020*/  FMUL.FTZ R39, R9, R61 ;  /* 0x0000003d09277220 */ /* 0x001fe20000410000 */
[----:B-1----:R-:W-:Y:S01]  /*1030*/  FADD.FTZ R49, -R58, 1 ;  /* 0x3f8000003a317421 */ /* 0x002fe20000010100 */
[----:B------:R-:W-:Y:S01]  /*1040*/  FMUL.FTZ R44, R43, -1.4426950216293334961 ;  /* 0xbfb8aa3b2b2c7820 */ /* 0x000fe20000410000 */
[----:B------:R-:W2:Y:S01]  /*1050*/  LDG.E.64.CONSTANT R16, desc[UR14][R16.64+0xd200] ;  /* 0x00d2000e10107981 */ /* 0x000ea2000c1e9b00 */
[----:B------:R-:W-:Y:S01]  /*1060*/  FFMA.FTZ R12, R3, R39, R7 ;  /* 0x00000027030c7223 */ /* 0x000fe20000010007 */
[----:B---3--:R-:W-:-:S02]  /*1070*/  HADD2.F32 R55, -RZ, R38.H0_H0 ;  /* 0x20000026ff377230 */ /* 0x008fc40000004100 */
[----:B------:R0:W-:Y:S01]  /*1080*/  STL [R1+0x60], R39 ;  /* 0x0000602701007387 */ /* 0x0001e20000100800 */
[----:B------:R-:W-:Y:S02]  /*1090*/  FFMA.FTZ R49, R48, R49, 1 ;  /* 0x3f80000030317423 */ /* 0x000fe40000010031 */
[----:B------:R-:W-:Y:S01]  /*10a0*/  FADD.FTZ R55, -R18, R55 ;  /* 0x0000003712377221 */ /* 0x000fe20000010100 */
[----:B0-----:R-:W-:Y:S01]  /*10b0*/  FMUL.FTZ R39, R9, R57 ;  /* 0x0000003909277220 */ /* 0x001fe20000410000 */
[----:B------:R-:W-:-:S03]  /*10c0*/  FMUL.FTZ R58, R58, R49 ;  /* 0x000000313a3a7220 */ /* 0x000fc60000410000 */
[----:B------:R-:W-:Y:S01]  /*10d0*/  FFMA.FTZ R48, R4, R39, R8 ;  /* 0x0000002704307223 */ /* 0x000fe20000010008 */
[----:B------:R0:W-:Y:S03]  /*10e0*/  STL [R1+0x5c], R39 ;  /* 0x00005c2701007387 */ /* 0x0001e60000100800 */
[----:B------:R-:W-:Y:S01]  /*10f0*/  FMUL.FTZ R49, R48, -1.4426950216293334961 ;  /* 0xbfb8aa3b30317820 */ /* 0x000fe20000410000 */
[----:B0-----:R-:W-:-:S03]  /*1100*/  FMUL.FTZ R39, R9, R55 ;  /* 0x0000003709277220 */ /* 0x001fc60000410000 */
[----:B------:R0:W-:Y:S02]  /*1110*/  MUFU.EX2 R55, R49 ;  /* 0x0000003100377308 */ /* 0x0001e40000000800 */
[----:B------:R1:W-:Y:S01]  /*1120*/  STL [R1+0x58], R39 ;  /* 0x0000582701007387 */ /* 0x0003e20000100800 */
[----:B0-----:R-:W-:Y:S01]  /*1130*/  FFMA.FTZ R49, R0, R39, R5 ;  /* 0x0000002700317223 */ /* 0x001fe20000010005 */
[----:B-1----:R-:W-:-:S05]  /*1140*/  HADD2.F32 R39, -RZ, R22.H0_H0 ;  /* 0x20000016ff277230 */ /* 0x002fca0000004100 */
[----:B------:R-:W-:Y:S02]  /*1150*/  FMUL.FTZ R20, R39, R20 ;  /* 0x0000001427147220 */ /* 0x000fe40000410000 */
[----:B------:R-:W3:Y:S01]  /*1160*/  LDL.LU R39, [R1+0xf8] ;  /* 0x0000f80001277983 */ /* 0x000ee20000300800 */
[----:B------:R-:W0:Y:S01]  /*1170*/  MUFU.EX2 R53, R53 ;  /* 0x0000003500357308 */ /* 0x000e220000000800 */
[----:B------:R-:W-:Y:S01]  /*1180*/  FMUL.FTZ R51, R24, -1.4426950216293334961 ;  /* 0xbfb8aa3b18337820 */ /* 0x000fe20000410000 */
[----:B------:R-:W-:-:S06]  /*1190*/  FMUL.FTZ R52, R19, -1.4426950216293334961 ;  /* 0xbfb8aa3b13347820 */ /* 0x000fcc0000410000 */
[----:B------:R-:W1:Y:S01]  /*11a0*/  MUFU.EX2 R51, R51 ;  /* 0x0000003300337308 */ /* 0x000e620000000800 */
[----:B------:R-:W-:-:S07]  /*11b0*/  FMUL.FTZ R60, R45, -1.4426950216293334961 ;  /* 0xbfb8aa3b2d3c7820 */ /* 0x000fce0000410000 */
[----:B------:R-:W1:Y:S01]  /*11c0*/  MUFU.EX2 R52, R52 ;  /* 0x0000003400347308 */ /* 0x000e620000000800 */
[----:B0-----:R-:W-:-:S07]  /*11d0*/  FADD.FTZ R53, R53, 1 ;  /* 0x3f80000035357421 */ /* 0x001fce0000010000 */
[----:B------:R-:W0:Y:S01]  /*11e0*/  MUFU.EX2 R46, R46 ;  /* 0x0000002e002e7308 */ /* 0x000e220000000800 */
[----:B-1----:R-:W-:Y:S01]  /*11f0*/  FADD.FTZ R51, R51, 1 ;  /* 0x3f80000033337421 */ /* 0x002fe20000010000 */
[----:B------:R-:W-:-:S06]  /*1200*/  HADD2.F32 R22, -RZ, R22.H1_H1 ;  /* 0x30000016ff167230 */ /* 0x000fcc0000004100 */
[----:B------:R-:W-:Y:S01]  /*1210*/  MUFU.RCP R53, R53 ;  /* 0x0000003500357308 */ /* 0x000fe20000001000 */
[----:B------:R-:W-:Y:S01]  /*1220*/  FMUL.FTZ R21, R22, R21 ;  /* 0x0000001516157220 */ /* 0x000fe20000410000 */
[----:B------:R-:W-:Y:S02]  /*1230*/  HADD2.F32 R22, -RZ, R23.H0_H0 ;  /* 0x20000017ff167230 */ /* 0x000fe40000004100 */
[----:B------:R-:W-:-:S04]  /*1240*/  FADD.FTZ R52, R52, 1 ;  /* 0x3f80000034347421 */ /* 0x000fc80000010000 */
[----:B------:R-:W1:Y:S01]  /*1250*/  MUFU.EX2 R60, R60 ;  /* 0x0000003c003c7308 */ /* 0x000e620000000800 */
[----:B0-----:R-:W-:Y:S01]  /*1260*/  FADD.FTZ R46, R46, 1 ;  /* 0x3f8000002e2e7421 */ /* 0x001fe20000010000 */
[----:B------:R-:W-:-:S06]  /*1270*/  FMUL.FTZ R50, R47, -1.4426950216293334961 ;  /* 0xbfb8aa3b2f327820 */ /* 0x000fcc0000410000 */
[----:B------:R-:W0:Y:S01]  /*1280*/  MUFU.RCP R51, R51 ;  /* 0x0000003300337308 */ /* 0x000e220000001000 */
[----:B------:R-:W-:Y:S01]  /*1290*/  FMUL.FTZ R22, R22, R56 ;  /* 0x0000003816167220 */ /* 0x000fe20000410000 */
[----:B------:R-:W-:Y:S02]  /*12a0*/  HADD2.F32 R38, -RZ, R38.H1_H1 ;  /* 0x30000026ff267230 */ /* 0x000fe40000004100 */
[----:B------:R-:W-:-:S04]  /*12b0*/  HADD2.F32 R23, -RZ, R23.H1_H1 ;  /* 0x30000017ff177230 */ /* 0x000fc80000004100 */
[----:B------:R-:W0:Y:S01]  /*12c0*/  MUFU.RCP R52, R52 ;  /* 0x0000003400347308 */ /* 0x000e220000001000 */
[----:B------:R-:W-:-:S07]  /*12d0*/  FMUL.FTZ R59, R42, -1.4426950216293334961 ;  /* 0xbfb8aa3b2a3b7820 */ /* 0x000fce0000410000 */
[----:B------:R0:W-:Y:S01]  /*12e0*/  MUFU.RCP R56, R46 ;  /* 0x0000002e00387308 */ /* 0x0001e20000001000 */
[----:B-1----:R-:W-:Y:S01]  /*12f0*/  FADD.FTZ R60, R60, 1 ;  /* 0x3f8000003c3c7421 */ /* 0x002fe20000010000 */
[----:B------:R-:W-:Y:S01]  /*1300*/  FADD.FTZ R38, -R18, R38 ;  /* 0x0000002612267221 */ /* 0x000fe20000010100 */
[----:B0-----:R-:W-:-:S05]  /*1310*/  FADD.FTZ R46, -R53, 1 ;  /* 0x3f800000352e7421 */ /* 0x001fca0000010100 */
[----:B------:R-:W0:Y:S01]  /*1320*/  MUFU.EX2 R50, R50 ;  /* 0x0000003200327308 */ /* 0x000e220000000800 */
[----:B------:R-:W-:Y:S01]  /*1330*/  FFMA.FTZ R46, R13, R46, 1 ;  /* 0x3f8000000d2e7423 */ /* 0x000fe2000001002e */
[----:B------:R-:W-:-:S06]  /*1340*/  FADD.FTZ R13, -R51, 1 ;  /* 0x3f800000330d7421 */ /* 0x000fcc0000010100 */
[----:B------:R-:W1:Y:S01]  /*1350*/  MUFU.EX2 R44, R44 ;  /* 0x0000002c002c7308 */ /* 0x000e620000000800 */
[----:B------:R-:W-:Y:S01]  /*1360*/  FMUL.FTZ R23, R23, R58 ;  /* 0x0000003a17177220 */ /* 0x000fe20000410000 */
[----:B------:R-:W-:Y:S01]  /*1370*/  FMUL.FTZ R58, R53, R46 ;  /* 0x0000002e353a7220 */ /* 0x000fe20000410000 */
[----:B------:R-:W-:-:S05]  /*1380*/  FFMA.FTZ R13, R24, R13, 1 ;  /* 0x3f800000180d7423 */ /* 0x000fca000001000d */
[----:B------:R0:W-:Y:S01]  /*1390*/  MUFU.RCP R46, R60 ;  /* 0x0000003c002e7308 */ /* 0x0001e20000001000 */
[----:B------:R-:W-:Y:S01]  /*13a0*/  FMUL.FTZ R51, R51, R13 ;  /* 0x0000000d33337220 */ /* 0x000fe20000410000 */
[----:B------:R-:W-:-:S06]  /*13b0*/  FADD.FTZ R53, -R52, 1 ;  /* 0x3f80000034357421 */ /* 0x000fcc0000010100 */
[----:B------:R-:W1:Y:S01]  /*13c0*/  MUFU.EX2 R59, R59 ;  /* 0x0000003b003b7308 */ /* 0x000e620000000800 */
[----:B0-----:R-:W-:Y:S01]  /*13d0*/  FMUL.FTZ R60, R9, R38 ;  /* 0x00000026093c7220 */ /* 0x001fe20000410000 */
[----:B------:R-:W-:-:S03]  /*13e0*/  FADD.FTZ R50, R50, 1 ;  /* 0x3f80000032327421 */ /* 0x000fc60000010000 */
[----:B------:R-:W-:Y:S01]  /*13f0*/  FFMA.FTZ R13, R2, R60, R6 ;  /* 0x0000003c020d7223 */ /* 0x000fe20000010006 */
[----:B------:R0:W-:Y:S01]  /*1400*/  STL [R1+0x38], R60 ;  /* 0x0000383c01007387 */ /* 0x0001e20000100800 */
[----:B------:R-:W-:Y:S01]  /*1410*/  FFMA.FTZ R19, R19, R53, 1 ;  /* 0x3f80000013137423 */ /* 0x000fe20000010035 */
[----:B-1----:R-:W-:Y:S01]  /*1420*/  FADD.FTZ R53, R44, 1 ;  /* 0x3f8000002c357421 */ /* 0x002fe20000010000 */
[----:B0-----:R-:W-:Y:S01]  /*1430*/  FMUL.FTZ R60, R10, -1.4426950216293334961 ;  /* 0xbfb8aa3b0a3c7820 */ /* 0x001fe20000410000 */
[----:B------:R-:W-:Y:S01]  /*1440*/  FADD.FTZ R44, -R56, 1 ;  /* 0x3f800000382c7421 */ /* 0x000fe20000010100 */
[----:B------:R-:W-:Y:S01]  /*1450*/  MUFU.RCP R50, R50 ;  /* 0x0000003200327308 */ /* 0x000fe20000001000 */
[----:B------:R-:W-:Y:S01]  /*1460*/  FMUL.FTZ R57, R12, -1.4426950216293334961 ;  /* 0xbfb8aa3b0c397820 */ /* 0x000fe20000410000 */
[----:B------:R-:W-:-:S06]  /*1470*/  FADD.FTZ R59, R59, 1 ;  /* 0x3f8000003b3b7421 */ /* 0x000fcc0000010000 */
[----:B------:R-:W0:Y:S01]  /*1480*/  MUFU.EX2 R60, R60 ;  /* 0x0000003c003c7308 */ /* 0x000e220000000800 */
[----:B------:R-:W-:Y:S01]  /*1490*/  FFMA.FTZ R25, R25, R44, 1 ;  /* 0x3f80000019197423 */ /* 0x000fe2000001002c */
[----:B------:R-:W-:-:S06]  /*14a0*/  HADD2.F32 R38, -RZ, R40.H0_H0 ;  /* 0x20000028ff267230 */ /* 0x000fcc0000004100 */
[----:B------:R-:W1:Y:S01]  /*14b0*/  MUFU.RCP R53, R53 ;  /* 0x0000003500357308 */ /* 0x000e620000001000 */
[----:B------:R-:W-:Y:S01]  /*14c0*/  FMUL.FTZ R25, R56, R25 ;  /* 0x0000001938197220 */ /* 0x000fe20000410000 */
[----:B------:R-:W-:Y:S02]  /*14d0*/  HADD2.F32 R40, -RZ, R40.H1_H1 ;  /* 0x30000028ff287230 */ /* 0x000fe40000004100 */
[----:B------:R-:W-:Y:S01]  /*14e0*/  FMUL.FTZ R44, R52, R19 ;  /* 0x00000013342c7220 */ /* 0x000fe20000410000 */
[----:B------:R-:W-:-:S03]  /*14f0*/  HADD2.F32 R56, -RZ, R41.H0_H0 ;  /* 0x20000029ff387230 */ /* 0x000fc60000004100 */
[----:B------:R-:W1:Y:S01]  /*1500*/  MUFU.EX2 R57, R57 ;  /* 0x0000003900397308 */ /* 0x000e620000000800 */
[----:B------:R-:W-:Y:S02]  /*1510*/  HADD2.F32 R52, -RZ, R41.H1_H1 ;  /* 0x30000029ff347230 */ /* 0x000fe40000004100 */
[----:B------:R-:W-:-:S05]  /*1520*/  FMUL.FTZ R41, R40, R51 ;  /* 0x0000003328297220 */ /* 0x000fca0000410000 */
[----:B------:R-:W1:Y:S01]  /*1530*/  MUFU.RCP R24, R59 ;  /* 0x0000003b00187308 */ /* 0x000e620000001000 */
[----:B------:R-:W-:Y:S01]  /*1540*/  FADD.FTZ R51, -R46, 1 ;  /* 0x3f8000002e337421 */ /* 0x000fe20000010100 */
[----:B------:R-:W-:Y:S01]  /*1550*/  FMUL.FTZ R44, R56, R44 ;  /* 0x0000002c382c7220 */ /* 0x000fe20000410000 */
[----:B0-----:R-:W-:Y:S01]  /*1560*/  FADD.FTZ R56, R60, 1 ;  /* 0x3f8000003c387421 */ /* 0x001fe20000010000 */
[----:B------:R-:W-:Y:S01]  /*1570*/  FMUL.FTZ R40, R52, R25 ;  /* 0x0000001934287220 */ /* 0x000fe20000410000 */
[----:B------:R-:W-:Y:S01]  /*1580*/  FADD.FTZ R52, -R50, 1 ;  /* 0x3f80000032347421 */ /* 0x000fe20000010100 */
[----:B------:R-:W-:Y:S01]  /*1590*/  FFMA.FTZ R51, R45, R51, 1 ;  /* 0x3f8000002d337423 */ /* 0x000fe20000010033 */
[----:B-1----:R-:W-:Y:S01]  /*15a0*/  FADD.FTZ R25, -R53, 1 ;  /* 0x3f80000035197421 */ /* 0x002fe20000010100 */
[----:B------:R0:W1:Y:S01]  /*15b0*/  MUFU.RCP R45, R56 ;  /* 0x00000038002d7308 */ /* 0x0000620000001000 */
[----:B------:R-:W-:Y:S01]  /*15c0*/  FMUL.FTZ R38, R38, R58 ;  /* 0x0000003a26267220 */ /* 0x000fe20000410000 */
[----:B------:R-:W-:Y:S01]  /*15d0*/  FADD.FTZ R57, R57, 1 ;  /* 0x3f80000039397421 */ /* 0x000fe20000010000 */
[----:B------:R-:W-:Y:S01]  /*15e0*/  FFMA.FTZ R25, R43, R25, 1 ;  /* 0x3f8000002b197423 */ /* 0x000fe20000010019 */
[----:B------:R-:W-:Y:S01]  /*15f0*/  FMUL.FTZ R43, R46, R51 ;  /* 0x000000332e2b7220 */ /* 0x000fe20000410000 */
[----:B0-----:R-:W-:Y:S01]  /*1600*/  FADD.FTZ R56, R54, 1 ;  /* 0x3f80000036387421 */ /* 0x001fe20000010000 */
[----:B------:R-:W-:Y:S01]  /*1610*/  FFMA.FTZ R54, R47, R52, 1 ;  /* 0x3f8000002f367423 */ /* 0x000fe20000010034 */
[----:B------:R-:W-:Y:S01]  /*1620*/  FADD.FTZ R58, -R24, 1 ;  /* 0x3f800000183a7421 */ /* 0x000fe20000010100 */
[--C-:B------:R-:W-:Y:S01]  /*1630*/  HADD2.F32 R51, -RZ, R32.reuse.H0_H0 ;  /* 0x20000020ff337230 */ /* 0x100fe20000004100 */
[----:B------:R0:W1:Y:S01]  /*1640*/  MUFU.RCP R46, R56 ;  /* 0x00000038002e7308 */ /* 0x0000620000001000 */
[----:B------:R-:W-:Y:S01]  /*1650*/  FMUL.FTZ R61, R49, -1.4426950216293334961 ;  /* 0xbfb8aa3b313d7820 */ /* 0x000fe20000410000 */
[----:B------:R-:W-:Y:S01]  /*1660*/  FMUL.FTZ R19, R13, -1.4426950216293334961 ;  /* 0xbfb8aa3b0d137820 */ /* 0x000fe20000410000 */
[----:B------:R-:W-:Y:S01]  /*1670*/  FADD.FTZ R55, R55, 1 ;  /* 0x3f80000037377421 */ /* 0x000fe20000010000 */
[----:B------:R-:W-:Y:S01]  /*1680*/  FFMA.FTZ R42, R42, R58, 1 ;  /* 0x3f8000002a2a7423 */ /* 0x000fe2000001003a */
[----:B------:R-:W-:-:S02]  /*1690*/  HADD2.F32 R32, -RZ, R32.H1_H1 ;  /* 0x30000020ff207230 */ /* 0x000fc40000004100 */
[----:B------:R-:W-:Y:S01]  /*16a0*/  FMUL.FTZ R54, R50, R54 ;  /* 0x0000003632367220 */ /* 0x000fe20000410000 */
[----:B------:R-:W-:Y:S01]  /*16b0*/  FMUL.FTZ R42, R24, R42 ;  /* 0x0000002a182a7220 */ /* 0x000fe20000410000 */
[----:B------:R-:W-:Y:S01]  /*16c0*/  MUFU.EX2 R61, R61 ;  /* 0x0000003d003d7308 */ /* 0x000fe20000000800 */
[----:B------:R-:W-:Y:S02]  /*16d0*/  FMUL.FTZ R53, R53, R25 ;  /* 0x0000001935357220 */ /* 0x000fe40000410000 */
[----:B------:R-:W-:Y:S01]  /*16e0*/  FMUL.FTZ R32, R32, R42 ;  /* 0x0000002a20207220 */ /* 0x000fe20000410000 */
[----:B------:R-:W2:Y:S04]  /*16f0*/  LDG.E.64.CONSTANT R24, desc[UR14][R26.64+0xb400] ;  /* 0x00b4000e1a187981 */ /* 0x000ea8000c1e9b00 */
[----:B------:R-:W-:Y:S01]  /*1700*/  MUFU.EX2 R19, R19 ;  /* 0x0000001300137308 */ /* 0x000fe20000000800 */
[----:B------:R-:W2:Y:S01]  /*1710*/  LDG.E.64.CONSTANT R26, desc[UR14][R26.64+0xd200] ;  /* 0x00d2000e1a1a7981 */ /* 0x000ea2000c1e9b00 */
[----:B---3--:R-:W-:-:S02]  /*1720*/  HADD2.F32 R47, -RZ, R39.H0_H0 ;  /* 0x20000027ff2f7230 */ /* 0x008fc40000004100 */
[----:B------:R-:W-:-:S03]  /*1730*/  HADD2.F32 R52, -RZ, R39.H1_H1 ;  /* 0x30000027ff347230 */ /* 0x000fc60000004100 */
[C---:B0-----:R-:W-:Y:S02]  /*1740*/  FADD.FTZ R56, -R18.reuse, R47 ;  /* 0x0000002f12387221 */ /* 0x041fe40000010100 */
[----:B------:R0:W3:Y:S01]  /*1750*/  MUFU.RCP R47, R57 ;  /* 0x00000039002f7308 */ /* 0x0000e20000001000 */
[----:B------:R-:W-:Y:S01]  /*1760*/  FADD.FTZ R52, -R18, R52 ;  /* 0x0000003412347221 */ /* 0x000fe20000010100 */
[----:B------:R-:W-:Y:S01]  /*1770*/  FMUL.FTZ R39, R51, R43 ;  /* 0x0000002b33277220 */ /* 0x000fe20000410000 */
[C---:B------:R-:W-:Y:S02]  /*1780*/  FMUL.FTZ R59, R9.reuse, R56 ;  /* 0x00000038093b7220 */ /* 0x040fe40000410000 */
[----:B------:R-:W-:-:S03]  /*1790*/  FMUL.FTZ R50, R9, R52 ;  /* 0x0000003409327220 */ /* 0x000fc60000410000 */
[----:B------:R1:W4:Y:S01]  /*17a0*/  MUFU.RCP R51, R55 ;  /* 0x0000003700337308 */ /* 0x0003220000001000 */
[----:B------:R-:W-:Y:S01]  /*17b0*/  STL [R1+0x2c], R59 ;  /* 0x00002c3b01007387 */ /* 0x000fe20000100800 */
[----:B------:R-:W-:Y:S01]  /*17c0*/  FFMA.FTZ R43, R3, R59, R7 ;  /* 0x0000003b032b7223 */ /* 0x000fe20000010007 */
[--C-:B0-----:R-:W-:Y:S02]  /*17d0*/  HADD2.F32 R57, -RZ, R33.reuse.H0_H0 ;  /* 0x20000021ff397230 */ /* 0x101fe40000004100 */
[----:B-1----:R-:W-:Y:S01]  /*17e0*/  HADD2.F32 R55, -RZ, R33.H1_H1 ;  /* 0x30000021ff377230 */ /* 0x002fe20000004100 */
[----:B------:R0:W-:Y:S04]  /*17f0*/  STL [R1+0x28], R50 ;  /* 0x0000283201007387 */ /* 0x0001e80000100800 */
[----:B------:R-:W-:Y:S01]  /*1800*/  FMUL.FTZ R42, R55, R54 ;  /* 0x00000036372a7220 */ /* 0x000fe20000410000 */
[----:B------:R-:W-:-:S02]  /*1810*/  HADD2.F32 R54, -RZ, R34.H0_H0 ;  /* 0x20000022ff367230 */ /* 0x000fc40000004100 */
[----:B------:R-:W-:Y:S01]  /*1820*/  FMUL.FTZ R52, R43, -1.4426950216293334961 ;  /* 0xbfb8aa3b2b347820 */ /* 0x000fe20000410000 */
[----:B------:R-:W-:Y:S01]  /*1830*/  FADD.FTZ R56, -R45, 1 ;  /* 0x3f8000002d387421 */ /* 0x000fe20000010100 */
[----:B0-----:R-:W-:Y:S01]  /*1840*/  FFMA.FTZ R50, R4, R50, R8 ;  /* 0x0000003204327223 */ /* 0x001fe20000010008 */
[----:B------:R-:W-:Y:S01]  /*1850*/  FMUL.FTZ R33, R57, R53 ;  /* 0x0000003539217220 */ /* 0x000fe20000410000 */
[----:B------:R-:W-:Y:S01]  /*1860*/  FADD.FTZ R54, -R18, R54 ;  /* 0x0000003612367221 */ /* 0x000fe20000010100 */
[----:B------:R-:W-:Y:S01]  /*1870*/  FADD.FTZ R57, -R46, 1 ;  /* 0x3f8000002e397421 */ /* 0x000fe20000010100 */
[----:B------:R-:W-:Y:S01]  /*1880*/  FMUL.FTZ R53, R50, -1.4426950216293334961 ;  /* 0xbfb8aa3b32357820 */ /* 0x000fe20000410000 */
[----:B---3--:R-:W-:Y:S01]  /*1890*/  FADD.FTZ R55, -R47, 1 ;  /* 0x3f8000002f377421 */ /* 0x008fe20000010100 */
[----:B------:R-:W-:Y:S01]  /*18a0*/  FFMA.FTZ R56, R10, R56, 1 ;  /* 0x3f8000000a387423 */ /* 0x000fe20000010038 */
[----:B------:R-:W0:Y:S01]  /*18b0*/  MUFU.EX2 R52, R52 ;  /* 0x0000003400347308 */ /* 0x000e220000000800 */
[----:B------:R-:W-:Y:S01]  /*18c0*/  FMUL.FTZ R58, R9, R54 ;  /* 0x00000036093a7220 */ /* 0x000fe20000410000 */
[----:B------:R-:W-:Y:S01]  /*18d0*/  FFMA.FTZ R55, R12, R55, 1 ;  /* 0x3f8000000c377423 */ /* 0x000fe20000010037 */
[----:B------:R-:W-:-:S05]  /*18e0*/  FADD.FTZ R12, R19, 1 ;  /* 0x3f800000130c7421 */ /* 0x000fca0000010000 */
[----:B------:R1:W3:Y:S01]  /*18f0*/  MUFU.EX2 R10, R53 ;  /* 0x00000035000a7308 */ /* 0x0002e20000000800 */
[----:B------:R-:W-:Y:S01]  /*1900*/  FFMA.FTZ R19, R0, R58, R5 ;  /* 0x0000003a00137223 */ /* 0x000fe20000010005 */
[----:B-1----:R-:W-:Y:S01]  /*1910*/  FFMA.FTZ R53, R11, R57, 1 ;  /* 0x3f8000000b357423 */ /* 0x002fe20000010039 */
[----:B----4-:R-:W-:Y:S01]  /*1920*/  FADD.FTZ R57, -R51, 1 ;  /* 0x3f80000033397421 */ /* 0x010fe20000010100 */
[----:B------:R-:W-:Y:S02]  /*1930*/  FADD.FTZ R11, R61, 1 ;  /* 0x3f8000003d0b7421 */ /* 0x000fe40000010000 */
[----:B------:R-:W-:Y:S01]  /*1940*/  FMUL.FTZ R46, R46, R53 ;  /* 0x000000352e2e7220 */ /* 0x000fe20000410000 */
[----:B------:R-:W-:Y:S01]  /*1950*/  FFMA.FTZ R57, R48, R57, 1 ;  /* 0x3f80000030397423 */ /* 0x000fe20000010039 */
[--C-:B------:R-:W-:Y:S02]  /*1960*/  HADD2.F32 R48, -RZ, R36.reuse.H0_H0 ;  /* 0x20000024ff307230 */ /* 0x100fe40000004100 */
[----:B------:R-:W-:-:S02]  /*1970*/  HADD2.F32 R53, -RZ, R36.H1_H1 ;  /* 0x30000024ff357230 */ /* 0x000fc40000004100 */
[----:B------:R-:W-:Y:S01]  /*1980*/  FMUL.FTZ R36, R19, -1.4426950216293334961 ;  /* 0xbfb8aa3b13247820 */ /* 0x000fe20000410000 */
[----:B------:R-:W1:Y:S01]  /*1990*/  MUFU.RCP R11, R11 ;  /* 0x0000000b000b7308 */ /* 0x000e620000001000 */
[----:B------:R-:W-:Y:S01]  /*19a0*/  FMUL.FTZ R57, R51, R57 ;  /* 0x0000003933397220 */ /* 0x000fe20000410000 */
[----:B------:R-:W-:Y:S01]  /*19b0*/  FMUL.FTZ R47, R47, R55 ;  /* 0x000000372f2f7220 */ /* 0x000fe20000410000 */
[----:B0-----:R-:W-:-:S05]  /*19c0*/  FADD.FTZ R52, R52, 1 ;  /* 0x3f80000034347421 */ /* 0x001fca0000010000 */
[----:B------:R0:W-:Y:S01]  /*19d0*/  MUFU.EX2 R51, R36 ;  /* 0x0000002400337308 */ /* 0x0001e20000000800 */
[----:B------:R4:W-:Y:S01]  /*19e0*/  STL [R1+0xf4], R42 ;  /* 0x0000f42a01007387 */ /* 0x0009e20000100800 */
[----:B0-----:R-:W-:-:S06]  /*19f0*/  HADD2.F32 R36, -RZ, R34.H1_H1 ;  /* 0x30000022ff247230 */ /* 0x001fcc0000004100 */
[----:B------:R0:W1:Y:S01]  /*1a00*/  MUFU.RCP R55, R12 ;  /* 0x0000000c00377308 */ /* 0x0000620000001000 */
[----:B------:R-:W-:Y:S01]  /*1a10*/  FMUL.FTZ R45, R45, R56 ;  /* 0x000000382d2d7220 */ /* 0x000fe20000410000 */
[----:B------:R-:W-:Y:S01]  /*1a20*/  FADD.FTZ R36, -R18, R36 ;  /* 0x0000002412247221 */ /* 0x000fe20000010100 */
[----:B0-----:R-:W-:-:S05]  /*1a30*/  HADD2.F32 R12, -RZ, R37.H0_H0 ;  /* 0x20000025ff0c7230 */ /* 0x001fca0000004100 */
[----:B------:R3:W0:Y:S01]  /*1a40*/  MUFU.RCP R54, R52 ;  /* 0x0000003400367308 */ /* 0x0006220000001000 */
[----:B----4-:R-:W-:Y:S01]  /*1a50*/  FMUL.FTZ R42, R9, R36 ;  /* 0x00000024092a7220 */ /* 0x010fe20000410000 */
[----:B------:R-:W-:Y:S01]  /*1a60*/  FMUL.FTZ R47, R12, R47 ;  /* 0x0000002f0c2f7220 */ /* 0x000fe20000410000 */
[----:B------:R-:W-:Y:S02]  /*1a70*/  HADD2.F32 R12, -RZ, R35.H0_H0 ;  /* 0x20000023ff0c7230 */ /* 0x000fe40000004100 */
[----:B------:R-:W-:Y:S01]  /*1a80*/  FMUL.FTZ R45, R48, R45 ;  /* 0x0000002d302d7220 */ /* 0x000fe20000410000 */
[----:B------:R-:W-:Y:S02]  /*1a90*/  HADD2.F32 R34, -RZ, R37.H1_H1 ;  /* 0x30000025ff227230 */ /* 0x000fe40000004100 */
[----:B---3--:R-:W-:Y:S01]  /*1aa0*/  FADD.FTZ R52, R10, 1 ;  /* 0x3f8000000a347421 */ /* 0x008fe20000010000 */
[----:B-1----:R-:W-:Y:S01]  /*1ab0*/  FADD.FTZ R37, -R11, 1 ;  /* 0x3f8000000b257421 */ /* 0x002fe20000010100 */
[----:B------:R-:W-:Y:S01]  /*1ac0*/  FFMA.FTZ R48, R2, R42, R6 ;  /* 0x0000002a02307223 */ /* 0x000fe20000010006 */
[----:B------:R-:W-:Y:S01]  /*1ad0*/  FADD.FTZ R10, -R18, R12 ;  /* 0x0000000c120a7221 */ /* 0x000fe20000010100 */
[----:B------:R-:W-:Y:S01]  /*1ae0*/  FMUL.FTZ R46, R53, R46 ;  /* 0x0000002e352e7220 */ /* 0x000fe20000410000 */
[----:B------:R-:W-:Y:S01]  /*1af0*/  FFMA.FTZ R49, R49, R37, 1 ;  /* 0x3f80000031317423 */ /* 0x000fe20000010025 */
[----:B------:R-:W1:Y:S01]  /*1b00*/  MUFU.RCP R52, R52 ;  /* 0x0000003400347308 */ /* 0x000e620000001000 */
[----:B------:R-:W-:-:S02]  /*1b10*/  HADD2.F32 R35, -RZ, R35.H1_H1 ;  /* 0x30000023ff237230 */ /* 0x000fc40000004100 */
[----:B------:R-:W-:Y:S01]  /*1b20*/  FMUL.FTZ R53, R48, -1.4426950216293334961 ;  /* 0xbfb8aa3b30357820 */ /* 0x000fe20000410000 */
[----:B------:R-:W-:Y:S01]  /*1b30*/  FMUL.FTZ R10, R9, R10 ;  /* 0x0000000a090a7220 */ /* 0x000fe20000410000 */
[----:B------:R-:W-:Y:S01]  /*1b40*/  FMUL.FTZ R49, R11, R49 ;  /* 0x000000310b317220 */ /* 0x000fe20000410000 */
[----:B------:R-:W-:Y:S02]  /*1b50*/  FADD.FTZ R11, -R18, R35 ;  /* 0x00000023120b7221 */ /* 0x000fe40000010100 */
[----:B------:R-:W-:Y:S01]  /*1b60*/  FFMA.FTZ R37, R3, R10, R7 ;  /* 0x0000000a03257223 */ /* 0x000fe20000010007 */
[----:B------:R-:W3:Y:S01]  /*1b70*/  MUFU.EX2 R53, R53 ;  /* 0x0000003500357308 */ /* 0x000ee20000000800 */
[----:B------:R-:W-:Y:S01]  /*1b80*/  FADD.FTZ R12, -R55, 1 ;  /* 0x3f800000370c7421 */ /* 0x000fe20000010100 */
[----:B0-----:R-:W-:Y:S01]  /*1b90*/  FADD.FTZ R35, -R54, 1 ;  /* 0x3f80000036237421 */ /* 0x001fe20000010100 */
[----:B------:R-:W-:Y:S01]  /*1ba0*/  FMUL.FTZ R11, R9, R11 ;  /* 0x0000000b090b7220 */ /* 0x000fe20000410000 */
[----:B------:R-:W-:Y:S01]  /*1bb0*/  FMUL.FTZ R56, R37, -1.4426950216293334961 ;  /* 0xbfb8aa3b25387820 */ /* 0x000fe20000410000 */
[----:B------:R-:W-:Y:S01]  /*1bc0*/  FFMA.FTZ R13, R13, R12, 1 ;  /* 0x3f8000000d0d7423 */ /* 0x000fe2000001000c */
[----:B------:R-:W-:Y:S01]  /*1bd0*/  FFMA.FTZ R43, R43, R35, 1 ;  /* 0x3f8000002b2b7423 */ /* 0x000fe20000010023 */
[----:B------:R-:W-:-:S02]  /*1be0*/  HADD2.F32 R12, -RZ, R14.H0_H0 ;  /* 0x2000000eff0c7230 */ /* 0x000fc40000004100 */
[----:B------:R-:W-:Y:S01]  /*1bf0*/  FFMA.FTZ R35, R4, R11, R8 ;  /* 0x0000000b04237223 */ /* 0x000fe20000010008 */
[----:B------:R-:W-:Y:S01]  /*1c00*/  FADD.FTZ R51, R51, 1 ;  /* 0x3f80000033337421 */ /* 0x000fe20000010000 */
[----:B------:R-:W-:Y:S01]  /*1c10*/  FMUL.FTZ R55, R55, R13 ;  /* 0x0000000d37377220 */ /* 0x000fe20000410000 */
[----:B------:R-:W0:Y:S01]  /*1c20*/  MUFU.EX2 R56, R56 ;  /* 0x0000003800387308 */ /* 0x000e220000000800 */
[----:B-1----:R-:W-:Y:S01]  /*1c30*/  FADD.FTZ R36, -R52, 1 ;  /* 0x3f80000034247421 */ /* 0x002fe20000010100 */
[----:B------:R-:W-:Y:S01]  /*1c40*/  FMUL.FTZ R13, R35, -1.4426950216293334961 ;  /* 0xbfb8aa3b230d7820 */ /* 0x000fe20000410000 */
[----:B------:R-:W-:Y:S01]  /*1c50*/  FMUL.FTZ R34, R34, R57 ;  /* 0x0000003922227220 */ /* 0x000fe20000410000 */
[----:B------:R-:W-:Y:S01]  /*1c60*/  FADD.FTZ R12, -R18, R12 ;  /* 0x0000000c120c7221 */ /* 0x000fe20000010100 */
[----:B------:R-:W-:Y:S01]  /*1c70*/  FMUL.FTZ R54, R54, R43 ;  /* 0x0000002b36367220 */ /* 0x000fe20000410000 */
[----:B------:R-:W-:Y:S02]  /*1c80*/  FFMA.FTZ R43, R50, R36, 1 ;  /* 0x3f800000322b7423 */ /* 0x000fe40000010024 */
[----:B------:R1:W4:Y:S01]  /*1c90*/  MUFU.RCP R57, R51 ;  /* 0x0000003300397308 */ /* 0x0003220000001000 */
[----:B------:R-:W-:Y:S01]  /*1ca0*/  FMUL.FTZ R12, R9, R12 ;  /* 0x0000000c090c7220 */ /* 0x000fe20000410000 */
[----:B---3--:R-:W-:-:S06]  /*1cb0*/  FADD.FTZ R53, R53, 1 ;  /* 0x3f80000035357421 */ /* 0x008fcc0000010000 */
[----:B------:R3:W4:Y:S01]  /*1cc0*/  MUFU.EX2 R50, R13 ;  /* 0x0000000d00327308 */ /* 0x0007220000000800 */
[----:B-1----:R-:W-:Y:S02]  /*1cd0*/  HADD2.F32 R51, -RZ, R30.H0_H0 ;  /* 0x2000001eff337230 */ /* 0x002fe40000004100 */
[----:B------:R-:W-:-:S03]  /*1ce0*/  FFMA.FTZ R36, R0, R12, R5 ;  /* 0x0000000c00247223 */ /* 0x000fc60000010005 */
[----:B------:R-:W-:Y:S02]  /*1cf0*/  FMUL.FTZ R51, R51, R49 ;  /* 0x0000003133337220 */ /* 0x000fe40000410000 */
[----:B------:R1:W2:Y:S01]  /*1d00*/  MUFU.RCP R49, R53 ;  /* 0x0000003500317308 */ /* 0x0002a20000001000 */
[----:B---3--:R-:W-:Y:S02]  /*1d10*/  HADD2.F32 R13, -RZ, R14.H1_H1 ;  /* 0x3000000eff0d7230 */ /* 0x008fe40000004100 */
[----:B------:R-:W-:Y:S01]  /*1d20*/  FMUL.FTZ R14, R36, -1.4426950216293334961 ;  /* 0xbfb8aa3b240e7820 */ /* 0x000fe20000410000 */
[----:B-1----:R-:W-:Y:S02]  /*1d30*/  HADD2.F32 R53, -RZ, R30.H1_H1 ;  /* 0x3000001eff357230 */ /* 0x002fe40000004100 */
[----:B0-----:R-:W-:-:S03]  /*1d40*/  FADD.FTZ R30, R56, 1 ;  /* 0x3f800000381e7421 */ /* 0x001fc60000010000 */
[----:B------:R-:W0:Y:S01]  /*1d50*/  MUFU.EX2 R14, R14 ;  /* 0x0000000e000e7308 */ /* 0x000e220000000800 */
[----:B------:R-:W-:Y:S01]  /*1d60*/  FMUL.FTZ R53, R53, R55 ;  /* 0x0000003735357220 */ /* 0x000fe20000410000 */
[----:B----4-:R-:W-:Y:S01]  /*1d70*/  FADD.FTZ R55, -R57, 1 ;  /* 0x3f80000039377421 */ /* 0x010fe20000010100 */
[----:B------:R-:W-:Y:S01]  /*1d80*/  FADD.FTZ R56, R50, 1 ;  /* 0x3f80000032387421 */ /* 0x000fe20000010000 */
[----:B------:R-:W-:-:S04]  /*1d90*/  HADD2.F32 R50, -RZ, R31.H0_H0 ;  /* 0x2000001fff327230 */ /* 0x000fc80000004100 */
[----:B------:R-:W1:Y:S01]  /*1da0*/  MUFU.RCP R30, R30 ;  /* 0x0000001e001e7308 */ /* 0x000e620000001000 */
[----:B------:R-:W-:Y:S01]  /*1db0*/  FFMA.FTZ R19, R19, R55, 1 ;  /* 0x3f80000013137423 */ /* 0x000fe20000010037 */
[----:B------:R-:W-:Y:S01]  /*1dc0*/  HADD2.F32 R55, -RZ, R31.H1_H1 ;  /* 0x3000001fff377230 */ /* 0x000fe20000004100 */
[----:B------:R-:W-:Y:S05]  /*1dd0*/  STL [R1+0x24], R58 ;  /* 0x0000243a01007387 */ /* 0x000fea0000100800 */
[----:B------:R2:W3:Y:S01]  /*1de0*/  MUFU.RCP R31, R56 ;  /* 0x00000038001f7308 */ /* 0x0004e20000001000 */
[----:B------:R-:W-:Y:S01]  /*1df0*/  STL [R1+0xe8], R45 ;  /* 0x0000e82d01007387 */ /* 0x000fe20000100800 */
[----:B--2---:R-:W-:-:S03]  /*1e00*/  FADD.FTZ R56, -R49, 1 ;  /* 0x3f80000031387421 */ /* 0x004fc60000010100 */
[----:B------:R-:W-:Y:S01]  /*1e10*/  STL [R1+0xdc], R46 ;  /* 0x0000dc2e01007387 */ /* 0x000fe20000100800 */
[----:B------:R-:W-:-:S03]  /*1e20*/  FFMA.FTZ R48, R48, R56, 1 ;  /* 0x3f80000030307423 */ /* 0x000fc60000010038 */
[----:B------:R2:W-:Y:S01]  /*1e30*/  STL [R1+0xd8], R47 ;  /* 0x0000d82f01007387 */ /* 0x0005e20000100800 */
[----:B0-----:R-:W-:Y:S01]  /*1e40*/  FADD.FTZ R14, R14, 1 ;  /* 0x3f8000000e0e7421 */ /* 0x001fe20000010000 */
[----:B------:R-:W-:Y:S02]  /*1e50*/  FMUL.FTZ R49, R49, R48 ;  /* 0x0000003031317220 */ /* 0x000fe40000410000 */
[----:B------:R-:W-:Y:S01]  /*1e60*/  STL [R1+0xc8], R34 ;  /* 0x0000c82201007387 */ /* 0x000fe20000100800 */
[----:B------:R-:W-:Y:S02]  /*1e70*/  HADD2.F32 R48, -RZ, R15.H0_H0 ;  /* 0x2000000fff307230 */ /* 0x000fe40000004100 */
[----:B------:R-:W-:Y:S01]  /*1e80*/  FADD.FTZ R13, -R18, R13 ;  /* 0x0000000d120d7221 */ /* 0x000fe20000010100 */
[----:B------:R0:W-:Y:S01]  /*1e90*/  STL [R1+0x14], R42 ;  /* 0x0000142a01007387 */ /* 0x0001e20000100800 */
[----:B------:R-:W-:-:S03]  /*1ea0*/  FMUL.FTZ R54, R50, R54 ;  /* 0x0000003632367220 */ /* 0x000fc60000410000 */
[----:B--2---:R-:W2:Y:S01]  /*1eb0*/  LDL.LU R47, [R1+0x44] ;  /* 0x00004400012f7983 */ /* 0x004ea20000300800 */
[----:B------:R-:W-:Y:S01]  /*1ec0*/  FMUL.FTZ R57, R57, R19 ;  /* 0x0000001339397220 */ /* 0x000fe20000410000 */
[----:B-1----:R-:W-:Y:S02]  /*1ed0*/  FADD.FTZ R50, -R30, 1 ;  /* 0x3f8000001e327421 */ /* 0x002fe40000010100 */
[----:B------:R-:W4:Y:S01]  /*1ee0*/  LDL.LU R45, [R1+0x30] ;  /* 0x00003000012d7983 */ /* 0x000f220000300800 */
[----:B------:R1:W-:Y:S03]  /*1ef0*/  MUFU.RCP R19, R14 ;  /* 0x0000000e00137308 */ /* 0x0003e60000001000 */
[----:B0-----:R-:W2:Y:S01]  /*1f00*/  LDL.LU R42, [R1+0x34] ;  /* 0x00003400012a7983 */ /* 0x001ea20000300800 */
[----:B------:R-:W-:-:S03]  /*1f10*/  FMUL.FTZ R13, R9, R13 ;  /* 0x0000000d090d7220 */ /* 0x000fc60000410000 */
[----:B------:R-:W4:Y:S01]  /*1f20*/  LDL R46, [R1+0x88] ;  /* 0x00008800012e7983 */ /* 0x000f220000100800 */
[----:B-1----:R-:W-:-:S03]  /*1f30*/  FADD.FTZ R14, -R18, R48 ;  /* 0x00000030120e7221 */ /* 0x002fc60000010100 */
[----:B------:R-:W4:Y:S01]  /*1f40*/  LDL R34, [R1+0x90] ;  /* 0x0000900001227983 */ /* 0x000f220000100800 */
[----:B---3--:R-:W-:-:S03]  /*1f50*/  FADD.FTZ R48, -R31, 1 ;  /* 0x3f8000001f307421 */ /* 0x008fc60000010100 */
[----:B------:R0:W-:Y:S01]  /*1f60*/  STL [R1+0xb0], R10 ;  /* 0x0000b00a01007387 */ /* 0x0001e20000100800 */
[----:B------:R-:W-:Y:S01]  /*1f70*/  FFMA.FTZ R37, R37, R50, 1 ;  /* 0x3f80000025257423 */ /* 0x000fe20000010032 */
[----:B------:R-:W-:Y:S01]  /*1f80*/  FMUL.FTZ R52, R52, R43 ;  /* 0x0000002b34347220 */ /* 0x000fe20000410000 */
[----:B------:R-:W-:Y:S01]  /*1f90*/  FFMA.FTZ R43, R2, R13, R6 ;  /* 0x0000000d022b7223 */ /* 0x000fe20000010006 */
[----:B------:R-:W-:Y:S01]  /*1fa0*/  FFMA.FTZ R50, R35, R48, 1 ;  /* 0x3f80000023327423 */ /* 0x000fe20000010030 */
[----:B0-----:R-:W3:Y:S04]  /*1fb0*/  LDL R10, [R1+0x3c] ;  /* 0x00003c00010a7983 */ /* 0x001ee80000100800 */
[----:B------:R0:W-:Y:S01]  /*1fc0*/  STL [R1+0xac], R11 ;  /* 0x0000ac0b01007387 */ /* 0x0001e20000100800 */
[----:B------:R-:W-:Y:S01]  /*1fd0*/  FMUL.FTZ R35, R30, R37 ;  /* 0x000000251e237220 */ /* 0x000fe20000410000 */
[----:B------:R-:W-:-:S02]  /*1fe0*/  HADD2.F32 R37, -RZ, R28.H0_H0 ;  /* 0x2000001cff257230 */ /* 0x000fc40000004100 */
[----:B------:R-:W-:Y:S01]  /*1ff0*/  FMUL.FTZ R52, R55, R52 ;  /* 0x0000003437347220 */ /* 0x000fe20000410000 */
[----:B0-----:R-:W3:Y:S04]  /*2000*/  LDL R11, [R1+0x84] ;  /* 0x00008400010b7983 */ /* 0x001ee80000100800 */
[----:B------:R0:W-:Y:S01]  /*2010*/  STL [R1+0xb4], R12 ;  /* 0x0000b40c01007387 */ /* 0x0001e20000100800 */
[----:B------:R-:W-:Y:S01]  /*2020*/  FMUL.FTZ R31, R31, R50 ;  /* 0x000000321f1f7220 */ /* 0x000fe20000410000 */
[----:B------:R-:W-:Y:S02]  /*2030*/  HADD2.F32 R28, -RZ, R28.H1_H1 ;  /* 0x3000001cff1c7230 */ /* 0x000fe40000004100 */
[----:B------:R-:W-:Y:S01]  /*2040*/  FMUL.FTZ R14, R9, R14 ;  /* 0x0000000e090e7220 */ /* 0x000fe20000410000 */
[--C-:B------:R-:W-:Y:S01]  /*2050*/  HADD2.F32 R50, -RZ, R29.reuse.H0_H0 ;  /* 0x2000001dff327230 */ /* 0x100fe20000004100 */
[----:B0-----:R-:W3:Y:S04]  /*2060*/  LDL.LU R12, [R1+0x40] ;  /* 0x00004000010c7983 */ /* 0x001ee80000300800 */
[----:B------:R0:W-:Y:S01]  /*2070*/  STL [R1+0xb8], R13 ;  /* 0x0000b80d01007387 */ /* 0x0001e20000100800 */
[----:B------:R-:W-:Y:S01]  /*2080*/  FMUL.FTZ R37, R37, R57 ;  /* 0x0000003925257220 */ /* 0x000fe20000410000 */
[----:B------:R-:W-:-:S02]  /*2090*/  HADD2.F32 R29, -RZ, R29.H1_H1 ;  /* 0x3000001dff1d7230 */ /* 0x000fc40000004100 */
[----:B0-----:R-:W3:Y:S04]  /*20a0*/  LDL.LU R13, [R1+0x4c] ;  /* 0x00004c00010d7983 */ /* 0x001ee80000300800 */
[----:B------:R0:W-:Y:S01]  /*20b0*/  STL [R1+0xc0], R51 ;  /* 0x0000c03301007387 */ /* 0x0001e20000100800 */
[----:B------:R-:W-:Y:S01]  /*20c0*/  FMUL.FTZ R28, R28, R49 ;  /* 0x000000311c1c7220 */ /* 0x000fe20000410000 */
[----:B------:R-:W-:Y:S01]  /*20d0*/  FFMA.FTZ R61, R3, R14, R7 ;  /* 0x0000000e033d7223 */ /* 0x000fe20000010007 */
[----:B------:R-:W-:Y:S01]  /*20e0*/  FMUL.FTZ R35, R50, R35 ;  /* 0x0000002332237220 */ /* 0x000fe20000410000 */
[----:B0-----:R-:W3:Y:S04]  /*20f0*/  LDL R51, [R1+0x8c] ;  /* 0x00008c0001337983 */ /* 0x001ee80000100800 */
[----:B------:R0:W-:Y:S01]  /*2100*/  STL [R1+0xbc], R53 ;  /* 0x0000bc3501007387 */ /* 0x0001e20000100800 */
[----:B------:R-:W-:-:S03]  /*2110*/  FMUL.FTZ R29, R29, R31 ;  /* 0x0000001f1d1d7220 */ /* 0x000fc60000410000 */
[----:B0-----:R-:W3:Y:S04]  /*2120*/  LDL R53, [R1+0x80] ;  /* 0x0000800001357983 */ /* 0x001ee80000100800 */
[----:B------:R0:W-:Y:S04]  /*2130*/  STL [R1+0xc4], R54 ;  /* 0x0000c43601007387 */ /* 0x0001e80000100800 */
[----:B0-----:R-:W3:Y:S04]  /*2140*/  LDL.LU R54, [R1+0x48] ;  /* 0x0000480001367983 */ /* 0x001ee80000300800 */
[----:B------:R0:W-:Y:S04]  /*2150*/  STL [R1+0xcc], R52 ;  /* 0x0000cc3401007387 */ /* 0x0001e80000100800 */
[----:B0-----:R-:W3:Y:S04]  /*2160*/  LDL.LU R52, [R1+0x54] ;  /* 0x0000540001347983 */ /* 0x001ee80000300800 */
[----:B------:R0:W-:Y:S04]  /*2170*/  STL [R1+0xd0], R14 ;  /* 0x0000d00e01007387 */ /* 0x0001e80000100800 */
[----:B0-----:R-:W3:Y:S04]  /*2180*/  LDL R14, [R1+0x94] ;  /* 0x00009400010e7983 */ /* 0x001ee80000100800 */
[----:B------:R0:W-:Y:S04]  /*2190*/  STL [R1+0xd4], R37 ;  /* 0x0000d42501007387 */ /* 0x0001e80000100800 */
[----:B0-----:R-:W3:Y:S04]  /*21a0*/  LDL.LU R37, [R1+0x50] ;  /* 0x0000500001257983 */ /* 0x001ee80000300800 */
[----:B------:R-:W-:Y:S04]  /*21b0*/  STL [R1+0xe0], R28 ;  /* 0x0000e01c01007387 */ /* 0x000fe80000100800 */
[----:B------:R0:W-:Y:S04]  /*21c0*/  STL [R1+0xe4], R35 ;  /* 0x0000e42301007387 */ /* 0x0001e80000100800 */
[----:B0-----:R-:W3:Y:S04]  /*21d0*/  LDL R35, [R1+0x74] ;  /* 0x0000740001237983 */ /* 0x001ee80000100800 */
[----:B------:R0:W-:Y:S04]  /*21e0*/  STL [R1+0xec], R29 ;  /* 0x0000ec1d01007387 */ /* 0x0001e80000100800 */
[----:B0-----:R-:W3:Y:S01]  /*21f0*/  LDL R29, [R1+0x7c] ;  /* 0x00007c00011d7983 */ /* 0x001ee20000100800 */
[----:B------:R-:W-:-:S06]  /*2200*/  FMUL.FTZ R58, R43, -1.4426950216293334961 ;  /* 0xbfb8aa3b2b3a7820 */ /* 0x000fcc0000410000 */
[----:B------:R-:W0:Y:S01]  /*2210*/  MUFU.EX2 R58, R58 ;  /* 0x0000003a003a7308 */ /* 0x000e220000000800 */
[----:B------:R-:W-:-:S07]  /*2220*/  FMUL.FTZ R30, R61, -1.4426950216293334961 ;  /* 0xbfb8aa3b3d1e7820 */ /* 0x000fce0000410000 */
[----:B------:R-:W1:Y:S01]  /*2230*/  MUFU.EX2 R30, R30 ;  /* 0x0000001e001e7308 */ /* 0x000e620000000800 */
[----:B0-----:R-:W-:-:S07]  /*2240*/  FADD.FTZ R58, R58, 1 ;  /* 0x3f8000003a3a7421 */ /* 0x001fce0000010000 */
[----:B------:R-:W0:Y:S01]  /*2250*/  MUFU.RCP R48, R58 ;  /* 0x0000003a00307308 */ /* 0x000e220000001000 */
[----:B------:R-:W-:Y:S01]  /*2260*/  FADD.FTZ R49, -R19, 1 ;  /* 0x3f80000013317421 */ /* 0x000fe20000010100 */
[----:B------:R-:W-:-:S03]  /*2270*/  HADD2.F32 R15, -RZ, R15.H1_H1 ;  /* 0x3000000fff0f7230 */ /* 0x000fc60000004100 */
[----:B------:R-:W-:Y:S01]  /*2280*/  FFMA.FTZ R49, R36, R49, 1 ;  /* 0x3f80000024317423 */ /* 0x000fe20000010031 */
[----:B-1----:R-:W-:Y:S01]  /*2290*/  FADD.FTZ R31, R30, 1 ;  /* 0x3f8000001e1f7421 */ /* 0x002fe20000010000 */
[----:B------:R-:W-:Y:S02]  /*22a0*/  FADD.FTZ R15, -R18, R15 ;  /* 0x0000000f120f7221 */ /* 0x000fe40000010100 */
[----:B------:R-:W-:Y:S01]  /*22b0*/  FMUL.FTZ R30, R19, R49 ;  /* 0x00000031131e7220 */ /* 0x000fe20000410000 */
[----:B0-----:R-:W-:-:S04]  /*22c0*/  FADD.FTZ R36, -R48, 1 ;  /* 0x3f80000030247421 */ /* 0x001fc80000010100 */
[----:B------:R-:W-:Y:S02]  /*22d0*/  FFMA.FTZ R43, R43, R36, 1 ;  /* 0x3f8000002b2b7423 */ /* 0x000fe40000010024 */
[----:B------:R0:W1:Y:S01]  /*22e0*/  MUFU.RCP R36, R31 ;  /* 0x0000001f00247308 */ /* 0x0000620000001000 */
[--C-:B------:R-:W-:Y:S02]  /*22f0*/  HADD2.F32 R19, -RZ, R16.reuse.H0_H0 ;  /* 0x20000010ff137230 */ /* 0x100fe40000004100 */
[----:B------:R-:W-:Y:S01]  /*2300*/  FMUL.FTZ R15, R9, R15 ;  /* 0x0000000f090f7220 */ /* 0x000fe20000410000 */
[----:B------:R-:W-:Y:S02]  /*2310*/  HADD2.F32 R16, -RZ, R16.H1_H1 ;  /* 0x30000010ff107230 */ /* 0x000fe40000004100 */
[--C-:B------:R-:W-:Y:S02]  /*2320*/  HADD2.F32 R49, -RZ, R17.reuse.H0_H0 ;  /* 0x20000011ff317230 */ /* 0x100fe40000004100 */
[----:B0-----:R-:W-:Y:S01]  /*2330*/  FMUL.FTZ R31, R48, R43 ;  /* 0x0000002b301f7220 */ /* 0x001fe20000410000 */
[----:B------:R-:W-:Y:S01]  /*2340*/  FFMA.FTZ R43, R4, R15, R8 ;  /* 0x0000000f042b7223 */ /* 0x000fe20000010008 */
[----:B------:R-:W-:Y:S01]  /*2350*/  FADD.FTZ R48, -R18, R19 ;  /* 0x0000001312307221 */ /* 0x000fe20000010100 */
[----:B------:R-:W-:-:S02]  /*2360*/  HADD2.F32 R19, -RZ, R17.H1_H1 ;  /* 0x30000011ff137230 */ /* 0x000fc40000004100 */
[C---:B------:R-:W-:Y:S01]  /*2370*/  FADD.FTZ R17, -R18.reuse, R16 ;  /* 0x0000001012117221 */ /* 0x040fe20000010100 */
[----:B------:R-:W-:Y:S01]  /*2380*/  FMUL.FTZ R60, R43, -1.4426950216293334961 ;  /* 0xbfb8aa3b2b3c7820 */ /* 0x000fe20000410000 */
[C---:B------:R-:W-:Y:S01]  /*2390*/  FMUL.FTZ R16, R9.reuse, R48 ;  /* 0x0000003009107220 */ /* 0x040fe20000410000 */
[C---:B------:R-:W-:Y:S01]  /*23a0*/  FADD.FTZ R49, -R18.reuse, R49 ;  /* 0x0000003112317221 */ /* 0x040fe20000010100 */
[----:B------:R-:W-:Y:S01]  /*23b0*/  FADD.FTZ R19, -R18, R19 ;  /* 0x0000001312137221 */ /* 0x000fe20000010100 */
[----:B------:R-:W-:Y:S01]  /*23c0*/  FMUL.FTZ R17, R9, R17 ;  /* 0x0000001109117220 */ /* 0x000fe20000410000 */
[----:B------:R-:W-:Y:S01]  /*23d0*/  FFMA.FTZ R59, R0, R16, R5 ;  /* 0x00000010003b7223 */ /* 0x000fe20000010005 */
[----:B------:R-:W0:Y:S01]  /*23e0*/  MUFU.EX2 R60, R60 ;  /* 0x0000003c003c7308 */ /* 0x000e220000000800 */
[----:B-1----:R-:W-:Y:S01]  /*23f0*/  FADD.FTZ R18, -R36, 1 ;  /* 0x3f80000024127421 */ /* 0x002fe20000010100 */
[----:B------:R-:W-:Y:S01]  /*2400*/  FFMA.FTZ R58, R2, R17, R6 ;  /* 0x00000011023a7223 */ /* 0x000fe20000010006 */
[----:B------:R-:W-:-:S02]  /*2410*/  FMUL.FTZ R48, R59, -1.4426950216293334961 ;  /* 0xbfb8aa3b3b307820 */ /* 0x000fc40000410000 */
[----:B------:R-:W-:Y:S01]  /*2420*/  FFMA.FTZ R61, R61, R18, 1 ;  /* 0x3f8000003d3d7423 */ /* 0x000fe20000010012 */
[C---:B------:R-:W-:Y:S01]  /*2430*/  FMUL.FTZ R18, R9.reuse, R49 ;  /* 0x0000003109127220 */ /* 0x040fe20000410000 */
[----:B------:R-:W-:Y:S01]  /*2440*/  FMUL.FTZ R49, R58, -1.4426950216293334961 ;  /* 0xbfb8aa3b3a317820 */ /* 0x000fe20000410000 */
[----:B------:R-:W-:Y:S01]  /*2450*/  FMUL.FTZ R19, R9, R19 ;  /* 0x0000001309137220 */ /* 0x000fe20000410000 */
[----:B------:R-:W1:Y:S01]  /*2460*/  MUFU.EX2 R48, R48 ;  /* 0x0000003000307308 */ /* 0x000e620000000800 */
[----:B------:R-:W-:Y:S02]  /*2470*/  FFMA.FTZ R57, R3, R18, R7 ;  /* 0x0000001203397223 */ /* 0x000fe40000010007 */
[----:B------:R-:W-:Y:S02]  /*2480*/  FFMA.FTZ R56, R4, R19, R8 ;  /* 0x0000001304387223 */ /* 0x000fe40000010008 */
[----:B------:R-:W-:-:S03]  /*2490*/  FMUL.FTZ R50, R57, -1.4426950216293334961 ;  /* 0xbfb8aa3b39327820 */ /* 0x000fc60000410000 */
[----:B------:R-:W1:Y:S01]  /*24a0*/  MUFU.EX2 R49, R49 ;  /* 0x0000003100317308 */ /* 0x000e620000000800 */
[----:B0-----:R-:W-:Y:S01]  /*24b0*/  FADD.FTZ R60, R60, 1 ;  /* 0x3f8000003c3c7421 */ /* 0x001fe20000010000 */
[----:B------:R-:W-:-:S06]  /*24c0*/  FMUL.FTZ R55, R56, -1.4426950216293334961 ;  /* 0xbfb8aa3b38377820 */ /* 0x000fcc0000410000 */
[----:B------:R-:W0:Y:S01]  /*24d0*/  MUFU.EX2 R50, R50 ;  /* 0x0000003200327308 */ /* 0x000e220000000800 */
[----:B-1----:R-:W-:-:S07]  /*24e0*/  FADD.FTZ R48, R48, 1 ;  /* 0x3f80000030307421 */ /* 0x002fce0000010000 */
[----:B------:R-:W1:Y:S01]  /*24f0*/  MUFU.RCP R60, R60 ;  /* 0x0000003c003c7308 */ /* 0x000e620000001000 */
[----:B------:R-:W-:-:S07]  /*2500*/  FADD.FTZ R49, R49, 1 ;  /* 0x3f80000031317421 */ /* 0x000fce0000010000 */
        /* <DEDUP_REMOVED lines=13> */
[----:B-1----:R-:W-:-:S04]  /*25e0*/  FADD.FTZ R60, -R49, 1 ;  /* 0x3f800000313c7421 */ /* 0x002fc80000010100 */
[----:B------:R-:W-:Y:S01]  /*25f0*/  FFMA.FTZ R58, R58, R60, 1 ;  /* 0x3f8000003a3a7423 */ /* 0x000fe2000001003c */
[----:B--2---:R-:W-:-:S04]  /*2600*/  FADD.FTZ R60, -R50, 1 ;  /* 0x3f800000323c7421 */ /* 0x004fc80000010100 */
[----:B------:R-:W-:Y:S01]  /*2610*/  FFMA.FTZ R57, R57, R60, 1 ;  /* 0x3f80000039397423 */ /* 0x000fe2000001003c */
[----:B0-----:R-:W-:-:S04]  /*2620*/  FADD.FTZ R60, -R55, 1 ;  /* 0x3f800000373c7421 */ /* 0x001fc80000010100 */
[----:B------:R-:W-:-:S04]  /*2630*/  FFMA.FTZ R56, R56, R60, 1 ;  /* 0x3f80000038387423 */ /* 0x000fc8000001003c */
[----:B------:R-:W-:Y:S01]  /*2640*/  FMUL.FTZ R61, R55, R56 ;  /* 0x00000038373d7220 */ /* 0x000fe20000410000 */
[----:B------:R-:W-:-:S05]  /*2650*/  HADD2.F32 R55, -RZ, R24.H0_H0 ;  /* 0x20000018ff377230 */ /* 0x000fca0000004100 */
[----:B------:R-:W-:Y:S01]  /*2660*/  FMUL.FTZ R30, R55, R30 ;  /* 0x0000001e371e7220 */ /* 0x000fe20000410000 */
[----:B------:R-:W-:Y:S02]  /*2670*/  HADD2.F32 R55, -RZ, R24.H1_H1 ;  /* 0x30000018ff377230 */ /* 0x000fe40000004100 */
[--C-:B------:R-:W-:Y:S02]  /*2680*/  HADD2.F32 R24, -RZ, R25.reuse.H0_H0 ;  /* 0x20000019ff187230 */ /* 0x100fe40000004100 */
[----:B------:R-:W-:Y:S02]  /*2690*/  HADD2.F32 R25, -RZ, R25.H1_H1 ;  /* 0x30000019ff197230 */ /* 0x000fe40000004100 */
[----:B------:R-:W-:Y:S01]  /*26a0*/  FMUL.FTZ R48, R48, R59 ;  /* 0x0000003b30307220 */ /* 0x000fe20000410000 */
[----:B------:R-:W-:Y:S02]  /*26b0*/  FMUL.FTZ R36, R24, R36 ;  /* 0x0000002418247220 */ /* 0x000fe40000410000 */
[----:B------:R-:W-:Y:S01]  /*26c0*/  FMUL.FTZ R43, R25, R43 ;  /* 0x0000002b192b7220 */ /* 0x000fe20000410000 */
[----:B------:R-:W-:-:S02]  /*26d0*/  HADD2.F32 R25, -RZ, R26.H0_H0 ;  /* 0x2000001aff197230 */ /* 0x000fc40000004100 */
[----:B------:R-:W-:Y:S01]  /*26e0*/  FMUL.FTZ R49, R49, R58 ;  /* 0x0000003a31317220 */ /* 0x000fe20000410000 */
[----:B------:R-:W-:Y:S02]  /*26f0*/  HADD2.F32 R26, -RZ, R26.H1_H1 ;  /* 0x3000001aff1a7230 */ /* 0x000fe40000004100 */
[----:B------:R-:W-:Y:S01]  /*2700*/  FMUL.FTZ R50, R50, R57 ;  /* 0x0000003932327220 */ /* 0x000fe20000410000 */
[----:B------:R-:W-:Y:S02]  /*2710*/  HADD2.F32 R24, -RZ, R27.H0_H0 ;  /* 0x2000001bff187230 */ /* 0x000fe40000004100 */
[----:B------:R-:W-:Y:S01]  /*2720*/  FADD.FTZ R59, R23, R42 ;  /* 0x0000002a173b7221 */ /* 0x000fe20000010000 */
[----:B------:R0:W-:Y:S01]  /*2730*/  STL [R1+0xf0], R15 ;  /* 0x0000f00f01007387 */ /* 0x0001e20000100800 */
[----:B------:R-:W-:Y:S01]  /*2740*/  FMUL.FTZ R42, R0, R20 ;  /* 0x00000014002a7220 */ /* 0x000fe20000410000 */
[----:B------:R-:W-:Y:S01]  /*2750*/  FMUL.FTZ R48, R25, R48 ;  /* 0x0000003019307220 */ /* 0x000fe20000410000 */
[----:B----4-:R-:W-:Y:S01]  /*2760*/  FFMA.FTZ R60, R46, R23, R45 ;  /* 0x000000172e3c7223 */ /* 0x010fe2000001002d */
[----:B------:R-:W-:Y:S01]  /*2770*/  FMUL.FTZ R49, R26, R49 ;  /* 0x000000311a317220 */ /* 0x000fe20000410000 */
[----:B------:R-:W-:Y:S01]  /*2780*/  FMUL.FTZ R50, R24, R50 ;  /* 0x0000003218327220 */ /* 0x000fe20000410000 */
[----:B------:R-:W-:Y:S01]  /*2790*/  FMUL.FTZ R45, R3, R22 ;  /* 0x00000016032d7220 */ /* 0x000fe20000410000 */
[----:B------:R1:W-:Y:S01]  /*27a0*/  STL [R1+0xa8], R5 ;  /* 0x0000a80501007387 */ /* 0x0003e20000100800 */
[----:B---3--:R-:W-:Y:S01]  /*27b0*/  FADD.FTZ R26, R21, R13 ;  /* 0x0000000d151a7221 */ /* 0x008fe20000010000 */
[----:B0-----:R-:W-:Y:S01]  /*27c0*/  FMUL.FTZ R15, R2, R21 ;  /* 0x00000015020f7220 */ /* 0x001fe20000410000 */
[----:B------:R-:W-:Y:S01]  /*27d0*/  FADD.FTZ R24, R22, R47 ;  /* 0x0000002f16187221 */ /* 0x000fe20000010000 */
[----:B------:R-:W-:Y:S01]  /*27e0*/  FMUL.FTZ R28, R4, R23 ;  /* 0x00000017041c7220 */ /* 0x000fe20000410000 */
[----:B------:R-:W-:Y:S01]  /*27f0*/  FMUL.FTZ R31, R55, R31 ;  /* 0x0000001f371f7220 */ /* 0x000fe20000410000 */
[----:B------:R-:W2:Y:S01]  /*2800*/  LDL R13, [R1+0x70] ;  /* 0x00007000010d7983 */ /* 0x000ea20000100800 */
[----:B------:R-:W-:-:S03]  /*2810*/  FMUL.FTZ R47, R0, R38 ;  /* 0x00000026002f7220 */ /* 0x000fc60000410000 */
[----:B-1----:R-:W3:Y:S01]  /*2820*/  LDL R5, [R1+0x78] ;  /* 0x0000780001057983 */ /* 0x002ee20000100800 */
[----:B------:R-:W-:Y:S01]  /*2830*/  FFMA.FTZ R60, R51, R40, R60 ;  /* 0x00000028333c7223 */ /* 0x000fe2000001003c */
[----:B------:R-:W-:Y:S01]  /*2840*/  FADD.FTZ R59, R59, R40 ;  /* 0x000000283b3b7221 */ /* 0x000fe20000010000 */
[----:B------:R-:W-:Y:S01]  /*2850*/  FMUL.FTZ R57, R0, R39 ;  /* 0x0000002700397220 */ /* 0x000fe20000410000 */
[----:B------:R-:W-:Y:S01]  /*2860*/  FADD.FTZ R56, R20, R52 ;  /* 0x0000003414387221 */ /* 0x000fe20000010000 */
[----:B------:R-:W-:-:S03]  /*2870*/  FMUL.FTZ R52, R3, R44 ;  /* 0x0000002c03347220 */ /* 0x000fc60000410000 */
[----:B------:R-:W-:-:S04]  /*2880*/  FADD.FTZ R23, R56, R38 ;  /* 0x0000002638177221 */ /* 0x000fc80000010000 */
[----:B------:R-:W-:Y:S01]  /*2890*/  FADD.FTZ R23, R23, R39 ;  /* 0x0000002717177221 */ /* 0x000fe20000010000 */
[----:B------:R-:W-:Y:S01]  /*28a0*/  FFMA.FTZ R25, R10, R20, R37 ;  /* 0x000000140a197223 */ /* 0x000fe20000010025 */
[----:B------:R-:W-:-:S03]  /*28b0*/  FMUL.FTZ R37, R2, R41 ;  /* 0x0000002902257220 */ /* 0x000fc60000410000 */
[----:B------:R-:W-:Y:S01]  /*28c0*/  FFMA.FTZ R25, R11, R38, R25 ;  /* 0x000000260b197223 */ /* 0x000fe20000010019 */
[----:B------:R-:W-:-:S03]  /*28d0*/  FADD.FTZ R20, R24, R44 ;  /* 0x0000002c18147221 */ /* 0x000fc60000010000 */
[----:B------:R-:W-:Y:S01]  /*28e0*/  FFMA.FTZ R24, R53, R39, R25 ;  /* 0x0000002735187223 */ /* 0x000fe20000010019 */
[----:B------:R-:W-:Y:S01]  /*28f0*/  FFMA.FTZ R25, R10, R42, RZ ;  /* 0x0000002a0a197223 */ /* 0x000fe200000100ff */
[----:B------:R-:W-:Y:S02]  /*2900*/  FFMA.FTZ R58, R35, R22, R12 ;  /* 0x00000016233a7223 */ /* 0x000fe4000001000c */
[----:B------:R-:W4:Y:S04]  /*2910*/  LDL R12, [R1+0x6c] ;  /* 0x00006c00010c7983 */ /* 0x000f280000100800 */
[----:B------:R0:W-:Y:S04]  /*2920*/  STL [R1+0x4], R42 ;  /* 0x0000042a01007387 */ /* 0x0001e80000100800 */
[----:B------:R1:W-:Y:S01]  /*2930*/  STL [R1+0x20], R15 ;  /* 0x0000200f01007387 */ /* 0x0003e20000100800 */
[----:B------:R-:W-:-:S03]  /*2940*/  FFMA.FTZ R55, R29, R21, R54 ;  /* 0x000000151d377223 */ /* 0x000fc60000010036 */
[----:B------:R1:W-:Y:S01]  /*2950*/  STL [R1+0x1c], R45 ;  /* 0x00001c2d01007387 */ /* 0x0003e20000100800 */
[----:B------:R-:W-:Y:S01]  /*2960*/  FADD.FTZ R21, R26, R41 ;  /* 0x000000291a157221 */ /* 0x000fe20000010000 */
[----:B------:R-:W-:Y:S01]  /*2970*/  FMUL.FTZ R54, R4, R40 ;  /* 0x0000002804367220 */ /* 0x000fe20000410000 */
[----:B------:R-:W-:Y:S01]  /*2980*/  FFMA.FTZ R22, R14, R41, R55 ;  /* 0x000000290e167223 */ /* 0x000fe20000010037 */
[----:B------:R1:W-:Y:S01]  /*2990*/  STL [R1+0x18], R28 ;  /* 0x0000181c01007387 */ /* 0x0003e20000100800 */
[----:B------:R-:W-:-:S03]  /*29a0*/  FADD.FTZ R26, RZ, R42 ;  /* 0x0000002aff1a7221 */ /* 0x000fc60000010000 */
[----:B------:R1:W-:Y:S04]  /*29b0*/  STL [R1+0x10], R47 ;  /* 0x0000102f01007387 */ /* 0x0003e80000100800 */
[----:B------:R-:W4:Y:S04]  /*29c0*/  LDL R41, [R1+0x68] ;  /* 0x0000680001297983 */ /* 0x000f280000100800 */
[----:B------:R1:W-:Y:S01]  /*29d0*/  STL [R1+0xc], R37 ;  /* 0x00000c2501007387 */ /* 0x0003e20000100800 */
[----:B------:R-:W-:-:S03]  /*29e0*/  FADD.FTZ R26, R26, R15 ;  /* 0x0000000f1a1a7221 */ /* 0x000fc60000010000 */
[----:B------:R1:W-:Y:S01]  /*29f0*/  STL [R1+0x8], R52 ;  /* 0x0000083401007387 */ /* 0x0003e20000100800 */
[----:B------:R-:W-:-:S03]  /*2a00*/  FFMA.FTZ R25, R29, R15, R25 ;  /* 0x0000000f1d197223 */ /* 0x000fc60000010019 */
[----:B------:R-:W4:Y:S04]  /*2a10*/  LDL R40, [R1+0x64] ;  /* 0x0000640001287983 */ /* 0x000f280000100800 */
[----:B------:R1:W-:Y:S04]  /*2a20*/  STL [R1], R54 ;  /* 0x0000003601007387 */ /* 0x0003e80000100800 */
[----:B0-----:R-:W4:Y:S01]  /*2a30*/  LDL.LU R42, [R1+0xf4] ;  /* 0x0000f400012a7983 */ /* 0x001f220000300800 */
[----:B------:R-:W-:-:S03]  /*2a40*/  FADD.FTZ R26, R26, R45 ;  /* 0x0000002d1a1a7221 */ /* 0x000fc60000010000 */
[----:B------:R-:W4:Y:S01]  /*2a50*/  LDL R10, [R1+0x60] ;  /* 0x00006000010a7983 */ /* 0x000f220000100800 */
[----:B------:R-:W-:-:S03]  /*2a60*/  FFMA.FTZ R25, R35, R45, R25 ;  /* 0x0000002d23197223 */ /* 0x000fc60000010019 */
[----:B-1----:R-:W4:Y:S04]  /*2a70*/  LDL.LU R15, [R1+0xf0] ;  /* 0x0000f000010f7983 */ /* 0x002f280000300800 */
[----:B------:R-:W4:Y:S04]  /*2a80*/  LDL.LU R29, [R1+0xec] ;  /* 0x0000ec00011d7983 */ /* 0x000f280000300800 */
[----:B------:R-:W4:Y:S04]  /*2a90*/  LDL R39, [R1+0x5c] ;  /* 0x00005c0001277983 */ /* 0x000f280000100800 */
[----:B------:R-:W4:Y:S01]  /*2aa0*/  LDL.LU R45, [R1+0xe8] ;  /* 0x0000e800012d7983 */ /* 0x000f220000300800 */
[----:B------:R-:W-:Y:S01]  /*2ab0*/  FADD.FTZ R26, R26, R28 ;  /* 0x0000001c1a1a7221 */ /* 0x000fe20000010000 */
[----:B------:R-:W-:-:S02]  /*2ac0*/  FFMA.FTZ R25, R46, R28, R25 ;  /* 0x0000001c2e197223 */ /* 0x000fc40000010019 */
[----:B------:R-:W4:Y:S01]  /*2ad0*/  LDL.LU R35, [R1+0xe4] ;  /* 0x0000e40001237983 */ /* 0x000f220000300800 */
[----:B------:R-:W-:Y:S01]  /*2ae0*/  FADD.FTZ R26, R26, R47 ;  /* 0x0000002f1a1a7221 */ /* 0x000fe20000010000 */
[----:B------:R-:W-:Y:S02]  /*2af0*/  FFMA.FTZ R25, R11, R47, R25 ;  /* 0x0000002f0b197223 */ /* 0x000fe40000010019 */
[----:B------:R-:W4:Y:S01]  /*2b00*/  LDL.LU R28, [R1+0xe0] ;  /* 0x0000e000011c7983 */ /* 0x000f220000300800 */
[----:B------:R-:W-:Y:S01]  /*2b10*/  FADD.FTZ R26, R26, R37 ;  /* 0x000000251a1a7221 */ /* 0x000fe20000010000 */
[----:B------:R-:W-:Y:S02]  /*2b20*/  FFMA.FTZ R25, R14, R37, R25 ;  /* 0x000000250e197223 */ /* 0x000fe40000010019 */
[----:B------:R-:W4:Y:S04]  /*2b30*/  LDL.LU R46, [R1+0xdc] ;  /* 0x0000dc00012e7983 */ /* 0x000f280000300800 */
[----:B------:R-:W4:Y:S01]  /*2b40*/  LDL R38, [R1+0x58] ;  /* 0x0000580001267983 */ /* 0x000f220000100800 */
[----:B------:R-:W-:-:S03]  /*2b50*/  FADD.FTZ R26, R26, R52 ;  /* 0x000000341a1a7221 */ /* 0x000fc60000010000 */
[----:B------:R-:W4:Y:S01]  /*2b60*/  LDL.LU R47, [R1+0xd8] ;  /* 0x0000d800012f7983 */ /* 0x000f220000300800 */
[----:B------:R-:W-:-:S03]  /*2b70*/  FFMA.FTZ R25, R34, R52, R25 ;  /* 0x0000003422197223 */ /* 0x000fc60000010019 */
[----:B------:R-:W4:Y:S01]  /*2b80*/  LDL R11, [R1+0x38] ;  /* 0x00003800010b7983 */ /* 0x000f220000100800 */
[----:B------:R-:W-:-:S03]  /*2b90*/  FFMA.FTZ R58, R34, R44, R58 ;  /* 0x0000002c223a7223 */ /* 0x000fc6000001003a */
[----:B------:R-:W4:Y:S04]  /*2ba0*/  LDL.LU R37, [R1+0xd4] ;  /* 0x0000d40001257983 */ /* 0x000f280000300800 */
[----:B------:R-:W4:Y:S04]  /*2bb0*/  LDL.LU R14, [R1+0xd0] ;  /* 0x0000d000010e7983 */ /* 0x000f280000300800 */
[----:B------:R-:W4:Y:S04]  /*2bc0*/  LDL.LU R52, [R1+0xcc] ;  /* 0x0000cc0001347983 */ /* 0x000f280000300800 */
[----:B------:R-:W4:Y:S01]  /*2bd0*/  LDL.LU R34, [R1+0xc8] ;  /* 0x0000c80001227983 */ /* 0x000f220000300800 */
[----:B------:R-:W-:Y:S01]  /*2be0*/  FADD.FTZ R26, R26, R54 ;  /* 0x000000361a1a7221 */ /* 0x000fe20000010000 */
[----:B------:R-:W-:-:S02]  /*2bf0*/  FFMA.FTZ R25, R51, R54, R25 ;  /* 0x0000003633197223 */ /* 0x000fc40000010019 */
[----:B------:R-:W4:Y:S01]  /*2c00*/  LDL.LU R54, [R1+0xc4] ;  /* 0x0000c40001367983 */ /* 0x000f220000300800 */
[----:B------:R-:W-:Y:S01]  /*2c10*/  FADD.FTZ R21, R21, R32 ;  /* 0x0000002015157221 */ /* 0x000fe20000010000 */
[-C--:B------:R-:W-:Y:S02]  /*2c20*/  FMUL.FTZ R56, R2, R32.reuse ;  /* 0x0000002002387220 */ /* 0x080fe40000410000 */
[----:B------:R-:W4:Y:S01]  /*2c30*/  LDL.LU R51, [R1+0xc0] ;  /* 0x0000c00001337983 */ /* 0x000f220000300800 */
[----:B------:R-:W-:Y:S01]  /*2c40*/  FFMA.FTZ R25, R53, R57, R25 ;  /* 0x0000003935197223 */ /* 0x000fe20000010019 */
[----:B------:R-:W-:Y:S01]  /*2c50*/  FADD.FTZ R20, R20, R33 ;  /* 0x0000002114147221 */ /* 0x000fe20000010000 */
[-C--:B------:R-:W-:Y:S01]  /*2c60*/  FMUL.FTZ R55, R3, R33.reuse ;  /* 0x0000002103377220 */ /* 0x080fe20000410000 */
[----:B---3--:R-:W-:Y:S01]  /*2c70*/  FFMA.FTZ R22, R5, R32, R22 ;  /* 0x0000002005167223 */ /* 0x008fe20000010016 */
[----:B--2---:R-:W-:Y:S01]  /*2c80*/  FFMA.FTZ R58, R13, R33, R58 ;  /* 0x000000210d3a7223 */ /* 0x004fe2000001003a */
[----:B------:R-:W-:Y:S01]  /*2c90*/  FFMA.FTZ R25, R5, R56, R25 ;  /* 0x0000003805197223 */ /* 0x000fe20000010019 */
[----:B----4-:R-:W-:-:S02]  /*2ca0*/  FADD.FTZ R32, R23, R45 ;  /* 0x0000002d17207221 */ /* 0x010fc40000010000 */
[----:B------:R-:W2:Y:S04]  /*2cb0*/  LDL R23, [R1+0x28] ;  /* 0x0000280001177983 */ /* 0x000ea80000100800 */
[----:B------:R-:W3:Y:S01]  /*2cc0*/  LDL.LU R53, [R1+0xbc] ;  /* 0x0000bc0001357983 */ /* 0x000ee20000300800 */
[-C--:B------:R-:W-:Y:S01]  /*2cd0*/  FFMA.FTZ R60, R12, R42.reuse, R60 ;  /* 0x0000002a0c3c7223 */ /* 0x080fe2000001003c */
[----:B------:R-:W-:Y:S01]  /*2ce0*/  FADD.FTZ R59, R59, R42 ;  /* 0x0000002a3b3b7221 */ /* 0x000fe20000010000 */
[C---:B------:R-:W-:Y:S01]  /*2cf0*/  FMUL.FTZ R44, R4.reuse, R42 ;  /* 0x0000002a042c7220 */ /* 0x040fe20000410000 */
[----:B------:R-:W-:Y:S01]  /*2d00*/  FFMA.FTZ R33, R41, R45, R24 ;  /* 0x0000002d29217223 */ /* 0x000fe20000010018 */
[----:B------:R-:W4:Y:S04]  /*2d10*/  LDL R5, [R1+0x14] ;  /* 0x0000140001057983 */ /* 0x000f280000100800 */
[----:B------:R-:W2:Y:S01]  /*2d20*/  LDL R24, [R1+0x24] ;  /* 0x0000240001187983 */ /* 0x000ea20000100800 */
[-C--:B------:R-:W-:Y:S01]  /*2d30*/  FFMA.FTZ R60, R39, R34.reuse, R60 ;  /* 0x00000022273c7223 */ /* 0x080fe2000001003c */
[----:B------:R-:W-:Y:S01]  /*2d40*/  FADD.FTZ R59, R59, R34 ;  /* 0x000000223b3b7221 */ /* 0x000fe20000010000 */
[----:B------:R-:W-:-:S02]  /*2d50*/  FMUL.FTZ R42, R4, R34 ;  /* 0x00000022042a7220 */ /* 0x000fc40000410000 */
[----:B------:R-:W4:Y:S01]  /*2d60*/  LDL R34, [R1+0x2c] ;  /* 0x00002c0001227983 */ /* 0x000f220000100800 */
[----:B------:R-:W-:Y:S01]  /*2d70*/  FFMA.FTZ R25, R13, R55, R25 ;  /* 0x000000370d197223 */ /* 0x000fe20000010019 */
[----:B------:R-:W-:Y:S01]  /*2d80*/  FMUL.FTZ R45, R0, R45 ;  /* 0x0000002d002d7220 */ /* 0x000fe20000410000 */
[----:B------:R-:W-:Y:S01]  /*2d90*/  FFMA.FTZ R22, R40, R46, R22 ;  /* 0x0000002e28167223 */ /* 0x000fe20000010016 */
[----:B------:R-:W-:Y:S01]  /*2da0*/  FADD.FTZ R21, R21, R46 ;  /* 0x0000002e15157221 */ /* 0x000fe20000010000 */
[----:B------:R-:W-:Y:S01]  /*2db0*/  FFMA.FTZ R25, R12, R44, R25 ;  /* 0x0000002c0c197223 */ /* 0x000fe20000010019 */
[----:B------:R-:W-:Y:S01]  /*2dc0*/  FMUL.FTZ R46, R2, R46 ;  /* 0x0000002e022e7220 */ /* 0x000fe20000410000 */
[----:B------:R-:W-:Y:S01]  /*2dd0*/  FFMA.FTZ R58, R10, R47, R58 ;  /* 0x0000002f0a3a7223 */ /* 0x000fe2000001003a */
[----:B------:R-:W-:Y:S01]  /*2de0*/  FADD.FTZ R20, R20, R47 ;  /* 0x0000002f14147221 */ /* 0x000fe20000010000 */
[----:B------:R-:W-:Y:S01]  /*2df0*/  FFMA.FTZ R25, R41, R45, R25 ;  /* 0x0000002d29197223 */ /* 0x000fe20000010019 */
[----:B------:R-:W-:Y:S01]  /*2e00*/  FMUL.FTZ R47, R3, R47 ;  /* 0x0000002f032f7220 */ /* 0x000fe20000410000 */
[----:B------:R-:W-:Y:S01]  /*2e10*/  FFMA.FTZ R33, R38, R51, R33 ;  /* 0x0000003326217223 */ /* 0x000fe20000010021 */
[----:B------:R-:W4:Y:S01]  /*2e20*/  LDL.LU R13, [R1+0xb8] ;  /* 0x0000b800010d7983 */ /* 0x000f220000300800 */
[----:B------:R-:W-:Y:S01]  /*2e30*/  FFMA.FTZ R25, R40, R46, R25 ;  /* 0x0000002e28197223 */ /* 0x000fe20000010019 */
[----:B------:R-:W-:-:S02]  /*2e40*/  FADD.FTZ R32, R32, R51 ;  /* 0x0000003320207221 */ /* 0x000fc40000010000 */
[----:B------:R-:W4:Y:S01]  /*2e50*/  LDL.LU R12, [R1+0xb4] ;  /* 0x0000b400010c7983 */ /* 0x000f220000300800 */
[----:B------:R-:W-:Y:S01]  /*2e60*/  FFMA.FTZ R25, R10, R47, R25 ;  /* 0x0000002f0a197223 */ /* 0x000fe20000010019 */
[----:B------:R-:W-:Y:S02]  /*2e70*/  FMUL.FTZ R51, R0, R51 ;  /* 0x0000003300337220 */ /* 0x000fe40000410000 */
[----:B------:R-:W4:Y:S01]  /*2e80*/  LDL.LU R10, [R1+0xb0] ;  /* 0x0000b000010a7983 */ /* 0x000f220000300800 */
[----:B------:R-:W-:-:S04]  /*2e90*/  FFMA.FTZ R25, R39, R42, R25 ;  /* 0x0000002a27197223 */ /* 0x000fc80000010019 */
[----:B------:R-:W-:Y:S01]  /*2ea0*/  FFMA.FTZ R25, R38, R51, R25 ;  /* 0x0000003326197223 */ /* 0x000fe20000010019 */
[----:B------:R-:W-:Y:S01]  /*2eb0*/  FMUL.FTZ R40, R3, R54 ;  /* 0x0000003603287220 */ /* 0x000fe20000410000 */
[----:B------:R-:W-:Y:S01]  /*2ec0*/  FMUL.FTZ R39, R4, R52 ;  /* 0x0000003404277220 */ /* 0x000fe20000410000 */
[----:B------:R-:W-:Y:S01]  /*2ed0*/  FMUL.FTZ R38, R0, R37 ;  /* 0x0000002500267220 */ /* 0x000fe20000410000 */
[----:B------:R-:W-:Y:S01]  /*2ee0*/  FADD.FTZ R32, R32, R37 ;  /* 0x0000002520207221 */ /* 0x000fe20000010000 */
[----:B------:R-:W-:Y:S01]  /*2ef0*/  FADD.FTZ R59, R59, R52 ;  /* 0x000000343b3b7221 */ /* 0x000fe20000010000 */
[-C--:B---3--:R-:W-:Y:S01]  /*2f00*/  FMUL.FTZ R41, R2, R53.reuse ;  /* 0x0000003502297220 */ /* 0x088fe20000410000 */
[----:B------:R-:W-:-:S03]  /*2f10*/  FFMA.FTZ R22, R11, R53, R22 ;  /* 0x000000350b167223 */ /* 0x000fc60000010016 */
[----:B------:R-:W-:Y:S02]  /*2f20*/  FFMA.FTZ R25, R11, R41, R25 ;  /* 0x000000290b197223 */ /* 0x000fe40000010019 */
[----:B------:R-:W3:Y:S01]  /*2f30*/  LDL.LU R11, [R1+0xac] ;  /* 0x0000ac00010b7983 */ /* 0x000ee20000300800 */
[----:B--2---:R-:W-:Y:S01]  /*2f40*/  FFMA.FTZ R33, R24, R37, R33 ;  /* 0x0000002518217223 */ /* 0x004fe20000010021 */
[----:B------:R-:W-:Y:S01]  /*2f50*/  FMUL.FTZ R37, R2, R28 ;  /* 0x0000001c02257220 */ /* 0x000fe20000410000 */
[----:B------:R-:W-:Y:S01]  /*2f60*/  FFMA.FTZ R60, R23, R52, R60 ;  /* 0x00000034173c7223 */ /* 0x000fe2000001003c */
[----:B----4-:R-:W-:Y:S01]  /*2f70*/  FFMA.FTZ R52, R5, R28, R22 ;  /* 0x0000001c05347223 */ /* 0x010fe20000010016 */
[----:B------:R-:W-:-:S04]  /*2f80*/  FFMA.FTZ R25, R34, R40, R25 ;  /* 0x0000002822197223 */ /* 0x000fc80000010019 */
[----:B------:R-:W-:-:S04]  /*2f90*/  FFMA.FTZ R25, R23, R39, R25 ;  /* 0x0000002717197223 */ /* 0x000fc80000010019 */
[----:B------:R-:W-:-:S04]  /*2fa0*/  FFMA.FTZ R25, R24, R38, R25 ;  /* 0x0000002618197223 */ /* 0x000fc80000010019 */
[----:B------:R-:W-:Y:S02]  /*2fb0*/  FFMA.FTZ R25, R5, R37, R25 ;  /* 0x0000002505197223 */ /* 0x000fe40000010019 */
        /* <DEDUP_REMOVED lines=14> */
[----:B------:R-:W-:-:S03]  /*30a0*/  FADD.FTZ R20, R20, R54 ;  /* 0x0000003614147221 */ /* 0x000fc60000010000 */
[----:B------:R-:W-:Y:S01]  /*30b0*/  FADD.FTZ R26, R26, R38 ;  /* 0x000000261a1a7221 */ /* 0x000fe20000010000 */
[-C--:B------:R-:W-:Y:S01]  /*30c0*/  FFMA.FTZ R58, R10, R35.reuse, R58 ;  /* 0x000000230a3a7223 */ /* 0x080fe2000001003a */
[----:B------:R-:W-:Y:S01]  /*30d0*/  FADD.FTZ R54, R20, R35 ;  /* 0x0000002314367221 */ /* 0x000fe20000010000 */
[----:B------:R-:W-:Y:S01]  /*30e0*/  FMUL.FTZ R35, R3, R35 ;  /* 0x0000002303237220 */ /* 0x000fe20000410000 */
[----:B------:R-:W-:Y:S01]  /*30f0*/  FADD.FTZ R26, R26, R37 ;  /* 0x000000251a1a7221 */ /* 0x000fe20000010000 */
[----:B------:R-:W-:Y:S02]  /*3100*/  FMUL.FTZ R34, R4, R29 ;  /* 0x0000001d04227220 */ /* 0x000fe40000410000 */
[----:B------:R-:W-:Y:S01]  /*3110*/  FFMA.FTZ R25, R10, R35, R25 ;  /* 0x000000230a197223 */ /* 0x000fe20000010019 */
[----:B------:R-:W-:Y:S01]  /*3120*/  FADD.FTZ R26, R26, R35 ;  /* 0x000000231a1a7221 */ /* 0x000fe20000010000 */
[----:B------:R-:W-:Y:S01]  /*3130*/  FADD.FTZ R21, R21, R53 ;  /* 0x0000003515157221 */ /* 0x000fe20000010000 */
[----:B------:R-:W-:Y:S01]  /*3140*/  FADD.FTZ R59, R59, R29 ;  /* 0x0000001d3b3b7221 */ /* 0x000fe20000010000 */
[----:B------:R-:W-:Y:S01]  /*3150*/  FMUL.FTZ R20, R0, R30 ;  /* 0x0000001e00147220 */ /* 0x000fe20000410000 */
[----:B------:R-:W-:Y:S01]  /*3160*/  FADD.FTZ R26, R26, R34 ;  /* 0x000000221a1a7221 */ /* 0x000fe20000010000 */
[----:B------:R-:W-:Y:S01]  /*3170*/  FADD.FTZ R53, R21, R28 ;  /* 0x0000001c15357221 */ /* 0x000fe20000010000 */
[----:B------:R-:W-:-:S02]  /*3180*/  FMUL.FTZ R21, R2, R31 ;  /* 0x0000001f02157220 */ /* 0x000fc40000410000 */
[----:B------:R-:W-:Y:S01]  /*3190*/  FADD.FTZ R28, R26, R20 ;  /* 0x000000141a1c7221 */ /* 0x000fe20000010000 */
[----:B------:R-:W-:-:S03]  /*31a0*/  FMUL.FTZ R22, R3, R36 ;  /* 0x0000002403167220 */ /* 0x000fc60000410000 */
[----:B------:R-:W-:Y:S01]  /*31b0*/  FADD.FTZ R28, R28, R21 ;  /* 0x000000151c1c7221 */ /* 0x000fe20000010000 */
[----:B------:R-:W-:-:S03]  /*31c0*/  FMUL.FTZ R23, R4, R43 ;  /* 0x0000002b04177220 */ /* 0x000fc60000410000 */
[----:B------:R-:W-:Y:S01]  /*31d0*/  FADD.FTZ R28, R28, R22 ;  /* 0x000000161c1c7221 */ /* 0x000fe20000010000 */
[----:B------:R-:W-:-:S03]  /*31e0*/  FMUL.FTZ R24, R0, R48 ;  /* 0x0000003000187220 */ /* 0x000fc60000410000 */
[----:B------:R-:W-:Y:S01]  /*31f0*/  FADD.FTZ R28, R28, R23 ;  /* 0x000000171c1c7221 */ /* 0x000fe20000010000 */
[----:B------:R-:W-:-:S03]  /*3200*/  HADD2.F32 R27, -RZ, R27.H1_H1 ;  /* 0x3000001bff1b7230 */ /* 0x000fc60000004100 */
[----:B------:R-:W-:Y:S01]  /*3210*/  FADD.FTZ R28, R28, R24 ;  /* 0x000000181c1c7221 */ /* 0x000fe20000010000 */
[----:B------:R-:W-:Y:S01]  /*3220*/  FMUL.FTZ R26, R3, R50 ;  /* 0x00000032031a7220 */ /* 0x000fe20000410000 */
[----:B------:R-:W-:-:S04]  /*3230*/  FMUL.FTZ R61, R27, R61 ;  /* 0x0000003d1b3d7220 */ /* 0x000fc80000410000 */
[----:B------:R-:W-:Y:S01]  /*3240*/  FMUL.FTZ R27, R4, R61 ;  /* 0x0000003d041b7220 */ /* 0x000fe20000410000 */
        /* <DEDUP_REMOVED lines=9> */
[----:B------:R-:W-:-:S02]  /*32e0*/  UIADD3 UR10, UP0, UPT, UR10, 0xe, URZ ;  /* 0x0000000e0a0a7890 */ /* 0x000fc4000ff1e0ff */
[----:B------:R-:W-:Y:S02]  /*32f0*/  USHF.L.U32 UR13, UR16, 0x1, URZ ;  /* 0x00000001100d7899 */ /* 0x000fe400080006ff */
[----:B------:R-:W-:Y:S02]  /*3300*/  UIADD3.X UR5, UPT, UPT, URZ, UR5, URZ, UP0, !UPT ;  /* 0x00000005ff057290 */ /* 0x000fe400087fe4ff */
[----:B------:R-:W-:Y:S02]  /*3310*/  USHF.L.U64.HI UR12, UR16, 0x1, UR17 ;  /* 0x00000001100c7899 */ /* 0x000fe40008010211 */
[----:B------:R-:W-:-:S04]  /*3320*/  UISETP.GE.U32.AND UP0, UPT, UR10, UR13, UPT ;  /* 0x0000000d0a00728c */ /* 0x000fc8000bf06070 */
[----:B------:R-:W-:Y:S01]  /*3330*/  UISETP.GE.AND.EX UP0, UPT, UR5, UR12, UPT, UP0 ;  /* 0x0000000c0500728c */ /* 0x000fe2000bf06300 */
[C---:B---3--:R-:W-:Y:S01]  /*3340*/  FFMA.FTZ R60, R11.reuse, R29, R60 ;  /* 0x0000001d0b3c7223 */ /* 0x048fe2000001003c */
[----:B------:R-:W-:-:S04]  /*3350*/  FFMA.FTZ R29, R11, R34, R25 ;  /* 0x000000220b1d7223 */ /* 0x000fc80000010019 */
[----:B------:R-:W-:-:S04]  /*3360*/  FFMA.FTZ R29, R12, R20, R29 ;  /* 0x000000140c1d7223 */ /* 0x000fc8000001001d */
[----:B------:R-:W-:-:S04]  /*3370*/  FFMA.FTZ R29, R13, R21, R29 ;  /* 0x000000150d1d7223 */ /* 0x000fc8000001001d */
[----:B------:R-:W-:-:S04]  /*3380*/  FFMA.FTZ R29, R14, R22, R29 ;  /* 0x000000160e1d7223 */ /* 0x000fc8000001001d */
[----:B------:R-:W-:Y:S01]  /*3390*/  FFMA.FTZ R29, R15, R23, R29 ;  /* 0x000000170f1d7223 */ /* 0x000fe2000001001d */
[----:B------:R-:W-:-:S03]  /*33a0*/  FMUL.FTZ R25, R2, R49 ;  /* 0x0000003102197220 */ /* 0x000fc60000410000 */
[----:B------:R-:W-:Y:S01]  /*33b0*/  FFMA.FTZ R29, R16, R24, R29 ;  /* 0x00000018101d7223 */ /* 0x000fe2000001001d */
[----:B------:R-:W-:-:S03]  /*33c0*/  FADD.FTZ R28, R28, R25 ;  /* 0x000000191c1c7221 */ /* 0x000fc60000010000 */
[----:B------:R-:W-:Y:S01]  /*33d0*/  FFMA.FTZ R29, R17, R25, R29 ;  /* 0x00000019111d7223 */ /* 0x000fe2000001001d */
[----:B------:R-:W-:-:S03]  /*33e0*/  FADD.FTZ R28, R28, R26 ;  /* 0x0000001a1c1c7221 */ /* 0x000fc60000010000 */
[----:B------:R-:W-:Y:S01]  /*33f0*/  FFMA.FTZ R29, R18, R26, R29 ;  /* 0x0000001a121d7223 */ /* 0x000fe2000001001d */
[----:B------:R-:W-:-:S03]  /*3400*/  FADD.FTZ R28, R28, R27 ;  /* 0x0000001b1c1c7221 */ /* 0x000fc60000010000 */
[----:B------:R-:W-:Y:S01]  /*3410*/  FFMA.FTZ R29, R19, R27, R29 ;  /* 0x0000001b131d7223 */ /* 0x000fe2000001001d */
[----:B------:R-:W-:-:S04]  /*3420*/  FFMA.FTZ R60, R15, R43, R60 ;  /* 0x0000002b0f3c7223 */ /* 0x000fc8000001003c */
[----:B------:R-:W-:Y:S01]  /*3430*/  FFMA.FTZ R48, R19, R61, R60 ;  /* 0x0000003d13307223 */ /* 0x000fe2000001003c */
[----:B--2---:R0:W-:Y:S02]  /*3440*/  STS.64 [R5], R28 ;  /* 0x0000001c05007388 */ /* 0x0041e40000000a00 */
[----:B0-----:R-:W-:Y:S01]  /*3450*/  FFMA.FTZ R28, R17, R49, R52 ;  /* 0x00000031111c7223 */ /* 0x001fe20000010034 */
[----:B------:R-:W-:Y:S01]  /*3460*/  FADD.FTZ R29, R53, R49 ;  /* 0x00000031351d7221 */ /* 0x000fe20000010000 */
[----:B------:R0:W5:Y:S01]  /*3470*/  LDL.LU R5, [R1+0xa8] ;  /* 0x0000a80001057983 */ /* 0x0001620000300800 */
[----:B------:R-:W-:Y:S01]  /*3480*/  FFMA.FTZ R52, R18, R50, R58 ;  /* 0x0000003212347223 */ /* 0x000fe2000001003a */
[----:B------:R-:W-:Y:S01]  /*3490*/  FADD.FTZ R53, R54, R50 ;  /* 0x0000003236357221 */ /* 0x000fe20000010000 */
[----:B------:R-:W-:Y:S01]  /*34a0*/  FADD.FTZ R49, R59, R61 ;  /* 0x0000003d3b317221 */ /* 0x000fe20000010000 */
        /* <DEDUP_REMOVED lines=9> */
[----:B------:R-:W0:Y:S01]  /*3540*/  S2R R32, SR_TID.X ;  /* 0x0000000000207919 */ /* 0x000e220000002100 */
[----:B------:R-:W1:Y:S01]  /*3550*/  S2UR UR7, SR_CgaCtaId ;  /* 0x00000000000779c3 */ /* 0x000e620000008800 */
[----:B------:R-:W-:Y:S01]  /*3560*/  UMOV UR6, 0x400 ;  /* 0x0000040000067882 */ /* 0x000fe20000000000 */
[----:B------:R-:W-:Y:S02]  /*3570*/  MOV R61, R29 ;  /* 0x0000001d003d7202 */ /* 0x000fe40000000f00 */
[----:B------:R-:W-:Y:S02]  /*3580*/  MOV R60, R28 ;  /* 0x0000001c003c7202 */ /* 0x000fe40000000f00 */
[----:B------:R-:W-:Y:S02]  /*3590*/  MOV R59, R30 ;  /* 0x0000001e003b7202 */ /* 0x000fe40000000f00 */
[----:B------:R-:W-:Y:S01]  /*35a0*/  MOV R58, R33 ;  /* 0x00000021003a7202 */ /* 0x000fe20000000f00 */
[----:B-1----:R-:W-:-:S02]  /*35b0*/  ULEA UR6, UR7, UR6, 0x18 ;  /* 0x0000000607067291 */ /* 0x002fc4000f8ec0ff */
        /* <DEDUP_REMOVED lines=20> */
[----:B------:R0:W-:Y:S01]  /*3700*/  STS.64 [R29], R48 ;  /* 0x000000301d007388 */ /* 0x0001e20000000a00 */
[----:B------:R-:W-:Y:S02]  /*3710*/  LOP3.LUT R31, R31, 0x1fe0, RZ, 0xc0, !PT ;  /* 0x00001fe01f1f7812 */ /* 0x000fe400078ec0ff */
[----:B------:R-:W-:-:S04]  /*3720*/  SHF.L.U32 R28, R28, 0x3, RZ ;  /* 0x000000031c1c7819 */ /* 0x000fc800000006ff */
[----:B------:R-:W-:-:S04]  /*3730*/  LOP3.LUT R28, R28, 0x18, RZ, 0xc0, !PT ;  /* 0x000000181c1c7812 */ /* 0x000fc800078ec0ff */
[----:B------:R-:W-:Y:S01]  /*3740*/  IADD3 R31, PT, PT, R31, UR6, R28 ;  /* 0x000000061f1f7c10 */ /* 0x000fe2000fffe01c */
[----:B------:R-:W-:Y:S08]  /*3750*/  BAR.SYNC.DEFER_BLOCKING 0x0 ;  /* 0x0000000000007b1d */ /* 0x000ff00000010000 */
[----:B0-----:R-:W0:Y:S01]  /*3760*/  LDC.64 R48, c[0x0][0x3d0] ;  /* 0x0000f400ff307b82 */ /* 0x001e220000000a00 */
        /* <DEDUP_REMOVED lines=28> */
.L_x_1552:
        /* <DEDUP_REMOVED lines=226> */
.L_x_1554:
[----:B------:R-:W-:Y:S05]  /*4750*/  BSYNC.RECONVERGENT B0 ;  /* 0x0000000000007941 */ /* 0x000fea0003800200 */
.L_x_1553:
        /* <DEDUP_REMOVED lines=17> */
.L_x_1556:
[----:B------:R-:W-:Y:S05]  /*4870*/  BSYNC.RECONVERGENT B0 ;  /* 0x0000000000007941 */ /* 0x000fea0003800200 */
.L_x_1555:
        /* <DEDUP_REMOVED lines=22> */
.L_x_1559:
[----:B------:R-:W2:Y:S04]  /*49e0*/  LD.E.STRONG.GPU R31, desc[UR14][R28.64+0x38] ;  /* 0x0000380e1c1f7980 */ /* 0x000ea8000c10f900 */
[----:B--2---:R-:W-:Y:S01]  /*49f0*/  CCTL.IVALL ;  /* 0x00000000ff00798f */ /* 0x004fe20002000000 */
[----:B------:R-:W-:Y:S05]  /*4a00*/  YIELD ;  /* 0x0000000000007946 */ /* 0x000fea0003800000 */
[----:B-----5:R-:W-:-:S04]  /*4a10*/  LOP3.LUT R31, R31, R30, RZ, 0x3c, !PT ;  /* 0x0000001e1f1f7212 */ /* 0x020fc800078e3cff */
[----:B------:R-:W-:-:S13]  /*4a20*/  ISETP.GT.AND P0, PT, R31, -0x1, PT ;  /* 0xffffffff1f00780c */ /* 0x000fda0003f04270 */
[----:B------:R-:W-:Y:S05]  /*4a30*/  @P0 BRA `(.L_x_1559) ;  /* 0xfffffffc00e80947 */ /* 0x000fea000383ffff */
.L_x_1558:
[----:B------:R-:W-:Y:S05]  /*4a40*/  WARPSYNC.ALL ;  /* 0x0000000000007948 */ /* 0x000fea0003800000 */
[----:B------:R-:W-:Y:S06]  /*4a50*/  BAR.SYNC.DEFER_BLOCKING 0x0 ;  /* 0x0000000000007b1d */ /* 0x000fec0000010000 */
[----:B------:R-:W-:Y:S05]  /*4a60*/  BRA `(.L_x_1560) ;  /* 0x0000000000547947 */ /* 0x000fea0003800000 */
.L_x_1557:
        /* <DEDUP_REMOVED lines=13> */
.L_x_1562:
[----:B------:R-:W2:Y:S04]  /*4b40*/  LD.E.STRONG.GPU R31, desc[UR14][R28.64] ;  /* 0x0000000e1c1f7980 */ /* 0x000ea8000c10f900 */
[----:B--2---:R-:W-:Y:S01]  /*4b50*/  CCTL.IVALL ;  /* 0x00000000ff00798f */ /* 0x004fe20002000000 */
[----:B------:R-:W-:Y:S05]  /*4b60*/  YIELD ;  /* 0x0000000000007946 */ /* 0x000fea0003800000 */
[----:B-----5:R-:W-:-:S04]  /*4b70*/  LOP3.LUT R31, R31, R30, RZ, 0x3c, !PT ;  /* 0x0000001e1f1f7212 */ /* 0x020fc800078e3cff */
[----:B------:R-:W-:-:S13]  /*4b80*/  ISETP.GT.AND P0, PT, R31, -0x1, PT ;  /* 0xffffffff1f00780c */ /* 0x000fda0003f04270 */
[----:B------:R-:W-:Y:S05]  /*4b90*/  @P0 BRA `(.L_x_1562) ;  /* 0xfffffffc00e80947 */ /* 0x000fea000383ffff */
.L_x_1561:
[----:B------:R-:W-:Y:S05]  /*4ba0*/  WARPSYNC.ALL ;  /* 0x0000000000007948 */ /* 0x000fea0003800000 */
[----:B------:R-:W-:Y:S06]  /*4bb0*/  BAR.SYNC.DEFER_BLOCKING 0x0 ;  /* 0x0000000000007b1d */ /* 0x000fec0000010000 */
.L_x_1560:
[----:B------:R-:W-:Y:S01]  /*4bc0*/  ISETP.GT.U32.AND P0, PT, R50, 0x7f, PT ;  /* 0x0000007f3200780c */ /* 0x000fe20003f04070 */
[----:B------:R-:W2:Y:S01]  /*4bd0*/  LDL R58, [R1+0xa4] ;  /* 0x0000a400013a7983 */ /* 0x000ea20000100800 */
[----:B0-----:R-:W-:Y:S01]  /*4be0*/  MOV R29, UR4 ;  /* 0x00000004001d7c02 */ /* 0x001fe20008000f00 */
[----:B------:R-:W0:Y:S02]  /*4bf0*/  S2UR UR7, SR_CgaCtaId ;  /* 0x00000000000779c3 */ /* 0x000e240000008800 */
[----:B------:R-:W3:Y:S04]  /*4c00*/  LDL.LU R54, [R1+0x4] ;  /* 0x0000040001367983 */ /* 0x000ee80000300800 */
[----:B------:R-:W4:Y:S04]  /*4c10*/  LDL.LU R53, [R1+0x3c] ;  /* 0x00003c0001357983 */ /* 0x000f280000300800 */
[----:B------:R-:W1:Y:S01]  /*4c20*/  @!P0 LDC R28, c[0x0][0x374] ;  /* 0x0000dd00ff1c8b82 */ /* 0x000e620000000800 */
[----:B------:R-:W4:Y:S04]  /*4c30*/  LDL.LU R52, [R1+0x20] ;  /* 0x0000200001347983 */ /* 0x000f280000300800 */
[----:B------:R-:W4:Y:S03]  /*4c40*/  LDL.LU R32, [R1+0x1c] ;  /* 0x00001c0001207983 */ /* 0x000f260000300800 */
[----:B------:R-:W0:Y:S01]  /*4c50*/  @!P0 LDC.64 R30, c[0x0][0x3d0] ;  /* 0x0000f400ff1e8b82 */ /* 0x000e220000000a00 */
[----:B------:R-:W4:Y:S04]  /*4c60*/  LDL.LU R33, [R1+0x18] ;  /* 0x0000180001217983 */ /* 0x000f280000300800 */
[----:B------:R-:W4:Y:S04]  /*4c70*/  LDL.LU R36, [R1+0x10] ;  /* 0x0000100001247983 */ /* 0x000f280000300800 */
[----:B------:R-:W4:Y:S04]  /*4c80*/  LDL.LU R43, [R1+0xc] ;  /* 0x00000c00012b7983 */ /* 0x000f280000300800 */
[----:B------:R-:W4:Y:S01]  /*4c90*/  LDL.LU R48, [R1+0x8] ;  /* 0x0000080001307983 */ /* 0x000f220000300800 */
[----:B-1----:R-:W-:Y:S01]  /*4ca0*/  @!P0 IMAD R28, R28, R29, UR8 ;  /* 0x000000081c1c8e24 */ /* 0x002fe2000f8e021d */
[----:B------:R-:W-:-:S02]  /*4cb0*/  @!P0 SHF.L.U32 R29, R50, 0x1, RZ ;  /* 0x00000001321d8819 */ /* 0x000fc400000006ff */
[----:B------:R-:W4:Y:S02]  /*4cc0*/  LDL.LU R49, [R1] ;  /* 0x0000000001317983 */ /* 0x000f240000300800 */
[----:B------:R-:W-:Y:S02]  /*4cd0*/  @!P0 LOP3.LUT R29, R29, 0xfe, RZ, 0xc0, !PT ;  /* 0x000000fe1d1d8812 */ /* 0x000fe400078ec0ff */
[----:B-----5:R1:W-:Y:S02]  /*4ce0*/  STL [R1+0xb8], R5 ;  /* 0x0000b80501007387 */ /* 0x0203e40000100800 */
[----:B------:R-:W-:Y:S02]  /*4cf0*/  @!P0 LEA R28, R28, R29, 0x8 ;  /* 0x0000001d1c1c8211 */ /* 0x000fe400078e40ff */
[----:B------:R1:W-:Y:S03]  /*4d00*/  STL [R1+0xb4], R4 ;  /* 0x0000b40401007387 */ /* 0x0003e60000100800 */
[----:B0-----:R-:W-:Y:S01]  /*4d10*/  @!P0 IMAD.WIDE.U32 R28, R28, 0x4, R30 ;  /* 0x000000041c1c8825 */ /* 0x001fe200078e001e */
[----:B------:R0:W-:Y:S03]  /*4d20*/  STL [R1+0xb0], R3 ;  /* 0x0000b00301007387 */ /* 0x0001e60000100800 */
[----:B------:R-:W-:Y:S01]  /*4d30*/  HFMA2 R30, -RZ, RZ, 0, 0 ;  /* 0x00000000ff1e7431 */ /* 0x000fe200000001ff */
[----:B------:R0:W-:Y:S04]  /*4d40*/  STL [R1+0xac], R2 ;  /* 0x0000ac0201007387 */ /* 0x0001e80000100800 */
[----:B------:R-:W2:Y:S01]  /*4d50*/  @!P0 LDG.E.64 R28, desc[UR14][R28.64] ;  /* 0x0000000e1c1c8981 */ /* 0x000ea2000c1e1b00 */
[----:B------:R-:W-:-:S03]  /*4d60*/  UMOV UR6, 0x400 ;  /* 0x0000040000067882 */ /* 0x000fc60000000000 */
[----:B------:R0:W-:Y:S01]  /*4d70*/  STL [R1+0xa8], R0 ;  /* 0x0000a80001007387 */ /* 0x0001e20000100800 */
[----:B------:R-:W-:-:S03]  /*4d80*/  UIADD3 UR6, UPT, UPT, UR6, 0x5280, URZ ;  /* 0x0000528006067890 */ /* 0x000fc6000fffe0ff */
[----:B-1----:R-:W4:Y:S04]  /*4d90*/  LDL.LU R5, [R1+0x7c] ;  /* 0x00007c0001057983 */ /* 0x002f280000300800 */
[----:B------:R-:W4:Y:S04]  /*4da0*/  LDL.LU R4, [R1+0x74] ;  /* 0x0000740001047983 */ /* 0x000f280000300800 */
[----:B0-----:R-:W4:Y:S04]  /*4db0*/  LDL.LU R3, [R1+0x88] ;  /* 0x0000880001037983 */ /* 0x001f280000300800 */
[----:B------:R-:W4:Y:S01]  /*4dc0*/  LDL.LU R2, [R1+0x84] ;  /* 0x0000840001027983 */ /* 0x000f220000300800 */
[----:B------:R-:W-:-:S03]  /*4dd0*/  ULEA UR6, UR7, UR6, 0x18 ;  /* 0x0000000607067291 */ /* 0x000fc6000f8ec0ff */
[----:B------:R-:W4:Y:S01]  /*4de0*/  LDL.LU R0, [R1+0x94] ;  /* 0x0000940001007983 */ /* 0x000f220000300800 */
        /* <DEDUP_REMOVED lines=22> */
[----:B------:R-:W-:Y:S02]  /*4f50*/  @!P0 LEA.HI R30, R50, UR6, RZ, 0x1f ;  /* 0x00000006321e8c11 */ /* 0x000fe4000f8ff8ff */
[----:B------:R-:W2:Y:S04]  /*4f60*/  LDL.LU R50, [R1+0x90] ;  /* 0x0000900001327983 */ /* 0x000ea80000300800 */
[----:B------:R0:W-:Y:S01]  /*4f70*/  @!P0 STS.64 [R30], R28 ;  /* 0x0000001c1e008388 */ /* 0x0001e20000000a00 */
[----:B------:R-:W-:-:S04]  /*4f80*/  USHF.L.U32 UR7, UR8, 0x3, URZ ;  /* 0x0000000308077899 */ /* 0x000fc800080006ff */
[----:B------:R-:W-:-:S06]  /*4f90*/  ULOP3.LUT UR7, UR7, 0x8, URZ, 0xc0, !UPT ;  /* 0x0000000807077892 */ /* 0x000fcc000f8ec0ff */
[----:B0-----:R-:W-:-:S04]  /*4fa0*/  IADD3 R28, PT, PT, R58, -UR7, RZ ;  /* 0x800000073a1c7c10 */ /* 0x001fc8000fffe0ff */
[----:B------:R-:W-:Y:S01]  /*4fb0*/  LEA R28, R28, UR6, 0x3 ;  /* 0x000000061c1c7c11 */ /* 0x000fe2000f8e18ff */
[----:B------:R-:W-:Y:S06]  /*4fc0*/  BAR.SYNC.DEFER_BLOCKING 0x0 ;  /* 0x0000000000007b1d */ /* 0x000fec0000010000 */
[----:B------:R-:W0:Y:S01]  /*4fd0*/  LDCU.64 UR6, c[0x0][0x380] ;  /* 0x00007000ff0677ac */ /* 0x000e220008000a00 */
[----:B------:R-:W3:Y:S02]  /*4fe0*/  LDS.64 R28, [R28] ;  /* 0x000000001c1c7984 */ /* 0x000ee40000000a00 */
[--C-:B---3--:R-:W-:Y:S01]  /*4ff0*/  FADD.FTZ R30, R54, -R28.reuse ;  /* 0x8000001c361e7221 */ /* 0x108fe20000010000 */
[--C-:B----4-:R-:W-:Y:S01]  /*5000*/  FADD.FTZ R31, R52, -R28.reuse ;  /* 0x8000001c341f7221 */ /* 0x110fe20000010000 */
[--C-:B------:R-:W-:Y:S01]  /*5010*/  FADD.FTZ R32, R32, -R28.reuse ;  /* 0x8000001c20207221 */ /* 0x100fe20000010000 */
[----:B------:R-:W-:Y:S01]  /*5020*/  FADD.FTZ R33, R33, -R28 ;  /* 0x8000001c21217221 */ /* 0x000fe20000010000 */
[-C--:B------:R-:W-:Y:S01]  /*5030*/  FFMA.FTZ R30, R53, -R29.reuse, R30 ;  /* 0x8000001d351e7223 */ /* 0x080fe2000001001e */
[--C-:B------:R-:W-:Y:S01]  /*5040*/  FADD.FTZ R36, R36, -R28.reuse ;  /* 0x8000001c24247221 */ /* 0x100fe20000010000 */
[----:B------:R-:W-:Y:S01]  /*5050*/  FADD.FTZ R43, R43, -R28 ;  /* 0x8000001c2b2b7221 */ /* 0x000fe20000010000 */
[----:B------:R-:W3:Y:S01]  /*5060*/  LDL.LU R53, [R1+0x8c] ;  /* 0x00008c0001357983 */ /* 0x000ee20000300800 */
[-C--:B------:R-:W-:Y:S01]  /*5070*/  FFMA.FTZ R31, R5, -R29.reuse, R31 ;  /* 0x8000001d051f7223 */ /* 0x080fe2000001001f */
[-C--:B------:R-:W-:Y:S01]  /*5080*/  FFMA.FTZ R32, R4, -R29.reuse, R32 ;  /* 0x8000001d04207223 */ /* 0x080fe20000010020 */
[-C--:B------:R-:W-:Y:S01]  /*5090*/  FFMA.FTZ R33, R3, -R29.reuse, R33 ;  /* 0x8000001d03217223 */ /* 0x080fe20000010021 */
[----:B------:R-:W4:Y:S01]  /*50a0*/  LDL.LU R5, [R1+0x80] ;  /* 0x0000800001057983 */ /* 0x000f220000300800 */
[-C--:B------:R-:W-:Y:S01]  /*50b0*/  FFMA.FTZ R36, R2, -R29.reuse, R36 ;  /* 0x8000001d02247223 */ /* 0x080fe20000010024 */
[----:B------:R-:W-:-:S02]  /*50c0*/  FFMA.FTZ R43, R0, -R29, R43 ;  /* 0x8000001d002b7223 */ /* 0x000fc4000001002b */
        /* <DEDUP_REMOVED lines=30> */
[----:B------:R-:W4:Y:S01]  /*52b0*/  LDL.LU R28, [R1+0x64] ;  /* 0x00006400011c7983 */ /* 0x000f220000300800 */
[----:B--2---:R-:W-:-:S03]  /*52c0*/  FFMA.FTZ R48, R50, -R29, R48 ;  /* 0x8000001d32307223 */ /* 0x004fc60000010030 */
[----:B------:R-:W2:Y:S04]  /*52d0*/  LDL.LU R50, [R1+0x60] ;  /* 0x0000600001327983 */ /* 0x000ea80000300800 */
[----:B------:R-:W2:Y:S04]  /*52e0*/  LDL.LU R61, [R1+0x5c] ;  /* 0x00005c00013d7983 */ /* 0x000ea80000300800 */
[----:B------:R-:W2:Y:S04]  /*52f0*/  LDL.LU R52, [R1+0x58] ;  /* 0x0000580001347983 */ /* 0x000ea80000300800 */
[----:B------:R-:W2:Y:S04]  /*5300*/  LDL.LU R60, [R1+0x38] ;  /* 0x00003800013c7983 */ /* 0x000ea80000300800 */
[----:B------:R-:W2:Y:S04]  /*5310*/  LDL.LU R59, [R1+0x2c] ;  /* 0x00002c00013b7983 */ /* 0x000ea80000300800 */
[----:B------:R-:W2:Y:S04]  /*5320*/  LDL.LU R58, [R1+0x28] ;  /* 0x00002800013a7983 */ /* 0x000ea80000300800 */
        /* <DEDUP_REMOVED lines=15> */
[----:B--2---:R-:W-:-:S03]  /*5420*/  FFMA.FTZ R51, R52, -R29, R51 ;  /* 0x8000001d34337223 */ /* 0x004fc60000010033 */
        /* <DEDUP_REMOVED lines=54> */
[----:B------:R-:W-:Y:S01]  /*5790*/  F2FP.F16.F32.PACK_AB R21, R23, R22 ;  /* 0x000000161715723e */ /* 0x000fe200000000ff */
[----:B------:R-:W4:Y:S01]  /*57a0*/  S2R R50, SR_TID.X ;  /* 0x0000000000327919 */ /* 0x000f220000002100 */
[----:B---3--:R-:W-:-:S04]  /*57b0*/  FFMA.FTZ R37, R53, -R29, R37 ;  /* 0x8000001d35257223 */ /* 0x008fc80000010025 */
[----:B------:R-:W-:-:S05]  /*57c0*/  FMUL.FTZ R37, R9, R37 ;  /* 0x0000002509257220 */ /* 0x000fca0000410000 */
[----:B------:R-:W-:Y:S02]  /*57d0*/  F2FP.F16.F32.PACK_AB R38, R37, R38 ;  /* 0x000000262526723e */ /* 0x000fe400000000ff */
[----:B0-----:R-:W-:Y:S01]  /*57e0*/  IADD3 R10, P0, PT, R28, UR6, RZ ;  /* 0x000000061c0a7c10 */ /* 0x001fe2000ff1e0ff */
[----:B------:R-:W-:Y:S01]  /*57f0*/  FFMA.FTZ R28, R17, -R29, R25 ;  /* 0x8000001d111c7223 */ /* 0x000fe20000010019 */
[----:B------:R-:W-:-:S03]  /*5800*/  FMUL.FTZ R17, R9, R55 ;  /* 0x0000003709117220 */ /* 0x000fc60000410000 */
[C---:B------:R-:W-:Y:S01]  /*5810*/  FMUL.FTZ R25, R9.reuse, R28 ;  /* 0x0000001c09197220 */ /* 0x040fe20000410000 */
[----:B------:R-:W-:Y:S01]  /*5820*/  FMUL.FTZ R9, R9, R18 ;  /* 0x0000001209097220 */ /* 0x000fe20000410000 */
[----:B------:R-:W-:Y:S02]  /*5830*/  F2FP.F16.F32.PACK_AB R17, R44, R17 ;  /* 0x000000112c11723e */ /* 0x000fe400000000ff */
[----:B------:R-:W-:Y:S02]  /*5840*/  F2FP.F16.F32.PACK_AB R18, R46, R45 ;  /* 0x0000002d2e12723e */ /* 0x000fe400000000ff */
[----:B------:R-:W-:Y:S02]  /*5850*/  F2FP.F16.F32.PACK_AB R24, R25, R24 ;  /* 0x000000181918723e */ /* 0x000fe400000000ff */
[----:B------:R-:W-:Y:S01]  /*5860*/  F2FP.F16.F32.PACK_AB R25, R9, R26 ;  /* 0x0000001a0919723e */ /* 0x000fe200000000ff */
        /* <DEDUP_REMOVED lines=10> */
[----:B----4-:R-:W-:Y:S05]  /*5910*/  BRA.U !UP0, `(.L_x_1563) ;  /* 0xffffffa908f47547 */ /* 0x010fea000b83ffff */
.L_x_1551:
        /* <DEDUP_REMOVED lines=10> */
[--C-:B-1----:R-:W-:Y:S01]  /*59c0*/  SHF.R.U32.HI R31, RZ, 0x5, R50.reuse ;  /* 0x00000005ff1f7819 */ /* 0x102fe20000011632 */
[----:B------:R-:W0:Y:S01]  /*59d0*/  S2UR UR9, SR_CgaCtaId ;  /* 0x00000000000979c3 */ /* 0x000e220000008800 */
[----:B------:R-:W-:Y:S01]  /*59e0*/  SHF.R.U32.HI R28, RZ, 0x4, R50 ;  /* 0x00000004ff1c7819 */ /* 0x000fe20000011632 */
[----:B------:R-:W-:Y:S01]  /*59f0*/  UISETP.LT.AND.EX UP0, UPT, UR17, URZ, UPT, UP0 ;  /* 0x000000ff1100728c */ /* 0x000fe2000bf01300 */
[----:B------:R-:W-:Y:S01]  /*5a00*/  LOP3.LUT R30, RZ, R31, RZ, 0x33, !PT ;  /* 0x0000001fff1e7212 */ /* 0x000fe200078e33ff */
[----:B------:R-:W-:Y:S01]  /*5a10*/  UMOV UR8, 0x400 ;  /* 0x0000040000087882 */ /* 0x000fe20000000000 */
[C---:B------:R-:W-:Y:S01]  /*5a20*/  LOP3.LUT R27, R50.reuse, 0x1f, RZ, 0xc0, !PT ;  /* 0x0000001f321b7812 */ /* 0x040fe200078ec0ff */
[----:B------:R-:W-:Y:S01]  /*5a30*/  USEL UR7, UR16, 0x7, UP0 ;  /* 0x0000000710077887 */ /* 0x000fe20008000000 */
[C---:B------:R-:W-:Y:S01]  /*5a40*/  LOP3.LUT R40, R50.reuse, 0xf, RZ, 0xc0, !PT ;  /* 0x0000000f32287812 */ /* 0x040fe200078ec0ff */
[----:B------:R-:W-:Y:S01]  /*5a50*/  USEL UR4, UR17, URZ, UP0 ;  /* 0x000000ff11047287 */ /* 0x000fe20008000000 */
[----:B------:R-:W-:Y:S01]  /*5a60*/  SHF.L.U32 R25, R50, 0x1, RZ ;  /* 0x0000000132197819 */ /* 0x000fe200000006ff */
[----:B------:R-:W-:Y:S01]  /*5a70*/  USHF.L.U32 UR10, UR7, 0x4, URZ ;  /* 0x00000004070a7899 */ /* 0x000fe200080006ff */
[----:B------:R-:W-:Y:S01]  /*5a80*/  MOV R24, UR6 ;  /* 0x0000000600187c02 */ /* 0x000fe20008000f00 */
[----:B------:R-:W-:-:S04]  /*5a90*/  USHF.L.U64.HI UR7, UR7, 0x4, UR4 ;  /* 0x0000000407077899 */ /* 0x000fc80008010204 */
[----:B------:R-:W-:Y:S02]  /*5aa0*/  IADD3 R30, P0, PT, R30, UR10, RZ ;  /* 0x0000000a1e1e7c10 */ /* 0x000fe4000ff1e0ff */
[----:B------:R-:W-:Y:S01]  /*5ab0*/  MOV R29, UR7 ;  /* 0x00000007001d7c02 */ /* 0x000fe20008000f00 */
[----:B------:R-:W1:Y:S03]  /*5ac0*/  LDCU.64 UR4, c[0x0][0x3d0] ;  /* 0x00007a00ff0477ac */ /* 0x000e660008000a00 */
[----:B------:R-:W-:Y:S01]  /*5ad0*/  IADD3.X R29, PT, PT, R29, -0x1, RZ, P0, !PT ;  /* 0xffffffff1d1d7810 */ /* 0x000fe200007fe4ff */
[----:B0-----:R-:W-:-:S04]  /*5ae0*/  ULEA UR8, UR9, UR8, 0x18 ;  /* 0x0000000809087291 */ /* 0x001fc8000f8ec0ff */
[----:B-----5:R-:W-:Y:S02]  /*5af0*/  IMAD.WIDE.U32 R2, R29, -0x77777777, RZ ;  /* 0x888888891d027825 */ /* 0x020fe400078e00ff */
        /* <DEDUP_REMOVED lines=8> */
[----:B------:R-:W-:-:S03]  /*5b80*/  LOP3.LUT R5, R28, 0x1e, RZ, 0xc0, !PT ;  /* 0x0000001e1c057812 */ /* 0x000fc600078ec0ff */
[----:B------:R-:W-:Y:S01]  /*5b90*/  IMAD.WIDE.U32.X R2, R29, -0x77777778, R6, P0 ;  /* 0x888888881d027825 */ /* 0x000fe200000e0406 */
[----:B------:R-:W-:-:S04]  /*5ba0*/  LOP3.LUT R5, R5, 0x1f, R50, 0x78, !PT ;  /* 0x0000001f05057812 */ /* 0x000fc800078e7832 */
[----:B------:R-:W-:Y:S02]  /*5bb0*/  SHF.R.U64 R44, R2, 0x3, R3 ;  /* 0x00000003022c7819 */ /* 0x000fe40000001203 */
[----:B------:R-:W-:Y:S02]  /*5bc0*/  LEA R26, R5, R26, 0x2 ;  /* 0x0000001a051a7211 */ /* 0x000fe400078e10ff */
        /* <DEDUP_REMOVED lines=14> */
.L_x_1575:
        /* <DEDUP_REMOVED lines=26> */
.L_x_1568:
        /* <DEDUP_REMOVED lines=33> */
.L_x_1567:
[----:B------:R-:W-:Y:S05]  /*6060*/  BSYNC.RECONVERGENT B1 ;  /* 0x0000000000017941 */ /* 0x000fea0003800200 */
.L_x_1566:
        /* <DEDUP_REMOVED lines=25> */
.L_x_1570:
[----:B------:R-:W-:Y:S05]  /*6200*/  BSYNC.RECONVERGENT B1 ;  /* 0x0000000000017941 */ /* 0x000fea0003800200 */
.L_x_1569:
        /* <DEDUP_REMOVED lines=28> */
.L_x_1565:
[----:B------:R-:W-:Y:S05]  /*63d0*/  BSYNC.RECONVERGENT B0 ;  /* 0x0000000000007941 */ /* 0x000fea0003800200 */
.L_x_1564:
[----:B------:R0:W-:Y:S01]  /*63e0*/  STS [R26], R35 ;  /* 0x000000231a007388 */ /* 0x0001e20000000800 */
[----:B------:R-:W1:Y:S01]  /*63f0*/  LDC.64 R6, c[0x0][0x388] ;  /* 0x0000e200ff067b82 */ /* 0x000e620000000a00 */
[----:B------:R-:W-:Y:S02]  /*6400*/  ISETP.NE.AND P1, PT, R40, 0xf, PT ;  /* 0x0000000f2800780c */ /* 0x000fe40003f25270 */
[----:B------:R0:W-:Y:S01]  /*6410*/  STS [R26+0x780], R36 ;  /* 0x000780241a007388 */ /* 0x0001e20000000800 */
[----:B------:R-:W-:-:S04]  /*6420*/  MOV R8, R28 ;  /* 0x0000001c00087202 */ /* 0x000fc80000000f00 */
[----:B------:R-:W2:Y:S08]  /*6430*/  LDC.64 R4, c[0x0][0x390] ;  /* 0x0000e400ff047b82 */ /* 0x000eb00000000a00 */
[----:B0-----:R-:W-:Y:S06]  /*6440*/  BAR.SYNC.DEFER_BLOCKING 0x0 ;  /* 0x0000000000007b1d */ /* 0x001fec0000010000 */
.L_x_1574:
        /* <DEDUP_REMOVED lines=32> */
.L_x_1585:
        /* <DEDUP_REMOVED lines=10> */
.L_x_1573:
[----:B------:R-:W-:Y:S05]  /*66f0*/  BSYNC.RECONVERGENT B0 ;  /* 0x0000000000007941 */ /* 0x000fea0003800200 */
.L_x_1572:
        /* <DEDUP_REMOVED lines=9> */
.L_x_1571:
        /* <DEDUP_REMOVED lines=8> */
.L_x_1577:
[----:B------:R-:W-:Y:S05]  /*6810*/  BSYNC B0 ;  /* 0x0000000000007941 */ /* 0x000fea0003800000 */
.L_x_1576:
        /* <DEDUP_REMOVED lines=8> */
.L_x_1578:
[----:B------:R-:W-:Y:S01]  /*68a0*/  FADD.FTZ R12, R12, R9 ;  /* 0x000000090c0c7221 */ /* 0x000fe20000010000 */
[----:B------:R-:W-:-:S04]  /*68b0*/  HFMA2 R19, -RZ, RZ, 0, 2.384185791015625e-07 ;  /* 0x00000004ff137431 */ /* 0x000fc800000001ff */
[----:B------:R-:W-:Y:S02]  /*68c0*/  MOV R20, R12 ;  /* 0x0000000c00147202 */ /* 0x000fe40000000f00 */
[----:B------:R-:W-:-:S07]  /*68d0*/  MOV R11, R18 ;  /* 0x00000012000b7202 */ /* 0x000fce0000000f00 */
[----:B------:R-:W-:Y:S05]  /*68e0*/  WARPSYNC.COLLECTIVE R17, `(.L_x_1579) ;  /* 0x0000000011087348 */ /* 0x000fea0003c00000 */
[----:B------:R0:W1:Y:S02]  /*68f0*/  SHFL.BFLY P3, R18, R20, R19, R22 ;  /* 0x0c00001314127389 */ /* 0x0000640000060016 */
[----:B01----:R-:W-:Y:S05]  /*6900*/  ENDCOLLECTIVE ;  /* 0x000000000000791b */ /* 0x003fea0003800000 */
.L_x_1579:
[----:B------:R-:W-:-:S05]  /*6910*/  FADD.FTZ R11, R11, R10 ;  /* 0x0000000a0b0b7221 */ /* 0x000fca0000010000 */
[----:B------:R-:W-:Y:S02]  /*6920*/  MOV R20, R11 ;  /* 0x0000000b00147202 */ /* 0x000fe40000000f00 */
[----:B------:R-:W-:-:S07]  /*6930*/  MOV R13, R18 ;  /* 0x00000012000d7202 */ /* 0x000fce0000000f00 */
[----:B------:R-:W-:Y:S05]  /*6940*/  WARPSYNC.COLLECTIVE R17, `(.L_x_1580) ;  /* 0x0000000011087348 */ /* 0x000fea0003c00000 */
[----:B------:R0:W1:Y:S02]  /*6950*/  SHFL.BFLY P3, R18, R20, R19, R22 ;  /* 0x0c00001314127389 */ /* 0x0000640000060016 */
[----:B01----:R-:W-:Y:S05]  /*6960*/  ENDCOLLECTIVE ;  /* 0x000000000000791b */ /* 0x003fea0003800000 */
.L_x_1580:
[----:B------:R-:W-:Y:S01]  /*6970*/  FADD.FTZ R13, R12, R13 ;  /* 0x0000000d0c0d7221 */ /* 0x000fe20000010000 */
[----:B------:R-:W-:-:S04]  /*6980*/  HFMA2 R19, -RZ, RZ, 0, 1.1920928955078125e-07 ;  /* 0x00000002ff137431 */ /* 0x000fc800000001ff */
[----:B------:R-:W-:Y:S02]  /*6990*/  MOV R20, R13 ;  /* 0x0000000d00147202 */ /* 0x000fe40000000f00 */
[----:B------:R-:W-:-:S07]  /*69a0*/  MOV R14, R18 ;  /* 0x00000012000e7202 */ /* 0x000fce0000000f00 */
[----:B------:R-:W-:Y:S05]  /*69b0*/  WARPSYNC.COLLECTIVE R17, `(.L_x_1581) ;  /* 0x0000000011087348 */ /* 0x000fea0003c00000 */
[----:B------:R0:W1:Y:S02]  /*69c0*/  SHFL.BFLY P3, R18, R20, R19, R22 ;  /* 0x0c00001314127389 */ /* 0x0000640000060016 */
[----:B01----:R-:W-:Y:S05]  /*69d0*/  ENDCOLLECTIVE ;  /* 0x000000000000791b */ /* 0x003fea0003800000 */
.L_x_1581:
[----:B------:R-:W-:-:S05]  /*69e0*/  FADD.FTZ R14, R11, R14 ;  /* 0x0000000e0b0e7221 */ /* 0x000fca0000010000 */
[----:B------:R-:W-:Y:S02]  /*69f0*/  MOV R20, R14 ;  /* 0x0000000e00147202 */ /* 0x000fe40000000f00 */
[----:B------:R-:W-:-:S07]  /*6a00*/  MOV R16, R18 ;  /* 0x0000001200107202 */ /* 0x000fce0000000f00 */
[----:B------:R-:W-:Y:S05]  /*6a10*/  WARPSYNC.COLLECTIVE R17, `(.L_x_1582) ;  /* 0x0000000011087348 */ /* 0x000fea0003c00000 */
[----:B------:R0:W1:Y:S02]  /*6a20*/  SHFL.BFLY P3, R18, R20, R19, R22 ;  /* 0x0c00001314127389 */ /* 0x0000640000060016 */
[----:B01----:R-:W-:Y:S05]  /*6a30*/  ENDCOLLECTIVE ;  /* 0x000000000000791b */ /* 0x003fea0003800000 */
.L_x_1582:
[----:B------:R-:W-:Y:S01]  /*6a40*/  FADD.FTZ R16, R13, R16 ;  /* 0x000000100d107221 */ /* 0x000fe20000010000 */
[----:B------:R-:W-:-:S04]  /*6a50*/  HFMA2 R19, -RZ, RZ, 0, 5.9604644775390625e-08 ;  /* 0x00000001ff137431 */ /* 0x000fc800000001ff */
[----:B------:R-:W-:Y:S02]  /*6a60*/  MOV R20, R16 ;  /* 0x0000001000147202 */ /* 0x000fe40000000f00 */
[----:B------:R-:W-:-:S07]  /*6a70*/  MOV R9, R18 ;  /* 0x0000001200097202 */ /* 0x000fce0000000f00 */
[----:B------:R-:W-:Y:S05]  /*6a80*/  WARPSYNC.COLLECTIVE R17, `(.L_x_1583) ;  /* 0x0000000011087348 */ /* 0x000fea0003c00000 */
[----:B------:R0:W1:Y:S02]  /*6a90*/  SHFL.BFLY P3, R18, R20, R19, R22 ;  /* 0x0c00001314127389 */ /* 0x0000640000060016 */
[----:B01----:R-:W-:Y:S05]  /*6aa0*/  ENDCOLLECTIVE ;  /* 0x000000000000791b */ /* 0x003fea0003800000 */
.L_x_1583:
[----:B------:R-:W-:-:S05]  /*6ab0*/  FADD.FTZ R9, R14, R9 ;  /* 0x000000090e097221 */ /* 0x000fca0000010000 */
[----:B------:R-:W-:Y:S02]  /*6ac0*/  MOV R20, R9 ;  /* 0x0000000900147202 */ /* 0x000fe40000000f00 */
[----:B------:R-:W-:-:S07]  /*6ad0*/  MOV R15, R18 ;  /* 0x00000012000f7202 */ /* 0x000fce0000000f00 */
[----:B------:R-:W-:Y:S05]  /*6ae0*/  WARPSYNC.COLLECTIVE R17, `(.L_x_1584) ;  /* 0x0000000011087348 */ /* 0x000fea0003c00000 */
[----:B------:R0:W1:Y:S02]  /*6af0*/  SHFL.BFLY P3, R18, R20, R19, R22 ;  /* 0x0c00001314127389 */ /* 0x0000640000060016 */
[----:B01----:R-:W-:Y:S05]  /*6b00*/  ENDCOLLECTIVE ;  /* 0x000000000000791b */ /* 0x003fea0003800000 */
.L_x_1584:
[----:B------:R-:W-:Y:S01]  /*6b10*/  FADD.FTZ R15, R16, R15 ;  /* 0x0000000f100f7221 */ /* 0x000fe20000010000 */
[----:B------:R-:W-:Y:S01]  /*6b20*/  MOV R10, R18 ;  /* 0x00000012000a7202 */ /* 0x000fe20000000f00 */
[----:B------:R-:W-:Y:S06]  /*6b30*/  BRA `(.L_x_1585) ;  /* 0xfffffff800c47947 */ /* 0x000fec000383ffff */
.L_x_1586:
        /* <DEDUP_REMOVED lines=12> */
.L_x_1883:


//--------------------- .text._ZN13group_norm_v218gn_bwd_cuda_kernelI6__halfLi480ELi2ELi16ELi120ELi256ELb1ELb1ELi16ELi960ELi960ELi4ELb1ELi18ELb0ELb0ELNS_15WgradSyncMethodE3ENS_16CompileConditionILi1000EEEEEvPT_S6_S6_PKS5_S8_S8_S8_PKfflPfPj --------------------------
	.section	.text._ZN13group_norm_v218gn_bwd_cuda_kernelI6__halfLi480ELi2ELi16ELi120ELi256ELb1ELb1ELi16ELi960ELi960ELi4ELb1ELi18ELb0ELb0ELNS_15WgradSyncMethodE3ENS_16CompileConditionILi1000EEEEEvPT_S6_S6_PKS5_S8_S8_S8_PKfflPfPj,"ax",@progbits
	.align	128
        .global         _ZN13group_norm_v218gn_bwd_cuda_kernelI6__halfLi480ELi2ELi16ELi120ELi256ELb1ELb1ELi16ELi960ELi960ELi4ELb1ELi18ELb0ELb0ELNS_15WgradSyncMethodE3ENS_16CompileConditionILi1000EEEEEvPT_S6_S6_PKS5_S8_S8_S8_PKfflPfPj
        .type           _ZN13group_norm_v218gn_bwd_cuda_kernelI6__halfLi480ELi2ELi16ELi120ELi256ELb1ELb1ELi16ELi960ELi960ELi4ELb1ELi18ELb0ELb0ELNS_15WgradSyncMethodE3ENS_16CompileConditionILi1000EEEEEvPT_S6_S6_PKS5_S8_S8_S8_PKfflPfPj,@function
        .size           _ZN13group_norm_v218gn_bwd_cuda_kernelI6__halfLi480ELi2ELi16ELi120ELi256ELb1ELb1ELi16ELi960ELi960ELi4ELb1ELi18ELb0ELb0ELNS_15WgradSyncMethodE3ENS_16CompileConditionILi1000EEEEEvPT_S6_S6_PKS5_S8_S8_S8_PKfflPfPj,(.L_x_1884 - _ZN13group_norm_v218gn_bwd_cuda_kernelI6__halfLi480ELi2ELi16ELi120ELi256ELb1ELb1ELi16ELi960ELi960ELi4ELb1ELi18ELb0ELb0ELNS_15WgradSyncMethodE3ENS_16CompileConditionILi1000EEEEEvPT_S6_S6_PKS5_S8_S8_S8_PKfflPfPj)
        .other          _ZN13group_norm_v218gn_bwd_cuda_kernelI6__halfLi480ELi2ELi16ELi120ELi256ELb1ELb1ELi16ELi960ELi960ELi4ELb1ELi18ELb0ELb0ELNS_15WgradSyncMethodE3ENS_16CompileConditionILi1000EEEEEvPT_S6_S6_PKS5_S8_S8_S8_PKfflPfPj,@"STO_CUDA_ENTRY STV_DEFAULT"
_ZN13group_norm_v218gn_bwd_cuda_kernelI6__halfLi480ELi2ELi16ELi120ELi256ELb1ELb1ELi16ELi960ELi960ELi4ELb1ELi18ELb0ELb0ELNS_15WgradSyncMethodE3ENS_16CompileConditionILi1000EEEEEvPT_S6_S6_PKS5_S8_S8_S8_PKfflPfPj:
.text._ZN13group_norm_v218gn_bwd_cuda_kernelI6__halfLi480ELi2ELi16ELi120ELi256ELb1ELb1ELi16ELi960ELi960ELi4ELb1ELi18ELb0ELb0ELNS_15WgradSyncMethodE3ENS_16CompileConditionILi1000EEEEEvPT_S6_S6_PKS5_S8_S8_S8_PKfflPfPj:
        /* <DEDUP_REMOVED lines=30> */
.L_x_1589:
[----:B0-----:R-:W2:Y:S04]  /*01e0*/  LD.E.STRONG.GPU R5, desc[UR14][R2.64+0x48] ;  /* 0x0000480e02057980 */ /* 0x001ea8000c10f900 */
[----:B--2---:R-:W-:Y:S01]  /*01f0*/  CCTL.IVALL ;  /* 0x00000000ff00798f */ /* 0x004fe20002000000 */
[----:B------:R-:W-:Y:S05]  /*0200*/  YIELD ;  /* 0x0000000000007946 */ /* 0x000fea0003800000 */
[----:B-----5:R-:W-:-:S04]  /*0210*/  LOP3.LUT R5, R5, R0, RZ, 0x3c, !PT ;  /* 0x0000000005057212 */ /* 0x020fc800078e3cff */
[----:B------:R-:W-:-:S13]  /*0220*/  ISETP.GT.AND P0, PT, R5, -0x1, PT ;  /* 0xffffffff0500780c */ /* 0x000fda0003f04270 */
[----:B------:R-:W-:Y:S05]  /*0230*/  @P0 BRA `(.L_x_1589) ;  /* 0xfffffffc00e80947 */ /* 0x000fea000383ffff */
.L_x_1588:
[----:B------:R-:W-:Y:S05]  /*0240*/  WARPSYNC.ALL ;  /* 0x0000000000007948 */ /* 0x000fea0003800000 */
[----:B------:R-:W-:Y:S06]  /*0250*/  BAR.SYNC.DEFER_BLOCKING 0x0 ;  /* 0x0000000000007b1d */ /* 0x000fec0000010000 */
[----:B------:R-:W-:Y:S05]  /*0260*/  BRA `(.L_x_1590) ;  /* 0x0000005400ac7947 */ /* 0x000fea0003800000 */
.L_x_1587:
        /* <DEDUP_REMOVED lines=40> */
.L_x_1602:
        /* <DEDUP_REMOVED lines=836> */
.L_x_1591:
        /* <DEDUP_REMOVED lines=226> */
.L_x_1593:
[----:B------:R-:W-:Y:S05]  /*4750*/  BSYNC.RECONVERGENT B0 ;  /* 0x0000000000007941 */ /* 0x000fea0003800200 */
.L_x_1592:
        /* <DEDUP_REMOVED lines=17> */
.L_x_1595:
[----:B------:R-:W-:Y:S05]  /*4870*/  BSYNC.RECONVERGENT B0 ;  /* 0x0000000000007941 */ /* 0x000fea0003800200 */
.L_x_1594:
        /* <DEDUP_REMOVED lines=22> */
.L_x_1598:
[----:B------:R-:W2:Y:S04]  /*49e0*/  LD.E.STRONG.GPU R31, desc[UR14][R28.64+0x48] ;  /* 0x0000480e1c1f7980 */ /* 0x000ea8000c10f900 */
[----:B--2---:R-:W-:Y:S01]  /*49f0*/  CCTL.IVALL ;  /* 0x00000000ff00798f */ /* 0x004fe20002000000 */
[----:B------:R-:W-:Y:S05]  /*4a00*/  YIELD ;  /* 0x0000000000007946 */ /* 0x000fea0003800000 */
[----:B-----5:R-:W-:-:S04]  /*4a10*/  LOP3.LUT R31, R31, R30, RZ, 0x3c, !PT ;  /* 0x0000001e1f1f7212 */ /* 0x020fc800078e3cff */
[----:B------:R-:W-:-:S13]  /*4a20*/  ISETP.GT.AND P0, PT, R31, -0x1, PT ;  /* 0xffffffff1f00780c */ /* 0x000fda0003f04270 */
[----:B------:R-:W-:Y:S05]  /*4a30*/  @P0 BRA `(.L_x_1598) ;  /* 0xfffffffc00e80947 */ /* 0x000fea000383ffff */
.L_x_1597:
[----:B------:R-:W-:Y:S05]  /*4a40*/  WARPSYNC.ALL ;  /* 0x0000000000007948 */ /* 0x000fea0003800000 */
[----:B------:R-:W-:Y:S06]  /*4a50*/  BAR.SYNC.DEFER_BLOCKING 0x0 ;  /* 0x0000000000007b1d */ /* 0x000fec0000010000 */
[----:B------:R-:W-:Y:S05]  /*4a60*/  BRA `(.L_x_1599) ;  /* 0x0000000000547947 */ /* 0x000fea0003800000 */
.L_x_1596:
        /* <DEDUP_REMOVED lines=13> */
.L_x_1601:
[----:B------:R-:W2:Y:S04]  /*4b40*/  LD.E.STRONG.GPU R31, desc[UR14][R28.64] ;  /* 0x0000000e1c1f7980 */ /* 0x000ea8000c10f900 */
[----:B--2---:R-:W-:Y:S01]  /*4b50*/  CCTL.IVALL ;  /* 0x00000000ff00798f */ /* 0x004fe20002000000 */
[----:B------:R-:W-:Y:S05]  /*4b60*/  YIELD ;  /* 0x0000000000007946 */ /* 0x000fea0003800000 */
[----:B-----5:R-:W-:-:S04]  /*4b70*/  LOP3.LUT R31, R31, R30, RZ, 0x3c, !PT ;  /* 0x0000001e1f1f7212 */ /* 0x020fc800078e3cff */
[----:B------:R-:W-:-:S13]  /*4b80*/  ISETP.GT.AND P0, PT, R31, -0x1, PT ;  /* 0xffffffff1f00780c */ /* 0x000fda0003f04270 */
[----:B------:R-:W-:Y:S05]  /*4b90*/  @P0 BRA `(.L_x_1601) ;  /* 0xfffffffc00e80947 */ /* 0x000fea000383ffff */
.L_x_1600:
[----:B------:R-:W-:Y:S05]  /*4ba0*/  WARPSYNC.ALL ;  /* 0x0000000000007948 */ /* 0x000fea0003800000 */
[----:B------:R-:W-:Y:S06]  /*4bb0*/  BAR.SYNC.DEFER_BLOCKING 0x0 ;  /* 0x0000000000007b1d */ /* 0x000fec0000010000 */
.L_x_1599:
        /* <DEDUP_REMOVED lines=214> */
.L_x_1590:
        /* <DEDUP_REMOVED lines=57> */
.L_x_1614:
        /* <DEDUP_REMOVED lines=26> */
.L_x_1607:
        /* <DEDUP_REMOVED lines=33> */
.L_x_1606:
[----:B------:R-:W-:Y:S05]  /*6060*/  BSYNC.RECONVERGENT B1 ;  /* 0x0000000000017941 */ /* 0x000fea0003800200 */
.L_x_1605:
        /* <DEDUP_REMOVED lines=25> */
.L_x_1609:
[----:B------:R-:W-:Y:S05]  /*6200*/  BSYNC.RECONVERGENT B1 ;  /* 0x0000000000017941 */ /* 0x000fea0003800200 */
.L_x_1608:
        /* <DEDUP_REMOVED lines=28> */
.L_x_1604:
[----:B------:R-:W-:Y:S05]  /*63d0*/  BSYNC.RECONVERGENT B0 ;  /* 0x0000000000007941 */ /* 0x000fea0003800200 */
.L_x_1603:
[----:B------:R0:W-:Y:S01]  /*63e0*/  STS [R26], R35 ;  /* 0x000000231a007388 */ /* 0x0001e20000000800 */
[----:B------:R-:W1:Y:S01]  /*63f0*/  LDC.64 R6, c[0x0][0x388] ;  /* 0x0000e200ff067b82 */ /* 0x000e620000000a00 */
[----:B------:R-:W-:Y:S02]  /*6400*/  ISETP.NE.AND P1, PT, R40, 0xf, PT ;  /* 0x0000000f2800780c */ /* 0x000fe40003f25270 */
[----:B------:R0:W-:Y:S01]  /*6410*/  STS [R26+0x780], R36 ;  /* 0x000780241a007388 */ /* 0x0001e20000000800 */
[----:B------:R-:W-:-:S04]  /*6420*/  MOV R8, R28 ;  /* 0x0000001c00087202 */ /* 0x000fc80000000f00 */
[----:B------:R-:W2:Y:S08]  /*6430*/  LDC.64 R4, c[0x0][0x390] ;  /* 0x0000e400ff047b82 */ /* 0x000eb00000000a00 */
[----:B0-----:R-:W-:Y:S06]  /*6440*/  BAR.SYNC.DEFER_BLOCKING 0x0 ;  /* 0x0000000000007b1d */ /* 0x001fec0000010000 */
.L_x_1613:
        /* <DEDUP_REMOVED lines=32> */
.L_x_1624:
        /* <DEDUP_REMOVED lines=10> */
.L_x_1612:
[----:B------:R-:W-:Y:S05]  /*66f0*/  BSYNC.RECONVERGENT B0 ;  /* 0x0000000000007941 */ /* 0x000fea0003800200 */
.L_x_1611:
        /* <DEDUP_REMOVED lines=9> */
.L_x_1610:
        /* <DEDUP_REMOVED lines=8> */
.L_x_1616:
[----:B------:R-:W-:Y:S05]  /*6810*/  BSYNC B0 ;  /* 0x0000000000007941 */ /* 0x000fea0003800000 */
.L_x_1615:
        /* <DEDUP_REMOVED lines=8> */
.L_x_1617:
[----:B------:R-:W-:Y:S01]  /*68a0*/  FADD.FTZ R12, R12, R9 ;  /* 0x000000090c0c7221 */ /* 0x000fe20000010000 */
[----:B------:R-:W-:-:S04]  /*68b0*/  HFMA2 R19, -RZ, RZ, 0, 2.384185791015625e-07 ;  /* 0x00000004ff137431 */ /* 0x000fc800000001ff */
[----:B------:R-:W-:Y:S02]  /*68c0*/  MOV R20, R12 ;  /* 0x0000000c00147202 */ /* 0x000fe40000000f00 */
[----:B------:R-:W-:-:S07]  /*68d0*/  MOV R11, R18 ;  /* 0x00000012000b7202 */ /* 0x000fce0000000f00 */
[----:B------:R-:W-:Y:S05]  /*68e0*/  WARPSYNC.COLLECTIVE R17, `(.L_x_1618) ;  /* 0x0000000011087348 */ /* 0x000fea0003c00000 */
[----:B------:R0:W1:Y:S02]  /*68f0*/  SHFL.BFLY P3, R18, R20, R19, R22 ;  /* 0x0c00001314127389 */ /* 0x0000640000060016 */
[----:B01----:R-:W-:Y:S05]  /*6900*/  ENDCOLLECTIVE ;  /* 0x000000000000791b */ /* 0x003fea0003800000 */
.L_x_1618:
[----:B------:R-:W-:-:S05]  /*6910*/  FADD.FTZ R11, R11, R10 ;  /* 0x0000000a0b0b7221 */ /* 0x000fca0000010000 */
[----:B------:R-:W-:Y:S02]  /*6920*/  MOV R20, R11 ;  /* 0x0000000b00147202 */ /* 0x000fe40000000f00 */
[----:B------:R-:W-:-:S07]  /*6930*/  MOV R13, R18 ;  /* 0x00000012000d7202 */ /* 0x000fce0000000f00 */
[----:B------:R-:W-:Y:S05]  /*6940*/  WARPSYNC.COLLECTIVE R17, `(.L_x_1619) ;  /* 0x0000000011087348 */ /* 0x000fea0003c00000 */
[----:B------:R0:W1:Y:S02]  /*6950*/  SHFL.BFLY P3, R18, R20, R19, R22 ;  /* 0x0c00001314127389 */ /* 0x0000640000060016 */
[----:B01----:R-:W-:Y:S05]  /*6960*/  ENDCOLLECTIVE ;  /* 0x000000000000791b */ /* 0x003fea0003800000 */
.L_x_1619:
[----:B------:R-:W-:Y:S01]  /*6970*/  FADD.FTZ R13, R12, R13 ;  /* 0x0000000d0c0d7221 */ /* 0x000fe20000010000 */
[----:B------:R-:W-:-:S04]  /*6980*/  HFMA2 R19, -RZ, RZ, 0, 1.1920928955078125e-07 ;  /* 0x00000002ff137431 */ /* 0x000fc800000001ff */
[----:B------:R-:W-:Y:S02]  /*6990*/  MOV R20, R13 ;  /* 0x0000000d00147202 */ /* 0x000fe40000000f00 */
[----:B------:R-:W-:-:S07]  /*69a0*/  MOV R14, R18 ;  /* 0x00000012000e7202 */ /* 0x000fce0000000f00 */
[----:B------:R-:W-:Y:S05]  /*69b0*/  WARPSYNC.COLLECTIVE R17, `(.L_x_1620) ;  /* 0x0000000011087348 */ /* 0x000fea0003c00000 */
[----:B------:R0:W1:Y:S02]  /*69c0*/  SHFL.BFLY P3, R18, R20, R19, R22 ;  /* 0x0c00001314127389 */ /* 0x0000640000060016 */
[----:B01----:R-:W-:Y:S05]  /*69d0*/  ENDCOLLECTIVE ;  /* 0x000000000000791b */ /* 0x003fea0003800000 */
.L_x_1620:
[----:B------:R-:W-:-:S05]  /*69e0*/  FADD.FTZ R14, R11, R14 ;  /* 0x0000000e0b0e7221 */ /* 0x000fca0000010000 */
[----:B------:R-:W-:Y:S02]  /*69f0*/  MOV R20, R14 ;  /* 0x0000000e00147202 */ /* 0x000fe40000000f00 */
[----:B------:R-:W-:-:S07]  /*6a00*/  MOV R16, R18 ;  /* 0x0000001200107202 */ /* 0x000fce0000000f00 */
[----:B------:R-:W-:Y:S05]  /*6a10*/  WARPSYNC.COLLECTIVE R17, `(.L_x_1621) ;  /* 0x0000000011087348 */ /* 0x000fea0003c00000 */
[----:B------:R0:W1:Y:S02]  /*6a20*/  SHFL.BFLY P3, R18, R20, R19, R22 ;  /* 0x0c00001314127389 */ /* 0x0000640000060016 */
[----:B01----:R-:W-:Y:S05]  /*6a30*/  ENDCOLLECTIVE ;  /* 0x000000000000791b */ /* 0x003fea0003800000 */
.L_x_1621:
[----:B------:R-:W-:Y:S01]  /*6a40*/  FADD.FTZ R16, R13, R16 ;  /* 0x000000100d107221 */ /* 0x000fe20000010000 */
[----:B------:R-:W-:-:S04]  /*6a50*/  HFMA2 R19, -RZ, RZ, 0, 5.9604644775390625e-08 ;  /* 0x00000001ff137431 */ /* 0x000fc800000001ff */
[----:B------:R-:W-:Y:S02]  /*6a60*/  MOV R20, R16 ;  /* 0x0000001000147202 */ /* 0x000fe40000000f00 */
[----:B------:R-:W-:-:S07]  /*6a70*/  MOV R9, R18 ;  /* 0x0000001200097202 */ /* 0x000fce0000000f00 */
[----:B------:R-:W-:Y:S05]  /*6a80*/  WARPSYNC.COLLECTIVE R17, `(.L_x_1622) ;  /* 0x0000000011087348 */ /* 0x000fea0003c00000 */
[----:B------:R0:W1:Y:S02]  /*6a90*/  SHFL.BFLY P3, R18, R20, R19, R22 ;  /* 0x0c00001314127389 */ /* 0x0000640000060016 */
[----:B01----:R-:W-:Y:S05]  /*6aa0*/  ENDCOLLECTIVE ;  /* 0x000000000000791b */ /* 0x003fea0003800000 */
.L_x_1622:
[----:B------:R-:W-:-:S05]  /*6ab0*/  FADD.FTZ R9, R14, R9 ;  /* 0x000000090e097221 */ /* 0x000fca0000010000 */
[----:B------:R-:W-:Y:S02]  /*6ac0*/  MOV R20, R9 ;  /* 0x0000000900147202 */ /* 0x000fe40000000f00 */
[----:B------:R-:W-:-:S07]  /*6ad0*/  MOV R15, R18 ;  /* 0x00000012000f7202 */ /* 0x000fce0000000f00 */
[----:B------:R-:W-:Y:S05]  /*6ae0*/  WARPSYNC.COLLECTIVE R17, `(.L_x_1623) ;  /* 0x0000000011087348 */ /* 0x000fea0003c00000 */
[----:B------:R0:W1:Y:S02]  /*6af0*/  SHFL.BFLY P3, R18, R20, R19, R22 ;  /* 0x0c00001314127389 */ /* 0x0000640000060016 */
[----:B01----:R-:W-:Y:S05]  /*6b00*/  ENDCOLLECTIVE ;  /* 0x000000000000791b */ /* 0x003fea0003800000 */
.L_x_1623:
[----:B------:R-:W-:Y:S01]  /*6b10*/  FADD.FTZ R15, R16, R15 ;  /* 0x0000000f100f7221 */ /* 0x000fe20000010000 */
[----:B------:R-:W-:Y:S01]  /*6b20*/  MOV R10, R18 ;  /* 0x00000012000a7202 */ /* 0x000fe20000000f00 */
[----:B------:R-:W-:Y:S06]  /*6b30*/  BRA `(.L_x_1624) ;  /* 0xfffffff800c47947 */ /* 0x000fec000383ffff */
.L_x_1625:
        /* <DEDUP_REMOVED lines=12> */
.L_x_1884:


//--------------------- .text._ZN13group_norm_v214gn_cuda_kernelI6__halfLi480ELi3ELi32ELi60ELi256ELb0ELi2ELi960ELi960ELi4ELb1ELi2ELb0ELb0ENS_16CompileConditionILi1000EEEEEvPT_PKS4_S7_S7_flPfS8_Pj --------------------------
	.section	.text._ZN13group_norm_v214gn_cuda_kernelI6__halfLi480ELi3ELi32ELi60ELi256ELb0ELi2ELi960ELi960ELi4ELb1ELi2ELb0ELb0ENS_16CompileConditionILi1000EEEEEvPT_PKS4_S7_S7_flPfS8_Pj,"ax",@progbits
	.align	128
        .global         _ZN13group_norm_v214gn_cuda_kernelI6__halfLi480ELi3ELi32ELi60ELi256ELb0ELi2ELi960ELi960ELi4ELb1ELi2ELb0ELb0ENS_16CompileConditionILi1000EEEEEvPT_PKS4_S7_S7_flPfS8_Pj
        .type           _ZN13group_norm_v214gn_cuda_kernelI6__halfLi480ELi3ELi32ELi60ELi256ELb0ELi2ELi960ELi960ELi4ELb1ELi2ELb0ELb0ENS_16CompileConditionILi1000EEEEEvPT_PKS4_S7_S7_flPfS8_Pj,@function
        .size           _ZN13group_norm_v214gn_cuda_kernelI6__halfLi480ELi3ELi32ELi60ELi256ELb0ELi2ELi960ELi960ELi4ELb1ELi2ELb0ELb0ENS_16CompileConditionILi1000EEEEEvPT_PKS4_S7_S7_flPfS8_Pj,(.L_x_1885 - _ZN13group_norm_v214gn_cuda_kernelI6__halfLi480ELi3ELi32ELi60ELi256ELb0ELi2ELi960ELi960ELi4ELb1ELi2ELb0ELb0ENS_16CompileConditionILi1000EEEEEvPT_PKS4_S7_S7_flPfS8_Pj)
        .other          _ZN13group_norm_v214gn_cuda_kernelI6__halfLi480ELi3ELi32ELi60ELi256ELb0ELi2ELi960ELi960ELi4ELb1ELi2ELb0ELb0ENS_16CompileConditionILi1000EEEEEvPT_PKS4_S7_S7_flPfS8_Pj,@"STO_CUDA_ENTRY STV_DEFAULT"
_ZN13group_norm_v214gn_cuda_kernelI6__halfLi480ELi3ELi32ELi60ELi256ELb0ELi2ELi960ELi960ELi4ELb1ELi2ELb0ELb0ENS_16CompileConditionILi1000EEEEEvPT_PKS4_S7_S7_flPfS8_Pj:
.text._ZN13group_norm_v214gn_cuda_kernelI6__halfLi480ELi3ELi32ELi60ELi256ELb0ELi2ELi960ELi960ELi4ELb1ELi2ELb0ELb0ENS_16CompileConditionILi1000EEEEEvPT_PKS4_S7_S7_flPfS8_Pj:
        /* <DEDUP_REMOVED lines=22> */
[----:B------:R-:W-:-:S05]  /*0160*/  IMAD R2, R2, 0xf0, R16 ;  /* 0x000000f002027824 */ /* 0x000fca00078e0210 */
[----:B------:R-:W-:Y:S01]  /*0170*/  SHF.L.U32 R5, R2, 0x2, RZ ;  /* 0x0000000202057819 */ /* 0x000fe200000006ff */
[----:B------:R-:W0:Y:S01]  /*0180*/  S2R R10, SR_CTAID.X ;  /* 0x00000000000a7919 */ /* 0x000e220000002500 */
[----:B------:R-:W4:Y:S03]  /*0190*/  LDC.64 R2, c[0x0][0x3b0] ;  /* 0x0000ec00ff027b82 */ /* 0x000f260000000a00 */
        /* <DEDUP_REMOVED lines=16> */
[C---:B-1----:R-:W-:Y:S02]  /*02a0*/  LEA R7, R9.reuse, R4, 0x18 ;  /* 0x0000000409077211 */ /* 0x042fe400078ec0ff */
[----:B------:R-:W-:Y:S02]  /*02b0*/  SHF.L.U32 R4, R6, 0x4, RZ ;  /* 0x0000000406047819 */ /* 0x000fe400000006ff */
[----:B------:R-:W-:Y:S01]  /*02c0*/  LEA R9, R9, R8, 0x18 ;  /* 0x0000000809097211 */ /* 0x000fe200078ec0ff */
[----:B------:R-:W-:Y:S01]  /*02d0*/  IMAD R7, R16, 0x18, R7 ;  /* 0x0000001810077824 */ /* 0x000fe200078e0207 */
[----:B------:R-:W-:Y:S02]  /*02e0*/  LOP3.LUT R4, R4, 0x10, RZ, 0xc0, !PT ;  /* 0x0000001004047812 */ /* 0x000fe400078ec0ff */
[----:B------:R-:W-:Y:S02]  /*02f0*/  IADD3 R8, PT, PT, R32, R11, RZ ;  /* 0x0000000b20087210 */ /* 0x000fe40007ffe0ff */
[----:B------:R-:W-:-:S02]  /*0300*/  LEA.HI R4, R17, -R4, RZ, 0xf ;  /* 0x8000000411047211 */ /* 0x000fc400078f78ff */
[----:B------:R-:W-:Y:S01]  /*0310*/  LEA R32, R32, R7, 0x3 ;  /* 0x0000000720207211 */ /* 0x000fe200078e18ff */
[----:B------:R-:W-:Y:S02]  /*0320*/  IMAD R8, R8, 0x780, R5 ;  /* 0x0000078008087824 */ /* 0x000fe400078e0205 */
[----:B------:R-:W-:Y:S01]  /*0330*/  HFMA2 R5, -RZ, RZ, 0, 0 ;  /* 0x00000000ff057431 */ /* 0x000fe200000001ff */
[----:B------:R-:W-:-:S07]  /*0340*/  LEA R10, R4, R9, 0x3 ;  /* 0x00000009040a7211 */ /* 0x000fce00078e18ff */
.L_x_1638:
[----:B0-----:R-:W0:Y:S01]  /*0350*/  LDCU.64 UR6, c[0x0][0x388] ;  /* 0x00007100ff0677ac */ /* 0x001e220008000a00 */
[----:B------:R-:W-:Y:S01]  /*0360*/  MOV R9, RZ ;  /* 0x000000ff00097202 */ /* 0x000fe20000000f00 */
        /* <DEDUP_REMOVED lines=10> */
[----:B------:R-:W-:Y:S01]  /*0410*/  CS2R R30, SRZ ;  /* 0x00000000001e7805 */ /* 0x000fe2000001ff00 */
[--C-:B--2---:R-:W-:Y:S02]  /*0420*/  HADD2.F32 R3, -RZ, R16.reuse.H0_H0 ;  /* 0x20000010ff037230 */ /* 0x104fe40000004100 */
[----:B------:R-:W-:Y:S02]  /*0430*/  HADD2.F32 R7, -RZ, R16.H1_H1 ;  /* 0x30000010ff077230 */ /* 0x000fe40000004100 */
[--C-:B------:R-:W-:Y:S02]  /*0440*/  HADD2.F32 R9, -RZ, R17.reuse.H0_H0 ;  /* 0x20000011ff097230 */ /* 0x100fe40000004100 */
[----:B------:R-:W-:Y:S01]  /*0450*/  FADD.FTZ R18, RZ, R3 ;  /* 0x00000003ff127221 */ /* 0x000fe20000010000 */
[----:B------:R-:W-:Y:S01]  /*0460*/  FFMA.FTZ R20, R3, R3, RZ ;  /* 0x0000000303147223 */ /* 0x000fe200000100ff */
[----:B------:R-:W-:-:S02]  /*0470*/  HADD2.F32 R11, -RZ, R17.H1_H1 ;  /* 0x30000011ff0b7230 */ /* 0x000fc40000004100 */
[----:B------:R-:W-:Y:S01]  /*0480*/  FADD.FTZ R18, R18, R7 ;  /* 0x0000000712127221 */ /* 0x000fe20000010000 */
[----:B------:R-:W-:-:S03]  /*0490*/  FFMA.FTZ R20, R7, R7, R20 ;  /* 0x0000000707147223 */ /* 0x000fc60000010014 */
        /* <DEDUP_REMOVED lines=8> */
[C---:B------:R-:W-:Y:S02]  /*0520*/  SHF.L.U32 R17, R6.reuse, 0x4, RZ ;  /* 0x0000000406117819 */ /* 0x040fe400000006ff */
[----:B------:R-:W-:Y:S02]  /*0530*/  LOP3.LUT R16, R6, 0x1, RZ, 0xc0, !PT ;  /* 0x0000000106107812 */ /* 0x000fe400078ec0ff */
[----:B------:R-:W-:Y:S02]  /*0540*/  LOP3.LUT R18, R17, 0x10, RZ, 0xc0, !PT ;  /* 0x0000001011127812 */ /* 0x000fe400078ec0ff */
[----:B------:R-:W-:Y:S01]  /*0550*/  MOV R26, 0x400 ;  /* 0x00000400001a7802 */ /* 0x000fe20000000f00 */
[----:B------:R-:W-:Y:S01]  /*0560*/  IMAD R16, R16, 0x3c0, RZ ;  /* 0x000003c010107824 */ /* 0x000fe200078e02ff */
[C---:B------:R-:W-:Y:S02]  /*0570*/  LEA.HI R27, R33.reuse, R18, RZ, 0x1f ;  /* 0x00000012211b7211 */ /* 0x040fe400078ff8ff */
[----:B------:R-:W-:-:S03]  /*0580*/  SHF.L.U32 R30, R33, 0x3, RZ ;  /* 0x00000003211e7819 */ /* 0x000fc600000006ff */
[----:B------:R-:W-:Y:S01]  /*0590*/  IMAD R27, R27, 0x3c, -R16 ;  /* 0x0000003c1b1b7824 */ /* 0x000fe200078e0a10 */
[----:B------:R-:W-:-:S03]  /*05a0*/  LOP3.LUT R30, R30, 0x8, RZ, 0xc0, !PT ;  /* 0x000000081e1e7812 */ /* 0x000fc600078ec0ff */
[C---:B------:R-:W-:Y:S01]  /*05b0*/  VIADD R16, R27.reuse, 0x4 ;  /* 0x000000041b107836 */ /* 0x040fe20000000000 */
[----:B------:R-:W-:Y:S02]  /*05c0*/  SHF.R.U32.HI R17, RZ, 0x2, R27 ;  /* 0x00000002ff117819 */ /* 0x000fe4000001161b */
[C---:B------:R-:W-:Y:S02]  /*05d0*/  IADD3 R18, PT, PT, R27.reuse, 0x8, RZ ;  /* 0x000000081b127810 */ /* 0x040fe40007ffe0ff */
[C---:B------:R-:W-:Y:S02]  /*05e0*/  IADD3 R28, PT, PT, R27.reuse, 0x14, RZ ;  /* 0x000000141b1c7810 */ /* 0x040fe40007ffe0ff */
[----:B------:R-:W-:Y:S02]  /*05f0*/  SHF.R.U32.HI R21, RZ, 0x2, R18 ;  /* 0x00000002ff157819 */ /* 0x000fe40000011612 */
[----:B------:R-:W-:Y:S02]  /*0600*/  IADD3 R18, PT, PT, R27, 0x10, RZ ;  /* 0x000000101b127810 */ /* 0x000fe40007ffe0ff */
[----:B------:R-:W-:-:S02]  /*0610*/  SHF.R.U32.HI R31, RZ, 0x2, R28 ;  /* 0x00000002ff1f7819 */ /* 0x000fc4000001161c */
[----:B------:R-:W-:Y:S02]  /*0620*/  SHF.R.U32.HI R25, RZ, 0x2, R18 ;  /* 0x00000002ff197819 */ /* 0x000fe40000011612 */
[----:B0-----:R-:W-:Y:S02]  /*0630*/  LEA R26, R19, R26, 0x18 ;  /* 0x0000001a131a7211 */ /* 0x001fe400078ec0ff */
[----:B------:R-:W-:Y:S02]  /*0640*/  SHF.R.U32.HI R19, RZ, 0x2, R16 ;  /* 0x00000002ff137819 */ /* 0x000fe40000011610 */
[----:B------:R-:W-:Y:S01]  /*0650*/  IADD3 R16, PT, PT, R27, 0xc, RZ ;  /* 0x0000000c1b107810 */ /* 0x000fe20007ffe0ff */
[--C-:B------:R-:W-:Y:S01]  /*0660*/  IMAD R17, R17, 0x18, R26.reuse ;  /* 0x0000001811117824 */ /* 0x100fe200078e021a */
[----:B------:R-:W-:Y:S01]  /*0670*/  IADD3 R28, PT, PT, R27, 0x34, RZ ;  /* 0x000000341b1c7810 */ /* 0x000fe20007ffe0ff */
[----:B------:R-:W-:Y:S01]  /*0680*/  IMAD R19, R19, 0x18, R26 ;  /* 0x0000001813137824 */ /* 0x000fe200078e021a */
[----:B------:R-:W-:Y:S01]  /*0690*/  SHF.R.U32.HI R23, RZ, 0x2, R16 ;  /* 0x00000002ff177819 */ /* 0x000fe20000011610 */
[--C-:B------:R-:W-:Y:S01]  /*06a0*/  IMAD R31, R31, 0x18, R26.reuse ;  /* 0x000000181f1f7824 */ /* 0x100fe200078e021a */
[----:B------:R-:W-:Y:S01]  /*06b0*/  IADD3 R20, PT, PT, R17, R30, RZ ;  /* 0x0000001e11147210 */ /* 0x000fe20007ffe0ff */
[--C-:B------:R-:W-:Y:S01]  /*06c0*/  IMAD R17, R21, 0x18, R26.reuse ;  /* 0x0000001815117824 */ /* 0x100fe200078e021a */
[----:B------:R-:W-:Y:S01]  /*06d0*/  IADD3 R22, PT, PT, R30, R19, RZ ;  /* 0x000000131e167210 */ /* 0x000fe20007ffe0ff */
[----:B------:R-:W-:Y:S01]  /*06e0*/  IMAD R19, R23, 0x18, R26 ;  /* 0x0000001817137824 */ /* 0x000fe200078e021a */
[----:B------:R-:W-:-:S02]  /*06f0*/  IADD3 R37, PT, PT, R27, 0x24, RZ ;  /* 0x000000241b257810 */ /* 0x000fc40007ffe0ff */
[----:B------:R-:W0:Y:S01]  /*0700*/  LDS.64 R20, [R20] ;  /* 0x0000000014147984 */ /* 0x000e220000000a00 */
[C---:B------:R-:W-:Y:S01]  /*0710*/  IADD3 R24, PT, PT, R30.reuse, R17, RZ ;  /* 0x000000111e187210 */ /* 0x040fe20007ffe0ff */
[--C-:B------:R-:W-:Y:S01]  /*0720*/  IMAD R17, R25, 0x18, R26.reuse ;  /* 0x0000001819117824 */ /* 0x100fe200078e021a */
[C---:B------:R-:W-:Y:S01]  /*0730*/  IADD3 R19, PT, PT, R30.reuse, R19, RZ ;  /* 0x000000131e137210 */ /* 0x040fe20007ffe0ff */
[----:B------:R-:W1:Y:S01]  /*0740*/  LDS.64 R22, [R22] ;  /* 0x0000000016167984 */ /* 0x000e620000000a00 */
[----:B------:R-:W-:Y:S02]  /*0750*/  SHF.R.U32.HI R37, RZ, 0x2, R37 ;  /* 0x00000002ff257819 */ /* 0x000fe40000011625 */
[----:B------:R-:W-:Y:S01]  /*0760*/  IADD3 R17, PT, PT, R30, R17, RZ ;  /* 0x000000111e117210 */ /* 0x000fe20007ffe0ff */
[----:B------:R-:W2:Y:S02]  /*0770*/  LDS.64 R24, [R24] ;  /* 0x0000000018187984 */ /* 0x000ea40000000a00 */
[----:B------:R-:W-:-:S02]  /*0780*/  IMAD R37, R37, 0x18, R26 ;  /* 0x0000001825257824 */ /* 0x000fc400078e021a */
[----:B------:R-:W3:Y:S03]  /*0790*/  LDS.64 R18, [R19] ;  /* 0x0000000013127984 */ /* 0x000ee60000000a00 */
[----:B------:R-:W-:Y:S01]  /*07a0*/  IADD3 R36, PT, PT, R30, R37, RZ ;  /* 0x000000251e247210 */ /* 0x000fe20007ffe0ff */
[----:B------:R-:W4:Y:S01]  /*07b0*/  LDS.64 R16, [R17] ;  /* 0x0000000011107984 */ /* 0x000f220000000a00 */
[----:B0-----:R-:W-:Y:S01]  /*07c0*/  FADD.FTZ R29, RZ, R20 ;  /* 0x00000014ff1d7221 */ /* 0x001fe20000010000 */
[----:B------:R-:W-:Y:S01]  /*07d0*/  FADD.FTZ R20, RZ, R21 ;  /* 0x00000015ff147221 */ /* 0x000fe20000010000 */
[----:B------:R-:W-:Y:S02]  /*07e0*/  IADD3 R21, PT, PT, R27, 0x18, RZ ;  /* 0x000000181b157810 */ /* 0x000fe40007ffe0ff */
[----:B-1----:R-:W-:Y:S01]  /*07f0*/  FADD.FTZ R29, R29, R22 ;  /* 0x000000161d1d7221 */ /* 0x002fe20000010000 */
[----:B------:R-:W-:Y:S01]  /*0800*/  FADD.FTZ R20, R20, R23 ;  /* 0x0000001714147221 */ /* 0x000fe20000010000 */
[----:B------:R-:W-:Y:S01]  /*0810*/  SHF.R.U32.HI R35, RZ, 0x2, R21 ;  /* 0x00000002ff237819 */ /* 0x000fe20000011615 */
[----:B------:R-:W-:Y:S01]  /*0820*/  IMAD.IADD R21, R30, 0x1, R31 ;  /* 0x000000011e157824 */ /* 0x000fe200078e021f */
[----:B------:R-:W-:Y:S01]  /*0830*/  IADD3 R23, PT, PT, R27, 0x1c, RZ ;  /* 0x0000001c1b177810 */ /* 0x000fe20007ffe0ff */
[----:B--2---:R-:W-:Y:S01]  /*0840*/  FADD.FTZ R22, R20, R25 ;  /* 0x0000001914167221 */ /* 0x004fe20000010000 */
[----:B------:R-:W-:Y:S01]  /*0850*/  FADD.FTZ R29, R29, R24 ;  /* 0x000000181d1d7221 */ /* 0x000fe20000010000 */
[----:B------:R-:W-:Y:S01]  /*0860*/  IMAD R35, R35, 0x18, R26 ;  /* 0x0000001823237824 */ /* 0x000fe200078e021a */
[----:B------:R-:W-:Y:S01]  /*0870*/  SHF.R.U32.HI R23, RZ, 0x2, R23 ;  /* 0x00000002ff177819 */ /* 0x000fe20000011617 */
[----:B------:R-:W0:Y:S01]  /*0880*/  LDS.64 R20, [R21] ;  /* 0x0000000015147984 */ /* 0x000e220000000a00 */
[----:B---3--:R-:W-:Y:S01]  /*0890*/  FADD.FTZ R29, R29, R18 ;  /* 0x000000121d1d7221 */ /* 0x008fe20000010000 */
[----:B------:R-:W-:Y:S01]  /*08a0*/  FADD.FTZ R22, R22, R19 ;  /* 0x0000001316167221 */ /* 0x000fe20000010000 */
[----:B------:R-:W-:Y:S01]  /*08b0*/  IADD3 R24, PT, PT, R30, R35, RZ ;  /* 0x000000231e187210 */ /* 0x000fe20007ffe0ff */
[----:B------:R-:W-:-:S02]  /*08c0*/  IMAD R23, R23, 0x18, R26 ;  /* 0x0000001817177824 */ /* 0x000fc400078e021a */
[----:B----4-:R-:W-:Y:S01]  /*08d0*/  FADD.FTZ R19, R29, R16 ;  /* 0x000000101d137221 */ /* 0x010fe20000010000 */
[----:B------:R-:W-:Y:S01]  /*08e0*/  FADD.FTZ R22, R22, R17 ;  /* 0x0000001116167221 */ /* 0x000fe20000010000 */
[C---:B------:R-:W-:Y:S02]  /*08f0*/  IADD3 R18, PT, PT, R27.reuse, 0x20, RZ ;  /* 0x000000201b127810 */ /* 0x040fe40007ffe0ff */
[----:B------:R-:W-:Y:S01]  /*0900*/  IADD3 R16, PT, PT, R30, R23, RZ ;  /* 0x000000171e107210 */ /* 0x000fe20007ffe0ff */
[----:B------:R-:W1:Y:S01]  /*0910*/  LDS.64 R24, [R24] ;  /* 0x0000000018187984 */ /* 0x000e620000000a00 */
[----:B------:R-:W-:Y:S02]  /*0920*/  SHF.R.U32.HI R18, RZ, 0x2, R18 ;  /* 0x00000002ff127819 */ /* 0x000fe40000011612 */
[C---:B------:R-:W-:Y:S02]  /*0930*/  IADD3 R23, PT, PT, R27.reuse, 0x28, RZ ;  /* 0x000000281b177810 */ /* 0x040fe40007ffe0ff */
[----:B------:R-:W2:Y:S01]  /*0940*/  LDS.64 R16, [R16] ;  /* 0x0000000010107984 */ /* 0x000ea20000000a00 */
[C---:B------:R-:W-:Y:S01]  /*0950*/  IADD3 R35, PT, PT, R27.reuse, 0x2c, RZ ;  /* 0x0000002c1b237810 */ /* 0x040fe20007ffe0ff */
[----:B------:R-:W-:Y:S01]  /*0960*/  IMAD R18, R18, 0x18, R26 ;  /* 0x0000001812127824 */ /* 0x000fe200078e021a */
[----:B------:R-:W-:-:S02]  /*0970*/  IADD3 R31, PT, PT, R27, 0x30, RZ ;  /* 0x000000301b1f7810 */ /* 0x000fc40007ffe0ff */
[----:B------:R-:W-:Y:S02]  /*0980*/  IADD3 R29, PT, PT, R27, 0x38, RZ ;  /* 0x000000381b1d7810 */ /* 0x000fe40007ffe0ff */
[----:B------:R-:W-:Y:S02]  /*0990*/  SHF.R.U32.HI R27, RZ, 0x2, R28 ;  /* 0x00000002ff1b7819 */ /* 0x000fe4000001161c */
[----:B------:R-:W-:Y:S02]  /*09a0*/  SHF.R.U32.HI R23, RZ, 0x2, R23 ;  /* 0x00000002ff177819 */ /* 0x000fe40000011617 */
[----:B------:R-:W-:Y:S01]  /*09b0*/  IADD3 R18, PT, PT, R30, R18, RZ ;  /* 0x000000121e127210 */ /* 0x000fe20007ffe0ff */
[--C-:B------:R-:W-:Y:S01]  /*09c0*/  IMAD R27, R27, 0x18, R26.reuse ;  /* 0x000000181b1b7824 */ /* 0x100fe200078e021a */
[----:B------:R-:W-:Y:S01]  /*09d0*/  SHF.R.U32.HI R35, RZ, 0x2, R35 ;  /* 0x00000002ff237819 */ /* 0x000fe20000011623 */
[----:B------:R-:W-:Y:S01]  /*09e0*/  IMAD R23, R23, 0x18, R26 ;  /* 0x0000001817177824 */ /* 0x000fe200078e021a */
[----:B------:R-:W-:-:S02]  /*09f0*/  SHF.R.U32.HI R31, RZ, 0x2, R31 ;  /* 0x00000002ff1f7819 */ /* 0x000fc4000001161f */
[C---:B------:R-:W-:Y:S01]  /*0a00*/  IADD3 R28, PT, PT, R30.reuse, R27, RZ ;  /* 0x0000001b1e1c7210 */ /* 0x040fe20007ffe0ff */
[--C-:B------:R-:W-:Y:S01]  /*0a10*/  IMAD R35, R35, 0x18, R26.reuse ;  /* 0x0000001823237824 */ /* 0x100fe200078e021a */
[----:B------:R-:W-:Y:S01]  /*0a20*/  SHF.R.U32.HI R29, RZ, 0x2, R29 ;  /* 0x00000002ff1d7819 */ /* 0x000fe2000001161d */
[C---:B------:R-:W-:Y:S02]  /*0a30*/  IMAD.IADD R23, R30.reuse, 0x1, R23 ;  /* 0x000000011e177824 */ /* 0x040fe400078e0217 */
[--C-:B------:R-:W-:Y:S01]  /*0a40*/  IMAD R31, R31, 0x18, R26.reuse ;  /* 0x000000181f1f7824 */ /* 0x100fe200078e021a */
[----:B------:R-:W-:Y:S01]  /*0a50*/  IADD3 R35, PT, PT, R30, R35, RZ ;  /* 0x000000231e237210 */ /* 0x000fe20007ffe0ff */
[----:B------:R-:W-:Y:S02]  /*0a60*/  IMAD R29, R29, 0x18, R26 ;  /* 0x000000181d1d7824 */ /* 0x000fe400078e021a */
[----:B0-----:R-:W-:Y:S01]  /*0a70*/  FADD.FTZ R27, R19, R20 ;  /* 0x00000014131b7221 */ /* 0x001fe20000010000 */
[----:B------:R-:W-:Y:S01]  /*0a80*/  FADD.FTZ R34, R22, R21 ;  /* 0x0000001516227221 */ /* 0x000fe20000010000 */
[----:B------:R-:W0:Y:S01]  /*0a90*/  LDS.64 R18, [R18] ;  /* 0x0000000012127984 */ /* 0x000e220000000a00 */
[----:B------:R-:W-:-:S02]  /*0aa0*/  IADD3 R26, PT, PT, R30, R31, RZ ;  /* 0x0000001f1e1a7210 */ /* 0x000fc40007ffe0ff */
[----:B------:R-:W-:Y:S01]  /*0ab0*/  IADD3 R30, PT, PT, R30, R29, RZ ;  /* 0x0000001d1e1e7210 */ /* 0x000fe20007ffe0ff */
[----:B------:R-:W3:Y:S04]  /*0ac0*/  LDS.64 R20, [R36] ;  /* 0x0000000024147984 */ /* 0x000ee80000000a00 */
[----:B------:R-:W4:Y:S01]  /*0ad0*/  LDS.64 R22, [R23] ;  /* 0x0000000017167984 */ /* 0x000f220000000a00 */
[----:B-1----:R-:W-:Y:S01]  /*0ae0*/  FADD.FTZ R27, R27, R24 ;  /* 0x000000181b1b7221 */ /* 0x002fe20000010000 */
[----:B------:R-:W-:Y:S02]  /*0af0*/  FADD.FTZ R34, R34, R25 ;  /* 0x0000001922227221 */ /* 0x000fe40000010000 */
[----:B------:R-:W1:Y:S01]  /*0b00*/  LDS.64 R24, [R35] ;  /* 0x0000000023187984 */ /* 0x000e620000000a00 */
[----:B--2---:R-:W-:Y:S01]  /*0b10*/  FADD.FTZ R37, R27, R16 ;  /* 0x000000101b257221 */ /* 0x004fe20000010000 */
[----:B------:R-:W-:-:S02]  /*0b20*/  FADD.FTZ R34, R34, R17 ;  /* 0x0000001122227221 */ /* 0x000fc40000010000 */
[----:B------:R-:W2:Y:S04]  /*0b30*/  LDS.64 R26, [R26] ;  /* 0x000000001a1a7984 */ /* 0x000ea80000000a00 */
[----:B------:R-:W2:Y:S04]  /*0b40*/  LDS.64 R28, [R28] ;  /* 0x000000001c1c7984 */ /* 0x000ea80000000a00 */
[----:B------:R-:W2:Y:S01]  /*0b50*/  LDS.64 R30, [R30] ;  /* 0x000000001e1e7984 */ /* 0x000ea20000000a00 */
        /* <DEDUP_REMOVED lines=8> */
[----:B--2---:R-:W-:Y:S01]  /*0be0*/  FADD.FTZ R37, R37, R26 ;  /* 0x0000001a25257221 */ /* 0x004fe20000010000 */
[----:B------:R-:W-:-:S03]  /*0bf0*/  FADD.FTZ R34, R34, R27 ;  /* 0x0000001b22227221 */ /* 0x000fc60000010000 */
[----:B------:R-:W-:Y:S01]  /*0c00*/  FADD.FTZ R37, R37, R28 ;  /* 0x0000001c25257221 */ /* 0x000fe20000010000 */
[----:B------:R-:W-:-:S03]  /*0c10*/  FADD.FTZ R34, R34, R29 ;  /* 0x0000001d22227221 */ /* 0x000fc60000010000 */
[----:B------:R-:W-:Y:S01]  /*0c20*/  FADD.FTZ R30, R37, R30 ;  /* 0x0000001e251e7221 */ /* 0x000fe20000010000 */
[----:B------:R-:W-:-:S07]  /*0c30*/  FADD.FTZ R31, R34, R31 ;  /* 0x0000001f221f7221 */ /* 0x000fce0000010000 */
.L_x_1627:
[----:B------:R-:W-:Y:S05]  /*0c40*/  BSYNC.RECONVERGENT B0 ;  /* 0x0000000000007941 */ /* 0x000fea0003800200 */
.L_x_1626:
        /* <DEDUP_REMOVED lines=19> */
.L_x_1629:
[----:B------:R-:W-:Y:S05]  /*0d80*/  BSYNC.RECONVERGENT B0 ;  /* 0x0000000000007941 */ /* 0x000fea0003800200 */
.L_x_1628:
        /* <DEDUP_REMOVED lines=13> */
.L_x_1631:
[----:B------:R-:W2:Y:S04]  /*0e60*/  LD.E.STRONG.GPU R18, desc[UR8][R16.64] ;  /* 0x0000000810127980 */ /* 0x000ea8000c10f900 */
[----:B--2---:R-:W-:Y:S01]  /*0e70*/  CCTL.IVALL ;  /* 0x00000000ff00798f */ /* 0x004fe20002000000 */
[----:B------:R-:W-:Y:S05]  /*0e80*/  YIELD ;  /* 0x0000000000007946 */ /* 0x000fea0003800000 */
[----:B-----5:R-:W-:-:S04]  /*0e90*/  LOP3.LUT R18, R18, R19, RZ, 0x3c, !PT ;  /* 0x0000001312127212 */ /* 0x020fc800078e3cff */
[----:B------:R-:W-:-:S13]  /*0ea0*/  ISETP.GT.AND P2, PT, R18, -0x1, PT ;  /* 0xffffffff1200780c */ /* 0x000fda0003f44270 */
[----:B------:R-:W-:Y:S05]  /*0eb0*/  @P2 BRA `(.L_x_1631) ;  /* 0xfffffffc00e82947 */ /* 0x000fea000383ffff */
.L_x_1630:
        /* <DEDUP_REMOVED lines=13> */
[----:B------:R-:W-:-:S04]  /*0f90*/  LEA R16, R16, R17, 0xb ;  /* 0x0000001110107211 */ /* 0x000fc800078e58ff */
[----:B------:R-:W-:-:S04]  /*0fa0*/  IADD3 R16, PT, PT, R16, R19, RZ ;  /* 0x0000001310107210 */ /* 0x000fc80007ffe0ff */
[----:B------:R-:W-:-:S04]  /*0fb0*/  SHF.L.U32 R29, R16, 0x1, RZ ;  /* 0x00000001101d7819 */ /* 0x000fc800000006ff */
[C---:B------:R-:W-:Y:S01]  /*0fc0*/  IADD3 R19, PT, PT, R29.reuse, 0x20, RZ ;  /* 0x000000201d137810 */ /* 0x040fe20007ffe0ff */
[C---:B---3--:R-:W-:Y:S01]  /*0fd0*/  IMAD.WIDE.U32 R16, R29.reuse, 0x4, R30 ;  /* 0x000000041d107825 */ /* 0x048fe200078e001e */
[----:B------:R-:W-:-:S03]  /*0fe0*/  IADD3 R23, PT, PT, R29, 0x60, RZ ;  /* 0x000000601d177810 */ /* 0x000fc60007ffe0ff */
[----:B------:R-:W-:Y:S02]  /*0ff0*/  VIADD R21, R29, 0x40 ;  /* 0x000000401d157836 */ /* 0x000fe40000000000 */
[--C-:B------:R-:W-:Y:S01]  /*1000*/  IMAD.WIDE.U32 R18, R19, 0x4, R30.reuse ;  /* 0x0000000413127825 */ /* 0x100fe200078e001e */
[----:B------:R-:W2:Y:S03]  /*1010*/  LDG.E.64 R16, desc[UR8][R16.64] ;  /* 0x0000000810107981 */ /* 0x000ea6000c1e1b00 */
[--C-:B------:R-:W-:Y:S01]  /*1020*/  IMAD.WIDE.U32 R20, R21, 0x4, R30.reuse ;  /* 0x0000000415147825 */ /* 0x100fe200078e001e */
[C---:B------:R-:W-:Y:S01]  /*1030*/  IADD3 R25, PT, PT, R29.reuse, 0x80, RZ ;  /* 0x000000801d197810 */ /* 0x040fe20007ffe0ff */
[----:B------:R-:W3:Y:S01]  /*1040*/  LDG.E.64 R18, desc[UR8][R18.64] ;  /* 0x0000000812127981 */ /* 0x000ee2000c1e1b00 */
[----:B------:R-:W-:Y:S01]  /*1050*/  IADD3 R27, PT, PT, R29, 0xa0, RZ ;  /* 0x000000a01d1b7810 */ /* 0x000fe20007ffe0ff */
[----:B------:R-:W-:-:S02]  /*1060*/  IMAD.WIDE.U32 R22, R23, 0x4, R30 ;  /* 0x0000000417167825 */ /* 0x000fc400078e001e */
[----:B------:R-:W4:Y:S02]  /*1070*/  LDG.E.64 R20, desc[UR8][R20.64] ;  /* 0x0000000814147981 */ /* 0x000f24000c1e1b00 */
        /* <DEDUP_REMOVED lines=27> */
.L_x_1633:
[----:B------:R-:W-:Y:S05]  /*1230*/  BSYNC.RECONVERGENT B0 ;  /* 0x0000000000007941 */ /* 0x000fea0003800200 */
.L_x_1632:
        /* <DEDUP_REMOVED lines=30> */
.L_x_1635:
[----:B------:R-:W-:Y:S05]  /*1420*/  BSYNC.RECONVERGENT B0 ;  /* 0x0000000000007941 */ /* 0x000fea0003800200 */
.L_x_1634:
[----:B------:R-:W-:Y:S01]  /*1430*/  BAR.SYNC.DEFER_BLOCKING 0x0 ;  /* 0x0000000000007b1d */ /* 0x000fe20000010000 */
[----:B------:R-:W-:-:S04]  /*1440*/  IADD3 R19, P1, PT, R0, 0x1, RZ ;  /* 0x0000000100137810 */ /* 0x000fc80007f3e0ff */
[----:B0-----:R-:W-:Y:S01]  /*1450*/  IADD3.X R18, PT, PT, RZ, R5, RZ, P1, !PT ;  /* 0x00000005ff127210 */ /* 0x001fe20000ffe4ff */
[----:B------:R-:W-:Y:S04]  /*1460*/  BSSY.RECONVERGENT B0, `(.L_x_1636) ;  /* 0x0000014000007945 */ /* 0x000fe80003800200 */
[----:B------:R-:W-:Y:S05]  /*1470*/  @P0 BRA `(.L_x_1637) ;  /* 0x0000000000480947 */ /* 0x000fea0003800000 */
[----:B------:R-:W0:Y:S01]  /*1480*/  S2UR UR6, SR_CgaCtaId ;  /* 0x00000000000679c3 */ /* 0x000e220000008800 */
[----:B------:R-:W-:Y:S02]  /*1490*/  UMOV UR5, 0x400 ;  /* 0x0000040000057882 */ /* 0x000fe40000000000 */
[----:B------:R-:W-:-:S05]  /*14a0*/  UIADD3 UR5, UPT, UPT, UR5, 0x1680, URZ ;  /* 0x0000168005057890 */ /* 0x000fca000fffe0ff */
[----:B------:R-:W1:Y:S01]  /*14b0*/  S2UR UR7, SR_CTAID.Y ;  /* 0x00000000000779c3 */ /* 0x000e620000002600 */
[----:B0-----:R-:W-:-:S06]  /*14c0*/  ULEA UR5, UR6, UR5, 0x18 ;  /* 0x0000000506057291 */ /* 0x001fcc000f8ec0ff */
[----:B------:R-:W-:Y:S02]  /*14d0*/  LEA R16, R33, UR5, 0x3 ;  /* 0x0000000521107c11 */ /* 0x000fe4000f8e18ff */
[----:B-1----:R-:W-:Y:S01]  /*14e0*/  MOV R6, UR7 ;  /* 0x0000000700067c02 */ /* 0x002fe20008000f00 */
[----:B------:R-:W0:Y:S03]  /*14f0*/  LDCU.64 UR6, c[0x0][0x3b0] ;  /* 0x00007600ff0677ac */ /* 0x000e260008000a00 */
[----:B------:R-:W1:Y:S01]  /*1500*/  LDS.64 R16, [R16] ;  /* 0x0000000010107984 */ /* 0x000e620000000a00 */
[----:B------:R-:W-:-:S04]  /*1510*/  SHF.L.U32 R20, R6, 0x4, RZ ;  /* 0x0000000406147819 */ /* 0x000fc800000006ff */
[----:B------:R-:W-:-:S04]  /*1520*/  LOP3.LUT R20, R20, 0x10, RZ, 0xc0, !PT ;  /* 0x0000001014147812 */ /* 0x000fc800078ec0ff */
[----:B------:R-:W-:-:S04]  /*1530*/  IADD3 R20, PT, PT, R20, R33, RZ ;  /* 0x0000002114147210 */ /* 0x000fc80007ffe0ff */
[----:B------:R-:W-:-:S04]  /*1540*/  SHF.L.U32 R21, R20, 0x1, RZ ;  /* 0x0000000114157819 */ /* 0x000fc800000006ff */
[----:B------:R-:W-:-:S04]  /*1550*/  LEA R21, P1, R0, R21, 0x6 ;  /* 0x0000001500157211 */ /* 0x000fc800078230ff */
[----:B------:R-:W-:Y:S02]  /*1560*/  LEA.HI.X R0, R0, RZ, R5, 0x6, P1 ;  /* 0x000000ff00007211 */ /* 0x000fe400008f3405 */
[----:B0-----:R-:W-:-:S04]  /*1570*/  LEA R20, P1, R21, UR6, 0x2 ;  /* 0x0000000615147c11 */ /* 0x001fc8000f8210ff */
[----:B------:R-:W-:-:S05]  /*1580*/  LEA.HI.X R21, R21, UR7, R0, 0x2, P1 ;  /* 0x0000000715157c11 */ /* 0x000fca00088f1400 */
[----:B-1----:R0:W-:Y:S04]  /*1590*/  STG.E.64 desc[UR8][R20.64], R16 ;  /* 0x0000001014007986 */ /* 0x0021e8000c101b08 */
.L_x_1637:
[----:B------:R-:W-:Y:S05]  /*15a0*/  BSYNC.RECONVERGENT B0 ;  /* 0x0000000000007941 */ /* 0x000fea0003800200 */
.L_x_1636:
[----:B0-----:R-:W0:Y:S01]  /*15b0*/  LDS.64 R16, [R10] ;  /* 0x000000000a107984 */ /* 0x001e220000000a00 */
[----:B------:R-:W0:Y:S01]  /*15c0*/  LDCU UR5, c[0x0][0x3a0] ;  /* 0x00007400ff0577ac */ /* 0x000e220008000800 */
[----:B-----5:R-:W-:Y:S01]  /*15d0*/  HADD2.F32 R5, -RZ, R14.H0_H0 ;  /* 0x2000000eff057230 */ /* 0x020fe20000004100 */
[----:B------:R-:W1:Y:S01]  /*15e0*/  LDCU.64 UR6, c[0x0][0x380] ;  /* 0x00007000ff0677ac */ /* 0x000e620008000a00 */
[----:B------:R-:W2:Y:S01]  /*15f0*/  LDCU.64 UR10, c[0x0][0x3a8] ;  /* 0x00007500ff0a77ac */ /* 0x000ea20008000a00 */
[----:B------:R-:W-:Y:S01]  /*1600*/  ULOP3.LUT UR4, UR4, 0x1, URZ, 0x3c, !UPT ;  /* 0x0000000104047892 */ /* 0x000fe2000f8e3cff */
[----:B-1----:R-:W-:Y:S01]  /*1610*/  IADD3 R2, P1, PT, R2, UR6, RZ ;  /* 0x0000000602027c10 */ /* 0x002fe2000ff3e0ff */
[----:B0-----:R-:W-:Y:S01]  /*1620*/  FADD.FTZ R17, R17, UR5 ;  /* 0x0000000511117e21 */ /* 0x001fe20008010000 */
[--C-:B------:R-:W-:Y:S01]  /*1630*/  FADD.FTZ R0, R3, -R16.reuse ;  /* 0x8000001003007221 */ /* 0x100fe20000010000 */
[--C-:B------:R-:W-:Y:S01]  /*1640*/  FADD.FTZ R20, R7, -R16.reuse ;  /* 0x8000001007147221 */ /* 0x100fe20000010000 */
[----:B------:R-:W-:Y:S01]  /*1650*/  FADD.FTZ R22, R9, -R16 ;  /* 0x8000001009167221 */ /* 0x000fe20000010000 */
[----:B------:R-:W-:-:S02]  /*1660*/  HADD2.F32 R3, -RZ, R12.H0_H0 ;  /* 0x2000000cff037230 */ /* 0x000fc40000004100 */
[----:B------:R-:W-:Y:S01]  /*1670*/  FADD.FTZ R16, R11, -R16 ;  /* 0x800000100b107221 */ /* 0x000fe20000010000 */
[----:B------:R-:W0:Y:S01]  /*1680*/  MUFU.RSQ R17, R17 ;  /* 0x0000001100117308 */ /* 0x000e220000001400 */
[----:B------:R-:W-:Y:S02]  /*1690*/  HADD2.F32 R7, -RZ, R12.H1_H1 ;  /* 0x3000000cff077230 */ /* 0x000fe40000004100 */
[----:B------:R-:W-:Y:S02]  /*16a0*/  HADD2.F32 R9, -RZ, R14.H1_H1 ;  /* 0x3000000eff097230 */ /* 0x000fe40000004100 */
[----:B------:R-:W-:Y:S02]  /*16b0*/  HADD2.F32 R11, -RZ, R13.H0_H0 ;  /* 0x2000000dff0b7230 */ /* 0x000fe40000004100 */
[C---:B0-----:R-:W-:Y:S01]  /*16c0*/  FMUL.FTZ R0, R17.reuse, R0 ;  /* 0x0000000011007220 */ /* 0x041fe20000410000 */
[C---:B------:R-:W-:Y:S01]  /*16d0*/  FMUL.FTZ R20, R17.reuse, R20 ;  /* 0x0000001411147220 */ /* 0x040fe20000410000 */
[C---:B------:R-:W-:Y:S01]  /*16e0*/  FMUL.FTZ R22, R17.reuse, R22 ;  /* 0x0000001611167220 */ /* 0x040fe20000410000 */
[----:B------:R-:W-:Y:S01]  /*16f0*/  FMUL.FTZ R16, R17, R16 ;  /* 0x0000001011107220 */ /* 0x000fe20000410000 */
[----:B------:R-:W-:Y:S01]  /*1700*/  FFMA.FTZ R0, R0, R3, R5 ;  /* 0x0000000300007223 */ /* 0x000fe20000010005 */
[----:B------:R-:W-:-:S02]  /*1710*/  HADD2.F32 R17, -RZ, R15.H0_H0 ;  /* 0x2000000fff117230 */ /* 0x000fc40000004100 */
[----:B------:R-:W-:Y:S01]  /*1720*/  FFMA.FTZ R7, R20, R7, R9 ;  /* 0x0000000714077223 */ /* 0x000fe20000010009 */
[----:B------:R-:W-:Y:S02]  /*1730*/  HADD2.F32 R3, -RZ, R13.H1_H1 ;  /* 0x3000000dff037230 */ /* 0x000fe40000004100 */
[----:B------:R-:W-:Y:S02]  /*1740*/  HADD2.F32 R5, -RZ, R15.H1_H1 ;  /* 0x3000000fff057230 */ /* 0x000fe40000004100 */
[----:B------:R-:W-:Y:S01]  /*1750*/  FFMA.FTZ R11, R22, R11, R17 ;  /* 0x0000000b160b7223 */ /* 0x000fe20000010011 */
[----:B------:R-:W-:Y:S02]  /*1760*/  F2FP.F16.F32.PACK_AB R20, R7, R0 ;  /* 0x000000000714723e */ /* 0x000fe400000000ff */
[----:B------:R-:W-:Y:S01]  /*1770*/  MOV R0, R19 ;  /* 0x0000001300007202 */ /* 0x000fe20000000f00 */
[----:B------:R-:W-:Y:S01]  /*1780*/  FFMA.FTZ R16, R16, R3, R5 ;  /* 0x0000000310107223 */ /* 0x000fe20000010005 */
[----:B------:R-:W-:-:S02]  /*1790*/  IADD3.X R3, PT, PT, R4, UR7, RZ, P1, !PT ;  /* 0x0000000704037c10 */ /* 0x000fc40008ffe4ff */
[----:B--2---:R-:W-:Y:S02]  /*17a0*/  ISETP.GE.U32.AND P1, PT, R19, UR10, PT ;  /* 0x0000000a13007c0c */ /* 0x004fe4000bf26070 */
[----:B------:R-:W-:Y:S02]  /*17b0*/  F2FP.F16.F32.PACK_AB R21, R16, R11 ;  /* 0x0000000b1015723e */ /* 0x000fe400000000ff */
[----:B------:R-:W-:Y:S02]  /*17c0*/  ISETP.GE.AND.EX P1, PT, R18, UR11, PT, P1 ;  /* 0x0000000b12007c0c */ /* 0x000fe4000bf26310 */
[----:B------:R-:W-:Y:S01]  /*17d0*/  MOV R5, R18 ;  /* 0x0000001200057202 */ /* 0x000fe20000000f00 */
[----:B------:R0:W-:Y:S10]  /*17e0*/  STG.E.64 desc[UR8][R2.64], R20 ;  /* 0x0000001402007986 */ /* 0x0001f4000c101b08 */
[----:B------:R-:W-:Y:S05]  /*17f0*/  @!P1 BRA `(.L_x_1638) ;  /* 0xffffffe800d49947 */ /* 0x000fea000383ffff */
[----:B------:R-:W-:Y:S05]  /*1800*/  EXIT ;  /* 0x000000000000794d */ /* 0x000fea0003800000 */
.L_x_1639:
        /* <DEDUP_REMOVED lines=15> */
.L_x_1885:


//--------------------- .text._ZN13group_norm_v214gn_cuda_kernelI6__halfLi480ELi1ELi32ELi60ELi256ELb0ELi4ELi960ELi960ELi4ELb1ELi2ELb0ELb0ENS_16CompileConditionILi1000EEEEEvPT_PKS4_S7_S7_flPfS8_Pj --------------------------
	.section	.text._ZN13group_norm_v214gn_cuda_kernelI6__halfLi480ELi1ELi32ELi60ELi256ELb0ELi4ELi960ELi960ELi4ELb1ELi2ELb0ELb0ENS_16CompileConditionILi1000EEEEEvPT_PKS4_S7_S7_flPfS8_Pj,"ax",@progbits
	.align	128
        .global         _ZN13group_norm_v214gn_cuda_kernelI6__halfLi480ELi1ELi32ELi60ELi256ELb0ELi4ELi960ELi960ELi4ELb1ELi2ELb0ELb0ENS_16CompileConditionILi1000EEEEEvPT_PKS4_S7_S7_flPfS8_Pj
        .type           _ZN13group_norm_v214gn_cuda_kernelI6__halfLi480ELi1ELi32ELi60ELi256ELb0ELi4ELi960ELi960ELi4ELb1ELi2ELb0ELb0ENS_16CompileConditionILi1000EEEEEvPT_PKS4_S7_S7_flPfS8_Pj,@function
        .size           _ZN13group_norm_v214gn_cuda_kernelI6__halfLi480ELi1ELi32ELi60ELi256ELb0ELi4ELi960ELi960ELi4ELb1ELi2ELb0ELb0ENS_16CompileConditionILi1000EEEEEvPT_PKS4_S7_S7_flPfS8_Pj,(.L_x_1886 - _ZN13group_norm_v214gn_cuda_kernelI6__halfLi480ELi1ELi32ELi60ELi256ELb0ELi4ELi960ELi960ELi4ELb1ELi2ELb0ELb0ENS_16CompileConditionILi1000EEEEEvPT_PKS4_S7_S7_flPfS8_Pj)
        .other          _ZN13group_norm_v214gn_cuda_kernelI6__halfLi480ELi1ELi32ELi60ELi256ELb0ELi4ELi960ELi960ELi4ELb1ELi2ELb0ELb0ENS_16CompileConditionILi1000EEEEEvPT_PKS4_S7_S7_flPfS8_Pj,@"STO_CUDA_ENTRY STV_DEFAULT"
_ZN13group_norm_v214gn_cuda_kernelI6__halfLi480ELi1ELi32ELi60ELi256ELb0ELi4ELi960ELi960ELi4ELb1ELi2ELb0ELb0ENS_16CompileConditionILi1000EEEEEvPT_PKS4_S7_S7_flPfS8_Pj:
.text._ZN13group_norm_v214gn_cuda_kernelI6__halfLi480ELi1ELi32ELi60ELi256ELb0ELi4ELi960ELi960ELi4ELb1ELi2ELb0ELb0ENS_16CompileConditionILi1000EEEEEvPT_PKS4_S7_S7_flPfS8_Pj:
        /* <DEDUP_REMOVED lines=12> */
[----:B------:R-:W4:Y:S08]  /*00c0*/  S2UR UR5, SR_CgaCtaId ;  /* 0x00000000000579c3 */ /* 0x000f300000008800 */
        /* <DEDUP_REMOVED lines=19> */
[----:B------:R-:W-:Y:S01]  /*0200*/  SHF.L.U32 R3, R0, 0x4, RZ ;  /* 0x0000000400037819 */ /* 0x000fe200000006ff */
[----:B----4-:R-:W-:Y:S01]  /*0210*/  ULEA UR6, UR5, UR4, 0x18 ;  /* 0x0000000405067291 */ /* 0x010fe2000f8ec0ff */
[----:B------:R-:W-:Y:S01]  /*0220*/  SHF.R.U32.HI R4, RZ, 0x1, R2 ;  /* 0x00000001ff047819 */ /* 0x000fe20000011602 */
[----:B------:R-:W-:Y:S01]  /*0230*/  UIADD3 UR4, UPT, UPT, UR4, 0x1680, URZ ;  /* 0x0000168004047890 */ /* 0x000fe2000fffe0ff */
[----:B------:R-:W-:Y:S01]  /*0240*/  LOP3.LUT R3, R3, 0x10, RZ, 0xc0, !PT ;  /* 0x0000001003037812 */ /* 0x000fe200078ec0ff */
[----:B------:R-:W-:Y:S01]  /*0250*/  HFMA2 R62, -RZ, RZ, 0, 0 ;  /* 0x00000000ff3e7431 */ /* 0x000fe200000001ff */
[----:B------:R-:W-:Y:S01]  /*0260*/  ISETP.EQ.U32.AND P1, PT, R22, RZ, PT ;  /* 0x000000ff1600720c */ /* 0x000fe20003f22070 */
[----:B------:R-:W-:Y:S01]  /*0270*/  ULEA UR4, UR5, UR4, 0x18 ;  /* 0x0000000405047291 */ /* 0x000fe2000f8ec0ff */
[----:B------:R-:W-:Y:S01]  /*0280*/  IADD3 R6, PT, PT, R3, R4, RZ ;  /* 0x0000000403067210 */ /* 0x000fe20007ffe0ff */
[----:B0-----:R-:W-:Y:S01]  /*0290*/  IMAD.WIDE.U32 R70, R0, 0x4, R70 ;  /* 0x0000000400467825 */ /* 0x001fe200078e0046 */
[----:B------:R-:W-:-:S02]  /*02a0*/  MOV R45, UR6 ;  /* 0x00000006002d7c02 */ /* 0x000fc40008000f00 */
[----:B------:R-:W-:Y:S01]  /*02b0*/  LOP3.LUT P0, RZ, R24, 0x3f, RZ, 0xc0, !PT ;  /* 0x0000003f18ff7812 */ /* 0x000fe2000780c0ff */
[----:B------:R-:W-:Y:S01]  /*02c0*/  IMAD R6, R6, 0x3c, -R5 ;  /* 0x0000003c06067824 */ /* 0x000fe200078e0a05 */
[----:B------:R-:W-:Y:S01]  /*02d0*/  SHF.L.U32 R5, R2, 0x3, RZ ;  /* 0x0000000302057819 */ /* 0x000fe200000006ff */
[----:B------:R-:W0:Y:S01]  /*02e0*/  LDCU UR6, c[0x0][0x374] ;  /* 0x00006e80ff0677ac */ /* 0x000e220008000800 */
[----:B------:R-:W-:Y:S02]  /*02f0*/  LOP3.LUT R22, R60, 0xffff, RZ, 0xc0, !PT ;  /* 0x0000ffff3c167812 */ /* 0x000fe400078ec0ff */
[C---:B------:R-:W-:Y:S02]  /*0300*/  IADD3 R9, PT, PT, R6.reuse, 0x8, RZ ;  /* 0x0000000806097810 */ /* 0x040fe40007ffe0ff */
[----:B------:R-:W-:Y:S01]  /*0310*/  IADD3 R19, PT, PT, R6, 0x20, RZ ;  /* 0x0000002006137810 */ /* 0x000fe20007ffe0ff */
[----:B------:R-:W-:Y:S01]  /*0320*/  IMAD R22, R22, 0x889, RZ ;  /* 0x0000088916167824 */ /* 0x000fe200078e02ff */
        /* <DEDUP_REMOVED lines=11> */
[----:B------:R-:W-:Y:S02]  /*03e0*/  SHF.R.U32.HI R7, RZ, 0x2, R6 ;  /* 0x00000002ff077819 */ /* 0x000fe40000011606 */
        /* <DEDUP_REMOVED lines=31> */
[----:B------:R-:W-:Y:S01]  /*05e0*/  ISETP.EQ.OR.EX P0, PT, R23, RZ, P0, P1 ;  /* 0x000000ff1700720c */ /* 0x000fe20000702710 */
[--C-:B------:R-:W-:Y:S01]  /*05f0*/  IMAD R39, R36, 0x18, R45.reuse ;  /* 0x0000001824277824 */ /* 0x100fe200078e022d */
[----:B------:R-:W-:Y:S01]  /*0600*/  ISETP.NE.AND P1, PT, R24, RZ, PT ;  /* 0x000000ff1800720c */ /* 0x000fe20003f25270 */
[--C-:B------:R-:W-:Y:S01]  /*0610*/  IMAD R41, R38, 0x18, R45.reuse ;  /* 0x0000001826297824 */ /* 0x100fe200078e022d */
[----:B------:R-:W-:Y:S01]  /*0620*/  IADD3 R6, PT, PT, R7, R20, RZ ;  /* 0x0000001407067210 */ /* 0x000fe20007ffe0ff */
[----:B------:R-:W-:Y:S01]  /*0630*/  IMAD R43, R40, 0x18, R45 ;  /* 0x00000018282b7824 */ /* 0x000fe200078e022d */
[----:B------:R-:W-:-:S02]  /*0640*/  SHF.L.U32 R24, R24, 0x1, RZ ;  /* 0x0000000118187819 */ /* 0x000fc400000006ff */
[C---:B------:R-:W-:Y:S02]  /*0650*/  IADD3 R7, PT, PT, R20.reuse, R9, RZ ;  /* 0x0000000914077210 */ /* 0x040fe40007ffe0ff */
[C---:B------:R-:W-:Y:S02]  /*0660*/  IADD3 R9, PT, PT, R20.reuse, R13, RZ ;  /* 0x0000000d14097210 */ /* 0x040fe40007ffe0ff */
[C---:B------:R-:W-:Y:S02]  /*0670*/  IADD3 R58, PT, PT, R21.reuse, R58, RZ ;  /* 0x0000003a153a7210 */ /* 0x040fe40007ffe0ff */
[C---:B------:R-:W-:Y:S02]  /*0680*/  IADD3 R13, PT, PT, R20.reuse, R25, RZ ;  /* 0x00000019140d7210 */ /* 0x040fe40007ffe0ff */
[----:B------:R-:W-:Y:S02]  /*0690*/  IADD3 R14, PT, PT, R20, R27, RZ ;  /* 0x0000001b140e7210 */ /* 0x000fe40007ffe0ff */
[----:B------:R-:W-:-:S02]  /*06a0*/  LEA R21, R21, R26, 0x3 ;  /* 0x0000001a15157211 */ /* 0x000fc400078e18ff */
[----:B------:R-:W-:Y:S02]  /*06b0*/  MOV R26, 0x7fffffc1 ;  /* 0x7fffffc1001a7802 */ /* 0x000fe40000000f00 */
[----:B------:R-:W-:Y:S02]  /*06c0*/  SHF.L.U32 R25, R2, 0x2, RZ ;  /* 0x0000000202197819 */ /* 0x000fe400000006ff */
[----:B------:R-:W-:Y:S02]  /*06d0*/  LOP3.LUT R27, R24, 0x7e, RZ, 0xc0, !PT ;  /* 0x0000007e181b7812 */ /* 0x000fe400078ec0ff */
[----:B------:R-:W-:Y:S02]  /*06e0*/  LEA.HI R22, R22, -R3, RZ, 0xf ;  /* 0x8000000316167211 */ /* 0x000fe400078f78ff */
        /* <DEDUP_REMOVED lines=11> */
[----:B------:R-:W-:Y:S02]  /*07a0*/  MOV R55, RZ ;  /* 0x000000ff00377202 */ /* 0x000fe40000000f00 */
[C---:B------:R-:W-:Y:S02]  /*07b0*/  LOP3.LUT R23, R2.reuse, 0xf, RZ, 0xc0, !PT ;  /* 0x0000000f02177812 */ /* 0x040fe400078ec0ff */
[----:B------:R-:W-:-:S02]  /*07c0*/  ISETP.GT.U32.OR P0, PT, R2, 0xf, P0 ;  /* 0x0000000f0200780c */ /* 0x000fc40000704470 */
[----:B------:R-:W-:Y:S02]  /*07d0*/  SEL R24, R26, 0x1, !P1 ;  /* 0x000000011a187807 */ /* 0x000fe40004800000 */
[----:B------:R-:W-:Y:S02]  /*07e0*/  LOP3.LUT R25, R25, 0x3c0, RZ, 0xc0, !PT ;  /* 0x000003c019197812 */ /* 0x000fe400078ec0ff */
[----:B------:R-:W-:Y:S02]  /*07f0*/  LEA R52, R2, R27, 0x6 ;  /* 0x0000001b02347211 */ /* 0x000fe400078e30ff */
[----:B------:R-:W-:Y:S02]  /*0800*/  SHF.L.U32 R53, R53, 0x1, RZ ;  /* 0x0000000135357819 */ /* 0x000fe400000006ff */
[----:B0-----:R-:W-:-:S07]  /*0810*/  LEA R22, R22, UR4, 0x3 ;  /* 0x0000000416167c11 */ /* 0x001fce000f8e18ff */
.L_x_1646:
[----:B------:R-:W0:Y:S01]  /*0820*/  LDCU.64 UR10, c[0x0][0x388] ;  /* 0x00007100ff0a77ac */ /* 0x000e220008000a00 */
[----:B------:R-:W-:Y:S01]  /*0830*/  MOV R61, RZ ;  /* 0x000000ff003d7202 */ /* 0x000fe20000000f00 */
[----:B-1----:R-:W-:Y:S02]  /*0840*/  IMAD R33, R58, 0x780, RZ ;  /* 0x000007803a217824 */ /* 0x002fe400078e02ff */
        /* <DEDUP_REMOVED lines=15> */
[--C-:B--2---:R-:W-:Y:S02]  /*0940*/  HADD2.F32 R3, -RZ, R32.reuse.H0_H0 ;  /* 0x20000020ff037230 */ /* 0x104fe40000004100 */
[----:B------:R-:W-:Y:S02]  /*0950*/  HADD2.F32 R63, -RZ, R32.H1_H1 ;  /* 0x30000020ff3f7230 */ /* 0x000fe40000004100 */
[--C-:B------:R-:W-:Y:S02]  /*0960*/  HADD2.F32 R61, -RZ, R33.reuse.H0_H0 ;  /* 0x20000021ff3d7230 */ /* 0x100fe40000004100 */
[----:B------:R-:W-:Y:S01]  /*0970*/  FADD.FTZ R32, RZ, R3 ;  /* 0x00000003ff207221 */ /* 0x000fe20000010000 */
[----:B------:R-:W-:Y:S01]  /*0980*/  FFMA.FTZ R36, R3, R3, RZ ;  /* 0x0000000303247223 */ /* 0x000fe200000100ff */
[----:B------:R-:W-:Y:S02]  /*0990*/  HADD2.F32 R57, -RZ, R33.H1_H1 ;  /* 0x30000021ff397230 */ /* 0x000fe40000004100 */
[----:B------:R-:W-:Y:S01]  /*09a0*/  FADD.FTZ R32, R32, R63 ;  /* 0x0000003f20207221 */ /* 0x000fe20000010000 */
[----:B------:R-:W-:Y:S01]  /*09b0*/  FFMA.FTZ R36, R63, R63, R36 ;  /* 0x0000003f3f247223 */ /* 0x000fe20000010024 */
[----:B---3--:R-:W-:-:S02]  /*09c0*/  HADD2.F32 R59, -RZ, R26.H0_H0 ;  /* 0x2000001aff3b7230 */ /* 0x008fc40000004100 */
[----:B------:R-:W-:Y:S01]  /*09d0*/  FADD.FTZ R32, R32, R61 ;  /* 0x0000003d20207221 */ /* 0x000fe20000010000 */
[----:B------:R-:W-:Y:S01]  /*09e0*/  FFMA.FTZ R36, R61, R61, R36 ;  /* 0x0000003d3d247223 */ /* 0x000fe20000010024 */
[----:B------:R-:W-:Y:S02]  /*09f0*/  HADD2.F32 R67, -RZ, R26.H1_H1 ;  /* 0x3000001aff437230 */ /* 0x000fe40000004100 */
[----:B------:R-:W-:Y:S01]  /*0a00*/  FADD.FTZ R32, R32, R57 ;  /* 0x0000003920207221 */ /* 0x000fe20000010000 */
[----:B------:R-:W-:Y:S01]  /*0a10*/  FFMA.FTZ R36, R57, R57, R36 ;  /* 0x0000003939247223 */ /* 0x000fe20000010024 */
[--C-:B------:R-:W-:Y:S02]  /*0a20*/  HADD2.F32 R65, -RZ, R27.reuse.H0_H0 ;  /* 0x2000001bff417230 */ /* 0x100fe40000004100 */
[----:B------:R-:W-:Y:S01]  /*0a30*/  FADD.FTZ R32, R32, R59 ;  /* 0x0000003b20207221 */ /* 0x000fe20000010000 */
[----:B------:R-:W-:Y:S01]  /*0a40*/  FFMA.FTZ R36, R59, R59, R36 ;  /* 0x0000003b3b247223 */ /* 0x000fe20000010024 */
        /* <DEDUP_REMOVED lines=55> */
.L_x_1641:
[----:B------:R-:W-:Y:S05]  /*0dc0*/  BSYNC.RECONVERGENT B0 ;  /* 0x0000000000007941 */ /* 0x000fea0003800200 */
.L_x_1640:
        /* <DEDUP_REMOVED lines=15> */
.L_x_1643:
[----:B------:R-:W2:Y:S04]  /*0ec0*/  LD.E.STRONG.GPU R27, desc[UR8][R70.64] ;  /* 0x00000008461b7980 */ /* 0x000ea8000c10f900 */
[----:B--2---:R-:W-:Y:S01]  /*0ed0*/  CCTL.IVALL ;  /* 0x00000000ff00798f */ /* 0x004fe20002000000 */
[----:B------:R-:W-:Y:S05]  /*0ee0*/  YIELD ;  /* 0x0000000000007946 */ /* 0x000fea0003800000 */
[----:B-----5:R-:W-:-:S04]  /*0ef0*/  LOP3.LUT R27, R27, R26, RZ, 0x3c, !PT ;  /* 0x0000001a1b1b7212 */ /* 0x020fc800078e3cff */
[----:B------:R-:W-:-:S13]  /*0f00*/  ISETP.GT.AND P1, PT, R27, -0x1, PT ;  /* 0xffffffff1b00780c */ /* 0x000fda0003f24270 */
[----:B------:R-:W-:Y:S05]  /*0f10*/  @P1 BRA `(.L_x_1643) ;  /* 0xfffffffc00e81947 */ /* 0x000fea000383ffff */
.L_x_1642:
[----:B------:R-:W-:Y:S01]  /*0f20*/  ISETP.GT.U32.AND P1, PT, R2, 0xff, PT ;  /* 0x000000ff0200780c */ /* 0x000fe20003f24070 */
[----:B------:R-:W-:Y:S05]  /*0f30*/  WARPSYNC.ALL ;  /* 0x0000000000007948 */ /* 0x000fea0003800000 */
[----:B------:R-:W-:Y:S01]  /*0f40*/  BAR.SYNC.DEFER_BLOCKING 0x0 ;  /* 0x0000000000007b1d */ /* 0x000fe20000010000 */
[----:B------:R-:W-:Y:S02]  /*0f50*/  IADD3 R39, P2, PT, R64, 0x1, RZ ;  /* 0x0000000140277810 */ /* 0x000fe40007f5e0ff */
[----:B0-----:R-:W-:Y:S02]  /*0f60*/  CS2R R26, SRZ ;  /* 0x00000000001a7805 */ /* 0x001fe4000001ff00 */
[----:B------:R-:W-:Y:S01]  /*0f70*/  IADD3.X R38, PT, PT, RZ, R62, RZ, P2, !PT ;  /* 0x0000003eff267210 */ /* 0x000fe200017fe4ff */
[----:B------:R-:W-:Y:S04]  /*0f80*/  BSSY.RECONVERGENT B0, `(.L_x_1644) ;  /* 0x000001a000007945 */ /* 0x000fe80003800200 */
[----:B------:R-:W-:Y:S05]  /*0f90*/  @P1 BRA `(.L_x_1645) ;  /* 0x0000000000601947 */ /* 0x000fea0003800000 */
[----:B------:R-:W0:Y:S01]  /*0fa0*/  LDC.64 R36, c[0x0][0x3b8] ;  /* 0x0000ee00ff247b82 */ /* 0x000e220000000a00 */
[----:B------:R-:W-:-:S05]  /*0fb0*/  IMAD R26, R55, UR6, R0 ;  /* 0x00000006371a7c24 */ /* 0x000fca000f8e0200 */
[----:B------:R-:W-:-:S04]  /*0fc0*/  LEA R26, R26, R25, 0xa ;  /* 0x000000191a1a7211 */ /* 0x000fc800078e50ff */
[----:B------:R-:W-:-:S04]  /*0fd0*/  IADD3 R26, PT, PT, R23, R26, RZ ;  /* 0x0000001a171a7210 */ /* 0x000fc80007ffe0ff */
[----:B------:R-:W-:-:S04]  /*0fe0*/  SHF.L.U32 R35, R26, 0x1, RZ ;  /* 0x000000011a237819 */ /* 0x000fc800000006ff */
[C---:B------:R-:W-:Y:S02]  /*0ff0*/  IADD3 R33, PT, PT, R35.reuse, 0x20, RZ ;  /* 0x0000002023217810 */ /* 0x040fe40007ffe0ff */
[C---:B------:R-:W-:Y:S01]  /*1000*/  IADD3 R41, PT, PT, R35.reuse, 0x40, RZ ;  /* 0x0000004023297810 */ /* 0x040fe20007ffe0ff */
        /* <DEDUP_REMOVED lines=17> */
.L_x_1645:
[----:B------:R-:W-:Y:S05]  /*1120*/  BSYNC.RECONVERGENT B0 ;  /* 0x0000000000007941 */ /* 0x000fea0003800200 */
.L_x_1644:
[----:B------:R-:W0:Y:S01]  /*1130*/  SHFL.BFLY PT, R32, R27, 0x8, 0x1f ;  /* 0x0d001f001b207f89 */ /* 0x000e2200000e0000 */
[----:B------:R-:W-:Y:S01]  /*1140*/  LOP3.LUT P1, RZ, R2, 0x30f, RZ, 0xc0, !PT ;  /* 0x0000030f02ff7812 */ /* 0x000fe2000782c0ff */
[----:B------:R-:W1:Y:S01]  /*1150*/  LDCU UR5, c[0x0][0x3a0] ;  /* 0x00007400ff0577ac */ /* 0x000e620008000800 */
[----:B-----5:R-:W-:Y:S01]  /*1160*/  HADD2.F32 R43, -RZ, R31.H1_H1 ;  /* 0x3000001fff2b7230 */ /* 0x020fe20000004100 */
[----:B------:R-:W2:Y:S01]  /*1170*/  SHFL.BFLY PT, R33, R26, 0x8, 0x1f ;  /* 0x0d001f001a217f89 */ /* 0x000ea200000e0000 */
[----:B------:R-:W-:Y:S01]  /*1180*/  LOP3.LUT R55, R55, 0x1, RZ, 0x3c, !PT ;  /* 0x0000000137377812 */ /* 0x000fe200078e3cff */
[----:B------:R-:W3:Y:S01]  /*1190*/  LDCU.64 UR10, c[0x0][0x380] ;  /* 0x00007000ff0a77ac */ /* 0x000ee20008000a00 */
        /* <DEDUP_REMOVED lines=9> */
[----:B------:R-:W1:Y:S01]  /*1230*/  SHFL.BFLY PT, R37, R36, 0x2, 0x1f ;  /* 0x0c401f0024257f89 */ /* 0x000e6200000e0000 */
[----:B0-----:R-:W-:Y:S01]  /*1240*/  FADD.FTZ R40, R35, R40 ;  /* 0x0000002823287221 */ /* 0x001fe20000010000 */
[----:B-1----:R-:W-:-:S04]  /*1250*/  FADD.FTZ R37, R36, R37 ;  /* 0x0000002524257221 */ /* 0x002fc80000010000 */
[----:B------:R-:W0:Y:S04]  /*1260*/  SHFL.BFLY PT, R27, R40, 0x1, 0x1f ;  /* 0x0c201f00281b7f89 */ /* 0x000e2800000e0000 */
[----:B------:R-:W1:Y:S01]  /*1270*/  SHFL.BFLY PT, R26, R37, 0x1, 0x1f ;  /* 0x0c201f00251a7f89 */ /* 0x000e6200000e0000 */
[----:B0-----:R-:W-:-:S04]  /*1280*/  FADD.FTZ R27, R40, R27 ;  /* 0x0000001b281b7221 */ /* 0x001fc80000010000 */
[----:B------:R-:W-:Y:S01]  /*1290*/  @!P1 FMUL.FTZ R34, R27, 6.5104170062113553286e-05 ;  /* 0x388888891b229820 */ /* 0x000fe20000410000 */
[----:B-1----:R-:W-:-:S03]  /*12a0*/  FADD.FTZ R27, R37, R26 ;  /* 0x0000001a251b7221 */ /* 0x002fc60000010000 */
[----:B------:R-:W-:-:S04]  /*12b0*/  @!P1 FMUL.FTZ R26, R34, R34 ;  /* 0x00000022221a9220 */ /* 0x000fc80000410000 */
[----:B------:R-:W-:-:S05]  /*12c0*/  @!P1 FFMA.FTZ R26, R27, 6.5104170062113553286e-05, -R26 ;  /* 0x388888891b1a9823 */ /* 0x000fca000001081a */
[----:B------:R-:W-:-:S05]  /*12d0*/  @!P1 FMNMX.FTZ R35, RZ, R26, !PT ;  /* 0x0000001aff239209 */ /* 0x000fca0007810000 */
[----:B------:R0:W-:Y:S01]  /*12e0*/  @!P1 STS.64 [R4+UR4], R34 ;  /* 0x0000002204009988 */ /* 0x0001e20008000a04 */
[----:B------:R-:W-:Y:S01]  /*12f0*/  BAR.SYNC.DEFER_BLOCKING 0x0 ;  /* 0x0000000000007b1d */ /* 0x000fe20000010000 */
[----:B------:R-:W-:-:S04]  /*1300*/  @!P0 LEA R37, P1, R64, R53, 0x6 ;  /* 0x0000003540258211 */ /* 0x000fc800078230ff */
[----:B------:R-:W-:Y:S02]  /*1310*/  @!P0 LEA.HI.X R40, R64, RZ, R62, 0x6, P1 ;  /* 0x000000ff40288211 */ /* 0x000fe400008f343e */
[C---:B--2---:R-:W-:Y:S01]  /*1320*/  @!P0 LEA R36, P1, R37.reuse, R32, 0x2 ;  /* 0x0000002025248211 */ /* 0x044fe200078210ff */
[----:B0-----:R-:W-:Y:S01]  /*1330*/  HADD2.F32 R35, -RZ, R29.H0_H0 ;  /* 0x2000001dff237230 */ /* 0x001fe20000004100 */
[----:B------:R-:W-:Y:S02]  /*1340*/  MOV R64, R39 ;  /* 0x0000002700407202 */ /* 0x000fe40000000f00 */
[----:B------:R-:W-:Y:S02]  /*1350*/  @!P0 LEA.HI.X R37, R37, R33, R40, 0x2, P1 ;  /* 0x0000002125258211 */ /* 0x000fe400008f1428 */
[----:B---3--:R-:W-:Y:S01]  /*1360*/  IADD3 R56, P1, PT, R56, UR10, RZ ;  /* 0x0000000a38387c10 */ /* 0x008fe2000ff3e0ff */
[----:B------:R-:W0:Y:S04]  /*1370*/  LDS.64 R26, [R22] ;  /* 0x00000000161a7984 */ /* 0x000e280000000a00 */
[----:B------:R-:W1:Y:S01]  /*1380*/  @!P0 LDS.64 R32, [R5+UR4] ;  /* 0x0000000405208984 */ /* 0x000e620008000a00 */
        /* <DEDUP_REMOVED lines=9> */
[----:B------:R-:W-:Y:S01]  /*1420*/  FADD.FTZ R62, R69, -R26 ;  /* 0x8000001a453e7221 */ /* 0x000fe20000010000 */
[----:B------:R-:W-:Y:S01]  /*1430*/  HADD2.F32 R3, -RZ, R28.H0_H0 ;  /* 0x2000001cff037230 */ /* 0x000fe20000004100 */
[----:B------:R-:W-:Y:S01]  /*1440*/  IADD3.X R57, PT, PT, R54, UR11, RZ, P1, !PT ;  /* 0x0000000b36397c10 */ /* 0x000fe20008ffe4ff */
[----:B------:R-:W-:Y:S01]  /*1450*/  HADD2.F32 R26, -RZ, R30.H0_H0 ;  /* 0x2000001eff1a7230 */ /* 0x000fe20000004100 */
[----:B-1----:R1:W-:Y:S01]  /*1460*/  @!P0 STG.E.64 desc[UR8][R36.64], R32 ;  /* 0x0000002024008986 */ /* 0x0023e2000c101b08 */
[----:B----4-:R-:W-:-:S04]  /*1470*/  ISETP.GE.U32.AND P1, PT, R39, UR12, PT ;  /* 0x0000000c27007c0c */ /* 0x010fc8000bf26070 */
[----:B------:R-:W-:Y:S01]  /*1480*/  ISETP.GE.AND.EX P1, PT, R38, UR13, PT, P1 ;  /* 0x0000000d26007c0c */ /* 0x000fe2000bf26310 */
[C---:B0-----:R-:W-:Y:S01]  /*1490*/  FMUL.FTZ R34, R27.reuse, R34 ;  /* 0x000000221b227220 */ /* 0x041fe20000410000 */
[C---:B------:R-:W-:Y:S01]  /*14a0*/  FMUL.FTZ R46, R27.reuse, R46 ;  /* 0x0000002e1b2e7220 */ /* 0x040fe20000410000 */
[----:B------:R-:W-:Y:S01]  /*14b0*/  FMUL.FTZ R41, R27, R44 ;  /* 0x0000002c1b297220 */ /* 0x000fe20000410000 */
[----:B------:R-:W-:Y:S02]  /*14c0*/  HADD2.F32 R44, -RZ, R31.H0_H0 ;  /* 0x2000001fff2c7230 */ /* 0x000fe40000004100 */
[--C-:B------:R-:W-:Y:S01]  /*14d0*/  FFMA.FTZ R34, R34, R3, R26.reuse ;  /* 0x0000000322227223 */ /* 0x100fe2000001001a */
[----:B------:R-:W-:Y:S01]  /*14e0*/  FFMA.FTZ R45, R3, R46, R26 ;  /* 0x0000002e032d7223 */ /* 0x000fe2000001001a */
[----:B------:R-:W-:Y:S02]  /*14f0*/  HADD2.F32 R3, -RZ, R28.H1_H1 ;  /* 0x3000001cff037230 */ /* 0x000fe40000004100 */
[----:B------:R-:W-:Y:S01]  /*1500*/  FMUL.FTZ R40, R27, R40 ;  /* 0x000000281b287220 */ /* 0x000fe20000410000 */
[----:B------:R-:W-:-:S02]  /*1510*/  HADD2.F32 R26, -RZ, R30.H1_H1 ;  /* 0x3000001eff1a7230 */ /* 0x000fc40000004100 */
[C---:B------:R-:W-:Y:S01]  /*1520*/  FMUL.FTZ R42, R27.reuse, R42 ;  /* 0x0000002a1b2a7220 */ /* 0x040fe20000410000 */
[----:B------:R-:W-:Y:S02]  /*1530*/  HADD2.F32 R46, -RZ, R29.H1_H1 ;  /* 0x3000001dff2e7230 */ /* 0x000fe40000004100 */
[C---:B------:R-:W-:Y:S01]  /*1540*/  FMUL.FTZ R48, R27.reuse, R48 ;  /* 0x000000301b307220 */ /* 0x040fe20000410000 */
[C---:B------:R-:W-:Y:S01]  /*1550*/  FMUL.FTZ R50, R27.reuse, R50 ;  /* 0x000000321b327220 */ /* 0x040fe20000410000 */
[----:B------:R-:W-:Y:S01]  /*1560*/  FMUL.FTZ R62, R27, R62 ;  /* 0x0000003e1b3e7220 */ /* 0x000fe20000410000 */
[----:B------:R-:W-:Y:S01]  /*1570*/  FFMA.FTZ R27, R40, R3, R26 ;  /* 0x00000003281b7223 */ /* 0x000fe2000001001a */
[----:B------:R-:W-:Y:S01]  /*1580*/  FFMA.FTZ R42, R42, R35, R44 ;  /* 0x000000232a2a7223 */ /* 0x000fe2000001002c */
[----:B------:R-:W-:Y:S01]  /*1590*/  FFMA.FTZ R48, R3, R48, R26 ;  /* 0x0000003003307223 */ /* 0x000fe2000001001a */
[----:B------:R-:W-:Y:S01]  /*15a0*/  FFMA.FTZ R35, R35, R50, R44 ;  /* 0x0000003223237223 */ /* 0x000fe2000001002c */
[--C-:B------:R-:W-:Y:S01]  /*15b0*/  FFMA.FTZ R41, R41, R46, R43.reuse ;  /* 0x0000002e29297223 */ /* 0x100fe2000001002b */
[----:B------:R-:W-:Y:S01]  /*15c0*/  FFMA.FTZ R62, R46, R62, R43 ;  /* 0x0000003e2e3e7223 */ /* 0x000fe2000001002b */
[----:B------:R-:W-:-:S02]  /*15d0*/  F2FP.F16.F32.PACK_AB R26, R27, R34 ;  /* 0x000000221b1a723e */ /* 0x000fc400000000ff */
[----:B------:R-:W-:Y:S02]  /*15e0*/  F2FP.F16.F32.PACK_AB R34, R48, R45 ;  /* 0x0000002d3022723e */ /* 0x000fe400000000ff */
[----:B------:R-:W-:Y:S02]  /*15f0*/  F2FP.F16.F32.PACK_AB R27, R41, R42 ;  /* 0x0000002a291b723e */ /* 0x000fe400000000ff */
[----:B------:R-:W-:Y:S02]  /*1600*/  F2FP.F16.F32.PACK_AB R35, R62, R35 ;  /* 0x000000233e23723e */ /* 0x000fe400000000ff */
[----:B------:R-:W-:Y:S01]  /*1610*/  MOV R62, R38 ;  /* 0x00000026003e7202 */ /* 0x000fe20000000f00 */
[----:B------:R1:W-:Y:S04]  /*1620*/  STG.E.64 desc[UR8][R56.64], R26 ;  /* 0x0000001a38007986 */ /* 0x0003e8000c101b08 */
[----:B------:R1:W-:Y:S01]  /*1630*/  STG.E.64 desc[UR8][R56.64+0x1e00], R34 ;  /* 0x001e002238007986 */ /* 0x0003e2000c101b08 */
[----:B------:R-:W-:Y:S05]  /*1640*/  @!P1 BRA `(.L_x_1646) ;  /* 0xfffffff000749947 */ /* 0x000fea000383ffff */
[----:B------:R-:W-:Y:S05]  /*1650*/  EXIT ;  /* 0x000000000000794d */ /* 0x000fea0003800000 */
.L_x_1647:
        /* <DEDUP_REMOVED lines=10> */
.L_x_1886:


//--------------------- .text._ZN13group_norm_v214gn_cuda_kernelI6__halfLi480ELi3ELi32ELi60ELi256ELb0ELi4ELi960ELi960ELi4ELb1ELi5ELb0ELb0ENS_16CompileConditionILi1000EEEEEvPT_PKS4_S7_S7_flPfS8_Pj --------------------------
	.section	.text._ZN13group_norm_v214gn_cuda_kernelI6__halfLi480ELi3ELi32ELi60ELi256ELb0ELi4ELi960ELi960ELi4ELb1ELi5ELb0ELb0ENS_16CompileConditionILi1000EEEEEvPT_PKS4_S7_S7_flPfS8_Pj,"ax",@progbits
	.align	128
        .global         _ZN13group_norm_v214gn_cuda_kernelI6__halfLi480ELi3ELi32ELi60ELi256ELb0ELi4ELi960ELi960ELi4ELb1ELi5ELb0ELb0ENS_16CompileConditionILi1000EEEEEvPT_PKS4_S7_S7_flPfS8_Pj
        .type           _ZN13group_norm_v214gn_cuda_kernelI6__halfLi480ELi3ELi32ELi60ELi256ELb0ELi4ELi960ELi960ELi4ELb1ELi5ELb0ELb0ENS_16CompileConditionILi1000EEEEEvPT_PKS4_S7_S7_flPfS8_Pj,@function
        .size           _ZN13group_norm_v214gn_cuda_kernelI6__halfLi480ELi3ELi32ELi60ELi256ELb0ELi4ELi960ELi960ELi4ELb1ELi5ELb0ELb0ENS_16CompileConditionILi1000EEEEEvPT_PKS4_S7_S7_flPfS8_Pj,(.L_x_1887 - _ZN13group_norm_v214gn_cuda_kernelI6__halfLi480ELi3ELi32ELi60ELi256ELb0ELi4ELi960ELi960ELi4ELb1ELi5ELb0ELb0ENS_16CompileConditionILi1000EEEEEvPT_PKS4_S7_S7_flPfS8_Pj)
        .other          _ZN13group_norm_v214gn_cuda_kernelI6__halfLi480ELi3ELi32ELi60ELi256ELb0ELi4ELi960ELi960ELi4ELb1ELi5ELb0ELb0ENS_16CompileConditionILi1000EEEEEvPT_PKS4_S7_S7_flPfS8_Pj,@"STO_CUDA_ENTRY STV_DEFAULT"
_ZN13group_norm_v214gn_cuda_kernelI6__halfLi480ELi3ELi32ELi60ELi256ELb0ELi4ELi960ELi960ELi4ELb1ELi5ELb0ELb0ENS_16CompileConditionILi1000EEEEEvPT_PKS4_S7_S7_flPfS8_Pj:
.text._ZN13group_norm_v214gn_cuda_kernelI6__halfLi480ELi3ELi32ELi60ELi256ELb0ELi4ELi960ELi960ELi4ELb1ELi5ELb0ELb0ENS_16CompileConditionILi1000EEEEEvPT_PKS4_S7_S7_flPfS8_Pj:
        /* <DEDUP_REMOVED lines=12> */
[----:B------:R-:W4:Y:S01]  /*00c0*/  S2R R4, SR_CTAID.X ;  /* 0x0000000000047919 */ /* 0x000f220000002500 */
        /* <DEDUP_REMOVED lines=16> */
[----:B------:R-:W-:Y:S02]  /*01d0*/  LOP3.LUT R5, R2, 0xfc, RZ, 0xc0, !PT ;  /* 0x000000fc02057812 */ /* 0x000fe400078ec0ff */
[----:B------:R-:W-:Y:S01]  /*01e0*/  MOV R2, UR4 ;  /* 0x0000000400027c02 */ /* 0x000fe20008000f00 */
[----:B------:R-:W-:Y:S01]  /*01f0*/  IMAD R3, R8, 0x18, R3 ;  /* 0x0000001808037824 */ /* 0x000fe200078e0203 */
[C---:B------:R-:W-:Y:S01]  /*0200*/  IADD3 R10, PT, PT, R12.reuse, R5, RZ ;  /* 0x000000050c0a7210 */ /* 0x040fe20007ffe0ff */
[----:B------:R-:W-:Y:S01]  /*0210*/  HFMA2 R5, -RZ, RZ, 0, 0 ;  /* 0x00000000ff057431 */ /* 0x000fe200000001ff */
[----:B------:R-:W-:Y:S02]  /*0220*/  UMOV UR4, URZ ;  /* 0x000000ff00047c82 */ /* 0x000fe40008000000 */
[----:B--2---:R-:W-:-:S07]  /*0230*/  LEA R12, R12, R3, 0x3 ;  /* 0x000000030c0c7211 */ /* 0x004fce00078e18ff */
.L_x_1660:
[C---:B------:R-:W-:Y:S01]  /*0240*/  LOP3.LUT R29, R2.reuse, 0x1, RZ, 0xc0, !PT ;  /* 0x00000001021d7812 */ /* 0x040fe200078ec0ff */
[----:B------:R-:W0:Y:S01]  /*0250*/  LDCU.64 UR6, c[0x0][0x388] ;  /* 0x00007100ff0677ac */ /* 0x000e220008000a00 */
        /* <DEDUP_REMOVED lines=17> */
[----:B------:R-:W4:Y:S01]  /*0370*/  LDG.E.64.CONSTANT R30, desc[UR8][R22.64+0x1e00] ;  /* 0x001e0008161e7981 */ /* 0x000f22000c1e9b00 */
[----:B-1----:R-:W-:-:S04]  /*0380*/  IMAD.WIDE.U32 R18, R36, 0x2, R18 ;  /* 0x0000000224127825 */ /* 0x002fc800078e0012 */
[----:B--2---:R-:W-:Y:S02]  /*0390*/  IMAD.WIDE.U32 R20, R36, 0x2, R20 ;  /* 0x0000000224147825 */ /* 0x004fe400078e0014 */
[----:B------:R-:W5:Y:S04]  /*03a0*/  LDG.E.64.CONSTANT R18, desc[UR8][R18.64] ;  /* 0x0000000812127981 */ /* 0x000f68000c1e9b00 */
[----:B------:R-:W5:Y:S01]  /*03b0*/  LDG.E.64.CONSTANT R20, desc[UR8][R20.64] ;  /* 0x0000000814147981 */ /* 0x000f62000c1e9b00 */
[----:B------:R-:W-:Y:S01]  /*03c0*/  ISETP.GT.U32.AND P1, PT, R0, 0x1f, PT ;  /* 0x0000001f0000780c */ /* 0x000fe20003f24070 */
[----:B------:R-:W-:Y:S01]  /*03d0*/  BSSY.RECONVERGENT B0, `(.L_x_1648) ;  /* 0x000008f000007945 */ /* 0x000fe20003800200 */
[----:B------:R-:W-:-:S04]  /*03e0*/  SHF.L.U32 R35, R2, 0x4, RZ ;  /* 0x0000000402237819 */ /* 0x000fc800000006ff */
[----:B------:R-:W-:Y:S01]  /*03f0*/  LOP3.LUT R35, R35, 0x10, RZ, 0xc0, !PT ;  /* 0x0000001023237812 */ /* 0x000fe200078ec0ff */
[--C-:B---3--:R-:W-:Y:S02]  /*0400*/  HADD2.F32 R3, -RZ, R16.reuse.H0_H0 ;  /* 0x20000010ff037230 */ /* 0x108fe40000004100 */
[----:B------:R-:W-:Y:S02]  /*0410*/  HADD2.F32 R7, -RZ, R16.H1_H1 ;  /* 0x30000010ff077230 */ /* 0x000fe40000004100 */
[--C-:B------:R-:W-:Y:S02]  /*0420*/  HADD2.F32 R9, -RZ, R17.reuse.H0_H0 ;  /* 0x20000011ff097230 */ /* 0x100fe40000004100 */
[----:B------:R-:W-:Y:S01]  /*0430*/  FADD.FTZ R16, RZ, R3 ;  /* 0x00000003ff107221 */ /* 0x000fe20000010000 */
[----:B------:R-:W-:Y:S01]  /*0440*/  FFMA.FTZ R24, R3, R3, RZ ;  /* 0x0000000303187223 */ /* 0x000fe200000100ff */
[----:B------:R-:W-:Y:S02]  /*0450*/  HADD2.F32 R11, -RZ, R17.H1_H1 ;  /* 0x30000011ff0b7230 */ /* 0x000fe40000004100 */
[----:B------:R-:W-:Y:S01]  /*0460*/  FADD.FTZ R16, R16, R7 ;  /* 0x0000000710107221 */ /* 0x000fe20000010000 */
[----:B------:R-:W-:Y:S01]  /*0470*/  FFMA.FTZ R24, R7, R7, R24 ;  /* 0x0000000707187223 */ /* 0x000fe20000010018 */
[----:B----4-:R-:W-:-:S02]  /*0480*/  HADD2.F32 R13, -RZ, R30.H0_H0 ;  /* 0x2000001eff0d7230 */ /* 0x010fc40000004100 */
        /* <DEDUP_REMOVED lines=14> */
[----:B------:R-:W-:Y:S01]  /*0570*/  FFMA.FTZ R23, R31, R31, R24 ;  /* 0x0000001f1f177223 */ /* 0x000fe20000010018 */
[----:B------:R-:W-:Y:S02]  /*0580*/  MOV R16, RZ ;  /* 0x000000ff00107202 */ /* 0x000fe40000000f00 */
[----:B------:R-:W-:Y:S02]  /*0590*/  MOV R24, RZ ;  /* 0x000000ff00187202 */ /* 0x000fe40000000f00 */
[----:B------:R0:W-:Y:S01]  /*05a0*/  STS.64 [R12], R22 ;  /* 0x000000160c007388 */ /* 0x0001e20000000a00 */
[----:B------:R-:W-:Y:S06]  /*05b0*/  BAR.SYNC.DEFER_BLOCKING 0x0 ;  /* 0x0000000000007b1d */ /* 0x000fec0000010000 */
[----:B------:R-:W-:Y:S05]  /*05c0*/  @P1 BRA `(.L_x_1649) ;  /* 0x0000000400bc1947 */ /* 0x000fea0003800000 */
[----:B0-----:R-:W0:Y:S01]  /*05d0*/  S2R R23, SR_CgaCtaId ;  /* 0x0000000000177919 */ /* 0x001e220000008800 */
[C---:B------:R-:W-:Y:S02]  /*05e0*/  LEA.HI R16, R0.reuse, R35, RZ, 0x1f ;  /* 0x0000002300107211 */ /* 0x040fe400078ff8ff */
[----:B------:R-:W-:Y:S02]  /*05f0*/  MOV R22, 0x400 ;  /* 0x0000040000167802 */ /* 0x000fe40000000f00 */
[----:B------:R-:W-:Y:S01]  /*0600*/  SHF.L.U32 R28, R0, 0x3, RZ ;  /* 0x00000003001c7819 */ /* 0x000fe200000006ff */
[----:B------:R-:W-:-:S03]  /*0610*/  IMAD R29, R16, 0x3c, -R29 ;  /* 0x0000003c101d7824 */ /* 0x000fc600078e0a1d */
[----:B------:R-:W-:Y:S02]  /*0620*/  LOP3.LUT R28, R28, 0x8, RZ, 0xc0, !PT ;  /* 0x000000081c1c7812 */ /* 0x000fe400078ec0ff */
[C---:B------:R-:W-:Y:S02]  /*0630*/  IADD3 R30, PT, PT, R29.reuse, 0xc, RZ ;  /* 0x0000000c1d1e7810 */ /* 0x040fe40007ffe0ff */
[----:B------:R-:W-:Y:S02]  /*0640*/  IADD3 R34, PT, PT, R29, 0x18, RZ ;  /* 0x000000181d227810 */ /* 0x000fe40007ffe0ff */
[----:B------:R-:W-:Y:S02]  /*0650*/  SHF.R.U32.HI R30, RZ, 0x2, R30 ;  /* 0x00000002ff1e7819 */ /* 0x000fe4000001161e */
[----:B------:R-:W-:Y:S02]  /*0660*/  SHF.R.U32.HI R34, RZ, 0x2, R34 ;  /* 0x00000002ff227819 */ /* 0x000fe40000011622 */
[----:B0-----:R-:W-:-:S02]  /*0670*/  LEA R16, R23, R22, 0x18 ;  /* 0x0000001617107211 */ /* 0x001fc400078ec0ff */
[----:B------:R-:W-:Y:S02]  /*0680*/  SHF.R.U32.HI R23, RZ, 0x2, R29 ;  /* 0x00000002ff177819 */ /* 0x000fe4000001161d */
[----:B------:R-:W-:Y:S01]  /*0690*/  IADD3 R22, PT, PT, R29, 0x4, RZ ;  /* 0x000000041d167810 */ /* 0x000fe20007ffe0ff */
[--C-:B------:R-:W-:Y:S02]  /*06a0*/  IMAD R32, R30, 0x18, R16.reuse ;  /* 0x000000181e207824 */ /* 0x100fe400078e0210 */
[----:B------:R-:W-:Y:S01]  /*06b0*/  IMAD R23, R23, 0x18, R16 ;  /* 0x0000001817177824 */ /* 0x000fe200078e0210 */
[----:B------:R-:W-:Y:S01]  /*06c0*/  SHF.R.U32.HI R25, RZ, 0x2, R22 ;  /* 0x00000002ff197819 */ /* 0x000fe20000011616 */
[--C-:B------:R-:W-:Y:S01]  /*06d0*/  IMAD R34, R34, 0x18, R16.reuse ;  /* 0x0000001822227824 */ /* 0x100fe200078e0210 */
[----:B------:R-:W-:Y:S02]  /*06e0*/  IADD3 R22, PT, PT, R29, 0x8, RZ ;  /* 0x000000081d167810 */ /* 0x000fe40007ffe0ff */
[----:B------:R-:W-:Y:S01]  /*06f0*/  IADD3 R24, PT, PT, R23, R28, RZ ;  /* 0x0000001c17187210 */ /* 0x000fe20007ffe0ff */
[----:B------:R-:W-:Y:S01]  /*0700*/  IMAD R25, R25, 0x18, R16 ;  /* 0x0000001819197824 */ /* 0x000fe200078e0210 */
[----:B------:R-:W-:-:S02]  /*0710*/  SHF.R.U32.HI R23, RZ, 0x2, R22 ;  /* 0x00000002ff177819 */ /* 0x000fc40000011616 */
[C---:B------:R-:W-:Y:S02]  /*0720*/  IADD3 R34, PT, PT, R28.reuse, R34, RZ ;  /* 0x000000221c227210 */ /* 0x040fe40007ffe0ff */
[C---:B------:R-:W-:Y:S01]  /*0730*/  IADD3 R26, PT, PT, R28.reuse, R25, RZ ;  /* 0x000000191c1a7210 */ /* 0x040fe20007ffe0ff */
[----:B------:R-:W-:Y:S01]  /*0740*/  IMAD R23, R23, 0x18, R16 ;  /* 0x0000001817177824 */ /* 0x000fe200078e0210 */
[----:B------:R-:W0:Y:S04]  /*0750*/  LDS.64 R24, [R24] ;  /* 0x0000000018187984 */ /* 0x000e280000000a00 */
[----:B------:R-:W1:Y:S01]  /*0760*/  LDS.64 R26, [R26] ;  /* 0x000000001a1a7984 */ /* 0x000e620000000a00 */
[----:B------:R-:W-:-:S06]  /*0770*/  IADD3 R23, PT, PT, R28, R23, RZ ;  /* 0x000000171c177210 */ /* 0x000fcc0007ffe0ff */
[----:B------:R-:W2:Y:S01]  /*0780*/  LDS.64 R22, [R23] ;  /* 0x0000000017167984 */ /* 0x000ea20000000a00 */
        /* <DEDUP_REMOVED lines=9> */
[----:B------:R-:W-:-:S05]  /*0820*/  IMAD R27, R27, 0x18, R16 ;  /* 0x000000181b1b7824 */ /* 0x000fca00078e0210 */
[----:B------:R-:W-:Y:S01]  /*0830*/  IADD3 R32, PT, PT, R28, R27, RZ ;  /* 0x0000001b1c207210 */ /* 0x000fe20007ffe0ff */
[----:B------:R-:W-:Y:S01]  /*0840*/  FADD.FTZ R27, R26, R22 ;  /* 0x000000161a1b7221 */ /* 0x000fe20000010000 */
[----:B------:R-:W-:-:S03]  /*0850*/  IADD3 R26, PT, PT, R29, 0x14, RZ ;  /* 0x000000141d1a7810 */ /* 0x000fc60007ffe0ff */
[----:B------:R1:W2:Y:S01]  /*0860*/  LDS.64 R22, [R32] ;  /* 0x0000000020167984 */ /* 0x0002a20000000a00 */
[----:B------:R-:W-:-:S05]  /*0870*/  SHF.R.U32.HI R26, RZ, 0x2, R26 ;  /* 0x00000002ff1a7819 */ /* 0x000fca000001161a */
[----:B------:R-:W-:Y:S01]  /*0880*/  IMAD R26, R26, 0x18, R16 ;  /* 0x000000181a1a7824 */ /* 0x000fe200078e0210 */
[----:B-1----:R-:W-:-:S04]  /*0890*/  IADD3 R32, PT, PT, R29, 0x1c, RZ ;  /* 0x0000001c1d207810 */ /* 0x002fc80007ffe0ff */
[----:B------:R-:W-:Y:S02]  /*08a0*/  IADD3 R26, PT, PT, R28, R26, RZ ;  /* 0x0000001a1c1a7210 */ /* 0x000fe40007ffe0ff */
[----:B------:R-:W-:-:S05]  /*08b0*/  SHF.R.U32.HI R32, RZ, 0x2, R32 ;  /* 0x00000002ff207819 */ /* 0x000fca0000011620 */
[----:B------:R-:W-:Y:S02]  /*08c0*/  IMAD R32, R32, 0x18, R16 ;  /* 0x0000001820207824 */ /* 0x000fe400078e0210 */
[----:B0-----:R-:W-:Y:S01]  /*08d0*/  FADD.FTZ R27, R27, R24 ;  /* 0x000000181b1b7221 */ /* 0x001fe20000010000 */
[----:B------:R-:W-:Y:S02]  /*08e0*/  FADD.FTZ R30, R30, R25 ;  /* 0x000000191e1e7221 */ /* 0x000fe40000010000 */
[----:B------:R-:W-:Y:S01]  /*08f0*/  IADD3 R32, PT, PT, R28, R32, RZ ;  /* 0x000000201c207210 */ /* 0x000fe20007ffe0ff */
[----:B------:R0:W1:Y:S02]  /*0900*/  LDS.64 R24, [R26] ;  /* 0x000000001a187984 */ /* 0x0000640000000a00 */
[----:B0-----:R-:W-:-:S04]  /*0910*/  IADD3 R26, PT, PT, R29, 0x20, RZ ;  /* 0x000000201d1a7810 */ /* 0x001fc80007ffe0ff */
[----:B------:R-:W-:Y:S01]  /*0920*/  SHF.R.U32.HI R26, RZ, 0x2, R26 ;  /* 0x00000002ff1a7819 */ /* 0x000fe2000001161a */
[----:B--2---:R-:W-:Y:S01]  /*0930*/  FADD.FTZ R27, R27, R22 ;  /* 0x000000161b1b7221 */ /* 0x004fe20000010000 */
[----:B------:R-:W-:Y:S02]  /*0940*/  FADD.FTZ R30, R30, R23 ;  /* 0x000000171e1e7221 */ /* 0x000fe40000010000 */
[----:B------:R0:W2:Y:S01]  /*0950*/  LDS.64 R22, [R34] ;  /* 0x0000000022167984 */ /* 0x0000a20000000a00 */
[----:B------:R-:W-:-:S05]  /*0960*/  IMAD R26, R26, 0x18, R16 ;  /* 0x000000181a1a7824 */ /* 0x000fca00078e0210 */
[----:B0-----:R-:W-:Y:S02]  /*0970*/  IADD3 R34, PT, PT, R28, R26, RZ ;  /* 0x0000001a1c227210 */ /* 0x001fe40007ffe0ff */
[----:B------:R-:W-:-:S04]  /*0980*/  IADD3 R26, PT, PT, R29, 0x24, RZ ;  /* 0x000000241d1a7810 */ /* 0x000fc80007ffe0ff */
[----:B------:R-:W-:-:S05]  /*0990*/  SHF.R.U32.HI R26, RZ, 0x2, R26 ;  /* 0x00000002ff1a7819 */ /* 0x000fca000001161a */
[----:B------:R-:W-:Y:S02]  /*09a0*/  IMAD R26, R26, 0x18, R16 ;  /* 0x000000181a1a7824 */ /* 0x000fe400078e0210 */
[----:B-1----:R-:W-:Y:S01]  /*09b0*/  FADD.FTZ R27, R27, R24 ;  /* 0x000000181b1b7221 */ /* 0x002fe20000010000 */
[----:B------:R-:W-:Y:S02]  /*09c0*/  FADD.FTZ R30, R30, R25 ;  /* 0x000000191e1e7221 */ /* 0x000fe40000010000 */
[----:B------:R-:W-:Y:S01]  /*09d0*/  IADD3 R26, PT, PT, R28, R26, RZ ;  /* 0x0000001a1c1a7210 */ /* 0x000fe20007ffe0ff */
[----:B------:R0:W1:Y:S02]  /*09e0*/  LDS.64 R24, [R32] ;  /* 0x0000000020187984 */ /* 0x0000640000000a00 */
[----:B0-----:R-:W-:Y:S01]  /*09f0*/  IADD3 R32, PT, PT, R29, 0x30, RZ ;  /* 0x000000301d207810 */ /* 0x001fe20007ffe0ff */
[----:B--2---:R-:W-:Y:S01]  /*0a00*/  FADD.FTZ R27, R27, R22 ;  /* 0x000000161b1b7221 */ /* 0x004fe20000010000 */
[----:B------:R-:W-:-:S02]  /*0a10*/  FADD.FTZ R30, R30, R23 ;  /* 0x000000171e1e7221 */ /* 0x000fc40000010000 */
[----:B------:R-:W0:Y:S02]  /*0a20*/  LDS.64 R22, [R34] ;  /* 0x0000000022167984 */ /* 0x000e240000000a00 */
[----:B-1----:R-:W-:Y:S01]  /*0a30*/  FADD.FTZ R30, R30, R25 ;  /* 0x000000191e1e7221 */ /* 0x002fe20000010000 */
[----:B------:R-:W-:Y:S01]  /*0a40*/  FADD.FTZ R24, R27, R24 ;  /* 0x000000181b187221 */ /* 0x000fe20000010000 */
[----:B------:R-:W-:Y:S01]  /*0a50*/  IADD3 R25, PT, PT, R29, 0x28, RZ ;  /* 0x000000281d197810 */ /* 0x000fe20007ffe0ff */
[----:B------:R-:W1:Y:S03]  /*0a60*/  LDS.64 R26, [R26] ;  /* 0x000000001a1a7984 */ /* 0x000e660000000a00 */
[----:B------:R-:W-:-:S05]  /*0a70*/  SHF.R.U32.HI R25, RZ, 0x2, R25 ;  /* 0x00000002ff197819 */ /* 0x000fca0000011619 */
[----:B------:R-:W-:-:S05]  /*0a80*/  IMAD R25, R25, 0x18, R16 ;  /* 0x0000001819197824 */ /* 0x000fca00078e0210 */
[----:B------:R-:W-:Y:S01]  /*0a90*/  IADD3 R25, PT, PT, R28, R25, RZ ;  /* 0x000000191c197210 */ /* 0x000fe20007ffe0ff */
[----:B0-----:R-:W-:Y:S01]  /*0aa0*/  FADD.FTZ R22, R24, R22 ;  /* 0x0000001618167221 */ /* 0x001fe20000010000 */
[----:B------:R-:W-:-:S04]  /*0ab0*/  FADD.FTZ R30, R30, R23 ;  /* 0x000000171e1e7221 */ /* 0x000fc80000010000 */
[----:B------:R-:W0:Y:S01]  /*0ac0*/  LDS.64 R24, [R25] ;  /* 0x0000000019187984 */ /* 0x000e220000000a00 */
[----:B-1----:R-:W-:Y:S01]  /*0ad0*/  FADD.FTZ R23, R22, R26 ;  /* 0x0000001a16177221 */ /* 0x002fe20000010000 */
[C---:B------:R-:W-:Y:S01]  /*0ae0*/  IADD3 R22, PT, PT, R29.reuse, 0x2c, RZ ;  /* 0x0000002c1d167810 */ /* 0x040fe20007ffe0ff */
[----:B------:R-:W-:Y:S01]  /*0af0*/  FADD.FTZ R30, R30, R27 ;  /* 0x0000001b1e1e7221 */ /* 0x000fe20000010000 */
        /* <DEDUP_REMOVED lines=8> */
[C---:B------:R-:W-:Y:S01]  /*0b80*/  IADD3 R34, PT, PT, R28.reuse, R26, RZ ;  /* 0x0000001a1c227210 */ /* 0x040fe20007ffe0ff */
[--C-:B------:R-:W-:Y:S02]  /*0b90*/  IMAD R27, R27, 0x18, R16.reuse ;  /* 0x000000181b1b7824 */ /* 0x100fe400078e0210 */
[----:B------:R-:W-:Y:S01]  /*0ba0*/  IMAD R29, R29, 0x18, R16 ;  /* 0x000000181d1d7824 */ /* 0x000fe200078e0210 */
[C---:B------:R-:W-:Y:S01]  /*0bb0*/  IADD3 R32, PT, PT, R28.reuse, R22, RZ ;  /* 0x000000161c207210 */ /* 0x040fe20007ffe0ff */
[----:B0-----:R-:W-:Y:S01]  /*0bc0*/  FADD.FTZ R16, R23, R24 ;  /* 0x0000001817107221 */ /* 0x001fe20000010000 */
[----:B------:R-:W-:Y:S01]  /*0bd0*/  IADD3 R26, PT, PT, R28, R27, RZ ;  /* 0x0000001b1c1a7210 */ /* 0x000fe20007ffe0ff */
[----:B------:R-:W0:Y:S01]  /*0be0*/  LDS.64 R22, [R34] ;  /* 0x0000000022167984 */ /* 0x000e220000000a00 */
[----:B------:R-:W-:Y:S01]  /*0bf0*/  FADD.FTZ R30, R30, R25 ;  /* 0x000000191e1e7221 */ /* 0x000fe20000010000 */
[----:B------:R-:W-:-:S02]  /*0c00*/  IADD3 R28, PT, PT, R28, R29, RZ ;  /* 0x0000001d1c1c7210 */ /* 0x000fc40007ffe0ff */
[----:B------:R-:W1:Y:S04]  /*0c10*/  LDS.64 R24, [R32] ;  /* 0x0000000020187984 */ /* 0x000e680000000a00 */
[----:B------:R-:W2:Y:S04]  /*0c20*/  LDS.64 R26, [R26] ;  /* 0x000000001a1a7984 */ /* 0x000ea80000000a00 */
[----:B------:R-:W3:Y:S01]  /*0c30*/  LDS.64 R28, [R28] ;  /* 0x000000001c1c7984 */ /* 0x000ee20000000a00 */
[----:B0-----:R-:W-:Y:S01]  /*0c40*/  FADD.FTZ R16, R16, R22 ;  /* 0x0000001610107221 */ /* 0x001fe20000010000 */
[----:B------:R-:W-:-:S03]  /*0c50*/  FADD.FTZ R30, R30, R23 ;  /* 0x000000171e1e7221 */ /* 0x000fc60000010000 */
[----:B-1----:R-:W-:Y:S01]  /*0c60*/  FADD.FTZ R23, R16, R24 ;  /* 0x0000001810177221 */ /* 0x002fe20000010000 */
[----:B------:R-:W-:-:S03]  /*0c70*/  FADD.FTZ R30, R30, R25 ;  /* 0x000000191e1e7221 */ /* 0x000fc60000010000 */
[----:B--2---:R-:W-:Y:S01]  /*0c80*/  FADD.FTZ R23, R23, R26 ;  /* 0x0000001a17177221 */ /* 0x004fe20000010000 */
[----:B------:R-:W-:-:S03]  /*0c90*/  FADD.FTZ R30, R30, R27 ;  /* 0x0000001b1e1e7221 */ /* 0x000fc60000010000 */
[----:B---3--:R-:W-:Y:S01]  /*0ca0*/  FADD.FTZ R24, R23, R28 ;  /* 0x0000001c17187221 */ /* 0x008fe20000010000 */
[----:B------:R-:W-:-:S07]  /*0cb0*/  FADD.FTZ R16, R30, R29 ;  /* 0x0000001d1e107221 */ /* 0x000fce0000010000 */
.L_x_1649:
[----:B------:R-:W-:Y:S05]  /*0cc0*/  BSYNC.RECONVERGENT B0 ;  /* 0x0000000000007941 */ /* 0x000fea0003800200 */
.L_x_1648:
        /* <DEDUP_REMOVED lines=20> */
.L_x_1651:
[----:B------:R-:W-:Y:S05]  /*0e10*/  BSYNC.RECONVERGENT B0 ;  /* 0x0000000000007941 */ /* 0x000fea0003800200 */
.L_x_1650:
[----:B------:R-:W-:Y:S01]  /*0e20*/  BAR.SYNC.DEFER_BLOCKING 0x0 ;  /* 0x0000000000007b1d */ /* 0x000fe20000010000 */
[----:B------:R-:W-:Y:S01]  /*0e30*/  HFMA2 R30, -RZ, RZ, 0, 0 ;  /* 0x00000000ff1e7431 */ /* 0x000fe200000001ff */
[----:B------:R-:W-:-:S04]  /*0e40*/  MOV R16, RZ ;  /* 0x000000ff00107202 */ /* 0x000fc80000000f00 */
[----:B------:R-:W-:Y:S05]  /*0e50*/  @P3 BRA `(.L_x_1652) ;  /* 0x0000000000503947 */ /* 0x000fea0003800000 */
[----:B------:R-:W1:Y:S01]  /*0e60*/  S2R R29, SR_CTAID.Y ;  /* 0x00000000001d7919 */ /* 0x000e620000002600 */
[----:B------:R-:W2:Y:S01]  /*0e70*/  S2UR UR5, SR_CTAID.X ;  /* 0x00000000000579c3 */ /* 0x000ea20000002500 */
[----:B------:R-:W-:Y:S01]  /*0e80*/  MOV R27, 0x7fffffc1 ;  /* 0x7fffffc1001b7802 */ /* 0x000fe20000000f00 */
[----:B------:R-:W3:Y:S06]  /*0e90*/  LDCU.64 UR6, c[0x0][0x3c0] ;  /* 0x00007800ff0677ac */ /* 0x000eec0008000a00 */
[----:B0-----:R-:W1:Y:S01]  /*0ea0*/  LDC.64 R22, c[0x0][0x3c0] ;  /* 0x0000f000ff167b82 */ /* 0x001e620000000a00 */
[----:B--2---:R-:W-:-:S04]  /*0eb0*/  ISETP.NE.AND P2, PT, RZ, UR5, PT ;  /* 0x00000005ff007c0c */ /* 0x004fc8000bf45270 */
[----:B------:R-:W-:Y:S01]  /*0ec0*/  SEL R27, R27, 0x1, !P2 ;  /* 0x000000011b1b7807 */ /* 0x000fe20005000000 */
[----:B-1----:R-:W-:Y:S01]  /*0ed0*/  IMAD.WIDE.U32 R24, R29, 0x4, R22 ;  /* 0x000000041d187825 */ /* 0x002fe200078e0016 */
[----:B------:R-:W-:Y:S06]  /*0ee0*/  MEMBAR.ALL.GPU ;  /* 0x0000000000007992 */ /* 0x000fec000000a000 */
[----:B------:R-:W-:-:S00]  /*0ef0*/  ERRBAR ;  /* 0x00000000000079ab */ /* 0x000fc00000000000 */
[----:B------:R-:W-:Y:S06]  /*0f00*/  CGAERRBAR ;  /* 0x00000000000075ab */ /* 0x000fec0000000000 */
[----:B------:R0:W5:Y:S01]  /*0f10*/  ATOM.E.ADD.STRONG.GPU PT, R24, desc[UR8][R24.64], R27 ;  /* 0x8000001b1818798a */ /* 0x00016200081ef108 */
[----:B---3--:R-:W-:-:S04]  /*0f20*/  LEA R22, P2, R29, UR6, 0x2 ;  /* 0x000000061d167c11 */ /* 0x008fc8000f8410ff */
[----:B------:R-:W-:-:S09]  /*0f30*/  LEA.HI.X R23, R29, UR7, RZ, 0x2, P2 ;  /* 0x000000071d177c11 */ /* 0x000fd200090f14ff */
.L_x_1653:
[----:B0-----:R-:W2:Y:S04]  /*0f40*/  LD.E.STRONG.GPU R25, desc[UR8][R22.64] ;  /* 0x0000000816197980 */ /* 0x001ea8000c10f900 */
[----:B--2---:R-:W-:Y:S01]  /*0f50*/  CCTL.IVALL ;  /* 0x00000000ff00798f */ /* 0x004fe20002000000 */
[----:B------:R-:W-:Y:S05]  /*0f60*/  YIELD ;  /* 0x0000000000007946 */ /* 0x000fea0003800000 */
[----:B-----5:R-:W-:-:S04]  /*0f70*/  LOP3.LUT R25, R25, R24, RZ, 0x3c, !PT ;  /* 0x0000001819197212 */ /* 0x020fc800078e3cff */
[----:B------:R-:W-:-:S13]  /*0f80*/  ISETP.GT.AND P2, PT, R25, -0x1, PT ;  /* 0xffffffff1900780c */ /* 0x000fda0003f44270 */
[----:B------:R-:W-:Y:S05]  /*0f90*/  @P2 BRA `(.L_x_1653) ;  /* 0xfffffffc00e82947 */ /* 0x000fea000383ffff */
.L_x_1652:
        /* <DEDUP_REMOVED lines=17> */
[--C-:B------:R-:W-:Y:S02]  /*10b0*/  IMAD.WIDE.U32 R24, R25, 0x4, R28.reuse ;  /* 0x0000000419187825 */ /* 0x100fe400078e001c */
[----:B------:R-:W2:Y:S01]  /*10c0*/  LDG.E.64 R22, desc[UR8][R22.64] ;  /* 0x0000000816167981 */ /* 0x000ea2000c1e1b00 */
[----:B------:R-:W-:Y:S01]  /*10d0*/  IADD3 R16, PT, PT, R16, 0x60, RZ ;  /* 0x0000006010107810 */ /* 0x000fe20007ffe0ff */
        /* <DEDUP_REMOVED lines=13> */
.L_x_1655:
[----:B------:R-:W-:Y:S05]  /*11b0*/  BSYNC.RECONVERGENT B0 ;  /* 0x0000000000007941 */ /* 0x000fea0003800200 */
.L_x_1654:
        /* <DEDUP_REMOVED lines=29> */
.L_x_1657:
[----:B------:R-:W-:Y:S05]  /*1390*/  BSYNC.RECONVERGENT B0 ;  /* 0x0000000000007941 */ /* 0x000fea0003800200 */
.L_x_1656:
[----:B------:R-:W-:Y:S01]  /*13a0*/  BAR.SYNC.DEFER_BLOCKING 0x0 ;  /* 0x0000000000007b1d */ /* 0x000fe20000010000 */
[----:B------:R-:W-:-:S04]  /*13b0*/  IADD3 R2, P1, PT, R2, 0x5, RZ ;  /* 0x0000000502027810 */ /* 0x000fc80007f3e0ff */
[----:B------:R-:W-:Y:S01]  /*13c0*/  IADD3.X R5, PT, PT, RZ, R5, RZ, P1, !PT ;  /* 0x00000005ff057210 */ /* 0x000fe20000ffe4ff */
[----:B------:R-:W-:Y:S04]  /*13d0*/  BSSY.RECONVERGENT B0, `(.L_x_1658) ;  /* 0x0000010000007945 */ /* 0x000fe80003800200 */
[----:B------:R-:W-:Y:S05]  /*13e0*/  @P0 BRA `(.L_x_1659) ;  /* 0x0000000000380947 */ /* 0x000fea0003800000 */
[----:B------:R-:W1:Y:S01]  /*13f0*/  S2UR UR6, SR_CgaCtaId ;  /* 0x00000000000679c3 */ /* 0x000e620000008800 */
[----:B------:R-:W-:Y:S01]  /*1400*/  UMOV UR5, 0x400 ;  /* 0x0000040000057882 */ /* 0x000fe20000000000 */
[----:B------:R-:W-:Y:S01]  /*1410*/  IADD3 R16, PT, PT, R35, R0, RZ ;  /* 0x0000000023107210 */ /* 0x000fe20007ffe0ff */
[----:B------:R-:W-:-:S03]  /*1420*/  UIADD3 UR5, UPT, UPT, UR5, 0x1680, URZ ;  /* 0x0000168005057890 */ /* 0x000fc6000fffe0ff */
[----:B------:R-:W-:-:S04]  /*1430*/  SHF.L.U32 R16, R16, 0x1, RZ ;  /* 0x0000000110107819 */ /* 0x000fc800000006ff */
[----:B------:R-:W-:-:S04]  /*1440*/  LEA R16, P1, R33, R16, 0x6 ;  /* 0x0000001021107211 */ /* 0x000fc800078230ff */
[----:B------:R-:W-:Y:S01]  /*1450*/  LEA.HI.X R33, R33, RZ, R14, 0x6, P1 ;  /* 0x000000ff21217211 */ /* 0x000fe200008f340e */
[----:B-1----:R-:W-:Y:S01]  /*1460*/  ULEA UR5, UR6, UR5, 0x18 ;  /* 0x0000000506057291 */ /* 0x002fe2000f8ec0ff */
[----:B------:R-:W1:Y:S05]  /*1470*/  LDCU.64 UR6, c[0x0][0x3b0] ;  /* 0x00007600ff0677ac */ /* 0x000e6a0008000a00 */
[----:B0-----:R-:W-:-:S06]  /*1480*/  LEA R22, R0, UR5, 0x3 ;  /* 0x0000000500167c11 */ /* 0x001fcc000f8e18ff */
[----:B------:R-:W0:Y:S01]  /*1490*/  LDS.64 R22, [R22] ;  /* 0x0000000016167984 */ /* 0x000e220000000a00 */
[----:B-1----:R-:W-:-:S04]  /*14a0*/  LEA R24, P1, R16, UR6, 0x2 ;  /* 0x0000000610187c11 */ /* 0x002fc8000f8210ff */
[----:B------:R-:W-:-:S05]  /*14b0*/  LEA.HI.X R25, R16, UR7, R33, 0x2, P1 ;  /* 0x0000000710197c11 */ /* 0x000fca00088f1421 */
[----:B0-----:R1:W-:Y:S04]  /*14c0*/  STG.E.64 desc[UR8][R24.64], R22 ;  /* 0x0000001618007986 */ /* 0x0013e8000c101b08 */
.L_x_1659:
[----:B------:R-:W-:Y:S05]  /*14d0*/  BSYNC.RECONVERGENT B0 ;  /* 0x0000000000007941 */ /* 0x000fea0003800200 */
.L_x_1658:
[----:B------:R-:W2:Y:S01]  /*14e0*/  S2UR UR6, SR_CgaCtaId ;  /* 0x00000000000679c3 */ /* 0x000ea20000008800 */
[----:B------:R-:W-:Y:S01]  /*14f0*/  UMOV UR5, 0x400 ;  /* 0x0000040000057882 */ /* 0x000fe20000000000 */
[----:B------:R-:W-:Y:S01]  /*1500*/  IMAD.HI.U32 R36, R36, -0x77777777, RZ ;  /* 0x8888888924247827 */ /* 0x000fe200078e00ff */
[----:B------:R-:W-:Y:S01]  /*1510*/  UIADD3 UR5, UPT, UPT, UR5, 0x1680, URZ ;  /* 0x0000168005057890 */ /* 0x000fe2000fffe0ff */
[----:B------:R-:W3:Y:S02]  /*1520*/  LDCU.64 UR10, c[0x0][0x380] ;  /* 0x00007000ff0a77ac */ /* 0x000ee40008000a00 */
[--C-:B-----5:R-:W-:Y:S01]  /*1530*/  HADD2.F32 R16, -RZ, R18.reuse.H0_H0 ;  /* 0x20000012ff107230 */ /* 0x120fe20000004100 */
[----:B------:R-:W-:Y:S01]  /*1540*/  LEA.HI R36, R36, -R35, RZ, 0x1b ;  /* 0x8000002324247211 */ /* 0x000fe200078fd8ff */
[----:B------:R-:W-:Y:S01]  /*1550*/  HADD2.F32 R18, -RZ, R18.H1_H1 ;  /* 0x30000012ff127230 */ /* 0x000fe20000004100 */
[----:B------:R-:W-:Y:S02]  /*1560*/  ULOP3.LUT UR4, UR4, 0x1, URZ, 0x3c, !UPT ;  /* 0x0000000104047892 */ /* 0x000fe4000f8e3cff */
[----:B--2---:R-:W-:Y:S01]  /*1570*/  ULEA UR5, UR6, UR5, 0x18 ;  /* 0x0000000506057291 */ /* 0x004fe2000f8ec0ff */
[----:B------:R-:W2:Y:S05]  /*1580*/  LDCU.64 UR6, c[0x0][0x3a8] ;  /* 0x00007500ff0677ac */ /* 0x000eaa0008000a00 */
[----:B01----:R-:W-:-:S05]  /*1590*/  LEA R22, R36, UR5, 0x3 ;  /* 0x0000000524167c11 */ /* 0x003fca000f8e18ff */
[----:B------:R-:W0:Y:S01]  /*15a0*/  LDCU UR5, c[0x0][0x3a0] ;  /* 0x00007400ff0577ac */ /* 0x000e220008000800 */
[----:B------:R-:W0:Y:S01]  /*15b0*/  LDS.64 R22, [R22] ;  /* 0x0000000016167984 */ /* 0x000e220000000a00 */
[----:B--2---:R-:W-:Y:S01]  /*15c0*/  USHF.L.U64.HI UR7, UR6, 0x1, UR7 ;  /* 0x0000000106077899 */ /* 0x004fe20008010207 */
[----:B0-----:R-:W-:Y:S01]  /*15d0*/  FADD.FTZ R14, R23, UR5 ;  /* 0x00000005170e7e21 */ /* 0x001fe20008010000 */
[--C-:B------:R-:W-:Y:S01]  /*15e0*/  FADD.FTZ R3, R3, -R22.reuse ;  /* 0x8000001603037221 */ /* 0x100fe20000010000 */
[--C-:B------:R-:W-:Y:S01]  /*15f0*/  FADD.FTZ R25, R13, -R22.reuse ;  /* 0x800000160d197221 */ /* 0x100fe20000010000 */
[--C-:B------:R-:W-:Y:S01]  /*1600*/  FADD.FTZ R9, R9, -R22.reuse ;  /* 0x8000001609097221 */ /* 0x100fe20000010000 */
[--C-:B------:R-:W-:Y:S01]  /*1610*/  FADD.FTZ R23, R11, -R22.reuse ;  /* 0x800000160b177221 */ /* 0x100fe20000010000 */
[----:B------:R-:W-:Y:S01]  /*1620*/  FADD.FTZ R17, R17, -R22 ;  /* 0x8000001611117221 */ /* 0x000fe20000010000 */
[----:B------:R-:W0:Y:S01]  /*1630*/  MUFU.RSQ R14, R14 ;  /* 0x0000000e000e7308 */ /* 0x000e220000001400 */
[----:B------:R-:W-:-:S02]  /*1640*/  HADD2.F32 R13, -RZ, R20.H0_H0 ;  /* 0x20000014ff0d7230 */ /* 0x000fc40000004100 */
[--C-:B------:R-:W-:Y:S01]  /*1650*/  FADD.FTZ R7, R7, -R22.reuse ;  /* 0x8000001607077221 */ /* 0x100fe20000010000 */
[--C-:B------:R-:W-:Y:S01]  /*1660*/  FADD.FTZ R27, R15, -R22.reuse ;  /* 0x800000160f1b7221 */ /* 0x100fe20000010000 */
[----:B------:R-:W-:Y:S01]  /*1670*/  FADD.FTZ R31, R31, -R22 ;  /* 0x800000161f1f7221 */ /* 0x000fe20000010000 */
[----:B------:R-:W-:Y:S01]  /*1680*/  HADD2.F32 R22, -RZ, R19.H1_H1 ;  /* 0x30000013ff167230 */ /* 0x000fe20000004100 */
[----:B------:R-:W-:Y:S01]  /*1690*/  USHF.L.U32 UR5, UR6, 0x1, URZ ;  /* 0x0000000106057899 */ /* 0x000fe200080006ff */
[C---:B0-----:R-:W-:Y:S01]  /*16a0*/  FMUL.FTZ R11, R14.reuse, R3 ;  /* 0x000000030e0b7220 */ /* 0x041fe20000410000 */
[C---:B------:R-:W-:Y:S01]  /*16b0*/  FMUL.FTZ R25, R14.reuse, R25 ;  /* 0x000000190e197220 */ /* 0x040fe20000410000 */
[C---:B------:R-:W-:Y:S01]  /*16c0*/  FMUL.FTZ R3, R14.reuse, R9 ;  /* 0x000000090e037220 */ /* 0x040fe20000410000 */
[----:B------:R-:W-:Y:S01]  /*16d0*/  FMUL.FTZ R9, R14, R17 ;  /* 0x000000110e097220 */ /* 0x000fe20000410000 */
[--C-:B------:R-:W-:Y:S01]  /*16e0*/  FFMA.FTZ R11, R11, R16, R13.reuse ;  /* 0x000000100b0b7223 */ /* 0x100fe2000001000d */
[----:B------:R-:W-:Y:S01]  /*16f0*/  FFMA.FTZ R25, R16, R25, R13 ;  /* 0x0000001910197223 */ /* 0x000fe2000001000d */
[----:B------:R-:W-:-:S02]  /*1700*/  HADD2.F32 R17, -RZ, R21.H0_H0 ;  /* 0x20000015ff117230 */ /* 0x000fc40000004100 */
[C---:B------:R-:W-:Y:S01]  /*1710*/  FMUL.FTZ R15, R14.reuse, R7 ;  /* 0x000000070e0f7220 */ /* 0x040fe20000410000 */
[----:B------:R-:W-:Y:S02]  /*1720*/  HADD2.F32 R13, -RZ, R20.H1_H1 ;  /* 0x30000014ff0d7230 */ /* 0x000fe40000004100 */
[C---:B------:R-:W-:Y:S01]  /*1730*/  FMUL.FTZ R7, R14.reuse, R23 ;  /* 0x000000170e077220 */ /* 0x040fe20000410000 */
[----:B------:R-:W-:Y:S02]  /*1740*/  HADD2.F32 R21, -RZ, R21.H1_H1 ;  /* 0x30000015ff157230 */ /* 0x000fe40000004100 */
[C---:B------:R-:W-:Y:S01]  /*1750*/  FMUL.FTZ R27, R14.reuse, R27 ;  /* 0x0000001b0e1b7220 */ /* 0x040fe20000410000 */
[----:B------:R-:W-:Y:S02]  /*1760*/  HADD2.F32 R20, -RZ, R19.H0_H0 ;  /* 0x20000013ff147230 */ /* 0x000fe40000004100 */
[----:B------:R-:W-:Y:S01]  /*1770*/  FMUL.FTZ R31, R14, R31 ;  /* 0x0000001f0e1f7220 */ /* 0x000fe20000410000 */
[----:B---3--:R-:W-:Y:S01]  /*1780*/  IADD3 R14, P1, PT, R4, UR10, RZ ;  /* 0x0000000a040e7c10 */ /* 0x008fe2000ff3e0ff */
[----:B------:R-:W-:Y:S01]  /*1790*/  FFMA.FTZ R16, R15, R18, R13 ;  /* 0x000000120f107223 */ /* 0x000fe2000001000d */
[----:B------:R-:W-:Y:S01]  /*17a0*/  FFMA.FTZ R4, R7, R22, R21 ;  /* 0x0000001607047223 */ /* 0x000fe20000010015 */
[----:B------:R-:W-:Y:S01]  /*17b0*/  FFMA.FTZ R18, R18, R27, R13 ;  /* 0x0000001b12127223 */ /* 0x000fe2000001000d */
[--C-:B------:R-:W-:Y:S01]  /*17c0*/  FFMA.FTZ R3, R3, R20, R17.reuse ;  /* 0x0000001403037223 */ /* 0x100fe20000010011 */
[----:B------:R-:W-:Y:S01]  /*17d0*/  FFMA.FTZ R9, R20, R9, R17 ;  /* 0x0000000914097223 */ /* 0x000fe20000010011 */
[----:B------:R-:W-:Y:S01]  /*17e0*/  FFMA.FTZ R22, R22, R31, R21 ;  /* 0x0000001f16167223 */ /* 0x000fe20000010015 */
[----:B------:R-:W-:-:S02]  /*17f0*/  IADD3.X R15, PT, PT, R6, UR11, RZ, P1, !PT ;  /* 0x0000000b060f7c10 */ /* 0x000fc40008ffe4ff */
[----:B------:R-:W-:Y:S02]  /*1800*/  F2FP.F16.F32.PACK_AB R16, R16, R11 ;  /* 0x0000000b1010723e */ /* 0x000fe400000000ff */
[----:B------:R-:W-:Y:S02]  /*1810*/  F2FP.F16.F32.PACK_AB R17, R4, R3 ;  /* 0x000000030411723e */ /* 0x000fe400000000ff */
[----:B------:R-:W-:Y:S02]  /*1820*/  F2FP.F16.F32.PACK_AB R18, R18, R25 ;  /* 0x000000191212723e */ /* 0x000fe400000000ff */
[----:B------:R-:W-:Y:S01]  /*1830*/  F2FP.F16.F32.PACK_AB R19, R22, R9 ;  /* 0x000000091613723e */ /* 0x000fe200000000ff */
[----:B------:R0:W-:Y:S01]  /*1840*/  STG.E.64 desc[UR8][R14.64], R16 ;  /* 0x000000100e007986 */ /* 0x0001e2000c101b08 */
[----:B------:R-:W-:-:S03]  /*1850*/  ISETP.GE.U32.AND P1, PT, R2, UR5, PT ;  /* 0x0000000502007c0c */ /* 0x000fc6000bf26070 */
[----:B------:R0:W-:Y:S01]  /*1860*/  STG.E.64 desc[UR8][R14.64+0x1e00], R18 ;  /* 0x001e00120e007986 */ /* 0x0001e2000c101b08 */
[----:B------:R-:W-:-:S13]  /*1870*/  ISETP.GE.AND.EX P1, PT, R5, UR7, PT, P1 ;  /* 0x0000000705007c0c */ /* 0x000fda000bf26310 */
[----:B0-----:R-:W-:Y:S05]  /*1880*/  @!P1 BRA `(.L_x_1660) ;  /* 0xffffffe8006c9947 */ /* 0x001fea000383ffff */
[----:B------:R-:W-:Y:S05]  /*1890*/  EXIT ;  /* 0x000000000000794d */ /* 0x000fea0003800000 */
.L_x_1661:
        /* <DEDUP_REMOVED lines=14> */
.L_x_1887:


//--------------------- .text._ZN13group_norm_v214gn_cuda_kernelI6__halfLi480ELi1ELi32ELi60ELi256ELb0ELi8ELi960ELi960ELi4ELb1ELi4ELb0ELb0ENS_16CompileConditionILi1000EEEEEvPT_PKS4_S7_S7_flPfS8_Pj --------------------------
	.section	.text._ZN13group_norm_v214gn_cuda_kernelI6__halfLi480ELi1ELi32ELi60ELi256ELb0ELi8ELi960ELi960ELi4ELb1ELi4ELb0ELb0ENS_16CompileConditionILi1000EEEEEvPT_PKS4_S7_S7_flPfS8_Pj,"ax",@progbits
	.align	128
        .global         _ZN13group_norm_v214gn_cuda_kernelI6__halfLi480ELi1ELi32ELi60ELi256ELb0ELi8ELi960ELi960ELi4ELb1ELi4ELb0ELb0ENS_16CompileConditionILi1000EEEEEvPT_PKS4_S7_S7_flPfS8_Pj
        .type           _ZN13group_norm_v214gn_cuda_kernelI6__halfLi480ELi1ELi32ELi60ELi256ELb0ELi8ELi960ELi960ELi4ELb1ELi4ELb0ELb0ENS_16CompileConditionILi1000EEEEEvPT_PKS4_S7_S7_flPfS8_Pj,@function
        .size           _ZN13group_norm_v214gn_cuda_kernelI6__halfLi480ELi1ELi32ELi60ELi256ELb0ELi8ELi960ELi960ELi4ELb1ELi4ELb0ELb0ENS_16CompileConditionILi1000EEEEEvPT_PKS4_S7_S7_flPfS8_Pj,(.L_x_1888 - _ZN13group_norm_v214gn_cuda_kernelI6__halfLi480ELi1ELi32ELi60ELi256ELb0ELi8ELi960ELi960ELi4ELb1ELi4ELb0ELb0ENS_16CompileConditionILi1000EEEEEvPT_PKS4_S7_S7_flPfS8_Pj)
        .other          _ZN13group_norm_v214gn_cuda_kernelI6__halfLi480ELi1ELi32ELi60ELi256ELb0ELi8ELi960ELi960ELi4ELb1ELi4ELb0ELb0ENS_16CompileConditionILi1000EEEEEvPT_PKS4_S7_S7_flPfS8_Pj,@"STO_CUDA_ENTRY STV_DEFAULT"
_ZN13group_norm_v214gn_cuda_kernelI6__halfLi480ELi1ELi32ELi60ELi256ELb0ELi8ELi960ELi960ELi4ELb1ELi4ELb0ELb0ENS_16CompileConditionILi1000EEEEEvPT_PKS4_S7_S7_flPfS8_Pj:
.text._ZN13group_norm_v214gn_cuda_kernelI6__halfLi480ELi1ELi32ELi60ELi256ELb0ELi8ELi960ELi960ELi4ELb1ELi4ELb0ELb0ENS_16CompileConditionILi1000EEEEEvPT_PKS4_S7_S7_flPfS8_Pj:
        /* <DEDUP_REMOVED lines=13> */
[----:B------:R-:W-:Y:S01]  /*00d0*/  SHF.L.U32 R28, R0, 0x4, RZ ;  /* 0x00000004001c7819 */ /* 0x000fe200000006ff */
[----:B------:R-:W-:-:S06]  /*00e0*/  UMOV UR4, 0x400 ;  /* 0x0000040000047882 */ /* 0x000fcc0000000000 */
        /* <DEDUP_REMOVED lines=23> */
[----:B0-----:R-:W-:Y:S01]  /*0260*/  IMAD.WIDE.U32 R90, R0, 0x4, R90 ;  /* 0x00000004005a7825 */ /* 0x001fe200078e005a */
[----:B------:R-:W-:Y:S01]  /*0270*/  IADD3 R7, PT, PT, R28, R5, RZ ;  /* 0x000000051c077210 */ /* 0x000fe20007ffe0ff */
[----:B------:R-:W-:Y:S01]  /*0280*/  ULEA UR4, UR5, UR4, 0x18 ;  /* 0x0000000405047291 */ /* 0x000fe2000f8ec0ff */
[----:B------:R-:W-:-:S02]  /*0290*/  MOV R50, UR6 ;  /* 0x0000000600327c02 */ /* 0x000fc40008000f00 */
[----:B------:R-:W-:Y:S01]  /*02a0*/  LOP3.LUT P0, RZ, R41, 0x1f, RZ, 0xc0, !PT ;  /* 0x0000001f29ff7812 */ /* 0x000fe2000780c0ff */
[----:B------:R-:W-:Y:S01]  /*02b0*/  IMAD R7, R7, 0x3c, -R6 ;  /* 0x0000003c07077824 */ /* 0x000fe200078e0a06 */
[----:B------:R-:W-:Y:S01]  /*02c0*/  SHF.L.U32 R6, R2, 0x3, RZ ;  /* 0x0000000302067819 */ /* 0x000fe200000006ff */
[----:B------:R-:W0:Y:S01]  /*02d0*/  LDCU UR6, c[0x0][0x374] ;  /* 0x00006e80ff0677ac */ /* 0x000e220008000800 */
[----:B------:R-:W-:Y:S02]  /*02e0*/  MOV R24, R3 ;  /* 0x0000000300187202 */ /* 0x000fe40000000f00 */
        /* <DEDUP_REMOVED lines=30> */
[--C-:B------:R-:W-:Y:S01]  /*04d0*/  IMAD R14, R11, 0x18, R50.reuse ;  /* 0x000000180b0e7824 */ /* 0x100fe200078e0232 */
[----:B------:R-:W-:Y:S01]  /*04e0*/  LOP3.LUT R21, R6, 0x8, RZ, 0xc0, !PT ;  /* 0x0000000806157812 */ /* 0x000fe200078ec0ff */
[----:B------:R-:W-:Y:S01]  /*04f0*/  IMAD R48, R33, 0x18, R50 ;  /* 0x0000001821307824 */ /* 0x000fe200078e0232 */
[----:B------:R-:W-:Y:S01]  /*0500*/  SHF.R.U32.HI R31, RZ, 0x2, R30 ;  /* 0x00000002ff1f7819 */ /* 0x000fe2000001161e */
[--C-:B------:R-:W-:Y:S01]  /*0510*/  IMAD R30, R19, 0x18, R50.reuse ;  /* 0x00000018131e7824 */ /* 0x100fe200078e0232 */
[----:B------:R-:W-:Y:S01]  /*0520*/  LOP3.LUT R22, R7, 0xf8, RZ, 0xc0, !PT ;  /* 0x000000f807167812 */ /* 0x000fe200078ec0ff */
[----:B------:R-:W-:Y:S01]  /*0530*/  HFMA2 R33, -RZ, RZ, 0, 5.9604644775390625e-08 ;  /* 0x00000001ff217431 */ /* 0x000fe200000001ff */
[----:B------:R-:W-:Y:S01]  /*0540*/  IADD3 R7, PT, PT, R8, R21, RZ ;  /* 0x0000001508077210 */ /* 0x000fe20007ffe0ff */
[--C-:B------:R-:W-:Y:S01]  /*0550*/  IMAD R46, R31, 0x18, R50.reuse ;  /* 0x000000181f2e7824 */ /* 0x100fe200078e0232 */
[----:B------:R-:W-:Y:S01]  /*0560*/  IADD3 R8, PT, PT, R21, R10, RZ ;  /* 0x0000000a15087210 */ /* 0x000fe20007ffe0ff */
[----:B------:R-:W-:Y:S01]  /*0570*/  IMAD R18, R15, 0x18, R50 ;  /* 0x000000180f127824 */ /* 0x000fe200078e0232 */
[----:B------:R-:W-:-:S02]  /*0580*/  IADD3 R10, PT, PT, R21, R14, RZ ;  /* 0x0000000e150a7210 */ /* 0x000fc40007ffe0ff */
[----:B------:R-:W-:Y:S02]  /*0590*/  IADD3 R14, PT, PT, R21, R30, RZ ;  /* 0x0000001e150e7210 */ /* 0x000fe40007ffe0ff */
[----:B------:R-:W-:Y:S02]  /*05a0*/  LOP3.LUT R30, R4, 0xffff, RZ, 0xc0, !PT ;  /* 0x0000ffff041e7812 */ /* 0x000fe400078ec0ff */
[----:B------:R-:W-:Y:S01]  /*05b0*/  SHF.R.U32.HI R17, RZ, 0x2, R16 ;  /* 0x00000002ff117819 */ /* 0x000fe20000011610 */
[----:B------:R-:W-:Y:S01]  /*05c0*/  IMAD R16, R13, 0x18, R50 ;  /* 0x000000180d107824 */ /* 0x000fe200078e0232 */
[----:B------:R-:W-:Y:S01]  /*05d0*/  SHF.R.U32.HI R26, RZ, 0x2, R26 ;  /* 0x00000002ff1a7819 */ /* 0x000fe2000001161a */
[----:B------:R-:W-:Y:S01]  /*05e0*/  IMAD R31, R30, 0x889, RZ ;  /* 0x000008891e1f7824 */ /* 0x000fe200078e02ff */
[----:B------:R-:W-:Y:S01]  /*05f0*/  SHF.R.U32.HI R27, RZ, 0x2, R27 ;  /* 0x00000002ff1b7819 */ /* 0x000fe2000001161b */
[--C-:B------:R-:W-:Y:S01]  /*0600*/  IMAD R20, R17, 0x18, R50.reuse ;  /* 0x0000001811147824 */ /* 0x100fe200078e0232 */
[----:B------:R-:W-:Y:S01]  /*0610*/  SHF.R.U32.HI R29, RZ, 0x2, R29 ;  /* 0x00000002ff1d7819 */ /* 0x000fe2000001161d */
[--C-:B------:R-:W-:Y:S01]  /*0620*/  IMAD R40, R26, 0x18, R50.reuse ;  /* 0x000000181a287824 */ /* 0x100fe200078e0232 */
[----:B------:R-:W-:Y:S01]  /*0630*/  SHF.L.U32 R3, R41, 0x1, RZ ;  /* 0x0000000129037819 */ /* 0x000fe200000006ff */
[--C-:B------:R-:W-:Y:S01]  /*0640*/  IMAD R42, R27, 0x18, R50.reuse ;  /* 0x000000181b2a7824 */ /* 0x100fe200078e0232 */
[----:B------:R-:W-:Y:S01]  /*0650*/  IADD3 R15, PT, PT, R21, R32, RZ ;  /* 0x00000020150f7210 */ /* 0x000fe20007ffe0ff */
[--C-:B------:R-:W-:Y:S01]  /*0660*/  IMAD R44, R29, 0x18, R50.reuse ;  /* 0x000000181d2c7824 */ /* 0x100fe200078e0232 */
[----:B------:R-:W-:Y:S01]  /*0670*/  ISETP.EQ.OR.EX P0, PT, R25, RZ, P0, P1 ;  /* 0x000000ff1900720c */ /* 0x000fe20000702710 */
[----:B------:R-:W-:Y:S01]  /*0680*/  IMAD R26, R35, 0x18, R50 ;  /* 0x00000018231a7824 */ /* 0x000fe200078e0232 */
[----:B------:R-:W-:Y:S01]  /*0690*/  LEA.HI R32, R31, -R28, RZ, 0xf ;  /* 0x8000001c1f207211 */ /* 0x000fe200078f78ff */
[----:B------:R-:W-:Y:S01]  /*06a0*/  HFMA2 R27, -RZ, RZ, 0, 0 ;  /* 0x00000000ff1b7431 */ /* 0x000fe200000001ff */
[----:B------:R-:W-:-:S02]  /*06b0*/  ISETP.NE.AND P1, PT, R41, RZ, PT ;  /* 0x000000ff2900720c */ /* 0x000fc40003f25270 */
[----:B------:R-:W-:Y:S02]  /*06c0*/  SHF.L.U32 R29, R2, 0x1, RZ ;  /* 0x00000001021d7819 */ /* 0x000fe400000006ff */
[----:B------:R-:W-:Y:S02]  /*06d0*/  LOP3.LUT R3, R3, 0x3e, RZ, 0xc0, !PT ;  /* 0x0000003e03037812 */ /* 0x000fe400078ec0ff */
[----:B------:R-:W-:Y:S02]  /*06e0*/  IADD3 R31, PT, PT, R28, R2, RZ ;  /* 0x000000021c1f7210 */ /* 0x000fe40007ffe0ff */
[C---:B------:R-:W-:Y:S02]  /*06f0*/  IADD3 R9, PT, PT, R21.reuse, R12, RZ ;  /* 0x0000000c15097210 */ /* 0x040fe40007ffe0ff */
[C---:B------:R-:W-:Y:S02]  /*0700*/  IADD3 R11, PT, PT, R21.reuse, R16, RZ ;  /* 0x00000010150b7210 */ /* 0x040fe40007ffe0ff */
[----:B------:R-:W-:-:S02]  /*0710*/  IADD3 R12, PT, PT, R21, R18, RZ ;  /* 0x00000012150c7210 */ /* 0x000fc40007ffe0ff */
[----:B------:R-:W-:Y:S02]  /*0720*/  IADD3 R13, PT, PT, R21, R20, RZ ;  /* 0x00000014150d7210 */ /* 0x000fe40007ffe0ff */
[----:B------:R-:W-:Y:S02]  /*0730*/  IADD3 R22, PT, PT, R23, R22, RZ ;  /* 0x0000001617167210 */ /* 0x000fe40007ffe0ff */
[C---:B------:R-:W-:Y:S02]  /*0740*/  IADD3 R16, PT, PT, R21.reuse, R34, RZ ;  /* 0x0000002215107210 */ /* 0x040fe40007ffe0ff */
[C---:B------:R-:W-:Y:S02]  /*0750*/  IADD3 R17, PT, PT, R21.reuse, R40, RZ ;  /* 0x0000002815117210 */ /* 0x040fe40007ffe0ff */
[C---:B------:R-:W-:Y:S02]  /*0760*/  IADD3 R18, PT, PT, R21.reuse, R42, RZ ;  /* 0x0000002a15127210 */ /* 0x040fe40007ffe0ff */
[----:B------:R-:W-:-:S02]  /*0770*/  IADD3 R19, PT, PT, R21, R44, RZ ;  /* 0x0000002c15137210 */ /* 0x000fc40007ffe0ff */
[----:B------:R-:W-:Y:S02]  /*0780*/  IADD3 R20, PT, PT, R21, R46, RZ ;  /* 0x0000002e15147210 */ /* 0x000fe40007ffe0ff */
[----:B------:R-:W-:Y:S02]  /*0790*/  LEA R23, R23, R26, 0x3 ;  /* 0x0000001a17177211 */ /* 0x000fe400078e18ff */
[----:B------:R-:W-:Y:S02]  /*07a0*/  IADD3 R21, PT, PT, R21, R48, RZ ;  /* 0x0000003015157210 */ /* 0x000fe40007ffe0ff */
[----:B------:R-:W-:Y:S02]  /*07b0*/  MOV R25, RZ ;  /* 0x000000ff00197202 */ /* 0x000fe40000000f00 */
[C---:B------:R-:W-:Y:S02]  /*07c0*/  LOP3.LUT R26, R2.reuse, 0xf, RZ, 0xc0, !PT ;  /* 0x0000000f021a7812 */ /* 0x040fe400078ec0ff */
[----:B------:R-:W-:-:S02]  /*07d0*/  ISETP.GT.U32.OR P0, PT, R2, 0xf, P0 ;  /* 0x0000000f0200780c */ /* 0x000fc40000704470 */
[----:B------:R-:W-:Y:S02]  /*07e0*/  SEL R28, R33, 0x7fffffe1, P1 ;  /* 0x7fffffe1211c7807 */ /* 0x000fe40000800000 */
[----:B------:R-:W-:Y:S02]  /*07f0*/  LOP3.LUT R29, R29, 0x1e0, RZ, 0xc0, !PT ;  /* 0x000001e01d1d7812 */ /* 0x000fe400078ec0ff */
[----:B------:R-:W-:Y:S02]  /*0800*/  LEA R30, R2, R3, 0x5 ;  /* 0x00000003021e7211 */ /* 0x000fe400078e28ff */
[----:B------:R-:W-:Y:S02]  /*0810*/  SHF.L.U32 R31, R31, 0x1, RZ ;  /* 0x000000011f1f7819 */ /* 0x000fe400000006ff */
[----:B0-----:R-:W-:-:S07]  /*0820*/  LEA R32, R32, UR4, 0x3 ;  /* 0x0000000420207c11 */ /* 0x001fce000f8e18ff */
.L_x_1668:
[----:B------:R-:W0:Y:S01]  /*0830*/  LDCU.64 UR10, c[0x0][0x388] ;  /* 0x00007100ff0a77ac */ /* 0x000e220008000a00 */
[----:B-1----:R-:W-:Y:S01]  /*0840*/  MOV R34, R4 ;  /* 0x0000000400227202 */ /* 0x002fe20000000f00 */
[----:B------:R-:W-:Y:S01]  /*0850*/  IMAD R33, R22, 0x780, RZ ;  /* 0x0000078016217824 */ /* 0x000fe200078e02ff */
[----:B------:R-:W-:Y:S01]  /*0860*/  MOV R35, RZ ;  /* 0x000000ff00237202 */ /* 0x000fe20000000f00 */
        /* <DEDUP_REMOVED lines=12> */
[C---:B------:R-:W-:Y:S01]  /*0930*/  LOP3.LUT P1, RZ, R2.reuse, 0x3e1, RZ, 0xc0, !PT ;  /* 0x000003e102ff7812 */ /* 0x040fe2000782c0ff */
[----:B------:R-:W-:Y:S01]  /*0940*/  BSSY.RECONVERGENT B0, `(.L_x_1662) ;  /* 0x0000064000007945 */ /* 0x000fe20003800200 */
[----:B------:R-:W-:-:S02]  /*0950*/  ISETP.GT.U32.AND P2, PT, R2, 0x1f, PT ;  /* 0x0000001f0200780c */ /* 0x000fc40003f44070 */
        /* <DEDUP_REMOVED lines=21> */
[----:B------:R-:W-:Y:S01]  /*0ab0*/  FFMA.FTZ R46, R69, R69, R46 ;  /* 0x00000045452e7223 */ /* 0x000fe2000001002e */
[--C-:B----4-:R-:W-:Y:S02]  /*0ac0*/  HADD2.F32 R75, -RZ, R34.reuse.H0_H0 ;  /* 0x20000022ff4b7230 */ /* 0x110fe40000004100 */
[----:B------:R-:W-:Y:S01]  /*0ad0*/  FADD.FTZ R44, R44, R71 ;  /* 0x000000472c2c7221 */ /* 0x000fe20000010000 */
[----:B------:R-:W-:Y:S01]  /*0ae0*/  FFMA.FTZ R46, R71, R71, R46 ;  /* 0x00000047472e7223 */ /* 0x000fe2000001002e */
[----:B------:R-:W-:Y:S02]  /*0af0*/  HADD2.F32 R79, -RZ, R34.H1_H1 ;  /* 0x30000022ff4f7230 */ /* 0x000fe40000004100 */
[----:B------:R-:W-:Y:S01]  /*0b00*/  FADD.FTZ R44, R44, R73 ;  /* 0x000000492c2c7221 */ /* 0x000fe20000010000 */
[----:B------:R-:W-:Y:S01]  /*0b10*/  FFMA.FTZ R46, R73, R73, R46 ;  /* 0x00000049492e7223 */ /* 0x000fe2000001002e */
[----:B------:R-:W-:-:S02]  /*0b20*/  HADD2.F32 R77, -RZ, R35.H0_H0 ;  /* 0x20000023ff4d7230 */ /* 0x000fc40000004100 */
        /* <DEDUP_REMOVED lines=11> */
[--C-:B------:R-:W-:Y:S02]  /*0be0*/  HADD2.F32 R85, -RZ, R41.reuse.H0_H0 ;  /* 0x20000029ff557230 */ /* 0x100fe40000004100 */
[----:B------:R-:W-:Y:S01]  /*0bf0*/  FADD.FTZ R44, R44, R81 ;  /* 0x000000512c2c7221 */ /* 0x000fe20000010000 */
[----:B------:R-:W-:Y:S01]  /*0c00*/  FFMA.FTZ R46, R81, R81, R46 ;  /* 0x00000051512e7223 */ /* 0x000fe2000001002e */
[----:B------:R-:W-:Y:S02]  /*0c10*/  HADD2.F32 R89, -RZ, R41.H1_H1 ;  /* 0x30000029ff597230 */ /* 0x000fe40000004100 */
        /* <DEDUP_REMOVED lines=54> */
.L_x_1663:
[----:B------:R-:W-:Y:S05]  /*0f80*/  BSYNC.RECONVERGENT B0 ;  /* 0x0000000000007941 */ /* 0x000fea0003800200 */
.L_x_1662:
        /* <DEDUP_REMOVED lines=15> */
.L_x_1665:
[----:B------:R-:W2:Y:S04]  /*1080*/  LD.E.STRONG.GPU R35, desc[UR8][R90.64] ;  /* 0x000000085a237980 */ /* 0x000ea8000c10f900 */
[----:B--2---:R-:W-:Y:S01]  /*1090*/  CCTL.IVALL ;  /* 0x00000000ff00798f */ /* 0x004fe20002000000 */
[----:B------:R-:W-:Y:S05]  /*10a0*/  YIELD ;  /* 0x0000000000007946 */ /* 0x000fea0003800000 */
[----:B-----5:R-:W-:-:S04]  /*10b0*/  LOP3.LUT R35, R35, R34, RZ, 0x3c, !PT ;  /* 0x0000002223237212 */ /* 0x020fc800078e3cff */
[----:B------:R-:W-:-:S13]  /*10c0*/  ISETP.GT.AND P1, PT, R35, -0x1, PT ;  /* 0xffffffff2300780c */ /* 0x000fda0003f24270 */
[----:B------:R-:W-:Y:S05]  /*10d0*/  @P1 BRA `(.L_x_1665) ;  /* 0xfffffffc00e81947 */ /* 0x000fea000383ffff */
.L_x_1664:
[----:B------:R-:W-:Y:S01]  /*10e0*/  ISETP.GT.U32.AND P1, PT, R2, 0xff, PT ;  /* 0x000000ff0200780c */ /* 0x000fe20003f24070 */
[----:B------:R-:W-:Y:S05]  /*10f0*/  WARPSYNC.ALL ;  /* 0x0000000000007948 */ /* 0x000fea0003800000 */
[----:B------:R-:W-:Y:S01]  /*1100*/  BAR.SYNC.DEFER_BLOCKING 0x0 ;  /* 0x0000000000007b1d */ /* 0x000fe20000010000 */
[----:B------:R-:W-:Y:S02]  /*1110*/  IADD3 R47, P2, PT, R24, 0x2, RZ ;  /* 0x00000002182f7810 */ /* 0x000fe40007f5e0ff */
[----:B------:R-:W-:Y:S02]  /*1120*/  CS2R R42, SRZ ;  /* 0x00000000002a7805 */ /* 0x000fe4000001ff00 */
[----:B------:R-:W-:Y:S01]  /*1130*/  IADD3.X R46, PT, PT, RZ, R25, RZ, P2, !PT ;  /* 0x00000019ff2e7210 */ /* 0x000fe200017fe4ff */
[----:B------:R-:W-:Y:S04]  /*1140*/  BSSY.RECONVERGENT B0, `(.L_x_1666) ;  /* 0x0000010000007945 */ /* 0x000fe80003800200 */
        /* <DEDUP_REMOVED lines=15> */
.L_x_1667:
[----:B------:R-:W-:Y:S05]  /*1240*/  BSYNC.RECONVERGENT B0 ;  /* 0x0000000000007941 */ /* 0x000fea0003800200 */
.L_x_1666:
[----:B0-----:R-:W0:Y:S01]  /*1250*/  SHFL.BFLY PT, R34, R43, 0x8, 0x1f ;  /* 0x0d001f002b227f89 */ /* 0x001e2200000e0000 */
[----:B------:R-:W-:Y:S01]  /*1260*/  LOP3.LUT P1, RZ, R2, 0x30f, RZ, 0xc0, !PT ;  /* 0x0000030f02ff7812 */ /* 0x000fe2000782c0ff */
[----:B------:R-:W1:Y:S01]  /*1270*/  LDCU UR5, c[0x0][0x3a0] ;  /* 0x00007400ff0577ac */ /* 0x000e620008000800 */
[----:B------:R-:W-:Y:S01]  /*1280*/  LOP3.LUT R27, R27, 0x1, RZ, 0x3c, !PT ;  /* 0x000000011b1b7812 */ /* 0x000fe200078e3cff */
[----:B------:R-:W2:Y:S01]  /*1290*/  SHFL.BFLY PT, R35, R42, 0x8, 0x1f ;  /* 0x0d001f002a237f89 */ /* 0x000ea200000e0000 */
[----:B------:R-:W3:Y:S01]  /*12a0*/  LDCU.64 UR10, c[0x0][0x380] ;  /* 0x00007000ff0a77ac */ /* 0x000ee20008000a00 */
        /* <DEDUP_REMOVED lines=14> */
[----:B--2---:R-:W-:Y:S02]  /*1390*/  FADD.FTZ R45, R42, R45 ;  /* 0x0000002d2a2d7221 */ /* 0x004fe40000010000 */
[----:B------:R-:W0:Y:S01]  /*13a0*/  @!P0 LDC.64 R42, c[0x0][0x3b0] ;  /* 0x0000ec00ff2a8b82 */ /* 0x000e220000000a00 */
[----:B------:R-:W-:-:S04]  /*13b0*/  @!P1 FMUL.FTZ R34, R44, R44 ;  /* 0x0000002c2c229220 */ /* 0x000fc80000410000 */
[----:B------:R-:W-:-:S05]  /*13c0*/  @!P1 FFMA.FTZ R34, R45, 6.5104170062113553286e-05, -R34 ;  /* 0x388888892d229823 */ /* 0x000fca0000010822 */
[----:B------:R-:W-:-:S05]  /*13d0*/  @!P1 FMNMX.FTZ R45, RZ, R34, !PT ;  /* 0x00000022ff2d9209 */ /* 0x000fca0007810000 */
[----:B------:R-:W-:Y:S01]  /*13e0*/  @!P1 STS.64 [R5+UR4], R44 ;  /* 0x0000002c05009988 */ /* 0x000fe20008000a04 */
[----:B------:R-:W-:Y:S01]  /*13f0*/  BAR.SYNC.DEFER_BLOCKING 0x0 ;  /* 0x0000000000007b1d */ /* 0x000fe20000010000 */
[----:B------:R-:W-:-:S04]  /*1400*/  @!P0 LEA R48, P1, R24, R31, 0x6 ;  /* 0x0000001f18308211 */ /* 0x000fc800078230ff */
[----:B------:R-:W-:Y:S01]  /*1410*/  @!P0 LEA.HI.X R24, R24, RZ, R25, 0x6, P1 ;  /* 0x000000ff18188211 */ /* 0x000fe200008f3419 */
[----:B-----5:R-:W-:Y:S01]  /*1420*/  HADD2.F32 R25, -RZ, R36.H1_H1 ;  /* 0x30000024ff197230 */ /* 0x020fe20000004100 */
        /* <DEDUP_REMOVED lines=8> */
[----:B0-----:R0:W-:Y:S01]  /*14b0*/  @!P0 STG.E.64 desc[UR8][R42.64], R40 ;  /* 0x000000282a008986 */ /* 0x0011e2000c101b08 */
        /* <DEDUP_REMOVED lines=12> */
[----:B------:R-:W-:-:S02]  /*1580*/  HADD2.F32 R3, -RZ, R36.H0_H0 ;  /* 0x20000024ff037230 */ /* 0x000fc40000004100 */
[--C-:B0-----:R-:W-:Y:S01]  /*1590*/  FADD.FTZ R40, R79, -R34.reuse ;  /* 0x800000224f287221 */ /* 0x101fe20000010000 */
[----:B------:R-:W-:Y:S01]  /*15a0*/  FADD.FTZ R42, R77, -R34 ;  /* 0x800000224d2a7221 */ /* 0x000fe20000010000 */
[----:B------:R-:W-:Y:S02]  /*15b0*/  HADD2.F32 R34, -RZ, R38.H0_H0 ;  /* 0x20000026ff227230 */ /* 0x000fe40000004100 */
[C---:B-1----:R-:W-:Y:S01]  /*15c0*/  FMUL.FTZ R52, R35.reuse, R52 ;  /* 0x0000003423347220 */ /* 0x042fe20000410000 */
        /* <DEDUP_REMOVED lines=18> */
[----:B------:R-:W-:Y:S01]  /*16f0*/  FFMA.FTZ R52, R3, R43, R34 ;  /* 0x0000002b03347223 */ /* 0x000fe20000010022 */
[----:B------:R-:W-:-:S02]  /*1700*/  HADD2.F32 R35, -RZ, R37.H0_H0 ;  /* 0x20000025ff237230 */ /* 0x000fc40000004100 */
[----:B------:R-:W-:Y:S02]  /*1710*/  HADD2.F32 R34, -RZ, R39.H0_H0 ;  /* 0x20000027ff227230 */ /* 0x000fe40000004100 */
[----:B------:R-:W-:-:S03]  /*1720*/  HADD2.F32 R40, -RZ, R38.H1_H1 ;  /* 0x30000026ff287230 */ /* 0x000fc60000004100 */
        /* <DEDUP_REMOVED lines=8> */
[----:B------:R-:W-:Y:S01]  /*17b0*/  IADD3.X R35, PT, PT, R60, UR11, RZ, P1, !PT ;  /* 0x0000000b3c237c10 */ /* 0x000fe20008ffe4ff */
[----:B------:R-:W0:Y:S01]  /*17c0*/  LDCU.64 UR10, c[0x0][0x3a8] ;  /* 0x00007500ff0a77ac */ /* 0x000e220008000a00 */
[----:B------:R-:W-:Y:S01]  /*17d0*/  FFMA.FTZ R55, R25, R55, R40 ;  /* 0x0000003719377223 */ /* 0x000fe20000010028 */
[----:B------:R-:W-:Y:S01]  /*17e0*/  HADD2.F32 R25, -RZ, R37.H1_H1 ;  /* 0x30000025ff197230 */ /* 0x000fe20000004100 */
[----:B------:R-:W-:Y:S01]  /*17f0*/  F2FP.F16.F32.PACK_AB R42, R43, R42 ;  /* 0x0000002a2b2a723e */ /* 0x000fe200000000ff */
[----:B------:R-:W-:Y:S01]  /*1800*/  HADD2.F32 R40, -RZ, R39.H1_H1 ;  /* 0x30000027ff287230 */ /* 0x000fe20000004100 */
[----:B------:R-:W-:-:S02]  /*1810*/  F2FP.F16.F32.PACK_AB R44, R44, R45 ;  /* 0x0000002d2c2c723e */ /* 0x000fc400000000ff */
[----:B------:R-:W-:Y:S02]  /*1820*/  F2FP.F16.F32.PACK_AB R52, R55, R52 ;  /* 0x000000343734723e */ /* 0x000fe400000000ff */
[--C-:B------:R-:W-:Y:S01]  /*1830*/  FFMA.FTZ R50, R50, R25, R40.reuse ;  /* 0x0000001932327223 */ /* 0x100fe20000010028 */
[C-C-:B------:R-:W-:Y:S01]  /*1840*/  FFMA.FTZ R33, R25.reuse, R58, R40.reuse ;  /* 0x0000003a19217223 */ /* 0x140fe20000010028 */
[C-C-:B------:R-:W-:Y:S01]  /*1850*/  FFMA.FTZ R48, R25.reuse, R53, R40.reuse ;  /* 0x0000003519307223 */ /* 0x140fe20000010028 */
[----:B------:R-:W-:Y:S01]  /*1860*/  FFMA.FTZ R54, R25, R59, R40 ;  /* 0x0000003b19367223 */ /* 0x000fe20000010028 */
[----:B------:R-:W-:Y:S02]  /*1870*/  F2FP.F16.F32.PACK_AB R40, R3, R24 ;  /* 0x000000180328723e */ /* 0x000fe400000000ff */
[----:B------:R-:W-:Y:S02]  /*1880*/  F2FP.F16.F32.PACK_AB R41, R50, R41 ;  /* 0x000000293229723e */ /* 0x000fe400000000ff */
[----:B------:R-:W-:-:S02]  /*1890*/  F2FP.F16.F32.PACK_AB R43, R33, R56 ;  /* 0x00000038212b723e */ /* 0x000fc400000000ff */
[----:B------:R-:W-:Y:S01]  /*18a0*/  F2FP.F16.F32.PACK_AB R45, R48, R51 ;  /* 0x00000033302d723e */ /* 0x000fe200000000ff */
[----:B------:R1:W-:Y:S01]  /*18b0*/  STG.E.64 desc[UR8][R34.64], R40 ;  /* 0x0000002822007986 */ /* 0x0003e2000c101b08 */
[----:B------:R-:W-:Y:S02]  /*18c0*/  F2FP.F16.F32.PACK_AB R53, R54, R57 ;  /* 0x000000393635723e */ /* 0x000fe400000000ff */
[----:B0-----:R-:W-:Y:S01]  /*18d0*/  ISETP.GE.U32.AND P1, PT, R47, UR10, PT ;  /* 0x0000000a2f007c0c */ /* 0x001fe2000bf26070 */
[----:B------:R1:W-:Y:S01]  /*18e0*/  STG.E.64 desc[UR8][R34.64+0x1e00], R42 ;  /* 0x001e002a22007986 */ /* 0x0003e2000c101b08 */
[----:B------:R-:W-:Y:S02]  /*18f0*/  MOV R24, R47 ;  /* 0x0000002f00187202 */ /* 0x000fe40000000f00 */
[----:B------:R-:W-:Y:S01]  /*1900*/  ISETP.GE.AND.EX P1, PT, R46, UR11, PT, P1 ;  /* 0x0000000b2e007c0c */ /* 0x000fe2000bf26310 */
[----:B------:R1:W-:Y:S01]  /*1910*/  STG.E.64 desc[UR8][R34.64+0x3c00], R44 ;  /* 0x003c002c22007986 */ /* 0x0003e2000c101b08 */
[----:B------:R-:W-:-:S03]  /*1920*/  MOV R25, R46 ;  /* 0x0000002e00197202 */ /* 0x000fc60000000f00 */
[----:B------:R1:W-:Y:S08]  /*1930*/  STG.E.64 desc[UR8][R34.64+0x5a00], R52 ;  /* 0x005a003422007986 */ /* 0x0003f0000c101b08 */
[----:B------:R-:W-:Y:S05]  /*1940*/  @!P1 BRA `(.L_x_1668) ;  /* 0xffffffec00b89947 */ /* 0x000fea000383ffff */
[----:B------:R-:W-:Y:S05]  /*1950*/  EXIT ;  /* 0x000000000000794d */ /* 0x000fea0003800000 */
.L_x_1669:
        /* <DEDUP_REMOVED lines=10> */
.L_x_1888:


//--------------------- .text._ZN13group_norm_v214gn_cuda_kernelI6__halfLi480ELi3ELi32ELi60ELi256ELb0ELi8ELi960ELi960ELi4ELb1ELi10ELb0ELb0ENS_16CompileConditionILi1000EEEEEvPT_PKS4_S7_S7_flPfS8_Pj --------------------------
	.section	.text._ZN13group_norm_v214gn_cuda_kernelI6__halfLi480ELi3ELi32ELi60ELi256ELb0ELi8ELi960ELi960ELi4ELb1ELi10ELb0ELb0ENS_16CompileConditionILi1000EEEEEvPT_PKS4_S7_S7_flPfS8_Pj,"ax",@progbits
	.align	128
        .global         _ZN13group_norm_v214gn_cuda_kernelI6__halfLi480ELi3ELi32ELi60ELi256ELb0ELi8ELi960ELi960ELi4ELb1ELi10ELb0ELb0ENS_16CompileConditionILi1000EEEEEvPT_PKS4_S7_S7_flPfS8_Pj
        .type           _ZN13group_norm_v214gn_cuda_kernelI6__halfLi480ELi3ELi32ELi60ELi256ELb0ELi8ELi960ELi960ELi4ELb1ELi10ELb0ELb0ENS_16CompileConditionILi1000EEEEEvPT_PKS4_S7_S7_flPfS8_Pj,@function
        .size           _ZN13group_norm_v214gn_cuda_kernelI6__halfLi480ELi3ELi32ELi60ELi256ELb0ELi8ELi960ELi960ELi4ELb1ELi10ELb0ELb0ENS_16CompileConditionILi1000EEEEEvPT_PKS4_S7_S7_flPfS8_Pj,(.L_x_1889 - _ZN13group_norm_v214gn_cuda_kernelI6__halfLi480ELi3ELi32ELi60ELi256ELb0ELi8ELi960ELi960ELi4ELb1ELi10ELb0ELb0ENS_16CompileConditionILi1000EEEEEvPT_PKS4_S7_S7_flPfS8_Pj)
        .other          _ZN13group_norm_v214gn_cuda_kernelI6__halfLi480ELi3ELi32ELi60ELi256ELb0ELi8ELi960ELi960ELi4ELb1ELi10ELb0ELb0ENS_16CompileConditionILi1000EEEEEvPT_PKS4_S7_S7_flPfS8_Pj,@"STO_CUDA_ENTRY STV_DEFAULT"
_ZN13group_norm_v214gn_cuda_kernelI6__halfLi480ELi3ELi32ELi60ELi256ELb0ELi8ELi960ELi960ELi4ELb1ELi10ELb0ELb0ENS_16CompileConditionILi1000EEEEEvPT_PKS4_S7_S7_flPfS8_Pj:
.text._ZN13group_norm_v214gn_cuda_kernelI6__halfLi480ELi3ELi32ELi60ELi256ELb0ELi8ELi960ELi960ELi4ELb1ELi10ELb0ELb0ENS_16CompileConditionILi1000EEEEEvPT_PKS4_S7_S7_flPfS8_Pj:
        /* <DEDUP_REMOVED lines=9> */
[----:B------:R-:W1:Y:S01]  /*0090*/  LDC.64 R20, c[0x0][0x390] ;  /* 0x0000e400ff147b82 */ /* 0x000e620000000a00 */
[----:B------:R-:W-:Y:S01]  /*00a0*/  ULOP3.LUT UR6, UR5, 0x1, URZ, 0xc0, !UPT ;  /* 0x0000000105067892 */ /* 0x000fe2000f8ec0ff */
[----:B------:R-:W2:Y:S05]  /*00b0*/  LDCU.64 UR12, c[0x0][0x358] ;  /* 0x00006b00ff0c77ac */ /* 0x000eaa0008000a00 */
[----:B------:R-:W-:Y:S01]  /*00c0*/  MOV R8, UR6 ;  /* 0x0000000600087c02 */ /* 0x000fe20008000f00 */
[----:B------:R-:W3:Y:S01]  /*00d0*/  LDC.64 R22, c[0x0][0x398] ;  /* 0x0000e600ff167b82 */ /* 0x000ee20000000a00 */
[----:B------:R-:W4:Y:S07]  /*00e0*/  S2R R4, SR_CTAID.X ;  /* 0x0000000000047919 */ /* 0x000f2e0000002500 */
[----:B------:R-:W4:Y:S01]  /*00f0*/  LDC.64 R10, c[0x0][0x3b0] ;  /* 0x0000ec00ff0a7b82 */ /* 0x000f220000000a00 */
        /* <DEDUP_REMOVED lines=9> */
[----:B------:R-:W-:-:S05]  /*0190*/  IMAD R8, R8, 0xf0, R7 ;  /* 0x000000f008087824 */ /* 0x000fca00078e0207 */
[----:B------:R-:W-:-:S05]  /*01a0*/  SHF.L.U32 R8, R8, 0x2, RZ ;  /* 0x0000000208087819 */ /* 0x000fca00000006ff */
[----:B-1----:R-:W-:-:S04]  /*01b0*/  IMAD.WIDE.U32 R20, R8, 0x2, R20 ;  /* 0x0000000208147825 */ /* 0x002fc800078e0014 */
[C---:B---3--:R-:W-:Y:S02]  /*01c0*/  IMAD.WIDE.U32 R22, R8.reuse, 0x2, R22 ;  /* 0x0000000208167825 */ /* 0x048fe400078e0016 */
[----:B--2---:R-:W5:Y:S04]  /*01d0*/  LDG.E.64.CONSTANT R20, desc[UR12][R20.64] ;  /* 0x0000000c14147981 */ /* 0x004f68000c1e9b00 */
[----:B------:R-:W5:Y:S01]  /*01e0*/  LDG.E.64.CONSTANT R22, desc[UR12][R22.64] ;  /* 0x0000000c16167981 */ /* 0x000f62000c1e9b00 */
[----:B------:R-:W-:Y:S01]  /*01f0*/  MOV R0, 0x400 ;  /* 0x0000040000007802 */ /* 0x000fe20000000f00 */
[----:B------:R-:W-:Y:S01]  /*0200*/  USHF.L.U32 UR5, UR5, 0x4, URZ ;  /* 0x0000000405057899 */ /* 0x000fe200080006ff */
[----:B------:R-:W-:Y:S01]  /*0210*/  LOP3.LUT R6, R8, 0xffff, RZ, 0xc0, !PT ;  /* 0x0000ffff08067812 */ /* 0x000fe200078ec0ff */
[----:B------:R-:W0:Y:S01]  /*0220*/  S2R R5, SR_CgaCtaId ;  /* 0x0000000000057919 */ /* 0x000e220000008800 */
[----:B------:R-:W-:Y:S01]  /*0230*/  IADD3 R3, PT, PT, R0, 0x1680, RZ ;  /* 0x0000168000037810 */ /* 0x000fe20007ffe0ff */
[----:B------:R-:W-:Y:S01]  /*0240*/  ULOP3.LUT UR5, UR5, 0x10, URZ, 0xc0, !UPT ;  /* 0x0000001005057892 */ /* 0x000fe2000f8ec0ff */
[----:B----4-:R-:W-:Y:S01]  /*0250*/  LOP3.LUT P0, RZ, R4, 0x1f, RZ, 0xc0, !PT ;  /* 0x0000001f04ff7812 */ /* 0x010fe2000780c0ff */
[----:B------:R-:W-:Y:S01]  /*0260*/  IMAD R6, R6, 0x889, RZ ;  /* 0x0000088906067824 */ /* 0x000fe200078e02ff */
[----:B------:R-:W-:Y:S01]  /*0270*/  SHF.L.U32 R4, R4, 0x3, RZ ;  /* 0x0000000304047819 */ /* 0x000fe200000006ff */
[----:B------:R-:W-:Y:S01]  /*0280*/  UMOV UR7, UR4 ;  /* 0x0000000400077c82 */ /* 0x000fe20008000000 */
[----:B------:R-:W-:Y:S01]  /*0290*/  ISETP.EQ.U32.AND P1, PT, R10, RZ, PT ;  /* 0x000000ff0a00720c */ /* 0x000fe20003f22070 */
[----:B------:R-:W-:-:S03]  /*02a0*/  UMOV UR4, URZ ;  /* 0x000000ff00047c82 */ /* 0x000fc60008000000 */
[----:B------:R-:W-:-:S04]  /*02b0*/  ISETP.EQ.OR.EX P0, PT, R11, RZ, P0, P1 ;  /* 0x000000ff0b00720c */ /* 0x000fc80000702710 */
[----:B------:R-:W-:Y:S02]  /*02c0*/  ISETP.GT.U32.OR P0, PT, R28, 0xf, P0 ;  /* 0x0000000f1c00780c */ /* 0x000fe40000704470 */
[C---:B0-----:R-:W-:Y:S02]  /*02d0*/  LEA R0, R5.reuse, R0, 0x18 ;  /* 0x0000000005007211 */ /* 0x041fe400078ec0ff */
[----:B------:R-:W-:-:S03]  /*02e0*/  LEA R5, R5, R3, 0x18 ;  /* 0x0000000305057211 */ /* 0x000fc600078ec0ff */
[----:B------:R-:W-:Y:S01]  /*02f0*/  IMAD R3, R7, 0x18, R0 ;  /* 0x0000001807037824 */ /* 0x000fe200078e0200 */
[----:B------:R-:W-:Y:S02]  /*0300*/  LOP3.LUT R7, R4, 0xf8, RZ, 0xc0, !PT ;  /* 0x000000f804077812 */ /* 0x000fe400078ec0ff */
[----:B------:R-:W-:Y:S01]  /*0310*/  LEA.HI R4, R6, -UR5, RZ, 0xf ;  /* 0x8000000506047c11 */ /* 0x000fe2000f8f78ff */
[----:B------:R-:W-:Y:S01]  /*0320*/  UMOV UR5, URZ ;  /* 0x000000ff00057c82 */ /* 0x000fe20008000000 */
[C---:B------:R-:W-:Y:S02]  /*0330*/  IADD3 R0, PT, PT, R2.reuse, R7, RZ ;  /* 0x0000000702007210 */ /* 0x040fe40007ffe0ff */
[----:B------:R-:W-:Y:S02]  /*0340*/  LEA R2, R2, R3, 0x3 ;  /* 0x0000000302027211 */ /* 0x000fe400078e18ff */
[----:B------:R-:W-:-:S07]  /*0350*/  LEA R4, R4, R5, 0x3 ;  /* 0x0000000504047211 */ /* 0x000fce00078e18ff */
.L_x_1679:
[----:B------:R-:W-:Y:S01]  /*0360*/  HFMA2 R9, -RZ, RZ, 0, 0 ;  /* 0x00000000ff097431 */ /* 0x000fe200000001ff */
[----:B------:R-:W-:Y:S01]  /*0370*/  MOV R7, UR7 ;  /* 0x0000000700077c02 */ /* 0x000fe20008000f00 */
[----:B------:R-:W0:Y:S01]  /*0380*/  LDCU.64 UR8, c[0x0][0x388] ;  /* 0x00007100ff0877ac */ /* 0x000e220008000a00 */
[----:B------:R-:W-:Y:S01]  /*0390*/  IMAD R3, R0, 0x780, RZ ;  /* 0x0000078000037824 */ /* 0x000fe200078e02ff */
[----:B------:R-:W-:Y:S02]  /*03a0*/  UIMAD UR6, UR5, 0x78000, URZ ;  /* 0x00078000050678a4 */ /* 0x000fe4000f8e02ff */
        /* <DEDUP_REMOVED lines=10> */
[----:B------:R3:W4:Y:S01]  /*0450*/  LDG.E.64.CONSTANT R26, desc[UR12][R12.64+0x5a00] ;  /* 0x005a000c0c1a7981 */ /* 0x000722000c1e9b00 */
[----:B------:R-:W-:Y:S01]  /*0460*/  ISETP.GT.U32.AND P1, PT, R28, 0x1f, PT ;  /* 0x0000001f1c00780c */ /* 0x000fe20003f24070 */
[----:B------:R-:W-:Y:S01]  /*0470*/  UIADD3 URZ, UP0, UPT, UR7, 0x5, URZ ;  /* 0x0000000507ff7890 */ /* 0x000fe2000ff1e0ff */
[----:B------:R-:W-:Y:S03]  /*0480*/  BSSY.RECONVERGENT B0, `(.L_x_1670) ;  /* 0x00000ac000007945 */ /* 0x000fe60003800200 */
[----:B------:R-:W-:Y:S01]  /*0490*/  UIADD3.X UR8, UPT, UPT, URZ, UR5, URZ, UP0, !UPT ;  /* 0x00000005ff087290 */ /* 0x000fe200087fe4ff */
[----:B--2---:R-:W-:-:S02]  /*04a0*/  HADD2.F32 R3, -RZ, R10.H0_H0 ;  /* 0x2000000aff037230 */ /* 0x004fc40000004100 */
        /* <DEDUP_REMOVED lines=11> */
[----:B------:R-:W-:Y:S02]  /*0560*/  HFMA2 R18, -RZ, RZ, 0, 0 ;  /* 0x00000000ff127431 */ /* 0x000fe400000001ff */
        /* <DEDUP_REMOVED lines=17> */
[--C-:B------:R-:W-:Y:S02]  /*0680*/  HADD2.F32 R37, -RZ, R26.reuse.H0_H0 ;  /* 0x2000001aff257230 */ /* 0x100fe40000004100 */
[----:B------:R-:W-:Y:S01]  /*0690*/  FADD.FTZ R12, R10, R35 ;  /* 0x000000230a0c7221 */ /* 0x000fe20000010000 */
[----:B------:R-:W-:Y:S01]  /*06a0*/  FFMA.FTZ R14, R35, R35, R14 ;  /* 0x00000023230e7223 */ /* 0x000fe2000001000e */
[----:B------:R-:W-:Y:S02]  /*06b0*/  HADD2.F32 R10, -RZ, R25.H1_H1 ;  /* 0x30000019ff0a7230 */ /* 0x000fe40000004100 */
[----:B------:R-:W-:Y:S01]  /*06c0*/  FADD.FTZ R25, R12, R33 ;  /* 0x000000210c197221 */ /* 0x000fe20000010000 */
[----:B------:R-:W-:Y:S01]  /*06d0*/  FFMA.FTZ R29, R33, R33, R14 ;  /* 0x00000021211d7223 */ /* 0x000fe2000001000e */
[----:B------:R-:W-:-:S02]  /*06e0*/  HADD2.F32 R14, -RZ, R26.H1_H1 ;  /* 0x3000001aff0e7230 */ /* 0x000fc40000004100 */
[----:B------:R-:W-:Y:S01]  /*06f0*/  FADD.FTZ R12, R25, R10 ;  /* 0x0000000a190c7221 */ /* 0x000fe20000010000 */
[----:B------:R-:W-:-:S03]  /*0700*/  FFMA.FTZ R16, R10, R10, R29 ;  /* 0x0000000a0a107223 */ /* 0x000fc6000001001d */
        /* <DEDUP_REMOVED lines=9> */
[----:B------:R-:W-:Y:S01]  /*07a0*/  FFMA.FTZ R25, R16, R16, R29 ;  /* 0x0000001010197223 */ /* 0x000fe2000001001d */
[----:B------:R-:W-:-:S04]  /*07b0*/  MOV R29, RZ ;  /* 0x000000ff001d7202 */ /* 0x000fc80000000f00 */
[----:B------:R0:W-:Y:S01]  /*07c0*/  STS.64 [R2], R24 ;  /* 0x0000001802007388 */ /* 0x0001e20000000a00 */
[----:B------:R-:W-:Y:S06]  /*07d0*/  BAR.SYNC.DEFER_BLOCKING 0x0 ;  /* 0x0000000000007b1d */ /* 0x000fec0000010000 */
[----:B------:R-:W-:Y:S05]  /*07e0*/  @P1 BRA `(.L_x_1671) ;  /* 0x0000000400d41947 */ /* 0x000fea0003800000 */
[----:B------:R-:W1:Y:S01]  /*07f0*/  S2R R18, SR_CTAID.Y ;  /* 0x0000000000127919 */ /* 0x000e620000002600 */
[----:B0-----:R-:W0:Y:S01]  /*0800*/  S2R R24, SR_TID.X ;  /* 0x0000000000187919 */ /* 0x001e220000002100 */
[----:B------:R-:W2:Y:S01]  /*0810*/  S2R R29, SR_CgaCtaId ;  /* 0x00000000001d7919 */ /* 0x000ea20000008800 */
[C---:B-1----:R-:W-:Y:S02]  /*0820*/  SHF.L.U32 R26, R18.reuse, 0x4, RZ ;  /* 0x00000004121a7819 */ /* 0x042fe400000006ff */
[----:B------:R-:W-:Y:S02]  /*0830*/  LOP3.LUT R25, R18, 0x1, RZ, 0xc0, !PT ;  /* 0x0000000112197812 */ /* 0x000fe400078ec0ff */
[----:B------:R-:W-:Y:S02]  /*0840*/  LOP3.LUT R27, R26, 0x10, RZ, 0xc0, !PT ;  /* 0x000000101a1b7812 */ /* 0x000fe400078ec0ff */
[----:B------:R-:W-:Y:S01]  /*0850*/  MOV R18, 0x400 ;  /* 0x0000040000127802 */ /* 0x000fe20000000f00 */
[----:B------:R-:W-:Y:S01]  /*0860*/  IMAD R25, R25, 0x3c0, RZ ;  /* 0x000003c019197824 */ /* 0x000fe200078e02ff */
[----:B0-----:R-:W-:-:S02]  /*0870*/  LEA.HI R32, R24, R27, RZ, 0x1f ;  /* 0x0000001b18207211 */ /* 0x001fc400078ff8ff */
[----:B--2---:R-:W-:Y:S02]  /*0880*/  LEA R18, R29, R18, 0x18 ;  /* 0x000000121d127211 */ /* 0x004fe400078ec0ff */
[----:B------:R-:W-:Y:S01]  /*0890*/  SHF.L.U32 R30, R24, 0x3, RZ ;  /* 0x00000003181e7819 */ /* 0x000fe200000006ff */
[----:B------:R-:W-:-:S03]  /*08a0*/  IMAD R32, R32, 0x3c, -R25 ;  /* 0x0000003c20207824 */ /* 0x000fc600078e0a19 */
[----:B------:R-:W-:Y:S02]  /*08b0*/  LOP3.LUT R30, R30, 0x8, RZ, 0xc0, !PT ;  /* 0x000000081e1e7812 */ /* 0x000fe400078ec0ff */
[----:B------:R-:W-:Y:S02]  /*08c0*/  SHF.R.U32.HI R25, RZ, 0x2, R32 ;  /* 0x00000002ff197819 */ /* 0x000fe40000011620 */
[C---:B------:R-:W-:Y:S02]  /*08d0*/  IADD3 R26, PT, PT, R32.reuse, 0x4, RZ ;  /* 0x00000004201a7810 */ /* 0x040fe40007ffe0ff */
[----:B------:R-:W-:Y:S01]  /*08e0*/  IADD3 R28, PT, PT, R32, 0x8, RZ ;  /* 0x00000008201c7810 */ /* 0x000fe20007ffe0ff */
[----:B------:R-:W-:Y:S01]  /*08f0*/  IMAD R25, R25, 0x18, R18 ;  /* 0x0000001819197824 */ /* 0x000fe200078e0212 */
[----:B------:R-:W-:Y:S02]  /*0900*/  SHF.R.U32.HI R27, RZ, 0x2, R26 ;  /* 0x00000002ff1b7819 */ /* 0x000fe4000001161a */
[----:B------:R-:W-:-:S02]  /*0910*/  SHF.R.U32.HI R29, RZ, 0x2, R28 ;  /* 0x00000002ff1d7819 */ /* 0x000fc4000001161c */
[----:B------:R-:W-:Y:S01]  /*0920*/  IADD3 R25, PT, PT, R25, R30, RZ ;  /* 0x0000001e19197210 */ /* 0x000fe20007ffe0ff */
[--C-:B------:R-:W-:Y:S02]  /*0930*/  IMAD R27, R27, 0x18, R18.reuse ;  /* 0x000000181b1b7824 */ /* 0x100fe400078e0212 */
[----:B------:R-:W-:-:S03]  /*0940*/  IMAD R29, R29, 0x18, R18 ;  /* 0x000000181d1d7824 */ /* 0x000fc600078e0212 */
[C---:B------:R-:W-:Y:S01]  /*0950*/  IADD3 R27, PT, PT, R30.reuse, R27, RZ ;  /* 0x0000001b1e1b7210 */ /* 0x040fe20007ffe0ff */
[----:B------:R-:W0:Y:S01]  /*0960*/  LDS.64 R24, [R25] ;  /* 0x0000000019187984 */ /* 0x000e220000000a00 */
[----:B------:R-:W-:-:S04]  /*0970*/  IADD3 R28, PT, PT, R30, R29, RZ ;  /* 0x0000001d1e1c7210 */ /* 0x000fc80007ffe0ff */
[----:B------:R-:W1:Y:S01]  /*0980*/  LDS.64 R26, [R27] ;  /* 0x000000001b1a7984 */ /* 0x000e620000000a00 */
[----:B0-----:R-:W-:Y:S01]  /*0990*/  FADD.FTZ R29, RZ, R24 ;  /* 0x00000018ff1d7221 */ /* 0x001fe20000010000 */
[----:B------:R-:W-:Y:S01]  /*09a0*/  IADD3 R24, PT, PT, R32, 0xc, RZ ;  /* 0x0000000c20187810 */ /* 0x000fe20007ffe0ff */
[----:B------:R-:W-:Y:S02]  /*09b0*/  FADD.FTZ R34, RZ, R25 ;  /* 0x00000019ff227221 */ /* 0x000fe40000010000 */
[----:B-1----:R-:W-:Y:S01]  /*09c0*/  FADD.FTZ R26, R29, R26 ;  /* 0x0000001a1d1a7221 */ /* 0x002fe20000010000 */
[----:B------:R-:W-:Y:S01]  /*09d0*/  SHF.R.U32.HI R25, RZ, 0x2, R24 ;  /* 0x00000002ff197819 */ /* 0x000fe20000011618 */
[----:B------:R-:W0:Y:S01]  /*09e0*/  LDS.64 R28, [R28] ;  /* 0x000000001c1c7984 */ /* 0x000e220000000a00 */
[----:B------:R-:W-:-:S03]  /*09f0*/  FADD.FTZ R34, R34, R27 ;  /* 0x0000001b22227221 */ /* 0x000fc60000010000 */
[----:B------:R-:W-:-:S05]  /*0a00*/  IMAD R25, R25, 0x18, R18 ;  /* 0x0000001819197824 */ /* 0x000fca00078e0212 */
[----:B------:R-:W-:-:S06]  /*0a10*/  IADD3 R25, PT, PT, R30, R25, RZ ;  /* 0x000000191e197210 */ /* 0x000fcc0007ffe0ff */
[----:B------:R-:W1:Y:S01]  /*0a20*/  LDS.64 R24, [R25] ;  /* 0x0000000019187984 */ /* 0x000e620000000a00 */
[----:B0-----:R-:W-:Y:S01]  /*0a30*/  FADD.FTZ R27, R26, R28 ;  /* 0x0000001c1a1b7221 */ /* 0x001fe20000010000 */
[----:B------:R-:W-:Y:S01]  /*0a40*/  IADD3 R26, PT, PT, R32, 0x10, RZ ;  /* 0x00000010201a7810 */ /* 0x000fe20007ffe0ff */
[----:B------:R-:W-:Y:S01]  /*0a50*/  FADD.FTZ R34, R34, R29 ;  /* 0x0000001d22227221 */ /* 0x000fe20000010000 */
[----:B------:R-:W-:Y:S02]  /*0a60*/  IADD3 R28, PT, PT, R32, 0x34, RZ ;  /* 0x00000034201c7810 */ /* 0x000fe40007ffe0ff */
[----:B------:R-:W-:-:S05]  /*0a70*/  SHF.R.U32.HI R29, RZ, 0x2, R26 ;  /* 0x00000002ff1d7819 */ /* 0x000fca000001161a */
[----:B------:R-:W-:-:S05]  /*0a80*/  IMAD R29, R29, 0x18, R18 ;  /* 0x000000181d1d7824 */ /* 0x000fca00078e0212 */
[----:B------:R-:W-:Y:S01]  /*0a90*/  IADD3 R26, PT, PT, R30, R29, RZ ;  /* 0x0000001d1e1a7210 */ /* 0x000fe20007ffe0ff */
[----:B-1----:R-:W-:Y:S01]  /*0aa0*/  FADD.FTZ R29, R27, R24 ;  /* 0x000000181b1d7221 */ /* 0x002fe20000010000 */
[----:B------:R-:W-:Y:S01]  /*0ab0*/  IADD3 R24, PT, PT, R32, 0x14, RZ ;  /* 0x0000001420187810 */ /* 0x000fe20007ffe0ff */
[----:B------:R-:W-:-:S03]  /*0ac0*/  FADD.FTZ R34, R34, R25 ;  /* 0x0000001922227221 */ /* 0x000fc60000010000 */
[----:B------:R-:W-:Y:S01]  /*0ad0*/  SHF.R.U32.HI R24, RZ, 0x2, R24 ;  /* 0x00000002ff187819 */ /* 0x000fe20000011618 */
[----:B------:R-:W0:Y:S04]  /*0ae0*/  LDS.64 R26, [R26] ;  /* 0x000000001a1a7984 */ /* 0x000e280000000a00 */
[----:B------:R-:W-:-:S05]  /*0af0*/  IMAD R25, R24, 0x18, R18 ;  /* 0x0000001818197824 */ /* 0x000fca00078e0212 */
[----:B------:R-:W-:-:S06]  /*0b00*/  IADD3 R25, PT, PT, R30, R25, RZ ;  /* 0x000000191e197210 */ /* 0x000fcc0007ffe0ff */
[----:B------:R-:W1:Y:S01]  /*0b10*/  LDS.64 R24, [R25] ;  /* 0x0000000019187984 */ /* 0x000e620000000a00 */
[----:B0-----:R-:W-:Y:S01]  /*0b20*/  FADD.FTZ R29, R29, R26 ;  /* 0x0000001a1d1d7221 */ /* 0x001fe20000010000 */
[----:B------:R-:W-:Y:S01]  /*0b30*/  FADD.FTZ R34, R34, R27 ;  /* 0x0000001b22227221 */ /* 0x000fe20000010000 */
[----:B------:R-:W-:-:S04]  /*0b40*/  IADD3 R27, PT, PT, R32, 0x18, RZ ;  /* 0x00000018201b7810 */ /* 0x000fc80007ffe0ff */
[----:B------:R-:W-:-:S05]  /*0b50*/  SHF.R.U32.HI R27, RZ, 0x2, R27 ;  /* 0x00000002ff1b7819 */ /* 0x000fca000001161b */
[----:B------:R-:W-:Y:S02]  /*0b60*/  IMAD R27, R27, 0x18, R18 ;  /* 0x000000181b1b7824 */ /* 0x000fe400078e0212 */
[----:B-1----:R-:W-:Y:S01]  /*0b70*/  FADD.FTZ R29, R29, R24 ;  /* 0x000000181d1d7221 */ /* 0x002fe20000010000 */
[----:B------:R-:W-:Y:S01]  /*0b80*/  IADD3 R24, PT, PT, R32, 0x1c, RZ ;  /* 0x0000001c20187810 */ /* 0x000fe20007ffe0ff */
[----:B------:R-:W-:Y:S01]  /*0b90*/  FADD.FTZ R34, R34, R25 ;  /* 0x0000001922227221 */ /* 0x000fe20000010000 */
[----:B------:R-:W-:Y:S02]  /*0ba0*/  IADD3 R27, PT, PT, R30, R27, RZ ;  /* 0x0000001b1e1b7210 */ /* 0x000fe40007ffe0ff */
[----:B------:R-:W-:-:S04]  /*0bb0*/  SHF.R.U32.HI R24, RZ, 0x2, R24 ;  /* 0x00000002ff187819 */ /* 0x000fc80000011618 */
[----:B------:R-:W0:Y:S01]  /*0bc0*/  LDS.64 R26, [R27] ;  /* 0x000000001b1a7984 */ /* 0x000e220000000a00 */
[----:B------:R-:W-:-:S05]  /*0bd0*/  IMAD R25, R24, 0x18, R18 ;  /* 0x0000001818197824 */ /* 0x000fca00078e0212 */
[----:B------:R-:W-:-:S06]  /*0be0*/  IADD3 R25, PT, PT, R30, R25, RZ ;  /* 0x000000191e197210 */ /* 0x000fcc0007ffe0ff */
[----:B------:R-:W1:Y:S01]  /*0bf0*/  LDS.64 R24, [R25] ;  /* 0x0000000019187984 */ /* 0x000e620000000a00 */
[----:B0-----:R-:W-:Y:S01]  /*0c00*/  FADD.FTZ R29, R29, R26 ;  /* 0x0000001a1d1d7221 */ /* 0x001fe20000010000 */
[----:B------:R-:W-:Y:S01]  /*0c10*/  IADD3 R26, PT, PT, R32, 0x20, RZ ;  /* 0x00000020201a7810 */ /* 0x000fe20007ffe0ff */
[----:B------:R-:W-:-:S03]  /*0c20*/  FADD.FTZ R34, R34, R27 ;  /* 0x0000001b22227221 */ /* 0x000fc60000010000 */
        /* <DEDUP_REMOVED lines=26> */
[----:B------:R-:W-:-:S03]  /*0dd0*/  FADD.FTZ R26, R34, R27 ;  /* 0x0000001b221a7221 */ /* 0x000fc60000010000 */
[----:B-1----:R-:W-:Y:S01]  /*0de0*/  FADD.FTZ R34, R29, R24 ;  /* 0x000000181d227221 */ /* 0x002fe20000010000 */
[C---:B------:R-:W-:Y:S02]  /*0df0*/  IADD3 R24, PT, PT, R32.reuse, 0x30, RZ ;  /* 0x0000003020187810 */ /* 0x040fe40007ffe0ff */
[----:B------:R-:W-:Y:S02]  /*0e00*/  SHF.R.U32.HI R29, RZ, 0x2, R28 ;  /* 0x00000002ff1d7819 */ /* 0x000fe4000001161c */
[----:B------:R-:W-:Y:S02]  /*0e10*/  SHF.R.U32.HI R27, RZ, 0x2, R24 ;  /* 0x00000002ff1b7819 */ /* 0x000fe40000011618 */
[----:B------:R-:W-:Y:S01]  /*0e20*/  IADD3 R32, PT, PT, R32, 0x38, RZ ;  /* 0x0000003820207810 */ /* 0x000fe20007ffe0ff */
[--C-:B------:R-:W-:Y:S02]  /*0e30*/  IMAD R29, R29, 0x18, R18.reuse ;  /* 0x000000181d1d7824 */ /* 0x100fe400078e0212 */
[----:B------:R-:W-:Y:S01]  /*0e40*/  IMAD R27, R27, 0x18, R18 ;  /* 0x000000181b1b7824 */ /* 0x000fe200078e0212 */
[----:B------:R-:W-:-:S04]  /*0e50*/  SHF.R.U32.HI R32, RZ, 0x2, R32 ;  /* 0x00000002ff207819 */ /* 0x000fc80000011620 */
[----:B------:R-:W-:Y:S01]  /*0e60*/  IADD3 R24, PT, PT, R30, R27, RZ ;  /* 0x0000001b1e187210 */ /* 0x000fe20007ffe0ff */
[----:B------:R-:W-:Y:S01]  /*0e70*/  IMAD R32, R32, 0x18, R18 ;  /* 0x0000001820207824 */ /* 0x000fe200078e0212 */
[----:B------:R-:W-:Y:S01]  /*0e80*/  IADD3 R27, PT, PT, R30, R29, RZ ;  /* 0x0000001d1e1b7210 */ /* 0x000fe20007ffe0ff */
[----:B------:R-:W-:-:S03]  /*0e90*/  FADD.FTZ R18, R26, R25 ;  /* 0x000000191a127221 */ /* 0x000fc60000010000 */
[----:B------:R-:W0:Y:S01]  /*0ea0*/  LDS.64 R24, [R24] ;  /* 0x0000000018187984 */ /* 0x000e220000000a00 */
[----:B------:R-:W-:-:S03]  /*0eb0*/  IADD3 R28, PT, PT, R30, R32, RZ ;  /* 0x000000201e1c7210 */ /* 0x000fc60007ffe0ff */
        /* <DEDUP_REMOVED lines=8> */
.L_x_1671:
[----:B------:R-:W-:Y:S05]  /*0f40*/  BSYNC.RECONVERGENT B0 ;  /* 0x0000000000007941 */ /* 0x000fea0003800200 */
.L_x_1670:
[----:B------:R-:W1:Y:S01]  /*0f50*/  S2R R28, SR_TID.X ;  /* 0x00000000001c7919 */ /* 0x000e620000002100 */
[----:B------:R-:W-:Y:S01]  /*0f60*/  BSSY.RECONVERGENT B0, `(.L_x_1672) ;  /* 0x0000013000007945 */ /* 0x000fe20003800200 */
[----:B0-----:R-:W0:Y:S04]  /*0f70*/  SHFL.BFLY PT, R25, R18, 0x1, 0x1f ;  /* 0x0c201f0012197f89 */ /* 0x001e2800000e0000 */
[----:B------:R-:W2:Y:S01]  /*0f80*/  SHFL.BFLY PT, R26, R29, 0x1, 0x1f ;  /* 0x0c201f001d1a7f89 */ /* 0x000ea200000e0000 */
[----:B0-----:R-:W-:Y:S01]  /*0f90*/  FADD.FTZ R24, R25, R18 ;  /* 0x0000001219187221 */ /* 0x001fe20000010000 */
[----:B-1----:R-:W-:Y:S01]  /*0fa0*/  LOP3.LUT P2, RZ, R28, 0x3e1, RZ, 0xc0, !PT ;  /* 0x000003e11cff7812 */ /* 0x002fe2000784c0ff */
        /* <DEDUP_REMOVED lines=14> */
.L_x_1673:
[----:B------:R-:W-:Y:S05]  /*1090*/  BSYNC.RECONVERGENT B0 ;  /* 0x0000000000007941 */ /* 0x000fea0003800200 */
.L_x_1672:
[----:B------:R-:W1:Y:S01]  /*10a0*/  @!P1 S2R R18, SR_CTAID.Y ;  /* 0x0000000000129919 */ /* 0x000e620000002600 */
[----:B------:R-:W-:Y:S01]  /*10b0*/  BAR.SYNC.DEFER_BLOCKING 0x0 ;  /* 0x0000000000007b1d */ /* 0x000fe20000010000 */
[----:B------:R-:W-:-:S05]  /*10c0*/  ISETP.NE.AND P2, PT, R28, RZ, PT ;  /* 0x000000ff1c00720c */ /* 0x000fca0003f45270 */
[----:B------:R-:W-:Y:S08]  /*10d0*/  BSSY B0, `(.L_x_1674) ;  /* 0x0000013000007945 */ /* 0x000ff00003800000 */
[----:B------:R-:W-:Y:S05]  /*10e0*/  @P2 BRA `(.L_x_1675) ;  /* 0x0000000000442947 */ /* 0x000fea0003800000 */
[----:B------:R-:W2:Y:S01]  /*10f0*/  S2R R29, SR_CTAID.Y ;  /* 0x00000000001d7919 */ /* 0x000ea20000002600 */
[----:B------:R-:W3:Y:S01]  /*1100*/  S2UR UR6, SR_CTAID.X ;  /* 0x00000000000679c3 */ /* 0x000ee20000002500 */
[----:B0-----:R-:W-:-:S07]  /*1110*/  MOV R27, 0x7fffffe1 ;  /* 0x7fffffe1001b7802 */ /* 0x001fce0000000f00 */
[----:B------:R-:W2:Y:S01]  /*1120*/  LDC.64 R24, c[0x0][0x3c0] ;  /* 0x0000f000ff187b82 */ /* 0x000ea20000000a00 */
[----:B---3--:R-:W-:-:S04]  /*1130*/  ISETP.NE.AND P2, PT, RZ, UR6, PT ;  /* 0x00000006ff007c0c */ /* 0x008fc8000bf45270 */
[----:B------:R-:W-:Y:S01]  /*1140*/  SEL R27, R27, 0x1, !P2 ;  /* 0x000000011b1b7807 */ /* 0x000fe20005000000 */
[----:B--2---:R-:W-:Y:S01]  /*1150*/  IMAD.WIDE.U32 R24, R29, 0x4, R24 ;  /* 0x000000041d187825 */ /* 0x004fe200078e0018 */
[----:B------:R-:W-:Y:S06]  /*1160*/  MEMBAR.ALL.GPU ;  /* 0x0000000000007992 */ /* 0x000fec000000a000 */
[----:B------:R-:W-:-:S00]  /*1170*/  ERRBAR ;  /* 0x00000000000079ab */ /* 0x000fc00000000000 */
[----:B------:R-:W-:Y:S06]  /*1180*/  CGAERRBAR ;  /* 0x00000000000075ab */ /* 0x000fec0000000000 */
[----:B------:R0:W5:Y:S02]  /*1190*/  ATOM.E.ADD.STRONG.GPU PT, R27, desc[UR12][R24.64], R27 ;  /* 0x8000001b181b798a */ /* 0x00016400081ef10c */
.L_x_1676:
[----:B------:R-:W2:Y:S04]  /*11a0*/  LD.E.STRONG.GPU R26, desc[UR12][R24.64] ;  /* 0x0000000c181a7980 */ /* 0x000ea8000c10f900 */
[----:B--2---:R-:W-:Y:S01]  /*11b0*/  CCTL.IVALL ;  /* 0x00000000ff00798f */ /* 0x004fe20002000000 */
[----:B------:R-:W-:Y:S05]  /*11c0*/  YIELD ;  /* 0x0000000000007946 */ /* 0x000fea0003800000 */
[----:B-----5:R-:W-:-:S04]  /*11d0*/  LOP3.LUT R26, R26, R27, RZ, 0x3c, !PT ;  /* 0x0000001b1a1a7212 */ /* 0x020fc800078e3cff */
[----:B------:R-:W-:-:S13]  /*11e0*/  ISETP.GT.AND P2, PT, R26, -0x1, PT ;  /* 0xffffffff1a00780c */ /* 0x000fda0003f44270 */
[----:B------:R-:W-:Y:S05]  /*11f0*/  @P2 BRA `(.L_x_1676) ;  /* 0xfffffffc00e82947 */ /* 0x000fea000383ffff */
.L_x_1675:
[----:B------:R-:W-:Y:S05]  /*1200*/  BSYNC B0 ;  /* 0x0000000000007941 */ /* 0x000fea0003800000 */
.L_x_1674:
[----:B0-----:R-:W1:Y:S01]  /*1210*/  @!P1 LDC R25, c[0x0][0x374] ;  /* 0x0000dd00ff199b82 */ /* 0x001e620000000800 */
[----:B------:R-:W-:Y:S01]  /*1220*/  @!P1 SHF.L.U32 R24, R28, 0x1, RZ ;  /* 0x000000011c189819 */ /* 0x000fe200000006ff */
[----:B------:R-:W-:Y:S06]  /*1230*/  WARPSYNC.ALL ;  /* 0x0000000000007948 */ /* 0x000fec0003800000 */
[----:B------:R-:W-:Y:S08]  /*1240*/  BAR.SYNC.DEFER_BLOCKING 0x0 ;  /* 0x0000000000007b1d */ /* 0x000ff00000010000 */
[----:B------:R-:W0:Y:S01]  /*1250*/  @!P1 LDC.64 R26, c[0x0][0x3b8] ;  /* 0x0000ee00ff1a9b82 */ /* 0x000e220000000a00 */
[----:B-1----:R-:W-:Y:S01]  /*1260*/  @!P1 IMAD R18, R25, UR4, R18 ;  /* 0x0000000419129c24 */ /* 0x002fe2000f8e0212 */
[----:B------:R-:W-:-:S04]  /*1270*/  @!P1 LOP3.LUT R25, R24, 0x1e0, RZ, 0xc0, !PT ;  /* 0x000001e018199812 */ /* 0x000fc800078ec0ff */
[----:B------:R-:W-:Y:S02]  /*1280*/  @!P1 LEA R18, R18, R25, 0x9 ;  /* 0x0000001912129211 */ /* 0x000fe400078e48ff */
[----:B------:R-:W-:-:S04]  /*1290*/  @!P1 LOP3.LUT R25, R28, 0xf, RZ, 0xc0, !PT ;  /* 0x0000000f1c199812 */ /* 0x000fc800078ec0ff */
[----:B------:R-:W-:-:S04]  /*12a0*/  @!P1 IADD3 R18, PT, PT, R18, R25, RZ ;  /* 0x0000001912129210 */ /* 0x000fc80007ffe0ff */
[----:B------:R-:W-:-:S04]  /*12b0*/  @!P1 SHF.L.U32 R25, R18, 0x1, RZ ;  /* 0x0000000112199819 */ /* 0x000fc800000006ff */
[C---:B------:R-:W-:Y:S01]  /*12c0*/  @!P1 IADD3 R29, PT, PT, R25.reuse, 0x20, RZ ;  /* 0x00000020191d9810 */ /* 0x040fe20007ffe0ff */
[----:B0-----:R-:W-:-:S04]  /*12d0*/  @!P1 IMAD.WIDE.U32 R24, R25, 0x4, R26 ;  /* 0x0000000419189825 */ /* 0x001fc800078e001a */
[----:B------:R-:W-:Y:S02]  /*12e0*/  @!P1 IMAD.WIDE.U32 R26, R29, 0x4, R26 ;  /* 0x000000041d1a9825 */ /* 0x000fe400078e001a */
[----:B------:R-:W2:Y:S04]  /*12f0*/  @!P1 LDG.E.64 R24, desc[UR12][R24.64] ;  /* 0x0000000c18189981 */ /* 0x000ea8000c1e1b00 */
[----:B------:R-:W3:Y:S01]  /*1300*/  @!P1 LDG.E.64 R26, desc[UR12][R26.64] ;  /* 0x0000000c1a1a9981 */ /* 0x000ee2000c1e1b00 */
[----:B------:R-:W-:Y:S01]  /*1310*/  HFMA2 R29, -RZ, RZ, 0, 0 ;  /* 0x00000000ff1d7431 */ /* 0x000fe200000001ff */
[----:B------:R-:W-:Y:S01]  /*1320*/  BSSY.RECONVERGENT B0, `(.L_x_1677) ;  /* 0x0000036000007945 */ /* 0x000fe20003800200 */
[----:B--2---:R-:W-:Y:S01]  /*1330*/  @!P1 FADD.FTZ R18, RZ, R24 ;  /* 0x00000018ff129221 */ /* 0x004fe20000010000 */
[----:B------:R-:W-:-:S03]  /*1340*/  @!P1 FADD.FTZ R30, RZ, R25 ;  /* 0x00000019ff1e9221 */ /* 0x000fc60000010000 */
[----:B---3--:R-:W-:Y:S01]  /*1350*/  @!P1 FADD.FTZ R29, R26, R18 ;  /* 0x000000121a1d9221 */ /* 0x008fe20000010000 */
        /* <DEDUP_REMOVED lines=9> */
[----:B------:R-:W2:Y:S01]  /*13f0*/  @!P1 S2R R18, SR_CgaCtaId ;  /* 0x0000000000129919 */ /* 0x000ea20000008800 */
        /* <DEDUP_REMOVED lines=9> */
[----:B------:R-:W-:-:S03]  /*1490*/  @!P1 MOV R29, 0x400 ;  /* 0x00000400001d9802 */ /* 0x000fc60000000f00 */
[----:B------:R-:W-:Y:S01]  /*14a0*/  @!P1 FMUL.FTZ R24, R24, 6.5104170062113553286e-05 ;  /* 0x3888888918189820 */ /* 0x000fe20000410000 */
[----:B-1----:R-:W-:Y:S01]  /*14b0*/  FADD.FTZ R30, R34, R30 ;  /* 0x0000001e221e7221 */ /* 0x002fe20000010000 */
[----:B------:R-:W-:Y:S02]  /*14c0*/  @!P1 IADD3 R29, PT, PT, R29, 0x1680, RZ ;  /* 0x000016801d1d9810 */ /* 0x000fe40007ffe0ff */
[----:B------:R-:W-:Y:S02]  /*14d0*/  @!P1 FMUL.FTZ R25, R24, R24 ;  /* 0x0000001818199220 */ /* 0x000fe40000410000 */
[----:B--2---:R-:W-:Y:S02]  /*14e0*/  @!P1 LEA R29, R18, R29, 0x18 ;  /* 0x0000001d121d9211 */ /* 0x004fe400078ec0ff */
[----:B------:R-:W-:Y:S02]  /*14f0*/  @!P1 FFMA.FTZ R25, R30, 6.5104170062113553286e-05, -R25 ;  /* 0x388888891e199823 */ /* 0x000fe40000010819 */
[----:B------:R-:W-:-:S03]  /*1500*/  @!P1 LEA.HI R18, R28, R29, RZ, 0x1f ;  /* 0x0000001d1c129211 */ /* 0x000fc600078ff8ff */
        /* <DEDUP_REMOVED lines=23> */
.L_x_1678:
[----:B------:R-:W-:Y:S05]  /*1680*/  BSYNC.RECONVERGENT B0 ;  /* 0x0000000000007941 */ /* 0x000fea0003800200 */
.L_x_1677:
[----:B01----:R-:W0:Y:S01]  /*1690*/  LDS.64 R24, [R4] ;  /* 0x0000000004187984 */ /* 0x003e220000000a00 */
[----:B------:R-:W0:Y:S01]  /*16a0*/  LDCU UR5, c[0x0][0x3a0] ;  /* 0x00007400ff0577ac */ /* 0x000e220008000800 */
[----:B-----5:R-:W-:Y:S02]  /*16b0*/  HADD2.F32 R26, -RZ, R20.H0_H0 ;  /* 0x20000014ff1a7230 */ /* 0x020fe40000004100 */
[--C-:B------:R-:W-:Y:S01]  /*16c0*/  HADD2.F32 R30, -RZ, R22.reuse.H0_H0 ;  /* 0x20000016ff1e7230 */ /* 0x100fe20000004100 */
[----:B------:R-:W1:Y:S01]  /*16d0*/  LDCU.64 UR10, c[0x0][0x380] ;  /* 0x00007000ff0a77ac */ /* 0x000e620008000a00 */
[----:B------:R-:W-:Y:S02]  /*16e0*/  UIADD3 UR7, UPT, UPT, UR7, 0x5, URZ ;  /* 0x0000000507077890 */ /* 0x000fe4000fffe0ff */
[----:B------:R-:W-:Y:S01]  /*16f0*/  ULOP3.LUT UR4, UR4, 0x1, URZ, 0x3c, !UPT ;  /* 0x0000000104047892 */ /* 0x000fe2000f8e3cff */
        /* <DEDUP_REMOVED lines=20> */
[----:B------:R-:W-:Y:S01]  /*1840*/  FFMA.FTZ R25, R3, R26, R30 ;  /* 0x0000001a03197223 */ /* 0x000fe2000001001e */
[----:B------:R-:W-:Y:S01]  /*1850*/  FADD.FTZ R30, R31, -R24 ;  /* 0x800000181f1e7221 */ /* 0x000fe20000010000 */
[----:B------:R-:W-:-:S02]  /*1860*/  HADD2.F32 R3, -RZ, R22.H0_H0 ;  /* 0x20000016ff037230 */ /* 0x000fc40000004100 */
[--C-:B------:R-:W-:Y:S01]  /*1870*/  FADD.FTZ R31, R12, -R24.reuse ;  /* 0x800000180c1f7221 */ /* 0x100fe20000010000 */
[C---:B------:R-:W-:Y:S01]  /*1880*/  FMUL.FTZ R12, R18.reuse, R13 ;  /* 0x0000000d120c7220 */ /* 0x040fe20000410000 */
[----:B------:R-:W-:Y:S01]  /*1890*/  FMUL.FTZ R10, R18, R30 ;  /* 0x0000001e120a7220 */ /* 0x000fe20000410000 */
[----:B------:R-:W-:Y:S01]  /*18a0*/  FADD.FTZ R13, R16, -R24 ;  /* 0x80000018100d7221 */ /* 0x000fe20000010000 */
[----:B------:R-:W-:Y:S02]  /*18b0*/  HADD2.F32 R16, -RZ, R20.H1_H1 ;  /* 0x30000014ff107230 */ /* 0x000fe40000004100 */
[C-C-:B------:R-:W-:Y:S01]  /*18c0*/  FFMA.FTZ R12, R26.reuse, R12, R3.reuse ;  /* 0x0000000c1a0c7223 */ /* 0x140fe20000010003 */
[C-C-:B------:R-:W-:Y:S01]  /*18d0*/  FFMA.FTZ R10, R26.reuse, R10, R3.reuse ;  /* 0x0000000a1a0a7223 */ /* 0x140fe20000010003 */
[----:B------:R-:W-:Y:S01]  /*18e0*/  FFMA.FTZ R26, R26, R14, R3 ;  /* 0x0000000e1a1a7223 */ /* 0x000fe20000010003 */
[----:B------:R-:W-:Y:S02]  /*18f0*/  HADD2.F32 R3, -RZ, R22.H1_H1 ;  /* 0x30000016ff037230 */ /* 0x000fe40000004100 */
[----:B------:R-:W-:Y:S01]  /*1900*/  FMUL.FTZ R24, R18, R7 ;  /* 0x0000000712187220 */ /* 0x000fe20000410000 */
[----:B------:R-:W-:-:S02]  /*1910*/  HADD2.F32 R14, -RZ, R20.H1_H1 ;  /* 0x30000014ff0e7230 */ /* 0x000fc40000004100 */
        /* <DEDUP_REMOVED lines=9> */
[----:B------:R-:W-:Y:S02]  /*19b0*/  HADD2.F32 R35, -RZ, R21.H0_H0 ;  /* 0x20000015ff237230 */ /* 0x000fe40000004100 */
[----:B------:R-:W-:Y:S01]  /*19c0*/  FFMA.FTZ R16, R24, R16, R3 ;  /* 0x0000001018107223 */ /* 0x000fe20000010003 */
[----:B------:R-:W-:-:S02]  /*19d0*/  HADD2.F32 R18, -RZ, R23.H0_H0 ;  /* 0x20000017ff127230 */ /* 0x000fc40000004100 */
[C-C-:B------:R-:W-:Y:S01]  /*19e0*/  FFMA.FTZ R7, R14.reuse, R15, R3.reuse ;  /* 0x0000000f0e077223 */ /* 0x140fe20000010003 */
[----:B------:R-:W-:Y:S02]  /*19f0*/  HADD2.F32 R15, -RZ, R21.H1_H1 ;  /* 0x30000015ff0f7230 */ /* 0x000fe40000004100 */
[C-C-:B------:R-:W-:Y:S01]  /*1a00*/  FFMA.FTZ R29, R14.reuse, R30, R3.reuse ;  /* 0x0000001e0e1d7223 */ /* 0x140fe20000010003 */
[----:B------:R-:W-:Y:S02]  /*1a10*/  HADD2.F32 R24, -RZ, R23.H1_H1 ;  /* 0x30000017ff187230 */ /* 0x000fe40000004100 */
[----:B------:R-:W-:Y:S01]  /*1a20*/  FFMA.FTZ R3, R14, R32, R3 ;  /* 0x000000200e037223 */ /* 0x000fe20000010003 */
[--C-:B------:R-:W-:Y:S01]  /*1a30*/  FFMA.FTZ R30, R9, R35, R18.reuse ;  /* 0x00000023091e7223 */ /* 0x100fe20000010012 */
[----:B-1----:R-:W-:Y:S01]  /*1a40*/  IADD3 R14, P1, PT, R5, UR10, RZ ;  /* 0x0000000a050e7c10 */ /* 0x002fe2000ff3e0ff */
        /* <DEDUP_REMOVED lines=20> */
[----:B0-----:R-:W-:-:S03]  /*1b90*/  UISETP.GE.U32.AND UP0, UPT, UR7, UR10, UPT ;  /* 0x0000000a0700728c */ /* 0x001fc6000bf06070 */
[----:B------:R1:W-:Y:S01]  /*1ba0*/  STG.E.64 desc[UR12][R14.64+0x5a00], R26 ;  /* 0x005a001a0e007986 */ /* 0x0003e2000c101b0c */
[----:B------:R-:W-:-:S09]  /*1bb0*/  UISETP.GE.AND.EX UP0, UPT, UR8, UR11, UPT, UP0 ;  /* 0x0000000b0800728c */ /* 0x000fd2000bf06300 */
[----:B------:R-:W-:Y:S05]  /*1bc0*/  BRA.U !UP0, `(.L_x_1679) ;  /* 0xffffffe508e47547 */ /* 0x000fea000b83ffff */
[----:B------:R-:W-:Y:S05]  /*1bd0*/  EXIT ;  /* 0x000000000000794d */ /* 0x000fea0003800000 */
.L_x_1680:
        /* <DEDUP_REMOVED lines=10> */
.L_x_1889:


//--------------------- .text._ZN13group_norm_v214gn_cuda_kernelI6__halfLi480ELi1ELi32ELi60ELi256ELb0ELi16ELi960ELi960ELi4ELb1ELi9ELb0ELb0ENS_16CompileConditionILi1000EEEEEvPT_PKS4_S7_S7_flPfS8_Pj --------------------------
	.section	.text._ZN13group_norm_v214gn_cuda_kernelI6__halfLi480ELi1ELi32ELi60ELi256ELb0ELi16ELi960ELi960ELi4ELb1ELi9ELb0ELb0ENS_16CompileConditionILi1000EEEEEvPT_PKS4_S7_S7_flPfS8_Pj,"ax",@progbits
	.align	128
        .global         _ZN13group_norm_v214gn_cuda_kernelI6__halfLi480ELi1ELi32ELi60ELi256ELb0ELi16ELi960ELi960ELi4ELb1ELi9ELb0ELb0ENS_16CompileConditionILi1000EEEEEvPT_PKS4_S7_S7_flPfS8_Pj
        .type           _ZN13group_norm_v214gn_cuda_kernelI6__halfLi480ELi1ELi32ELi60ELi256ELb0ELi16ELi960ELi960ELi4ELb1ELi9ELb0ELb0ENS_16CompileConditionILi1000EEEEEvPT_PKS4_S7_S7_flPfS8_Pj,@function
        .size           _ZN13group_norm_v214gn_cuda_kernelI6__halfLi480ELi1ELi32ELi60ELi256ELb0ELi16ELi960ELi960ELi4ELb1ELi9ELb0ELb0ENS_16CompileConditionILi1000EEEEEvPT_PKS4_S7_S7_flPfS8_Pj,(.L_x_1890 - _ZN13group_norm_v214gn_cuda_kernelI6__halfLi480ELi1ELi32ELi60ELi256ELb0ELi16ELi960ELi960ELi4ELb1ELi9ELb0ELb0ENS_16CompileConditionILi1000EEEEEvPT_PKS4_S7_S7_flPfS8_Pj)
        .other          _ZN13group_norm_v214gn_cuda_kernelI6__halfLi480ELi1ELi32ELi60ELi256ELb0ELi16ELi960ELi960ELi4ELb1ELi9ELb0ELb0ENS_16CompileConditionILi1000EEEEEvPT_PKS4_S7_S7_flPfS8_Pj,@"STO_CUDA_ENTRY STV_DEFAULT"
_ZN13group_norm_v214gn_cuda_kernelI6__halfLi480ELi1ELi32ELi60ELi256ELb0ELi16ELi960ELi960ELi4ELb1ELi9ELb0ELb0ENS_16CompileConditionILi1000EEEEEvPT_PKS4_S7_S7_flPfS8_Pj:
.text._ZN13group_norm_v214gn_cuda_kernelI6__halfLi480ELi1ELi32ELi60ELi256ELb0ELi16ELi960ELi960ELi4ELb1ELi9ELb0ELb0ENS_16CompileConditionILi1000EEEEEvPT_PKS4_S7_S7_flPfS8_Pj:
        /* <DEDUP_REMOVED lines=56> */
.L_x_1689:
        /* <DEDUP_REMOVED lines=34> */
[----:B------:R-:W-:Y:S01]  /*05a0*/  LOP3.LUT R79, R79, 0x10, RZ, 0xc0, !PT ;  /* 0x000000104f4f7812 */ /* 0x000fe200078ec0ff */
[--C-:B---3--:R-:W-:Y:S02]  /*05b0*/  HADD2.F32 R0, -RZ, R18.reuse.H0_H0 ;  /* 0x20000012ff007230 */ /* 0x108fe40000004100 */
[----:B------:R-:W-:Y:S02]  /*05c0*/  HADD2.F32 R21, -RZ, R18.H1_H1 ;  /* 0x30000012ff157230 */ /* 0x000fe40000004100 */
[--C-:B------:R-:W-:Y:S02]  /*05d0*/  HADD2.F32 R20, -RZ, R19.reuse.H0_H0 ;  /* 0x20000013ff147230 */ /* 0x100fe40000004100 */
[----:B------:R-:W-:Y:S01]  /*05e0*/  FADD.FTZ R8, RZ, R0 ;  /* 0x00000000ff087221 */ /* 0x000fe20000010000 */
[----:B------:R-:W-:Y:S01]  /*05f0*/  FFMA.FTZ R12, R0, R0, RZ ;  /* 0x00000000000c7223 */ /* 0x000fe200000100ff */
[----:B------:R-:W-:Y:S02]  /*0600*/  HADD2.F32 R19, -RZ, R19.H1_H1 ;  /* 0x30000013ff137230 */ /* 0x000fe40000004100 */
[----:B0-----:R-:W-:Y:S01]  /*0610*/  FADD.FTZ R5, R8, R21 ;  /* 0x0000001508057221 */ /* 0x001fe20000010000 */
        /* <DEDUP_REMOVED lines=82> */
[----:B------:R-:W-:Y:S01]  /*0b40*/  HADD2.F32 R78, -RZ, R43.H1_H1 ;  /* 0x3000002bff4e7230 */ /* 0x000fe20000004100 */
[----:B------:R-:W-:Y:S01]  /*0b50*/  CS2R R42, SRZ ;  /* 0x00000000002a7805 */ /* 0x000fe2000001ff00 */
        /* <DEDUP_REMOVED lines=10> */
[----:B------:R-:W-:Y:S02]  /*0c00*/  IADD3 R34, PT, PT, R31, R79, RZ ;  /* 0x0000004f1f227210 */ /* 0x000fe40007ffe0ff */
[----:B------:R-:W-:-:S03]  /*0c10*/  MOV R56, 0x400 ;  /* 0x0000040000387802 */ /* 0x000fc60000000f00 */
[----:B------:R-:W-:-:S05]  /*0c20*/  IMAD R34, R34, 0x3c, -R45 ;  /* 0x0000003c22227824 */ /* 0x000fca00078e0a2d */
[C---:B------:R-:W-:Y:S02]  /*0c30*/  IADD3 R41, PT, PT, R34.reuse, 0x4, RZ ;  /* 0x0000000422297810 */ /* 0x040fe40007ffe0ff */
[C---:B------:R-:W-:Y:S02]  /*0c40*/  IADD3 R43, PT, PT, R34.reuse, 0x8, RZ ;  /* 0x00000008222b7810 */ /* 0x040fe40007ffe0ff */
[----:B------:R-:W-:Y:S02]  /*0c50*/  SHF.R.U32.HI R41, RZ, 0x2, R41 ;  /* 0x00000002ff297819 */ /* 0x000fe40000011629 */
[C---:B------:R-:W-:Y:S02]  /*0c60*/  IADD3 R49, PT, PT, R34.reuse, 0xc, RZ ;  /* 0x0000000c22317810 */ /* 0x040fe40007ffe0ff */
[----:B------:R-:W-:Y:S02]  /*0c70*/  SHF.R.U32.HI R43, RZ, 0x2, R43 ;  /* 0x00000002ff2b7819 */ /* 0x000fe4000001162b */
[----:B------:R-:W-:-:S02]  /*0c80*/  IADD3 R51, PT, PT, R34, 0x10, RZ ;  /* 0x0000001022337810 */ /* 0x000fc40007ffe0ff */
[C---:B------:R-:W-:Y:S02]  /*0c90*/  IADD3 R53, PT, PT, R34.reuse, 0x18, RZ ;  /* 0x0000001822357810 */ /* 0x040fe40007ffe0ff */
[----:B------:R-:W-:Y:S02]  /*0ca0*/  SHF.R.U32.HI R49, RZ, 0x2, R49 ;  /* 0x00000002ff317819 */ /* 0x000fe40000011631 */
[C---:B------:R-:W-:Y:S02]  /*0cb0*/  IADD3 R52, PT, PT, R34.reuse, 0x14, RZ ;  /* 0x0000001422347810 */ /* 0x040fe40007ffe0ff */
[C---:B------:R-:W-:Y:S02]  /*0cc0*/  IADD3 R40, PT, PT, R34.reuse, 0x1c, RZ ;  /* 0x0000001c22287810 */ /* 0x040fe40007ffe0ff */
[----:B------:R-:W-:Y:S02]  /*0cd0*/  IADD3 R42, PT, PT, R34, 0x20, RZ ;  /* 0x00000020222a7810 */ /* 0x000fe40007ffe0ff */
[----:B0-----:R-:W-:-:S02]  /*0ce0*/  LEA R56, R35, R56, 0x18 ;  /* 0x0000003823387211 */ /* 0x001fc400078ec0ff */
[----:B------:R-:W-:Y:S02]  /*0cf0*/  SHF.R.U32.HI R35, RZ, 0x2, R34 ;  /* 0x00000002ff237819 */ /* 0x000fe40000011622 */
[C---:B------:R-:W-:Y:S01]  /*0d00*/  IADD3 R45, PT, PT, R34.reuse, 0x24, RZ ;  /* 0x00000024222d7810 */ /* 0x040fe20007ffe0ff */
[--C-:B------:R-:W-:Y:S01]  /*0d10*/  IMAD R41, R41, 0x18, R56.reuse ;  /* 0x0000001829297824 */ /* 0x100fe200078e0238 */
[C---:B------:R-:W-:Y:S01]  /*0d20*/  IADD3 R44, PT, PT, R34.reuse, 0x28, RZ ;  /* 0x00000028222c7810 */ /* 0x040fe20007ffe0ff */
[--C-:B------:R-:W-:Y:S01]  /*0d30*/  IMAD R35, R35, 0x18, R56.reuse ;  /* 0x0000001823237824 */ /* 0x100fe200078e0238 */
[----:B------:R-:W-:Y:S01]  /*0d40*/  IADD3 R47, PT, PT, R34, 0x2c, RZ ;  /* 0x0000002c222f7810 */ /* 0x000fe20007ffe0ff */
[----:B------:R-:W-:Y:S01]  /*0d50*/  IMAD R43, R43, 0x18, R56 ;  /* 0x000000182b2b7824 */ /* 0x000fe200078e0238 */
[C---:B------:R-:W-:Y:S02]  /*0d60*/  LEA R58, R30.reuse, R41, 0x3 ;  /* 0x000000291e3a7211 */ /* 0x040fe400078e18ff */
[----:B------:R-:W-:-:S02]  /*0d70*/  LEA R35, R30, R35, 0x3 ;  /* 0x000000231e237211 */ /* 0x000fc400078e18ff */
[C---:B------:R-:W-:Y:S02]  /*0d80*/  IADD3 R46, PT, PT, R34.reuse, 0x30, RZ ;  /* 0x00000030222e7810 */ /* 0x040fe40007ffe0ff */
[C---:B------:R-:W-:Y:S01]  /*0d90*/  IADD3 R48, PT, PT, R34.reuse, 0x34, RZ ;  /* 0x0000003422307810 */ /* 0x040fe20007ffe0ff */
[----:B------:R-:W-:Y:S01]  /*0da0*/  LDS.64 R58, [R58] ;  /* 0x000000003a3a7984 */ /* 0x000fe20000000a00 */
[----:B------:R-:W-:Y:S02]  /*0db0*/  IADD3 R50, PT, PT, R34, 0x38, RZ ;  /* 0x0000003822327810 */ /* 0x000fe40007ffe0ff */
[----:B------:R-:W-:Y:S01]  /*0dc0*/  SHF.R.U32.HI R55, RZ, 0x2, R51 ;  /* 0x00000002ff377819 */ /* 0x000fe20000011633 */
[----:B------:R-:W0:Y:S01]  /*0dd0*/  LDS.64 R34, [R35] ;  /* 0x0000000023227984 */ /* 0x000e220000000a00 */
[----:B------:R-:W-:Y:S01]  /*0de0*/  SHF.R.U32.HI R51, RZ, 0x2, R53 ;  /* 0x00000002ff337819 */ /* 0x000fe20000011635 */
[--C-:B------:R-:W-:Y:S01]  /*0df0*/  IMAD R53, R49, 0x18, R56.reuse ;  /* 0x0000001831357824 */ /* 0x100fe200078e0238 */
[C---:B------:R-:W-:Y:S01]  /*0e00*/  LEA R41, R30.reuse, R43, 0x3 ;  /* 0x0000002b1e297211 */ /* 0x040fe200078e18ff */
[----:B------:R-:W-:Y:S01]  /*0e10*/  IMAD R55, R55, 0x18, R56 ;  /* 0x0000001837377824 */ /* 0x000fe200078e0238 */
[----:B------:R-:W-:Y:S01]  /*0e20*/  SHF.R.U32.HI R49, RZ, 0x2, R40 ;  /* 0x00000002ff317819 */ /* 0x000fe20000011628 */
[----:B------:R-:W-:Y:S01]  /*0e30*/  IMAD R51, R51, 0x18, R56 ;  /* 0x0000001833337824 */ /* 0x000fe200078e0238 */
[----:B------:R-:W-:-:S02]  /*0e40*/  LEA R43, R30, R53, 0x3 ;  /* 0x000000351e2b7211 */ /* 0x000fc400078e18ff */
[----:B------:R-:W-:Y:S01]  /*0e50*/  SHF.R.U32.HI R57, RZ, 0x2, R52 ;  /* 0x00000002ff397819 */ /* 0x000fe20000011634 */
[----:B------:R-:W1:Y:S01]  /*0e60*/  LDS.64 R40, [R41] ;  /* 0x0000000029287984 */ /* 0x000e620000000a00 */
[----:B------:R-:W-:Y:S01]  /*0e70*/  SHF.R.U32.HI R53, RZ, 0x2, R42 ;  /* 0x00000002ff357819 */ /* 0x000fe2000001162a */
[--C-:B------:R-:W-:Y:S01]  /*0e80*/  IMAD R91, R49, 0x18, R56.reuse ;  /* 0x00000018315b7824 */ /* 0x100fe200078e0238 */
[C---:B------:R-:W-:Y:S01]  /*0e90*/  LEA R52, R30.reuse, R55, 0x3 ;  /* 0x000000371e347211 */ /* 0x040fe200078e18ff */
[----:B------:R-:W2:Y:S01]  /*0ea0*/  LDS.64 R42, [R43] ;  /* 0x000000002b2a7984 */ /* 0x000ea20000000a00 */
[--C-:B------:R-:W-:Y:S01]  /*0eb0*/  IMAD R85, R57, 0x18, R56.reuse ;  /* 0x0000001839557824 */ /* 0x100fe200078e0238 */
[----:B------:R-:W-:Y:S01]  /*0ec0*/  SHF.R.U32.HI R57, RZ, 0x2, R45 ;  /* 0x00000002ff397819 */ /* 0x000fe2000001162d */
[----:B------:R-:W-:Y:S01]  /*0ed0*/  IMAD R53, R53, 0x18, R56 ;  /* 0x0000001835357824 */ /* 0x000fe200078e0238 */
[----:B------:R-:W-:Y:S02]  /*0ee0*/  SHF.R.U32.HI R55, RZ, 0x2, R44 ;  /* 0x00000002ff377819 */ /* 0x000fe4000001162c */
[C---:B------:R-:W-:Y:S01]  /*0ef0*/  LEA R54, R30.reuse, R85, 0x3 ;  /* 0x000000551e367211 */ /* 0x040fe200078e18ff */
[----:B------:R-:W3:Y:S01]  /*0f00*/  LDS.64 R44, [R52] ;  /* 0x00000000342c7984 */ /* 0x000ee20000000a00 */
[----:B------:R-:W-:Y:S01]  /*0f10*/  LEA R49, R30, R51, 0x3 ;  /* 0x000000331e317211 */ /* 0x000fe200078e18ff */
[--C-:B------:R-:W-:Y:S01]  /*0f20*/  IMAD R93, R57, 0x18, R56.reuse ;  /* 0x00000018395d7824 */ /* 0x100fe200078e0238 */
[----:B------:R-:W-:Y:S01]  /*0f30*/  SHF.R.U32.HI R87, RZ, 0x2, R47 ;  /* 0x00000002ff577819 */ /* 0x000fe2000001162f */
[----:B------:R-:W-:Y:S01]  /*0f40*/  IMAD R55, R55, 0x18, R56 ;  /* 0x0000001837377824 */ /* 0x000fe200078e0238 */
[----:B------:R-:W-:-:S02]  /*0f50*/  SHF.R.U32.HI R85, RZ, 0x2, R46 ;  /* 0x00000002ff557819 */ /* 0x000fc4000001162e */
[----:B------:R4:W3:Y:S01]  /*0f60*/  LDS.64 R46, [R54] ;  /* 0x00000000362e7984 */ /* 0x0008e20000000a00 */
[C---:B------:R-:W-:Y:S01]  /*0f70*/  LEA R51, R30.reuse, R91, 0x3 ;  /* 0x0000005b1e337211 */ /* 0x040fe200078e18ff */
[----:B------:R-:W-:Y:S01]  /*0f80*/  IMAD R57, R87, 0x18, R56 ;  /* 0x0000001857397824 */ /* 0x000fe200078e0238 */
[----:B------:R-:W-:Y:S02]  /*0f90*/  SHF.R.U32.HI R89, RZ, 0x2, R48 ;  /* 0x00000002ff597819 */ /* 0x000fe40000011630 */
[----:B------:R-:W3:Y:S01]  /*0fa0*/  LDS.64 R48, [R49] ;  /* 0x0000000031307984 */ /* 0x000ee20000000a00 */
[C---:B------:R-:W-:Y:S02]  /*0fb0*/  LEA R53, R30.reuse, R53, 0x3 ;  /* 0x000000351e357211 */ /* 0x040fe400078e18ff */
[----:B------:R-:W-:Y:S01]  /*0fc0*/  SHF.R.U32.HI R91, RZ, 0x2, R50 ;  /* 0x00000002ff5b7819 */ /* 0x000fe20000011632 */
[--C-:B------:R-:W-:Y:S01]  /*0fd0*/  IMAD R87, R89, 0x18, R56.reuse ;  /* 0x0000001859577824 */ /* 0x100fe200078e0238 */
[----:B------:R-:W3:Y:S01]  /*0fe0*/  LDS.64 R50, [R51] ;  /* 0x0000000033327984 */ /* 0x000ee20000000a00 */
[C---:B----4-:R-:W-:Y:S01]  /*0ff0*/  LEA R54, R30.reuse, R93, 0x3 ;  /* 0x0000005d1e367211 */ /* 0x050fe200078e18ff */
[----:B------:R-:W-:Y:S01]  /*1000*/  IMAD R93, R85, 0x18, R56 ;  /* 0x00000018555d7824 */ /* 0x000fe200078e0238 */
[C---:B------:R-:W-:Y:S01]  /*1010*/  LEA R86, R30.reuse, R55, 0x3 ;  /* 0x000000371e567211 */ /* 0x040fe200078e18ff */
[----:B------:R-:W4:Y:S01]  /*1020*/  LDS.64 R52, [R53] ;  /* 0x0000000035347984 */ /* 0x000f220000000a00 */
[----:B0-----:R-:W-:Y:S01]  /*1030*/  FADD.FTZ R89, RZ, R34 ;  /* 0x00000022ff597221 */ /* 0x001fe20000010000 */
[C---:B------:R-:W-:Y:S01]  /*1040*/  LEA R34, R30.reuse, R57, 0x3 ;  /* 0x000000391e227211 */ /* 0x040fe200078e18ff */
[----:B------:R-:W-:Y:S01]  /*1050*/  IMAD R85, R91, 0x18, R56 ;  /* 0x000000185b557824 */ /* 0x000fe200078e0238 */
[----:B------:R-:W0:Y:S01]  /*1060*/  LDS.64 R54, [R54] ;  /* 0x0000000036367984 */ /* 0x000e220000000a00 */
[----:B------:R-:W-:Y:S01]  /*1070*/  FADD.FTZ R84, RZ, R35 ;  /* 0x00000023ff547221 */ /* 0x000fe20000010000 */
[----:B------:R-:W-:Y:S01]  /*1080*/  FADD.FTZ R89, R89, R58 ;  /* 0x0000003a59597221 */ /* 0x000fe20000010000 */
[----:B------:R-:W-:Y:S01]  /*1090*/  LEA R58, R30, R93, 0x3 ;  /* 0x0000005d1e3a7211 */ /* 0x000fe200078e18ff */
[----:B------:R-:W0:Y:S01]  /*10a0*/  LDS.64 R56, [R86] ;  /* 0x0000000056387984 */ /* 0x000e220000000a00 */
[----:B------:R-:W-:Y:S01]  /*10b0*/  FADD.FTZ R84, R84, R59 ;  /* 0x0000003b54547221 */ /* 0x000fe20000010000 */
[----:B-1----:R-:W-:Y:S01]  /*10c0*/  FADD.FTZ R89, R89, R40 ;  /* 0x0000002859597221 */ /* 0x002fe20000010000 */
[----:B------:R-:W-:Y:S01]  /*10d0*/  LEA R40, R30, R87, 0x3 ;  /* 0x000000571e287211 */ /* 0x000fe200078e18ff */
[----:B------:R-:W1:Y:S01]  /*10e0*/  LDS.64 R34, [R34] ;  /* 0x0000000022227984 */ /* 0x000e620000000a00 */
[----:B------:R-:W-:Y:S01]  /*10f0*/  FADD.FTZ R84, R84, R41 ;  /* 0x0000002954547221 */ /* 0x000fe20000010000 */
[----:B--2---:R-:W-:Y:S01]  /*1100*/  FADD.FTZ R89, R89, R42 ;  /* 0x0000002a59597221 */ /* 0x004fe20000010000 */
[----:B------:R-:W-:Y:S01]  /*1110*/  LEA R42, R30, R85, 0x3 ;  /* 0x000000551e2a7211 */ /* 0x000fe200078e18ff */
[----:B------:R-:W2:Y:S01]  /*1120*/  LDS.64 R58, [R58] ;  /* 0x000000003a3a7984 */ /* 0x000ea20000000a00 */
[----:B------:R-:W-:Y:S01]  /*1130*/  FADD.FTZ R84, R84, R43 ;  /* 0x0000002b54547221 */ /* 0x000fe20000010000 */
[----:B---3--:R-:W-:-:S02]  /*1140*/  FADD.FTZ R89, R89, R44 ;  /* 0x0000002c59597221 */ /* 0x008fc40000010000 */
[----:B------:R-:W3:Y:S01]  /*1150*/  LDS.64 R40, [R40] ;  /* 0x0000000028287984 */ /* 0x000ee20000000a00 */
[----:B------:R-:W-:-:S03]  /*1160*/  FADD.FTZ R84, R84, R45 ;  /* 0x0000002d54547221 */ /* 0x000fc60000010000 */
[----:B------:R-:W3:Y:S01]  /*1170*/  LDS.64 R42, [R42] ;  /* 0x000000002a2a7984 */ /* 0x000ee20000000a00 */
[----:B------:R-:W-:Y:S01]  /*1180*/  FADD.FTZ R89, R89, R46 ;  /* 0x0000002e59597221 */ /* 0x000fe20000010000 */
[----:B------:R-:W-:-:S03]  /*1190*/  FADD.FTZ R84, R84, R47 ;  /* 0x0000002f54547221 */ /* 0x000fc60000010000 */
[----:B------:R-:W-:Y:S01]  /*11a0*/  FADD.FTZ R89, R89, R48 ;  /* 0x0000003059597221 */ /* 0x000fe20000010000 */
[----:B------:R-:W-:-:S03]  /*11b0*/  FADD.FTZ R84, R84, R49 ;  /* 0x0000003154547221 */ /* 0x000fc60000010000 */
[----:B------:R-:W-:Y:S01]  /*11c0*/  FADD.FTZ R89, R89, R50 ;  /* 0x0000003259597221 */ /* 0x000fe20000010000 */
[----:B------:R-:W-:-:S03]  /*11d0*/  FADD.FTZ R84, R84, R51 ;  /* 0x0000003354547221 */ /* 0x000fc60000010000 */
[----:B----4-:R-:W-:Y:S01]  /*11e0*/  FADD.FTZ R89, R89, R52 ;  /* 0x0000003459597221 */ /* 0x010fe20000010000 */
[----:B------:R-:W-:-:S03]  /*11f0*/  FADD.FTZ R84, R84, R53 ;  /* 0x0000003554547221 */ /* 0x000fc60000010000 */
[----:B0-----:R-:W-:Y:S01]  /*1200*/  FADD.FTZ R89, R89, R54 ;  /* 0x0000003659597221 */ /* 0x001fe20000010000 */
        /* <DEDUP_REMOVED lines=9> */
[----:B------:R-:W-:Y:S01]  /*12a0*/  FADD.FTZ R42, R89, R42 ;  /* 0x0000002a592a7221 */ /* 0x000fe20000010000 */
[----:B------:R-:W-:-:S07]  /*12b0*/  FADD.FTZ R43, R84, R43 ;  /* 0x0000002b542b7221 */ /* 0x000fce0000010000 */
.L_x_1682:
[----:B------:R-:W-:Y:S05]  /*12c0*/  BSYNC.RECONVERGENT B0 ;  /* 0x0000000000007941 */ /* 0x000fea0003800200 */
.L_x_1681:
        /* <DEDUP_REMOVED lines=19> */
.L_x_1684:
[----:B------:R-:W2:Y:S04]  /*1400*/  LD.E.STRONG.GPU R35, desc[UR10][R80.64] ;  /* 0x0000000a50237980 */ /* 0x000ea8000c10f900 */
[----:B--2---:R-:W-:Y:S01]  /*1410*/  CCTL.IVALL ;  /* 0x00000000ff00798f */ /* 0x004fe20002000000 */
[----:B------:R-:W-:Y:S05]  /*1420*/  YIELD ;  /* 0x0000000000007946 */ /* 0x000fea0003800000 */
[----:B-----5:R-:W-:-:S04]  /*1430*/  LOP3.LUT R35, R35, R34, RZ, 0x3c, !PT ;  /* 0x0000002223237212 */ /* 0x020fc800078e3cff */
[----:B------:R-:W-:-:S13]  /*1440*/  ISETP.GT.AND P1, PT, R35, -0x1, PT ;  /* 0xffffffff2300780c */ /* 0x000fda0003f24270 */
[----:B------:R-:W-:Y:S05]  /*1450*/  @P1 BRA `(.L_x_1684) ;  /* 0xfffffffc00e81947 */ /* 0x000fea000383ffff */
.L_x_1683:
        /* <DEDUP_REMOVED lines=11> */
.L_x_1686:
[----:B------:R-:W-:Y:S05]  /*1510*/  BSYNC.RECONVERGENT B0 ;  /* 0x0000000000007941 */ /* 0x000fea0003800200 */
.L_x_1685:
        /* <DEDUP_REMOVED lines=36> */
.L_x_1688:
[----:B------:R-:W-:Y:S05]  /*1760*/  BSYNC.RECONVERGENT B0 ;  /* 0x0000000000007941 */ /* 0x000fea0003800200 */
.L_x_1687:
[----:B------:R-:W2:Y:S01]  /*1770*/  S2UR UR6, SR_CgaCtaId ;  /* 0x00000000000679c3 */ /* 0x000ea20000008800 */
[----:B------:R-:W-:Y:S01]  /*1780*/  UMOV UR5, 0x400 ;  /* 0x0000040000057882 */ /* 0x000fe20000000000 */
[----:B------:R-:W-:Y:S01]  /*1790*/  IMAD.HI.U32 R82, R82, -0x77777777, RZ ;  /* 0x8888888952527827 */ /* 0x000fe200078e00ff */
[----:B------:R-:W-:Y:S01]  /*17a0*/  UIADD3 UR5, UPT, UPT, UR5, 0x1680, URZ ;  /* 0x0000168005057890 */ /* 0x000fe2000fffe0ff */
[----:B------:R-:W-:Y:S02]  /*17b0*/  LOP3.LUT R60, R60, 0x1, RZ, 0x3c, !PT ;  /* 0x000000013c3c7812 */ /* 0x000fe400078e3cff */
[----:B-----5:R-:W-:Y:S01]  /*17c0*/  HADD2.F32 R41, -RZ, R36.H1_H1 ;  /* 0x30000024ff297230 */ /* 0x020fe20000004100 */
[----:B------:R-:W-:Y:S01]  /*17d0*/  LEA.HI R82, R82, -R79, RZ, 0x1b ;  /* 0x8000004f52527211 */ /* 0x000fe200078fd8ff */
[----:B--2---:R-:W-:Y:S01]  /*17e0*/  ULEA UR5, UR6, UR5, 0x18 ;  /* 0x0000000506057291 */ /* 0x004fe2000f8ec0ff */
[----:B------:R-:W2:Y:S05]  /*17f0*/  LDCU.64 UR6, c[0x0][0x380] ;  /* 0x00007000ff0677ac */ /* 0x000eaa0008000a00 */
[----:B-1----:R-:W-:-:S05]  /*1800*/  LEA R24, R82, UR5, 0x3 ;  /* 0x0000000552187c11 */ /* 0x002fca000f8e18ff */
[----:B------:R-:W1:Y:S01]  /*1810*/  LDCU UR5, c[0x0][0x3a0] ;  /* 0x00007400ff0577ac */ /* 0x000e620008000800 */
[----:B------:R-:W1:Y:S02]  /*1820*/  LDS.64 R24, [R24] ;  /* 0x0000000018187984 */ /* 0x000e640000000a00 */
[----:B-1----:R-:W-:Y:S01]  /*1830*/  FADD.FTZ R25, R25, UR5 ;  /* 0x0000000519197e21 */ /* 0x002fe20008010000 */
[--C-:B------:R-:W-:Y:S01]  /*1840*/  FADD.FTZ R52, R9, -R24.reuse ;  /* 0x8000001809347221 */ /* 0x100fe20000010000 */
[--C-:B------:R-:W-:Y:S01]  /*1850*/  FADD.FTZ R0, R0, -R24.reuse ;  /* 0x8000001800007221 */ /* 0x100fe20000010000 */
        /* <DEDUP_REMOVED lines=32> */
[C---:B-1----:R-:W-:Y:S01]  /*1a60*/  FMUL.FTZ R19, R9.reuse, R0 ;  /* 0x0000000009137220 */ /* 0x042fe20000410000 */
[--C-:B------:R-:W-:Y:S02]  /*1a70*/  HADD2.F32 R16, -RZ, R38.reuse.H0_H0 ;  /* 0x20000026ff107230 */ /* 0x100fe40000004100 */
        /* <DEDUP_REMOVED lines=40> */
[----:B------:R-:W-:-:S02]  /*1d00*/  HADD2.F32 R40, -RZ, R37.H0_H0 ;  /* 0x20000025ff287230 */ /* 0x000fc40000004100 */
[C-C-:B------:R-:W-:Y:S01]  /*1d10*/  FFMA.FTZ R45, R41.reuse, R24, R38.reuse ;  /* 0x00000018292d7223 */ /* 0x140fe20000010026 */
[----:B------:R-:W-:Y:S02]  /*1d20*/  HADD2.F32 R15, -RZ, R39.H0_H0 ;  /* 0x20000027ff0f7230 */ /* 0x000fe40000004100 */
[--C-:B------:R-:W-:Y:S01]  /*1d30*/  FFMA.FTZ R36, R2, R41, R38.reuse ;  /* 0x0000002902247223 */ /* 0x100fe20000010026 */
[----:B------:R-:W-:Y:S02]  /*1d40*/  HADD2.F32 R37, -RZ, R37.H1_H1 ;  /* 0x30000025ff257230 */ /* 0x000fe40000004100 */
[C-C-:B------:R-:W-:Y:S01]  /*1d50*/  FFMA.FTZ R43, R41.reuse, R18, R38.reuse ;  /* 0x00000012292b7223 */ /* 0x140fe20000010026 */
[----:B------:R-:W-:Y:S02]  /*1d60*/  HADD2.F32 R24, -RZ, R39.H1_H1 ;  /* 0x30000027ff187230 */ /* 0x000fe40000004100 */
[C-C-:B------:R-:W-:Y:S01]  /*1d70*/  FFMA.FTZ R46, R41.reuse, R47, R38.reuse ;  /* 0x0000002f292e7223 */ /* 0x140fe20000010026 */
[C-C-:B------:R-:W-:Y:S01]  /*1d80*/  FFMA.FTZ R48, R41.reuse, R49, R38.reuse ;  /* 0x0000003129307223 */ /* 0x140fe20000010026 */
[C-C-:B------:R-:W-:Y:S01]  /*1d90*/  FFMA.FTZ R50, R41.reuse, R53, R38.reuse ;  /* 0x0000003529327223 */ /* 0x140fe20000010026 */
[C-C-:B------:R-:W-:Y:S01]  /*1da0*/  FFMA.FTZ R73, R41.reuse, R73, R38.reuse ;  /* 0x0000004929497223 */ /* 0x140fe20000010026 */
[----:B------:R-:W-:Y:S01]  /*1db0*/  FFMA.FTZ R77, R41, R77, R38 ;  /* 0x0000004d294d7223 */ /* 0x000fe20000010026 */
[--C-:B------:R-:W-:Y:S01]  /*1dc0*/  FFMA.FTZ R38, R40, R13, R15.reuse ;  /* 0x0000000d28267223 */ /* 0x100fe2000001000f */
[----:B--2---:R-:W-:Y:S01]  /*1dd0*/  IADD3 R2, P1, PT, R23, UR6, RZ ;  /* 0x0000000617027c10 */ /* 0x004fe2000ff3e0ff */
[--C-:B------:R-:W-:Y:S01]  /*1de0*/  FFMA.FTZ R13, R0, R37, R24.reuse ;  /* 0x00000025000d7223 */ /* 0x100fe20000010018 */
[--C-:B------:R-:W-:Y:S01]  /*1df0*/  FFMA.FTZ R23, R40, R8, R15.reuse ;  /* 0x0000000828177223 */ /* 0x100fe2000001000f */
[--C-:B------:R-:W-:Y:S01]  /*1e00*/  FFMA.FTZ R0, R37, R4, R24.reuse ;  /* 0x0000000425007223 */ /* 0x100fe20000010018 */
[----:B------:R-:W-:Y:S01]  /*1e10*/  F2FP.F16.F32.PACK_AB R4, R36, R9 ;  /* 0x000000092404723e */ /* 0x000fe200000000ff */
[--C-:B------:R-:W-:Y:S01]  /*1e20*/  FFMA.FTZ R18, R3, R40, R15.reuse ;  /* 0x0000002803127223 */ /* 0x100fe2000001000f */
[C-C-:B------:R-:W-:Y:S01]  /*1e30*/  FFMA.FTZ R39, R40.reuse, R14, R15.reuse ;  /* 0x0000000e28277223 */ /* 0x140fe2000001000f */
[C-C-:B------:R-:W-:Y:S01]  /*1e40*/  FFMA.FTZ R17, R40.reuse, R17, R15.reuse ;  /* 0x0000001128117223 */ /* 0x140fe2000001000f */
[C-C-:B------:R-:W-:Y:S01]  /*1e50*/  FFMA.FTZ R20, R40.reuse, R20, R15.reuse ;  /* 0x0000001428147223 */ /* 0x140fe2000001000f */
[C-C-:B------:R-:W-:Y:S01]  /*1e60*/  FFMA.FTZ R35, R40.reuse, R35, R15.reuse ;  /* 0x0000002328237223 */ /* 0x140fe2000001000f */
[----:B------:R-:W-:Y:S01]  /*1e70*/  FFMA.FTZ R76, R40, R76, R15 ;  /* 0x0000004c284c7223 */ /* 0x000fe2000001000f */
[----:B------:R-:W-:Y:S01]  /*1e80*/  F2FP.F16.F32.PACK_AB R9, R0, R23 ;  /* 0x000000170009723e */ /* 0x000fe200000000ff */
[C-C-:B------:R-:W-:Y:S01]  /*1e90*/  FFMA.FTZ R15, R37.reuse, R5, R24.reuse ;  /* 0x00000005250f7223 */ /* 0x140fe20000010018 */
[C-C-:B------:R-:W-:Y:S01]  /*1ea0*/  FFMA.FTZ R6, R37.reuse, R6, R24.reuse ;  /* 0x0000000625067223 */ /* 0x140fe20000010018 */
[C-C-:B------:R-:W-:Y:S01]  /*1eb0*/  FFMA.FTZ R0, R37.reuse, R7, R24.reuse ;  /* 0x0000000725007223 */ /* 0x140fe20000010018 */
[C-C-:B------:R-:W-:Y:S01]  /*1ec0*/  FFMA.FTZ R11, R37.reuse, R11, R24.reuse ;  /* 0x0000000b250b7223 */ /* 0x140fe20000010018 */
[C-C-:B------:R-:W-:Y:S01]  /*1ed0*/  FFMA.FTZ R10, R37.reuse, R10, R24.reuse ;  /* 0x0000000a250a7223 */ /* 0x140fe20000010018 */
[----:B------:R-:W-:Y:S01]  /*1ee0*/  FFMA.FTZ R37, R37, R12, R24 ;  /* 0x0000000c25257223 */ /* 0x000fe20000010018 */
[----:B------:R-:W-:-:S02]  /*1ef0*/  F2FP.F16.F32.PACK_AB R15, R15, R38 ;  /* 0x000000260f0f723e */ /* 0x000fc400000000ff */
[----:B------:R-:W-:Y:S02]  /*1f00*/  F2FP.F16.F32.PACK_AB R49, R0, R17 ;  /* 0x000000110031723e */ /* 0x000fe400000000ff */
[----:B------:R-:W-:Y:S02]  /*1f10*/  IADD3.X R3, PT, PT, R22, UR7, RZ, P1, !PT ;  /* 0x0000000716037c10 */ /* 0x000fe40008ffe4ff */
[----:B------:R-:W-:Y:S02]  /*1f20*/  F2FP.F16.F32.PACK_AB R5, R13, R18 ;  /* 0x000000120d05723e */ /* 0x000fe400000000ff */
        /* <DEDUP_REMOVED lines=16> */
[----:B------:R-:W-:Y:S01]  /*2030*/  ISETP.GE.U32.AND P1, PT, R33, R67, PT ;  /* 0x000000432100720c */ /* 0x000fe20003f26070 */
[----:B------:R0:W-:Y:S03]  /*2040*/  STG.E.64 desc[UR10][R2.64+0x9600], R50 ;  /* 0x0096003202007986 */ /* 0x0001e6000c101b0a */
[----:B------:R-:W-:Y:S01]  /*2050*/  ISETP.GE.AND.EX P1, PT, R32, R66, PT, P1 ;  /* 0x000000422000720c */ /* 0x000fe20003f26310 */
[----:B------:R0:W-:Y:S04]  /*2060*/  STG.E.64 desc[UR10][R2.64+0xb400], R34 ;  /* 0x00b4002202007986 */ /* 0x0001e8000c101b0a */
[----:B------:R0:W-:Y:S08]  /*2070*/  STG.E.64 desc[UR10][R2.64+0xd200], R16 ;  /* 0x00d2001002007986 */ /* 0x0001f0000c101b0a */
[----:B------:R-:W-:Y:S05]  /*2080*/  @!P1 BRA `(.L_x_1689) ;  /* 0xffffffe000bc9947 */ /* 0x000fea000383ffff */
[----:B------:R-:W-:Y:S05]  /*2090*/  EXIT ;  /* 0x000000000000794d */ /* 0x000fea0003800000 */
.L_x_1690:
        /* <DEDUP_REMOVED lines=14> */
.L_x_1890:


//--------------------- .text._ZN13group_norm_v214gn_cuda_kernelI6__halfLi480ELi3ELi32ELi60ELi256ELb0ELi16ELi960ELi960ELi4ELb1ELi21ELb0ELb0ENS_16CompileConditionILi1000EEEEEvPT_PKS4_S7_S7_flPfS8_Pj --------------------------
	.section	.text._ZN13group_norm_v214gn_cuda_kernelI6__halfLi480ELi3ELi32ELi60ELi256ELb0ELi16ELi960ELi960ELi4ELb1ELi21ELb0ELb0ENS_16CompileConditionILi1000EEEEEvPT_PKS4_S7_S7_flPfS8_Pj,"ax",@progbits
	.align	128
        .global         _ZN13group_norm_v214gn_cuda_kernelI6__halfLi480ELi3ELi32ELi60ELi256ELb0ELi16ELi960ELi960ELi4ELb1ELi21ELb0ELb0ENS_16CompileConditionILi1000EEEEEvPT_PKS4_S7_S7_flPfS8_Pj
        .type           _ZN13group_norm_v214gn_cuda_kernelI6__halfLi480ELi3ELi32ELi60ELi256ELb0ELi16ELi960ELi960ELi4ELb1ELi21ELb0ELb0ENS_16CompileConditionILi1000EEEEEvPT_PKS4_S7_S7_flPfS8_Pj,@function
        .size           _ZN13group_norm_v214gn_cuda_kernelI6__halfLi480ELi3ELi32ELi60ELi256ELb0ELi16ELi960ELi960ELi4ELb1ELi21ELb0ELb0ENS_16CompileConditionILi1000EEEEEvPT_PKS4_S7_S7_flPfS8_Pj,(.L_x_1891 - _ZN13group_norm_v214gn_cuda_kernelI6__halfLi480ELi3ELi32ELi60ELi256ELb0ELi16ELi960ELi960ELi4ELb1ELi21ELb0ELb0ENS_16CompileConditionILi1000EEEEEvPT_PKS4_S7_S7_flPfS8_Pj)
        .other          _ZN13group_norm_v214gn_cuda_kernelI6__halfLi480ELi3ELi32ELi60ELi256ELb0ELi16ELi960ELi960ELi4ELb1ELi21ELb0ELb0ENS_16CompileConditionILi1000EEEEEvPT_PKS4_S7_S7_flPfS8_Pj,@"STO_CUDA_ENTRY STV_DEFAULT"
_ZN13group_norm_v214gn_cuda_kernelI6__halfLi480ELi3ELi32ELi60ELi256ELb0ELi16ELi960ELi960ELi4ELb1ELi21ELb0ELb0ENS_16CompileConditionILi1000EEEEEvPT_PKS4_S7_S7_flPfS8_Pj:
.text._ZN13group_norm_v214gn_cuda_kernelI6__halfLi480ELi3ELi32ELi60ELi256ELb0ELi16ELi960ELi960ELi4ELb1ELi21ELb0ELb0ENS_16CompileConditionILi1000EEEEEvPT_PKS4_S7_S7_flPfS8_Pj:
        /* <DEDUP_REMOVED lines=40> */
.L_x_1699:
        /* <DEDUP_REMOVED lines=14> */
[----:B------:R-:W-:Y:S02]  /*0360*/  SHF.L.U32 R6, R0, 0x1, RZ ;  /* 0x0000000100067819 */ /* 0x000fe400000006ff */
[----:B------:R-:W-:-:S03]  /*0370*/  IADD3.X R3, PT, PT, R3, UR6, RZ, P1, !PT ;  /* 0x0000000603037c10 */ /* 0x000fc60008ffe4ff */
[----:B------:R0:W-:Y:S01]  /*0380*/  STL [R1+0x14], R6 ;  /* 0x0000140601007387 */ /* 0x0001e20000100800 */
[----:B------:R-:W-:-:S05]  /*0390*/  SHF.L.U64.HI R4, R0, 0x1, R3 ;  /* 0x0000000100047819 */ /* 0x000fca0000010203 */
[----:B------:R1:W-:Y:S01]  /*03a0*/  STL [R1+0x18], R4 ;  /* 0x0000180401007387 */ /* 0x0003e20000100800 */
[----:B0-----:R-:W-:-:S04]  /*03b0*/  IADD3 R6, P1, PT, R6, UR10, RZ ;  /* 0x0000000a06067c10 */ /* 0x001fc8000ff3e0ff */
[----:B------:R-:W-:-:S05]  /*03c0*/  IADD3.X R7, PT, PT, R4, UR11, RZ, P1, !PT ;  /* 0x0000000b04077c10 */ /* 0x000fca0008ffe4ff */
[----:B------:R-:W2:Y:S04]  /*03d0*/  LDG.E.64.CONSTANT R28, desc[UR12][R6.64] ;  /* 0x0000000c061c7981 */ /* 0x000ea8000c1e9b00 */
[----:B------:R-:W3:Y:S04]  /*03e0*/  LDG.E.64.CONSTANT R36, desc[UR12][R6.64+0x1e00] ;  /* 0x001e000c06247981 */ /* 0x000ee8000c1e9b00 */
[----:B------:R-:W4:Y:S04]  /*03f0*/  LDG.E.64.CONSTANT R32, desc[UR12][R6.64+0x3c00] ;  /* 0x003c000c06207981 */ /* 0x000f28000c1e9b00 */
[----:B------:R-:W5:Y:S04]  /*0400*/  LDG.E.64.CONSTANT R2, desc[UR12][R6.64+0x5a00] ;  /* 0x005a000c06027981 */ /* 0x000f68000c1e9b00 */
[----:B-1----:R-:W5:Y:S04]  /*0410*/  LDG.E.64.CONSTANT R4, desc[UR12][R6.64+0x7800] ;  /* 0x0078000c06047981 */ /* 0x002f68000c1e9b00 */
[----:B------:R-:W5:Y:S04]  /*0420*/  LDG.E.64.CONSTANT R8, desc[UR12][R6.64+0x9600] ;  /* 0x0096000c06087981 */ /* 0x000f68000c1e9b00 */
[----:B------:R-:W5:Y:S04]  /*0430*/  LDG.E.64.CONSTANT R12, desc[UR12][R6.64+0xb400] ;  /* 0x00b4000c060c7981 */ /* 0x000f68000c1e9b00 */
[----:B------:R0:W5:Y:S01]  /*0440*/  LDG.E.64.CONSTANT R16, desc[UR12][R6.64+0xd200] ;  /* 0x00d2000c06107981 */ /* 0x000162000c1e9b00 */
        /* <DEDUP_REMOVED lines=11> */
[----:B------:R-:W-:Y:S01]  /*0500*/  HADD2.F32 R20, -RZ, R36.H1_H1 ;  /* 0x30000024ff147230 */ /* 0x000fe20000004100 */
[----:B------:R-:W-:Y:S01]  /*0510*/  STL [R1+0x4], R21 ;  /* 0x0000041501007387 */ /* 0x000fe20000100800 */
[----:B------:R-:W-:Y:S01]  /*0520*/  FADD.FTZ R11, R11, R26 ;  /* 0x0000001a0b0b7221 */ /* 0x000fe20000010000 */
[----:B------:R-:W-:Y:S01]  /*0530*/  FFMA.FTZ R19, R26, R26, R19 ;  /* 0x0000001a1a137223 */ /* 0x000fe20000010013 */
[--C-:B0-----:R-:W-:Y:S01]  /*0540*/  HADD2.F32 R7, -RZ, R37.reuse.H0_H0 ;  /* 0x20000025ff077230 */ /* 0x101fe20000004100 */
[----:B------:R0:W-:Y:S01]  /*0550*/  STL [R1+0x8], R20 ;  /* 0x0000081401007387 */ /* 0x0001e20000100800 */
[----:B------:R-:W-:Y:S01]  /*0560*/  FADD.FTZ R11, R11, R21 ;  /* 0x000000150b0b7221 */ /* 0x000fe20000010000 */
[----:B------:R-:W-:Y:S01]  /*0570*/  FFMA.FTZ R19, R21, R21, R19 ;  /* 0x0000001515137223 */ /* 0x000fe20000010013 */
[----:B------:R-:W-:Y:S01]  /*0580*/  HADD2.F32 R37, -RZ, R37.H1_H1 ;  /* 0x30000025ff257230 */ /* 0x000fe20000004100 */
[----:B------:R1:W-:Y:S01]  /*0590*/  STL [R1], R7 ;  /* 0x0000000701007387 */ /* 0x0003e20000100800 */
[----:B------:R-:W-:Y:S01]  /*05a0*/  FADD.FTZ R11, R11, R20 ;  /* 0x000000140b0b7221 */ /* 0x000fe20000010000 */
[----:B------:R-:W-:-:S03]  /*05b0*/  FFMA.FTZ R19, R20, R20, R19 ;  /* 0x0000001414137223 */ /* 0x000fc60000010013 */
[----:B------:R-:W-:Y:S01]  /*05c0*/  FADD.FTZ R6, R11, R7 ;  /* 0x000000070b067221 */ /* 0x000fe20000010000 */
[----:B0-----:R-:W2:Y:S01]  /*05d0*/  LDL R20, [R1+0x24] ;  /* 0x0000240001147983 */ /* 0x001ea20000100800 */
[----:B------:R-:W-:Y:S01]  /*05e0*/  FFMA.FTZ R10, R7, R7, R19 ;  /* 0x00000007070a7223 */ /* 0x000fe20000010013 */
[--C-:B----4-:R-:W-:Y:S02]  /*05f0*/  HADD2.F32 R36, -RZ, R32.reuse.H0_H0 ;  /* 0x20000020ff247230 */ /* 0x110fe40000004100 */
[----:B-1----:R-:W-:Y:S01]  /*0600*/  FADD.FTZ R7, R6, R37 ;  /* 0x0000002506077221 */ /* 0x002fe20000010000 */
        /* <DEDUP_REMOVED lines=10> */
[--C-:B-----5:R-:W-:Y:S02]  /*06b0*/  HADD2.F32 R32, -RZ, R2.reuse.H0_H0 ;  /* 0x20000002ff207230 */ /* 0x120fe40000004100 */
        /* <DEDUP_REMOVED lines=32> */
[----:B------:R-:W0:Y:S01]  /*08c0*/  S2R R21, SR_TID.X ;  /* 0x0000000000157919 */ /* 0x000e220000002100 */
        /* <DEDUP_REMOVED lines=16> */
[--C-:B------:R-:W-:Y:S02]  /*09d0*/  HADD2.F32 R23, -RZ, R17.reuse.H0_H0 ;  /* 0x20000011ff177230 */ /* 0x100fe40000004100 */
[----:B------:R-:W-:Y:S01]  /*09e0*/  FADD.FTZ R18, R18, R13 ;  /* 0x0000000d12127221 */ /* 0x000fe20000010000 */
[----:B------:R-:W-:Y:S01]  /*09f0*/  FFMA.FTZ R19, R13, R13, R19 ;  /* 0x0000000d0d137223 */ /* 0x000fe20000010013 */
[----:B------:R-:W-:Y:S02]  /*0a00*/  HADD2.F32 R22, -RZ, R17.H1_H1 ;  /* 0x30000011ff167230 */ /* 0x000fe40000004100 */
[----:B------:R-:W-:Y:S02]  /*0a10*/  HADD2.F32 R25, -RZ, R16.H1_H1 ;  /* 0x30000010ff197230 */ /* 0x000fe40000004100 */
[----:B------:R-:W-:Y:S01]  /*0a20*/  FADD.FTZ R18, R18, R24 ;  /* 0x0000001812127221 */ /* 0x000fe20000010000 */
[----:B------:R-:W-:Y:S01]  /*0a30*/  FFMA.FTZ R16, R24, R24, R19 ;  /* 0x0000001818107223 */ /* 0x000fe20000010013 */
[----:B------:R-:W-:Y:S04]  /*0a40*/  STL [R1+0x10], R23 ;  /* 0x0000101701007387 */ /* 0x000fe80000100800 */
[----:B------:R-:W-:Y:S01]  /*0a50*/  STL [R1+0xc], R22 ;  /* 0x00000c1601007387 */ /* 0x000fe20000100800 */
[----:B------:R-:W-:Y:S01]  /*0a60*/  FADD.FTZ R18, R18, R25 ;  /* 0x0000001912127221 */ /* 0x000fe20000010000 */
[----:B------:R-:W-:Y:S01]  /*0a70*/  FFMA.FTZ R16, R25, R25, R16 ;  /* 0x0000001919107223 */ /* 0x000fe20000010010 */
[----:B0-----:R-:W-:-:S02]  /*0a80*/  ISETP.GT.U32.AND P1, PT, R21, 0x1f, PT ;  /* 0x0000001f1500780c */ /* 0x001fc40003f24070 */
        /* <DEDUP_REMOVED lines=127> */
.L_x_1692:
[----:B------:R-:W-:Y:S05]  /*1280*/  BSYNC.RECONVERGENT B0 ;  /* 0x0000000000007941 */ /* 0x000fea0003800200 */
.L_x_1691:
[----:B------:R-:W0:Y:S01]  /*1290*/  S2R R20, SR_TID.X ;  /* 0x0000000000147919 */ /* 0x000e220000002100 */
[----:B------:R-:W-:Y:S01]  /*12a0*/  BSSY.RECONVERGENT B0, `(.L_x_1693) ;  /* 0x0000014000007945 */ /* 0x000fe20003800200 */
[----:B------:R-:W1:Y:S04]  /*12b0*/  SHFL.BFLY PT, R19, R16, 0x1, 0x1f ;  /* 0x0c201f0010137f89 */ /* 0x000e6800000e0000 */
[----:B------:R-:W2:Y:S01]  /*12c0*/  SHFL.BFLY PT, R18, R17, 0x1, 0x1f ;  /* 0x0c201f0011127f89 */ /* 0x000ea200000e0000 */
[----:B-1----:R-:W-:Y:S01]  /*12d0*/  FADD.FTZ R16, R19, R16 ;  /* 0x0000001013107221 */ /* 0x002fe20000010000 */
[----:B0-----:R-:W-:Y:S01]  /*12e0*/  LOP3.LUT P2, RZ, R20, 0x3e1, RZ, 0xc0, !PT ;  /* 0x000003e114ff7812 */ /* 0x001fe2000784c0ff */
[----:B--2---:R-:W-:Y:S01]  /*12f0*/  FADD.FTZ R17, R18, R17 ;  /* 0x0000001112117221 */ /* 0x004fe20000010000 */
[----:B------:R-:W-:-:S02]  /*1300*/  ISETP.NE.AND P3, PT, R20, RZ, PT ;  /* 0x000000ff1400720c */ /* 0x000fc40003f65270 */
[----:B------:R-:W-:-:S09]  /*1310*/  ISETP.GT.U32.AND P1, PT, R20, 0xff, PT ;  /* 0x000000ff1400780c */ /* 0x000fd20003f24070 */
[----:B------:R-:W-:Y:S05]  /*1320*/  @P2 BRA `(.L_x_1694) ;  /* 0x00000000002c2947 */ /* 0x000fea0003800000 */
[----:B------:R-:W0:Y:S01]  /*1330*/  S2UR UR6, SR_CTAID.X ;  /* 0x00000000000679c3 */ /* 0x000e220000002500 */
[----:B------:R-:W1:Y:S07]  /*1340*/  S2R R19, SR_CTAID.Y ;  /* 0x0000000000137919 */ /* 0x000e6e0000002600 */
[----:B------:R-:W1:Y:S01]  /*1350*/  LDC R18, c[0x0][0x374] ;  /* 0x0000dd00ff127b82 */ /* 0x000e620000000800 */
[----:B0-----:R-:W-:-:S04]  /*1360*/  USHF.L.U32 UR6, UR6, 0x1, URZ ;  /* 0x0000000106067899 */ /* 0x001fc800080006ff */
[----:B------:R-:W-:Y:S01]  /*1370*/  ULOP3.LUT UR6, UR6, 0x1e, URZ, 0xc0, !UPT ;  /* 0x0000001e06067892 */ /* 0x000fe2000f8ec0ff */
[----:B-1----:R-:W-:-:S05]  /*1380*/  IMAD R18, R18, UR4, R19 ;  /* 0x0000000412127c24 */ /* 0x002fca000f8e0213 */
[----:B------:R-:W-:Y:S02]  /*1390*/  LEA R19, R20, UR6, 0x4 ;  /* 0x0000000614137c11 */ /* 0x000fe4000f8e20ff */
[----:B------:R-:W0:Y:S02]  /*13a0*/  LDC.64 R20, c[0x0][0x3b8] ;  /* 0x0000ee00ff147b82 */ /* 0x000e240000000a00 */
[----:B------:R-:W-:-:S05]  /*13b0*/  LEA R18, R18, R19, 0x9 ;  /* 0x0000001312127211 */ /* 0x000fca00078e48ff */
[----:B0-----:R-:W-:-:S05]  /*13c0*/  IMAD.WIDE.U32 R18, R18, 0x4, R20 ;  /* 0x0000000412127825 */ /* 0x001fca00078e0014 */
[----:B------:R0:W-:Y:S02]  /*13d0*/  STG.E.64 desc[UR12][R18.64], R16 ;  /* 0x0000001012007986 */ /* 0x0001e4000c101b0c */
.L_x_1694:
[----:B------:R-:W-:Y:S05]  /*13e0*/  BSYNC.RECONVERGENT B0 ;  /* 0x0000000000007941 */ /* 0x000fea0003800200 */
.L_x_1693:
[----:B------:R-:W-:Y:S06]  /*13f0*/  BAR.SYNC.DEFER_BLOCKING 0x0 ;  /* 0x0000000000007b1d */ /* 0x000fec0000010000 */
        /* <DEDUP_REMOVED lines=12> */
.L_x_1696:
[----:B------:R-:W2:Y:S04]  /*14c0*/  LD.E.STRONG.GPU R19, desc[UR12][R16.64] ;  /* 0x0000000c10137980 */ /* 0x000ea8000c10f900 */
[----:B--2---:R-:W-:Y:S01]  /*14d0*/  CCTL.IVALL ;  /* 0x00000000ff00798f */ /* 0x004fe20002000000 */
[----:B------:R-:W-:Y:S05]  /*14e0*/  YIELD ;  /* 0x0000000000007946 */ /* 0x000fea0003800000 */
[----:B-----5:R-:W-:-:S04]  /*14f0*/  LOP3.LUT R19, R19, R18, RZ, 0x3c, !PT ;  /* 0x0000001213137212 */ /* 0x020fc800078e3cff */
[----:B------:R-:W-:-:S13]  /*1500*/  ISETP.GT.AND P2, PT, R19, -0x1, PT ;  /* 0xffffffff1300780c */ /* 0x000fda0003f44270 */
[----:B------:R-:W-:Y:S05]  /*1510*/  @P2 BRA `(.L_x_1696) ;  /* 0xfffffffc00e82947 */ /* 0x000fea000383ffff */
.L_x_1695:
[----:B0-----:R-:W0:Y:S01]  /*1520*/  @!P1 S2R R17, SR_CTAID.Y ;  /* 0x0000000000119919 */ /* 0x001e220000002600 */
[----:B------:R-:W0:Y:S01]  /*1530*/  @!P1 LDC R16, c[0x0][0x374] ;  /* 0x0000dd00ff109b82 */ /* 0x000e220000000800 */
[----:B------:R-:W-:Y:S05]  /*1540*/  WARPSYNC.ALL ;  /* 0x0000000000007948 */ /* 0x000fea0003800000 */
[----:B------:R-:W1:Y:S02]  /*1550*/  S2R R23, SR_TID.X ;  /* 0x0000000000177919 */ /* 0x000e640000002100 */
[----:B------:R-:W2:Y:S08]  /*1560*/  @!P1 LDC.64 R20, c[0x0][0x3b8] ;  /* 0x0000ee00ff149b82 */ /* 0x000eb00000000a00 */
[----:B------:R-:W3:Y:S01]  /*1570*/  LDC.64 R18, c[0x0][0x398] ;  /* 0x0000e600ff127b82 */ /* 0x000ee20000000a00 */
[----:B0-----:R-:W-:Y:S01]  /*1580*/  @!P1 IMAD R16, R16, UR4, R17 ;  /* 0x0000000410109c24 */ /* 0x001fe2000f8e0211 */
[----:B-1----:R-:W-:-:S04]  /*1590*/  @!P1 SHF.L.U32 R17, R23, 0x1, RZ ;  /* 0x0000000117119819 */ /* 0x002fc800000006ff */
[----:B------:R-:W-:-:S04]  /*15a0*/  @!P1 LOP3.LUT R17, R17, 0x1fe, RZ, 0xc0, !PT ;  /* 0x000001fe11119812 */ /* 0x000fc800078ec0ff */
[----:B------:R-:W-:-:S05]  /*15b0*/  @!P1 LEA R16, R16, R17, 0x9 ;  /* 0x0000001110109211 */ /* 0x000fca00078e48ff */
[----:B--2---:R-:W-:Y:S01]  /*15c0*/  @!P1 IMAD.WIDE.U32 R20, R16, 0x4, R20 ;  /* 0x0000000410149825 */ /* 0x004fe200078e0014 */
[----:B------:R-:W-:Y:S08]  /*15d0*/  BAR.SYNC.DEFER_BLOCKING 0x0 ;  /* 0x0000000000007b1d */ /* 0x000ff00000010000 */
[----:B------:R-:W0:Y:S01]  /*15e0*/  LDC.64 R16, c[0x0][0x390] ;  /* 0x0000e400ff107b82 */ /* 0x000e220000000a00 */
[----:B------:R-:W2:Y:S01]  /*15f0*/  @!P1 LDG.E.64 R20, desc[UR12][R20.64] ;  /* 0x0000000c14149981 */ /* 0x000ea2000c1e1b00 */
[----:B---3--:R-:W-:-:S04]  /*1600*/  IMAD.WIDE.U32 R18, R14, 0x2, R18 ;  /* 0x000000020e127825 */ /* 0x008fc800078e0012 */
[----:B0-----:R-:W-:Y:S02]  /*1610*/  IMAD.WIDE.U32 R16, R14, 0x2, R16 ;  /* 0x000000020e107825 */ /* 0x001fe400078e0010 */
[----:B------:R-:W5:Y:S04]  /*1620*/  LDG.E.64.CONSTANT R18, desc[UR12][R18.64] ;  /* 0x0000000c12127981 */ /* 0x000f68000c1e9b00 */
[----:B------:R-:W5:Y:S01]  /*1630*/  LDG.E.64.CONSTANT R16, desc[UR12][R16.64] ;  /* 0x0000000c10107981 */ /* 0x000f62000c1e9b00 */
[----:B------:R-:W-:Y:S01]  /*1640*/  HFMA2 R22, -RZ, RZ, 0, 0 ;  /* 0x00000000ff167431 */ /* 0x000fe200000001ff */
[----:B------:R-:W-:Y:S01]  /*1650*/  BSSY.RECONVERGENT B0, `(.L_x_1697) ;  /* 0x0000033000007945 */ /* 0x000fe20003800200 */
        /* <DEDUP_REMOVED lines=13> */
[----:B------:R-:W0:Y:S01]  /*1730*/  SHFL.BFLY PT, R21, R20, 0x2, 0x1f ;  /* 0x0c401f0014157f89 */ /* 0x000e2200000e0000 */
[----:B------:R-:W-:Y:S01]  /*1740*/  LOP3.LUT P1, RZ, R23, 0x30f, RZ, 0xc0, !PT ;  /* 0x0000030f17ff7812 */ /* 0x000fe2000782c0ff */
[----:B0-----:R-:W-:-:S02]  /*1750*/  FADD.FTZ R21, R20, R21 ;  /* 0x0000001514157221 */ /* 0x001fc40000010000 */
[----:B------:R-:W0:Y:S10]  /*1760*/  SHFL.BFLY PT, R20, R22, 0x1, 0x1f ;  /* 0x0c201f0016147f89 */ /* 0x000e3400000e0000 */
[----:B------:R-:W1:Y:S01]  /*1770*/  @!P1 S2R R23, SR_CgaCtaId ;  /* 0x0000000000179919 */ /* 0x000e620000008800 */
[----:B0-----:R-:W-:-:S02]  /*1780*/  FADD.FTZ R20, R22, R20 ;  /* 0x0000001416147221 */ /* 0x001fc40000010000 */
[----:B------:R-:W0:Y:S02]  /*1790*/  SHFL.BFLY PT, R22, R21, 0x1, 0x1f ;  /* 0x0c201f0015167f89 */ /* 0x000e2400000e0000 */
[----:B------:R-:W-:Y:S01]  /*17a0*/  @!P1 FMUL.FTZ R20, R20, 6.5104170062113553286e-05 ;  /* 0x3888888914149820 */ /* 0x000fe20000410000 */
[----:B0-----:R-:W-:-:S03]  /*17b0*/  FADD.FTZ R21, R21, R22 ;  /* 0x0000001615157221 */ /* 0x001fc60000010000 */
[----:B------:R-:W-:-:S04]  /*17c0*/  @!P1 FMUL.FTZ R22, R20, R20 ;  /* 0x0000001414169220 */ /* 0x000fc80000410000 */
[----:B------:R-:W-:Y:S01]  /*17d0*/  @!P1 FFMA.FTZ R21, R21, 6.5104170062113553286e-05, -R22 ;  /* 0x3888888915159823 */ /* 0x000fe20000010816 */
[----:B------:R-:W-:-:S04]  /*17e0*/  @!P1 MOV R22, 0x400 ;  /* 0x0000040000169802 */ /* 0x000fc80000000f00 */
[----:B------:R-:W-:-:S04]  /*17f0*/  @!P1 IADD3 R22, PT, PT, R22, 0x1680, RZ ;  /* 0x0000168016169810 */ /* 0x000fc80007ffe0ff */
[----:B-1----:R-:W-:Y:S02]  /*1800*/  @!P1 LEA R22, R23, R22, 0x18 ;  /* 0x0000001617169211 */ /* 0x002fe400078ec0ff */
[----:B------:R-:W0:Y:S01]  /*1810*/  S2R R23, SR_TID.X ;  /* 0x0000000000177919 */ /* 0x000e220000002100 */
[----:B------:R-:W-:Y:S02]  /*1820*/  @!P1 FMNMX.FTZ R21, RZ, R21, !PT ;  /* 0x00000015ff159209 */ /* 0x000fe40007810000 */
[----:B0-----:R-:W-:-:S05]  /*1830*/  @!P1 LEA.HI R22, R23, R22, RZ, 0x1f ;  /* 0x0000001617169211 */ /* 0x001fca00078ff8ff */
[----:B------:R0:W-:Y:S01]  /*1840*/  @!P1 STS.64 [R22], R20 ;  /* 0x0000001416009388 */ /* 0x0001e20000000a00 */
        /* <DEDUP_REMOVED lines=19> */
.L_x_1698:
[----:B------:R-:W-:Y:S05]  /*1980*/  BSYNC.RECONVERGENT B0 ;  /* 0x0000000000007941 */ /* 0x000fea0003800200 */
.L_x_1697:
[----:B------:R-:W2:Y:S01]  /*1990*/  S2UR UR7, SR_CgaCtaId ;  /* 0x00000000000779c3 */ /* 0x000ea20000008800 */
[----:B------:R-:W-:Y:S01]  /*19a0*/  UMOV UR6, 0x400 ;  /* 0x0000040000067882 */ /* 0x000fe20000000000 */
[----:B------:R-:W-:Y:S01]  /*19b0*/  IMAD.HI.U32 R14, R14, -0x77777777, RZ ;  /* 0x888888890e0e7827 */ /* 0x000fe200078e00ff */
[----:B------:R-:W-:-:S03]  /*19c0*/  UIADD3 UR6, UPT, UPT, UR6, 0x1680, URZ ;  /* 0x0000168006067890 */ /* 0x000fc6000fffe0ff */
[--C-:B01---5:R-:W-:Y:S01]  /*19d0*/  HADD2.F32 R20, -RZ, R16.reuse.H0_H0 ;  /* 0x20000010ff147230 */ /* 0x123fe20000004100 */
[----:B------:R-:W-:Y:S01]  /*19e0*/  LEA.HI R14, R14, -UR10, RZ, 0x1b ;  /* 0x8000000a0e0e7c11 */ /* 0x000fe2000f8fd8ff */
[----:B------:R-:W-:Y:S02]  /*19f0*/  HADD2.F32 R21, -RZ, R16.H1_H1 ;  /* 0x30000010ff157230 */ /* 0x000fe40000004100 */
[----:B------:R-:W-:Y:S02]  /*1a00*/  HADD2.F32 R22, -RZ, R18.H1_H1 ;  /* 0x30000012ff167230 */ /* 0x000fe40000004100 */
[----:B------:R-:W-:-:S03]  /*1a10*/  HADD2.F32 R23, -RZ, R17.H0_H0 ;  /* 0x20000011ff177230 */ /* 0x000fc60000004100 */
[----:B------:R-:W-:Y:S01]  /*1a20*/  STL [R1+0x28], R22 ;  /* 0x0000281601007387 */ /* 0x000fe20000100800 */
[----:B--2---:R-:W-:-:S06]  /*1a30*/  ULEA UR6, UR7, UR6, 0x18 ;  /* 0x0000000607067291 */ /* 0x004fcc000f8ec0ff */
[----:B------:R-:W-:-:S05]  /*1a40*/  LEA R14, R14, UR6, 0x3 ;  /* 0x000000060e0e7c11 */ /* 0x000fca000f8e18ff */
[----:B------:R-:W0:Y:S01]  /*1a50*/  LDCU UR6, c[0x0][0x3a0] ;  /* 0x00007400ff0677ac */ /* 0x000e220008000800 */
[----:B------:R-:W0:Y:S02]  /*1a60*/  LDS.64 R14, [R14] ;  /* 0x000000000e0e7984 */ /* 0x000e240000000a00 */
[----:B0-----:R-:W-:Y:S01]  /*1a70*/  FADD.FTZ R15, R15, UR6 ;  /* 0x000000060f0f7e21 */ /* 0x001fe20008010000 */
[--C-:B------:R-:W-:Y:S01]  /*1a80*/  FADD.FTZ R16, R0, -R14.reuse ;  /* 0x8000000e00107221 */ /* 0x100fe20000010000 */
[--C-:B------:R-:W-:Y:S01]  /*1a90*/  FADD.FTZ R28, R28, -R14.reuse ;  /* 0x8000000e1c1c7221 */ /* 0x100fe20000010000 */
[----:B------:R-:W-:Y:S01]  /*1aa0*/  HADD2.F32 R0, -RZ, R18.H0_H0 ;  /* 0x20000012ff007230 */ /* 0x000fe20000004100 */
[----:B------:R-:W0:Y:S02]  /*1ab0*/  LDCU.64 UR6, c[0x0][0x380] ;  /* 0x00007000ff0677ac */ /* 0x000e240008000a00 */
[----:B------:R-:W1:Y:S01]  /*1ac0*/  MUFU.RSQ R15, R15 ;  /* 0x0000000f000f7308 */ /* 0x000e620000001400 */
[----:B------:R-:W-:Y:S01]  /*1ad0*/  FADD.FTZ R18, R26, -R14 ;  /* 0x8000000e1a127221 */ /* 0x000fe20000010000 */
[----:B------:R-:W-:-:S02]  /*1ae0*/  HADD2.F32 R26, -RZ, R19.H0_H0 ;  /* 0x20000013ff1a7230 */ /* 0x000fc40000004100 */
[C---:B-1----:R-:W-:Y:S01]  /*1af0*/  FMUL.FTZ R16, R15.reuse, R16 ;  /* 0x000000100f107220 */ /* 0x042fe20000410000 */
[----:B------:R-:W-:-:S03]  /*1b00*/  FMUL.FTZ R28, R15, R28 ;  /* 0x0000001c0f1c7220 */ /* 0x000fc60000410000 */
[----:B------:R-:W-:Y:S01]  /*1b10*/  FFMA.FTZ R16, R16, R20, R0 ;  /* 0x0000001410107223 */ /* 0x000fe20000010000 */
[----:B------:R-:W-:Y:S01]  /*1b20*/  FFMA.FTZ R28, R28, R21, R22 ;  /* 0x000000151c1c7223 */ /* 0x000fe20000010016 */
[----:B------:R-:W-:Y:S01]  /*1b30*/  FMUL.FTZ R18, R15, R18 ;  /* 0x000000120f127220 */ /* 0x000fe20000410000 */
[----:B------:R-:W2:Y:S03]  /*1b40*/  LDL.LU R22, [R1+0x4] ;  /* 0x0000040001167983 */ /* 0x000ea60000300800 */
[----:B------:R-:W-:Y:S01]  /*1b50*/  F2FP.F16.F32.PACK_AB R16, R28, R16 ;  /* 0x000000101c10723e */ /* 0x000fe200000000ff */
[----:B------:R-:W-:Y:S02]  /*1b60*/  HADD2.F32 R28, -RZ, R17.H1_H1 ;  /* 0x30000011ff1c7230 */ /* 0x000fe40000004100 */
[----:B------:R-:W-:Y:S01]  /*1b70*/  FADD.FTZ R17, R27, -R14 ;  /* 0x8000000e1b117221 */ /* 0x000fe20000010000 */
[----:B------:R-:W-:-:S03]  /*1b80*/  HADD2.F32 R27, -RZ, R19.H1_H1 ;  /* 0x30000013ff1b7230 */ /* 0x000fc60000004100 */
[----:B------:R-:W-:Y:S02]  /*1b90*/  FMUL.FTZ R17, R15, R17 ;  /* 0x000000110f117220 */ /* 0x000fe40000410000 */
[----:B------:R-:W-:Y:S02]  /*1ba0*/  FFMA.FTZ R19, R18, R28, R27 ;  /* 0x0000001c12137223 */ /* 0x000fe4000001001b */
[----:B------:R-:W-:Y:S01]  /*1bb0*/  FFMA.FTZ R17, R17, R23, R26 ;  /* 0x0000001711117223 */ /* 0x000fe2000001001a */
[----:B------:R-:W0:Y:S04]  /*1bc0*/  LDL.LU R18, [R1+0x14] ;  /* 0x0000140001127983 */ /* 0x000e280000300800 */
[----:B------:R-:W-:Y:S02]  /*1bd0*/  F2FP.F16.F32.PACK_AB R17, R19, R17 ;  /* 0x000000111311723e */ /* 0x000fe400000000ff */
[----:B------:R-:W3:Y:S01]  /*1be0*/  LDL.LU R19, [R1+0x18] ;  /* 0x0000180001137983 */ /* 0x000ee20000300800 */
[----:B0-----:R-:W-:-:S04]  /*1bf0*/  IADD3 R18, P1, PT, R18, UR6, RZ ;  /* 0x0000000612127c10 */ /* 0x001fc8000ff3e0ff */
[----:B---3--:R-:W-:Y:S01]  /*1c00*/  IADD3.X R19, PT, PT, R19, UR7, RZ, P1, !PT ;  /* 0x0000000713137c10 */ /* 0x008fe20008ffe4ff */
        /* <DEDUP_REMOVED lines=19> */
[----:B------:R-:W-:Y:S01]  /*1d40*/  FADD.FTZ R8, R8, -R14 ;  /* 0x8000000e08087221 */ /* 0x000fe20000010000 */
[----:B------:R-:W2:Y:S01]  /*1d50*/  LDL.LU R22, [R1+0x8] ;  /* 0x0000080001167983 */ /* 0x000ea20000300800 */
[C---:B------:R-:W-:Y:S01]  /*1d60*/  FMUL.FTZ R36, R15.reuse, R36 ;  /* 0x000000240f247220 */ /* 0x040fe20000410000 */
[C---:B------:R-:W-:Y:S01]  /*1d70*/  FMUL.FTZ R16, R15.reuse, R16 ;  /* 0x000000100f107220 */ /* 0x040fe20000410000 */
[C---:B------:R-:W-:Y:S01]  /*1d80*/  FMUL.FTZ R32, R15.reuse, R32 ;  /* 0x000000200f207220 */ /* 0x040fe20000410000 */
[C---:B------:R-:W-:Y:S01]  /*1d90*/  FMUL.FTZ R2, R15.reuse, R2 ;  /* 0x000000020f027220 */ /* 0x040fe20000410000 */
[C---:B------:R-:W-:Y:S01]  /*1da0*/  FMUL.FTZ R6, R15.reuse, R6 ;  /* 0x000000060f067220 */ /* 0x040fe20000410000 */
[C---:B------:R-:W-:Y:S01]  /*1db0*/  FMUL.FTZ R10, R15.reuse, R10 ;  /* 0x0000000a0f0a7220 */ /* 0x040fe20000410000 */
[----:B------:R-:W-:Y:S01]  /*1dc0*/  FMUL.FTZ R24, R15, R24 ;  /* 0x000000180f187220 */ /* 0x000fe20000410000 */
[----:B------:R-:W3:Y:S01]  /*1dd0*/  LDL.LU R17, [R1] ;  /* 0x0000000001117983 */ /* 0x000ee20000300800 */
        /* <DEDUP_REMOVED lines=8> */
[----:B------:R-:W4:Y:S01]  /*1e60*/  LDL.LU R20, [R1+0x10] ;  /* 0x0000100001147983 */ /* 0x000f220000300800 */
[--C-:B------:R-:W-:Y:S01]  /*1e70*/  FADD.FTZ R11, R11, -R14.reuse ;  /* 0x8000000e0b0b7221 */ /* 0x100fe20000010000 */
[--C-:B------:R-:W-:Y:S01]  /*1e80*/  FADD.FTZ R12, R12, -R14.reuse ;  /* 0x8000000e0c0c7221 */ /* 0x100fe20000010000 */
[--C-:B------:R-:W-:Y:S01]  /*1e90*/  FADD.FTZ R13, R13, -R14.reuse ;  /* 0x8000000e0d0d7221 */ /* 0x100fe20000010000 */
[--C-:B------:R-:W-:Y:S01]  /*1ea0*/  FADD.FTZ R25, R25, -R14.reuse ;  /* 0x8000000e19197221 */ /* 0x100fe20000010000 */
[----:B------:R-:W0:Y:S01]  /*1eb0*/  LDCU.64 UR6, c[0x0][0x3a8] ;  /* 0x00007500ff0677ac */ /* 0x000e220008000a00 */
[----:B--2---:R-:W-:-:S02]  /*1ec0*/  FADD.FTZ R0, R22, -R14 ;  /* 0x8000000e16007221 */ /* 0x004fc40000010000 */
[----:B------:R-:W2:Y:S01]  /*1ed0*/  LDL.LU R22, [R1+0xc] ;  /* 0x00000c0001167983 */ /* 0x000ea20000300800 */
[--C-:B---3--:R-:W-:Y:S01]  /*1ee0*/  FADD.FTZ R17, R17, -R14.reuse ;  /* 0x8000000e11117221 */ /* 0x108fe20000010000 */
[--C-:B----4-:R-:W-:Y:S01]  /*1ef0*/  FADD.FTZ R20, R20, -R14.reuse ;  /* 0x8000000e14147221 */ /* 0x110fe20000010000 */
[----:B--2---:R-:W-:Y:S02]  /*1f00*/  FADD.FTZ R14, R22, -R14 ;  /* 0x8000000e160e7221 */ /* 0x004fe40000010000 */
        /* <DEDUP_REMOVED lines=36> */
[----:B------:R-:W-:-:S02]  /*2150*/  F2FP.F16.F32.PACK_AB R17, R37, R17 ;  /* 0x000000112511723e */ /* 0x000fc400000000ff */
[----:B------:R-:W-:Y:S02]  /*2160*/  F2FP.F16.F32.PACK_AB R37, R33, R34 ;  /* 0x000000222125723e */ /* 0x000fe400000000ff */
[----:B------:R-:W-:Y:S01]  /*2170*/  F2FP.F16.F32.PACK_AB R33, R29, R30 ;  /* 0x0000001e1d21723e */ /* 0x000fe200000000ff */
        /* <DEDUP_REMOVED lines=32> */
.L_x_1700:
        /* <DEDUP_REMOVED lines=16> */
.L_x_1891:


//--------------------- .text._ZN13group_norm_v214gn_cuda_kernelI6__halfLi480ELi1ELi32ELi60ELi256ELb0ELi32ELi960ELi960ELi4ELb1ELi18ELb0ELb0ENS_16CompileConditionILi1000EEEEEvPT_PKS4_S7_S7_flPfS8_Pj --------------------------
	.section	.text._ZN13group_norm_v214gn_cuda_kernelI6__halfLi480ELi1ELi32ELi60ELi256ELb0ELi32ELi960ELi960ELi4ELb1ELi18ELb0ELb0ENS_16CompileConditionILi1000EEEEEvPT_PKS4_S7_S7_flPfS8_Pj,"ax",@progbits
	.align	128
        .global         _ZN13group_norm_v214gn_cuda_kernelI6__halfLi480ELi1ELi32ELi60ELi256ELb0ELi32ELi960ELi960ELi4ELb1ELi18ELb0ELb0ENS_16CompileConditionILi1000EEEEEvPT_PKS4_S7_S7_flPfS8_Pj
        .type           _ZN13group_norm_v214gn_cuda_kernelI6__halfLi480ELi1ELi32ELi60ELi256ELb0ELi32ELi960ELi960ELi4ELb1ELi18ELb0ELb0ENS_16CompileConditionILi1000EEEEEvPT_PKS4_S7_S7_flPfS8_Pj,@function
        .size           _ZN13group_norm_v214gn_cuda_kernelI6__halfLi480ELi1ELi32ELi60ELi256ELb0ELi32ELi960ELi960ELi4ELb1ELi18ELb0ELb0ENS_16CompileConditionILi1000EEEEEvPT_PKS4_S7_S7_flPfS8_Pj,(.L_x_1892 - _ZN13group_norm_v214gn_cuda_kernelI6__halfLi480ELi1ELi32ELi60ELi256ELb0ELi32ELi960ELi960ELi4ELb1ELi18ELb0ELb0ENS_16CompileConditionILi1000EEEEEvPT_PKS4_S7_S7_flPfS8_Pj)
        .other          _ZN13group_norm_v214gn_cuda_kernelI6__halfLi480ELi1ELi32ELi60ELi256ELb0ELi32ELi960ELi960ELi4ELb1ELi18ELb0ELb0ENS_16CompileConditionILi1000EEEEEvPT_PKS4_S7_S7_flPfS8_Pj,@"STO_CUDA_ENTRY STV_DEFAULT"
_ZN13group_norm_v214gn_cuda_kernelI6__halfLi480ELi1ELi32ELi60ELi256ELb0ELi32ELi960ELi960ELi4ELb1ELi18ELb0ELb0ENS_16CompileConditionILi1000EEEEEvPT_PKS4_S7_S7_flPfS8_Pj:
.text._ZN13group_norm_v214gn_cuda_kernelI6__halfLi480ELi1ELi32ELi60ELi256ELb0ELi32ELi960ELi960ELi4ELb1ELi18ELb0ELb0ENS_16CompileConditionILi1000EEEEEvPT_PKS4_S7_S7_flPfS8_Pj:
        /* <DEDUP_REMOVED lines=13> */
[----:B------:R-:W-:-:S07]  /*00d0*/  UMOV UR4, 0x400 ;  /* 0x0000040000047882 */ /* 0x000fce0000000000 */
        /* <DEDUP_REMOVED lines=20> */
[----:B------:R-:W-:Y:S01]  /*0220*/  SHF.L.U32 R8, R3, 0x3, RZ ;  /* 0x0000000303087819 */ /* 0x000fe200000006ff */
[----:B------:R-:W-:Y:S01]  /*0230*/  UIADD3 UR4, UPT, UPT, UR4, 0x1680, URZ ;  /* 0x0000168004047890 */ /* 0x000fe2000fffe0ff */
[----:B------:R-:W-:Y:S01]  /*0240*/  LOP3.LUT R26, R6, 0x10, RZ, 0xc0, !PT ;  /* 0x00000010061a7812 */ /* 0x000fe200078ec0ff */
[----:B0-----:R-:W-:Y:S01]  /*0250*/  IMAD.WIDE.U32 R118, R2, 0x4, R118 ;  /* 0x0000000402767825 */ /* 0x001fe200078e0076 */
[----:B------:R-:W-:Y:S01]  /*0260*/  ISETP.NE.AND P1, PT, R9, RZ, PT ;  /* 0x000000ff0900720c */ /* 0x000fe20003f25270 */
[----:B------:R-:W-:Y:S01]  /*0270*/  ULEA UR4, UR5, UR4, 0x18 ;  /* 0x0000000405047291 */ /* 0x000fe2000f8ec0ff */
[----:B------:R-:W-:-:S02]  /*0280*/  LEA.HI R6, R3, R26, RZ, 0x1f ;  /* 0x0000001a03067211 */ /* 0x000fc400078ff8ff */
[----:B------:R-:W-:Y:S02]  /*0290*/  MOV R46, UR6 ;  /* 0x00000006002e7c02 */ /* 0x000fe40008000f00 */
[C---:B------:R-:W-:Y:S01]  /*02a0*/  LOP3.LUT P0, RZ, R9.reuse, 0x7, RZ, 0xc0, !PT ;  /* 0x0000000709ff7812 */ /* 0x040fe2000780c0ff */
[----:B------:R-:W-:Y:S01]  /*02b0*/  IMAD R7, R6, 0x3c, -R5 ;  /* 0x0000003c06077824 */ /* 0x000fe200078e0a05 */
[C---:B------:R-:W-:Y:S01]  /*02c0*/  SHF.L.U32 R5, R9.reuse, 0x1, RZ ;  /* 0x0000000109057819 */ /* 0x040fe200000006ff */
[----:B------:R-:W0:Y:S01]  /*02d0*/  LDCU UR6, c[0x0][0x374] ;  /* 0x00006e80ff0677ac */ /* 0x000e220008000800 */
[----:B------:R-:W-:Y:S02]  /*02e0*/  SHF.L.U32 R6, R9, 0x5, RZ ;  /* 0x0000000509067819 */ /* 0x000fe400000006ff */
[C---:B------:R-:W-:Y:S02]  /*02f0*/  IADD3 R25, PT, PT, R7.reuse, 0x24, RZ ;  /* 0x0000002407197810 */ /* 0x040fe40007ffe0ff */
[----:B------:R-:W-:-:S02]  /*0300*/  IADD3 R20, PT, PT, R7, 0x20, RZ ;  /* 0x0000002007147810 */ /* 0x000fc40007ffe0ff */
[C---:B------:R-:W-:Y:S02]  /*0310*/  IADD3 R32, PT, PT, R7.reuse, 0x30, RZ ;  /* 0x0000003007207810 */ /* 0x040fe40007ffe0ff */
[----:B------:R-:W-:Y:S02]  /*0320*/  SHF.R.U32.HI R25, RZ, 0x2, R25 ;  /* 0x00000002ff197819 */ /* 0x000fe40000011619 */
[----:B------:R-:W-:Y:S02]  /*0330*/  IADD3 R30, PT, PT, R7, 0x2c, RZ ;  /* 0x0000002c071e7810 */ /* 0x000fe40007ffe0ff */
[----:B------:R-:W-:Y:S02]  /*0340*/  SHF.R.U32.HI R21, RZ, 0x2, R20 ;  /* 0x00000002ff157819 */ /* 0x000fe40000011614 */
[----:B------:R-:W-:Y:S02]  /*0350*/  LOP3.LUT R5, R5, 0xe, RZ, 0xc0, !PT ;  /* 0x0000000e05057812 */ /* 0x000fe400078ec0ff */
[----:B------:R-:W-:Y:S01]  /*0360*/  SHF.R.U32.HI R33, RZ, 0x2, R32 ;  /* 0x00000002ff217819 */ /* 0x000fe20000011620 */
[--C-:B------:R-:W-:Y:S01]  /*0370*/  IMAD R32, R25, 0x18, R46.reuse ;  /* 0x0000001819207824 */ /* 0x100fe200078e022e */
[C---:B------:R-:W-:Y:S01]  /*0380*/  IADD3 R9, PT, PT, R7.reuse, 0x4, RZ ;  /* 0x0000000407097810 */ /* 0x040fe20007ffe0ff */
[--C-:B------:R-:W-:Y:S01]  /*0390*/  IMAD R25, R44, 0x18, R46.reuse ;  /* 0x000000182c197824 */ /* 0x100fe200078e022e */
[----:B------:R-:W-:Y:S01]  /*03a0*/  IADD3 R10, PT, PT, R7, 0x8, RZ ;  /* 0x00000008070a7810 */ /* 0x000fe20007ffe0ff */
[----:B------:R-:W-:Y:S01]  /*03b0*/  IMAD R38, R33, 0x18, R46 ;  /* 0x0000001821267824 */ /* 0x000fe200078e022e */
[----:B------:R-:W-:Y:S01]  /*03c0*/  SHF.R.U32.HI R31, RZ, 0x2, R30 ;  /* 0x00000002ff1f7819 */ /* 0x000fe2000001161e */
[----:B------:R-:W-:Y:S01]  /*03d0*/  IMAD R30, R21, 0x18, R46 ;  /* 0x00000018151e7824 */ /* 0x000fe200078e022e */
[----:B------:R-:W-:-:S02]  /*03e0*/  IADD3 R11, PT, PT, R7, 0xc, RZ ;  /* 0x0000000c070b7810 */ /* 0x000fc40007ffe0ff */
[C---:B------:R-:W-:Y:S02]  /*03f0*/  IADD3 R12, PT, PT, R7.reuse, 0x10, RZ ;  /* 0x00000010070c7810 */ /* 0x040fe40007ffe0ff */
[C---:B------:R-:W-:Y:S02]  /*0400*/  IADD3 R14, PT, PT, R7.reuse, 0x14, RZ ;  /* 0x00000014070e7810 */ /* 0x040fe40007ffe0ff */
[C---:B------:R-:W-:Y:S02]  /*0410*/  IADD3 R16, PT, PT, R7.reuse, 0x18, RZ ;  /* 0x0000001807107810 */ /* 0x040fe40007ffe0ff */
[C---:B------:R-:W-:Y:S02]  /*0420*/  IADD3 R5, PT, PT, R8.reuse, R5, RZ ;  /* 0x0000000508057210 */ /* 0x040fe40007ffe0ff */
[----:B------:R-:W-:Y:S02]  /*0430*/  LOP3.LUT R27, R8, 0x8, RZ, 0xc0, !PT ;  /* 0x00000008081b7812 */ /* 0x000fe400078ec0ff */
[----:B------:R-:W-:-:S02]  /*0440*/  IADD3 R18, PT, PT, R7, 0x1c, RZ ;  /* 0x0000001c07127810 */ /* 0x000fc40007ffe0ff */
[C---:B------:R-:W-:Y:S02]  /*0450*/  IADD3 R28, PT, PT, R7.reuse, 0x28, RZ ;  /* 0x00000028071c7810 */ /* 0x040fe40007ffe0ff */
[C---:B------:R-:W-:Y:S02]  /*0460*/  IADD3 R34, PT, PT, R7.reuse, 0x34, RZ ;  /* 0x0000003407227810 */ /* 0x040fe40007ffe0ff */
[----:B------:R-:W-:Y:S02]  /*0470*/  IADD3 R36, PT, PT, R7, 0x38, RZ ;  /* 0x0000003807247810 */ /* 0x000fe40007ffe0ff */
[----:B------:R-:W-:Y:S02]  /*0480*/  LOP3.LUT R21, R6, 0xe0, RZ, 0xc0, !PT ;  /* 0x000000e006157812 */ /* 0x000fe400078ec0ff */
[----:B------:R-:W-:Y:S02]  /*0490*/  SHF.R.U32.HI R8, RZ, 0x2, R7 ;  /* 0x00000002ff087819 */ /* 0x000fe40000011607 */
        /* <DEDUP_REMOVED lines=11> */
[----:B------:R-:W-:-:S02]  /*0550*/  ISETP.EQ.U32.AND P2, PT, R22, RZ, PT ;  /* 0x000000ff1600720c */ /* 0x000fc40003f42070 */
        /* <DEDUP_REMOVED lines=10> */
[----:B------:R-:W-:Y:S01]  /*0600*/  LEA R22, R24, R25, 0x3 ;  /* 0x0000001918167211 */ /* 0x000fe200078e18ff */
[--C-:B------:R-:W-:Y:S01]  /*0610*/  IMAD R40, R35, 0x18, R46.reuse ;  /* 0x0000001823287824 */ /* 0x100fe200078e022e */
[----:B------:R-:W-:Y:S01]  /*0620*/  LOP3.LUT R24, R4, 0xffff, RZ, 0xc0, !PT ;  /* 0x0000ffff04187812 */ /* 0x000fe200078ec0ff */
[----:B------:R-:W-:Y:S01]  /*0630*/  IMAD R42, R37, 0x18, R46 ;  /* 0x00000018252a7824 */ /* 0x000fe200078e022e */
[----:B------:R-:W-:-:S02]  /*0640*/  IADD3 R6, PT, PT, R8, R27, RZ ;  /* 0x0000001b08067210 */ /* 0x000fc40007ffe0ff */
[C---:B------:R-:W-:Y:S01]  /*0650*/  IADD3 R7, PT, PT, R27.reuse, R10, RZ ;  /* 0x0000000a1b077210 */ /* 0x040fe20007ffe0ff */
[----:B------:R-:W-:Y:S01]  /*0660*/  IMAD R29, R24, 0x889, RZ ;  /* 0x00000889181d7824 */ /* 0x000fe200078e02ff */
[----:B------:R-:W-:Y:S02]  /*0670*/  IADD3 R8, PT, PT, R27, R12, RZ ;  /* 0x0000000c1b087210 */ /* 0x000fe40007ffe0ff */
[----:B------:R-:W-:Y:S02]  /*0680*/  CS2R R24, SRZ ;  /* 0x0000000000187805 */ /* 0x000fe4000001ff00 */
[----:B------:R-:W-:Y:S02]  /*0690*/  ISETP.EQ.OR.EX P0, PT, R23, RZ, P0, P2 ;  /* 0x000000ff1700720c */ /* 0x000fe40000702720 */
[C---:B------:R-:W-:Y:S02]  /*06a0*/  IADD3 R9, PT, PT, R27.reuse, R14, RZ ;  /* 0x0000000e1b097210 */ /* 0x040fe40007ffe0ff */
[----:B------:R-:W-:-:S02]  /*06b0*/  IADD3 R10, PT, PT, R27, R16, RZ ;  /* 0x000000101b0a7210 */ /* 0x000fc40007ffe0ff */
[C---:B------:R-:W-:Y:S02]  /*06c0*/  IADD3 R11, PT, PT, R27.reuse, R18, RZ ;  /* 0x000000121b0b7210 */ /* 0x040fe40007ffe0ff */
[C---:B------:R-:W-:Y:S02]  /*06d0*/  IADD3 R12, PT, PT, R27.reuse, R20, RZ ;  /* 0x000000141b0c7210 */ /* 0x040fe40007ffe0ff */
[----:B------:R-:W-:Y:S02]  /*06e0*/  MOV R23, R0 ;  /* 0x0000000000177202 */ /* 0x000fe40000000f00 */
        /* <DEDUP_REMOVED lines=8> */
[----:B------:R-:W-:-:S02]  /*0770*/  IADD3 R0, PT, PT, R3, UR4, RZ ;  /* 0x0000000403007c10 */ /* 0x000fc4000fffe0ff */
[----:B------:R-:W-:Y:S02]  /*0780*/  MOV R31, 0x7ffffff9 ;  /* 0x7ffffff9001f7802 */ /* 0x000fe40000000f00 */
[----:B------:R-:W-:Y:S02]  /*0790*/  SHF.L.U32 R27, R3, 0x1, RZ ;  /* 0x00000001031b7819 */ /* 0x000fe400000006ff */
[----:B------:R-:W-:Y:S01]  /*07a0*/  LEA.HI R30, R29, -R26, RZ, 0xf ;  /* 0x8000001a1d1e7211 */ /* 0x000fe200078f78ff */
[C---:B------:R-:W-:Y:S01]  /*07b0*/  IMAD R29, R3.reuse, 0x7, R0 ;  /* 0x00000007031d7824 */ /* 0x040fe200078e0200 */
[----:B------:R-:W-:Y:S02]  /*07c0*/  IADD3 R28, PT, PT, R26, R3, RZ ;  /* 0x000000031a1c7210 */ /* 0x000fe40007ffe0ff */
[----:B------:R-:W-:Y:S02]  /*07d0*/  ISETP.GT.U32.OR P0, PT, R3, 0xf, P0 ;  /* 0x0000000f0300780c */ /* 0x000fe40000704470 */
[----:B------:R-:W-:-:S02]  /*07e0*/  SEL R26, R31, 0x1, !P1 ;  /* 0x000000011f1a7807 */ /* 0x000fc40004800000 */
[----:B------:R-:W-:Y:S02]  /*07f0*/  LOP3.LUT R27, R27, 0xfe, RZ, 0xc0, !PT ;  /* 0x000000fe1b1b7812 */ /* 0x000fe400078ec0ff */
[----:B------:R-:W-:Y:S02]  /*0800*/  SHF.L.U32 R28, R28, 0x1, RZ ;  /* 0x000000011c1c7819 */ /* 0x000fe400000006ff */
[----:B0-----:R-:W-:-:S07]  /*0810*/  LEA R30, R30, UR4, 0x3 ;  /* 0x000000041e1e7c11 */ /* 0x001fce000f8e18ff */
.L_x_1707:
[----:B-1----:R-:W-:Y:S01]  /*0820*/  HFMA2 R33, -RZ, RZ, 0, 0 ;  /* 0x00000000ff217431 */ /* 0x002fe200000001ff */
[----:B------:R-:W-:Y:S01]  /*0830*/  MOV R32, R4 ;  /* 0x0000000400207202 */ /* 0x000fe20000000f00 */
[----:B------:R-:W0:Y:S01]  /*0840*/  LDCU.64 UR10, c[0x0][0x388] ;  /* 0x00007100ff0a77ac */ /* 0x000e220008000a00 */
        /* <DEDUP_REMOVED lines=25> */
[C---:B------:R-:W-:Y:S01]  /*09e0*/  LOP3.LUT P1, RZ, R3.reuse, 0x3e1, RZ, 0xc0, !PT ;  /* 0x000003e103ff7812 */ /* 0x040fe2000782c0ff */
[----:B------:R-:W-:Y:S01]  /*09f0*/  BSSY.RECONVERGENT B0, `(.L_x_1701) ;  /* 0x00000f4000007945 */ /* 0x000fe20003800200 */
[----:B------:R-:W-:-:S11]  /*0a00*/  ISETP.GT.U32.AND P2, PT, R3, 0x1f, PT ;  /* 0x0000001f0300780c */ /* 0x000fd60003f44070 */
        /* <DEDUP_REMOVED lines=78> */
[----:B------:R-:W-:Y:S02]  /*0ef0*/  HADD2.F32 R84, -RZ, R59.H0_H0 ;  /* 0x2000003bff547230 */ /* 0x000fe40000004100 */
[----:B------:R-:W-:Y:S01]  /*0f00*/  FADD.FTZ R57, R56, R83 ;  /* 0x0000005338397221 */ /* 0x000fe20000010000 */
[----:B------:R-:W-:Y:S01]  /*0f10*/  FFMA.FTZ R85, R83, R83, R58 ;  /* 0x0000005353557223 */ /* 0x000fe2000001003a */
[----:B------:R-:W-:-:S02]  /*0f20*/  HADD2.F32 R88, -RZ, R60.H1_H1 ;  /* 0x3000003cff587230 */ /* 0x000fc40000004100 */
[----:B------:R-:W-:Y:S01]  /*0f30*/  FADD.FTZ R57, R57, R84 ;  /* 0x0000005439397221 */ /* 0x000fe20000010000 */
[----:B------:R-:W-:Y:S01]  /*0f40*/  FFMA.FTZ R59, R84, R84, R85 ;  /* 0x00000054543b7223 */ /* 0x000fe20000010055 */
[----:B------:R-:W-:Y:S02]  /*0f50*/  HADD2.F32 R85, -RZ, R60.H0_H0 ;  /* 0x2000003cff557230 */ /* 0x000fe40000004100 */
        /* <DEDUP_REMOVED lines=118> */
[----:B-1----:R-:W1:Y:S04]  /*16c0*/  LDS.64 R56, [R12] ;  /* 0x000000000c387984 */ /* 0x002e680000000a00 */
[----:B------:R-:W-:Y:S01]  /*16d0*/  LDS.64 R72, [R20] ;  /* 0x0000000014487984 */ /* 0x000fe20000000a00 */
[----:B0-----:R-:W-:Y:S01]  /*16e0*/  FADD.FTZ R71, RZ, R58 ;  /* 0x0000003aff477221 */ /* 0x001fe20000010000 */
[----:B------:R-:W-:-:S03]  /*16f0*/  FADD.FTZ R58, RZ, R59 ;  /* 0x0000003bff3a7221 */ /* 0x000fc60000010000 */
[----:B--2---:R-:W-:Y:S01]  /*1700*/  FADD.FTZ R71, R71, R66 ;  /* 0x0000004247477221 */ /* 0x004fe20000010000 */
[----:B------:R-:W-:-:S03]  /*1710*/  FADD.FTZ R58, R58, R67 ;  /* 0x000000433a3a7221 */ /* 0x000fc60000010000 */
[----:B---3--:R-:W-:Y:S01]  /*1720*/  FADD.FTZ R71, R71, R68 ;  /* 0x0000004447477221 */ /* 0x008fe20000010000 */
[----:B------:R-:W-:Y:S02]  /*1730*/  FADD.FTZ R66, R58, R69 ;  /* 0x000000453a427221 */ /* 0x000fe40000010000 */
[----:B------:R-:W0:Y:S01]  /*1740*/  LDS.64 R58, [R13] ;  /* 0x000000000d3a7984 */ /* 0x000e220000000a00 */
[----:B----4-:R-:W-:Y:S01]  /*1750*/  FADD.FTZ R71, R71, R60 ;  /* 0x0000003c47477221 */ /* 0x010fe20000010000 */
[----:B------:R-:W-:Y:S02]  /*1760*/  FADD.FTZ R66, R66, R61 ;  /* 0x0000003d42427221 */ /* 0x000fe40000010000 */
[----:B------:R-:W2:Y:S01]  /*1770*/  LDS.64 R60, [R14] ;  /* 0x000000000e3c7984 */ /* 0x000ea20000000a00 */
[----:B------:R-:W-:Y:S01]  /*1780*/  FADD.FTZ R71, R71, R62 ;  /* 0x0000003e47477221 */ /* 0x000fe20000010000 */
[----:B------:R-:W-:Y:S02]  /*1790*/  FADD.FTZ R66, R66, R63 ;  /* 0x0000003f42427221 */ /* 0x000fe40000010000 */
[----:B------:R-:W3:Y:S01]  /*17a0*/  LDS.64 R62, [R15] ;  /* 0x000000000f3e7984 */ /* 0x000ee20000000a00 */
[----:B------:R-:W-:Y:S01]  /*17b0*/  FADD.FTZ R71, R71, R64 ;  /* 0x0000004047477221 */ /* 0x000fe20000010000 */
[----:B------:R-:W-:-:S02]  /*17c0*/  FADD.FTZ R122, R66, R65 ;  /* 0x00000041427a7221 */ /* 0x000fc40000010000 */
[----:B------:R-:W4:Y:S01]  /*17d0*/  LDS.64 R64, [R16] ;  /* 0x0000000010407984 */ /* 0x000f220000000a00 */
[----:B-1----:R-:W-:Y:S01]  /*17e0*/  FADD.FTZ R123, R71, R56 ;  /* 0x00000038477b7221 */ /* 0x002fe20000010000 */
[----:B------:R-:W-:Y:S02]  /*17f0*/  FADD.FTZ R122, R122, R57 ;  /* 0x000000397a7a7221 */ /* 0x000fe40000010000 */
[----:B------:R-:W1:Y:S04]  /*1800*/  LDS.64 R66, [R17] ;  /* 0x0000000011427984 */ /* 0x000e680000000a00 */
[----:B------:R-:W1:Y:S04]  /*1810*/  LDS.64 R68, [R18] ;  /* 0x0000000012447984 */ /* 0x000e680000000a00 */
[----:B------:R-:W1:Y:S01]  /*1820*/  LDS.64 R70, [R19] ;  /* 0x0000000013467984 */ /* 0x000e620000000a00 */
[----:B0-----:R-:W-:Y:S01]  /*1830*/  FADD.FTZ R123, R123, R58 ;  /* 0x0000003a7b7b7221 */ /* 0x001fe20000010000 */
[----:B------:R-:W-:-:S03]  /*1840*/  FADD.FTZ R122, R122, R59 ;  /* 0x0000003b7a7a7221 */ /* 0x000fc60000010000 */
[----:B--2---:R-:W-:Y:S01]  /*1850*/  FADD.FTZ R123, R123, R60 ;  /* 0x0000003c7b7b7221 */ /* 0x004fe20000010000 */
[----:B------:R-:W-:-:S03]  /*1860*/  FADD.FTZ R122, R122, R61 ;  /* 0x0000003d7a7a7221 */ /* 0x000fc60000010000 */
[----:B---3--:R-:W-:Y:S01]  /*1870*/  FADD.FTZ R123, R123, R62 ;  /* 0x0000003e7b7b7221 */ /* 0x008fe20000010000 */
[----:B------:R-:W-:-:S03]  /*1880*/  FADD.FTZ R122, R122, R63 ;  /* 0x0000003f7a7a7221 */ /* 0x000fc60000010000 */
[----:B----4-:R-:W-:Y:S01]  /*1890*/  FADD.FTZ R123, R123, R64 ;  /* 0x000000407b7b7221 */ /* 0x010fe20000010000 */
[----:B------:R-:W-:-:S03]  /*18a0*/  FADD.FTZ R122, R122, R65 ;  /* 0x000000417a7a7221 */ /* 0x000fc60000010000 */
[----:B-1----:R-:W-:Y:S01]  /*18b0*/  FADD.FTZ R123, R123, R66 ;  /* 0x000000427b7b7221 */ /* 0x002fe20000010000 */
[----:B------:R-:W-:-:S03]  /*18c0*/  FADD.FTZ R122, R122, R67 ;  /* 0x000000437a7a7221 */ /* 0x000fc60000010000 */
[----:B------:R-:W-:Y:S01]  /*18d0*/  FADD.FTZ R123, R123, R68 ;  /* 0x000000447b7b7221 */ /* 0x000fe20000010000 */
[----:B------:R-:W-:-:S03]  /*18e0*/  FADD.FTZ R122, R122, R69 ;  /* 0x000000457a7a7221 */ /* 0x000fc60000010000 */
[----:B------:R-:W-:Y:S01]  /*18f0*/  FADD.FTZ R123, R123, R70 ;  /* 0x000000467b7b7221 */ /* 0x000fe20000010000 */
[----:B------:R-:W-:-:S03]  /*1900*/  FADD.FTZ R122, R122, R71 ;  /* 0x000000477a7a7221 */ /* 0x000fc60000010000 */
[----:B------:R-:W-:Y:S01]  /*1910*/  FADD.FTZ R72, R123, R72 ;  /* 0x000000487b487221 */ /* 0x000fe20000010000 */
[----:B------:R-:W-:-:S07]  /*1920*/  FADD.FTZ R73, R122, R73 ;  /* 0x000000497a497221 */ /* 0x000fce0000010000 */
.L_x_1702:
[----:B------:R-:W-:Y:S05]  /*1930*/  BSYNC.RECONVERGENT B0 ;  /* 0x0000000000007941 */ /* 0x000fea0003800200 */
.L_x_1701:
        /* <DEDUP_REMOVED lines=15> */
.L_x_1704:
[----:B------:R-:W2:Y:S04]  /*1a30*/  LD.E.STRONG.GPU R57, desc[UR8][R118.64] ;  /* 0x0000000876397980 */ /* 0x000ea8000c10f900 */
[----:B--2---:R-:W-:Y:S01]  /*1a40*/  CCTL.IVALL ;  /* 0x00000000ff00798f */ /* 0x004fe20002000000 */
[----:B------:R-:W-:Y:S05]  /*1a50*/  YIELD ;  /* 0x0000000000007946 */ /* 0x000fea0003800000 */
[----:B-----5:R-:W-:-:S04]  /*1a60*/  LOP3.LUT R57, R57, R56, RZ, 0x3c, !PT ;  /* 0x0000003839397212 */ /* 0x020fc800078e3cff */
[----:B------:R-:W-:-:S13]  /*1a70*/  ISETP.GT.AND P1, PT, R57, -0x1, PT ;  /* 0xffffffff3900780c */ /* 0x000fda0003f24270 */
[----:B------:R-:W-:Y:S05]  /*1a80*/  @P1 BRA `(.L_x_1704) ;  /* 0xfffffffc00e81947 */ /* 0x000fea000383ffff */
.L_x_1703:
        /* <DEDUP_REMOVED lines=8> */
[----:B0-----:R-:W0:Y:S01]  /*1b10*/  LDC.64 R56, c[0x0][0x3b8] ;  /* 0x0000ee00ff387b82 */ /* 0x001e220000000a00 */
[----:B------:R-:W-:-:S05]  /*1b20*/  IMAD R58, R25, UR6, R2 ;  /* 0x00000006193a7c24 */ /* 0x000fca000f8e0202 */
[----:B------:R-:W-:-:S05]  /*1b30*/  LEA R59, R58, R27, 0x8 ;  /* 0x0000001b3a3b7211 */ /* 0x000fca00078e40ff */
[----:B0-----:R-:W-:-:S06]  /*1b40*/  IMAD.WIDE.U32 R56, R59, 0x4, R56 ;  /* 0x000000043b387825 */ /* 0x001fcc00078e0038 */
[----:B------:R-:W2:Y:S02]  /*1b50*/  LDG.E.64 R56, desc[UR8][R56.64] ;  /* 0x0000000838387981 */ /* 0x000ea4000c1e1b00 */
[----:B--2---:R-:W-:Y:S01]  /*1b60*/  FADD.FTZ R59, RZ, R56 ;  /* 0x00000038ff3b7221 */ /* 0x004fe20000010000 */
[----:B------:R-:W-:-:S07]  /*1b70*/  FADD.FTZ R58, RZ, R57 ;  /* 0x00000039ff3a7221 */ /* 0x000fce0000010000 */
.L_x_1706:
[----:B------:R-:W-:Y:S05]  /*1b80*/  BSYNC.RECONVERGENT B0 ;  /* 0x0000000000007941 */ /* 0x000fea0003800200 */
.L_x_1705:
[----:B0-----:R-:W0:Y:S01]  /*1b90*/  SHFL.BFLY PT, R56, R59, 0x4, 0x1f ;  /* 0x0c801f003b387f89 */ /* 0x001e2200000e0000 */
[----:B------:R-:W-:Y:S01]  /*1ba0*/  LOP3.LUT P1, RZ, R3, 0x387, RZ, 0xc0, !PT ;  /* 0x0000038703ff7812 */ /* 0x000fe2000782c0ff */
[----:B------:R-:W1:Y:S01]  /*1bb0*/  LDCU UR5, c[0x0][0x3a0] ;  /* 0x00007400ff0577ac */ /* 0x000e620008000800 */
[----:B-----5:R-:W-:Y:S01]  /*1bc0*/  HADD2.F32 R72, -RZ, R52.H0_H0 ;  /* 0x20000034ff487230 */ /* 0x020fe20000004100 */
[----:B------:R-:W2:Y:S01]  /*1bd0*/  SHFL.BFLY PT, R61, R58, 0x4, 0x1f ;  /* 0x0c801f003a3d7f89 */ /* 0x000ea200000e0000 */
[----:B------:R-:W-:Y:S01]  /*1be0*/  HADD2.F32 R73, -RZ, R51.H0_H0 ;  /* 0x20000033ff497230 */ /* 0x000fe20000004100 */
[----:B------:R-:W3:Y:S01]  /*1bf0*/  LDCU.64 UR10, c[0x0][0x380] ;  /* 0x00007000ff0a77ac */ /* 0x000ee20008000a00 */
        /* <DEDUP_REMOVED lines=9> */
[----:B0-----:R-:W-:Y:S02]  /*1c90*/  FADD.FTZ R56, R60, R65 ;  /* 0x000000413c387221 */ /* 0x001fe40000010000 */
[----:B------:R-:W0:Y:S02]  /*1ca0*/  @!P0 LDC.64 R60, c[0x0][0x3b0] ;  /* 0x0000ec00ff3c8b82 */ /* 0x000e240000000a00 */
[----:B------:R-:W-:Y:S01]  /*1cb0*/  @!P1 FMUL.FTZ R56, R56, 6.5104170062113553286e-05 ;  /* 0x3888888938389820 */ /* 0x000fe20000410000 */
[----:B--2---:R-:W-:Y:S01]  /*1cc0*/  FADD.FTZ R58, R64, R67 ;  /* 0x00000043403a7221 */ /* 0x004fe20000010000 */
[----:B------:R-:W-:-:S02]  /*1cd0*/  HADD2.F32 R67, -RZ, R51.H1_H1 ;  /* 0x30000033ff437230 */ /* 0x000fc40000004100 */
        /* <DEDUP_REMOVED lines=8> */
[----:B------:R-:W-:Y:S01]  /*1d60*/  @!P0 LEA.HI.X R61, R64, R61, R23, 0x2, P1 ;  /* 0x0000003d403d8211 */ /* 0x000fe200008f1417 */
[----:B------:R-:W-:Y:S01]  /*1d70*/  HADD2.F32 R23, -RZ, R50.H0_H0 ;  /* 0x20000032ff177230 */ /* 0x000fe20000004100 */
[----:B------:R-:W1:Y:S04]  /*1d80*/  LDS.64 R58, [R30] ;  /* 0x000000001e3a7984 */ /* 0x000e680000000a00 */
[----:B------:R-:W0:Y:S01]  /*1d90*/  @!P0 LDS.64 R56, [R29] ;  /* 0x000000001d388984 */ /* 0x000e220000000a00 */
        /* <DEDUP_REMOVED lines=23> */
[C---:B-1----:R-:W-:Y:S01]  /*1f10*/  FMUL.FTZ R0, R59.reuse, R0 ;  /* 0x000000003b007220 */ /* 0x042fe20000410000 */
        /* <DEDUP_REMOVED lines=45> */
[--C-:B------:R-:W-:Y:S01]  /*21f0*/  FFMA.FTZ R57, R0, R72, R23.reuse ;  /* 0x0000004800397223 */ /* 0x100fe20000010017 */
[C---:B------:R-:W-:Y:S01]  /*2200*/  FMUL.FTZ R120, R59.reuse, R85 ;  /* 0x000000553b787220 */ /* 0x040fe20000410000 */
[C---:B------:R-:W-:Y:S01]  /*2210*/  FMUL.FTZ R56, R59.reuse, R56 ;  /* 0x000000383b387220 */ /* 0x040fe20000410000 */
        /* <DEDUP_REMOVED lines=14> */
[----:B------:R-:W-:Y:S02]  /*2300*/  HADD2.F32 R36, -RZ, R50.H1_H1 ;  /* 0x30000032ff247230 */ /* 0x000fe40000004100 */
        /* <DEDUP_REMOVED lines=78> */
[--C-:B------:R-:W-:Y:S01]  /*27f0*/  HADD2.F32 R68, -RZ, R53.reuse.H0_H0 ;  /* 0x20000035ff447230 */ /* 0x100fe20000004100 */
[----:B---3--:R-:W-:Y:S01]  /*2800*/  IADD3 R36, P1, PT, R31, UR10, RZ ;  /* 0x0000000a1f247c10 */ /* 0x008fe2000ff3e0ff */
[----:B------:R-:W-:Y:S01]  /*2810*/  HADD2.F32 R64, -RZ, R53.H1_H1 ;  /* 0x30000035ff407230 */ /* 0x000fe20000004100 */
[----:B------:R-:W-:-:S02]  /*2820*/  F2FP.F16.F32.PACK_AB R78, R79, R78 ;  /* 0x0000004e4f4e723e */ /* 0x000fc400000000ff */
[----:B------:R-:W-:Y:S01]  /*2830*/  IADD3.X R37, PT, PT, R32, UR11, RZ, P1, !PT ;  /* 0x0000000b20257c10 */ /* 0x000fe20008ffe4ff */
[----:B------:R-:W-:Y:S01]  /*2840*/  FFMA.FTZ R33, R34, R68, R73 ;  /* 0x0000004422217223 */ /* 0x000fe20000010049 */
[----:B------:R-:W0:Y:S01]  /*2850*/  LDCU.64 UR10, c[0x0][0x3a8] ;  /* 0x00007500ff0a77ac */ /* 0x000e220008000a00 */
[----:B------:R-:W-:Y:S01]  /*2860*/  FFMA.FTZ R34, R35, R64, R67 ;  /* 0x0000004023227223 */ /* 0x000fe20000010043 */
[----:B------:R-:W-:Y:S01]  /*2870*/  FFMA.FTZ R35, R68, R38, R73 ;  /* 0x0000002644237223 */ /* 0x000fe20000010049 */
[C-C-:B------:R-:W-:Y:S01]  /*2880*/  FFMA.FTZ R38, R64.reuse, R39, R67.reuse ;  /* 0x0000002740267223 */ /* 0x140fe20000010043 */
[--C-:B------:R-:W-:Y:S01]  /*2890*/  FFMA.FTZ R39, R64, R43, R67.reuse ;  /* 0x0000002b40277223 */ /* 0x100fe20000010043 */
[----:B------:R-:W-:Y:S01]  /*28a0*/  F2FP.F16.F32.PACK_AB R32, R72, R57 ;  /* 0x000000394820723e */ /* 0x000fe200000000ff */
        /* <DEDUP_REMOVED lines=30> */
[----:B------:R1:W-:Y:S01]  /*2a90*/  STG.E.64 desc[UR8][R36.64], R32 ;  /* 0x0000002024007986 */ /* 0x0003e2000c101b08 */
        /* <DEDUP_REMOVED lines=36> */
[----:B0-----:R-:W-:Y:S01]  /*2ce0*/  ISETP.GE.U32.AND P1, PT, R63, UR10, PT ;  /* 0x0000000a3f007c0c */ /* 0x001fe2000bf26070 */
[----:B------:R1:W-:Y:S01]  /*2cf0*/  STG.E.64 desc[UR8][R36.64+0x12c00], R98 ;  /* 0x012c006224007986 */ /* 0x0003e2000c101b08 */
[----:B------:R-:W-:-:S02]  /*2d00*/  MOV R23, R63 ;  /* 0x0000003f00177202 */ /* 0x000fc40000000f00 */
[----:B------:R-:W-:Y:S01]  /*2d10*/  ISETP.GE.AND.EX P1, PT, R62, UR11, PT, P1 ;  /* 0x0000000b3e007c0c */ /* 0x000fe2000bf26310 */
[----:B------:R1:W-:Y:S01]  /*2d20*/  STG.E.64 desc[UR8][R36.64+0x14a00], R102 ;  /* 0x014a006624007986 */ /* 0x0003e2000c101b08 */
[----:B------:R-:W-:-:S03]  /*2d30*/  MOV R24, R62 ;  /* 0x0000003e00187202 */ /* 0x000fc60000000f00 */
[----:B------:R1:W-:Y:S04]  /*2d40*/  STG.E.64 desc[UR8][R36.64+0x16800], R108 ;  /* 0x0168006c24007986 */ /* 0x0003e8000c101b08 */
[----:B------:R1:W-:Y:S04]  /*2d50*/  STG.E.64 desc[UR8][R36.64+0x18600], R46 ;  /* 0x0186002e24007986 */ /* 0x0003e8000c101b08 */
[----:B------:R1:W-:Y:S04]  /*2d60*/  STG.E.64 desc[UR8][R36.64+0x1a400], R54 ;  /* 0x01a4003624007986 */ /* 0x0003e8000c101b08 */
[----:B------:R1:W-:Y:S01]  /*2d70*/  STG.E.64 desc[UR8][R36.64+0x1c200], R66 ;  /* 0x01c2004224007986 */ /* 0x0003e2000c101b08 */
[----:B------:R-:W-:Y:S05]  /*2d80*/  @!P1 BRA `(.L_x_1707) ;  /* 0xffffffd800a49947 */ /* 0x000fea000383ffff */
[----:B------:R-:W-:Y:S05]  /*2d90*/  EXIT ;  /* 0x000000000000794d */ /* 0x000fea0003800000 */
.L_x_1708:
        /* <DEDUP_REMOVED lines=14> */
.L_x_1892:


//--------------------- .text._ZN13group_norm_v214gn_cuda_kernelI6__halfLi480ELi2ELi32ELi60ELi256ELb0ELi32ELi960ELi960ELi4ELb1ELi29ELb0ELb0ENS_16CompileConditionILi1000EEEEEvPT_PKS4_S7_S7_flPfS8_Pj --------------------------
	.section	.text._ZN13group_norm_v214gn_cuda_kernelI6__halfLi480ELi2ELi32ELi60ELi256ELb0ELi32ELi960ELi960ELi4ELb1ELi29ELb0ELb0ENS_16CompileConditionILi1000EEEEEvPT_PKS4_S7_S7_flPfS8_Pj,"ax",@progbits
	.align	128
        .global         _ZN13group_norm_v214gn_cuda_kernelI6__halfLi480ELi2ELi32ELi60ELi256ELb0ELi32ELi960ELi960ELi4ELb1ELi29ELb0ELb0ENS_16CompileConditionILi1000EEEEEvPT_PKS4_S7_S7_flPfS8_Pj
        .type           _ZN13group_norm_v214gn_cuda_kernelI6__halfLi480ELi2ELi32ELi60ELi256ELb0ELi32ELi960ELi960ELi4ELb1ELi29ELb0ELb0ENS_16CompileConditionILi1000EEEEEvPT_PKS4_S7_S7_flPfS8_Pj,@function
        .size           _ZN13group_norm_v214gn_cuda_kernelI6__halfLi480ELi2ELi32ELi60ELi256ELb0ELi32ELi960ELi960ELi4ELb1ELi29ELb0ELb0ENS_16CompileConditionILi1000EEEEEvPT_PKS4_S7_S7_flPfS8_Pj,(.L_x_1893 - _ZN13group_norm_v214gn_cuda_kernelI6__halfLi480ELi2ELi32ELi60ELi256ELb0ELi32ELi960ELi960ELi4ELb1ELi29ELb0ELb0ENS_16CompileConditionILi1000EEEEEvPT_PKS4_S7_S7_flPfS8_Pj)
        .other          _ZN13group_norm_v214gn_cuda_kernelI6__halfLi480ELi2ELi32ELi60ELi256ELb0ELi32ELi960ELi960ELi4ELb1ELi29ELb0ELb0ENS_16CompileConditionILi1000EEEEEvPT_PKS4_S7_S7_flPfS8_Pj,@"STO_CUDA_ENTRY STV_DEFAULT"
_ZN13group_norm_v214gn_cuda_kernelI6__halfLi480ELi2ELi32ELi60ELi256ELb0ELi32ELi960ELi960ELi4ELb1ELi29ELb0ELb0ENS_16CompileConditionILi1000EEEEEvPT_PKS4_S7_S7_flPfS8_Pj:
.text._ZN13group_norm_v214gn_cuda_kernelI6__halfLi480ELi2ELi32ELi60ELi256ELb0ELi32ELi960ELi960ELi4ELb1ELi29ELb0ELb0ENS_16CompileConditionILi1000EEEEEvPT_PKS4_S7_S7_flPfS8_Pj:
        /* <DEDUP_REMOVED lines=40> */
.L_x_1717:
[----:B0-----:R-:W2:Y:S04]  /*0280*/  LDL R2, [R1+0x5c] ;  /* 0x00005c0001027983 */ /* 0x001ea80000100800 */
        /* <DEDUP_REMOVED lines=14> */
[C---:B-1----:R-:W-:Y:S02]  /*0370*/  SHF.L.U32 R6, R0.reuse, 0x1, RZ ;  /* 0x0000000100067819 */ /* 0x042fe400000006ff */
        /* <DEDUP_REMOVED lines=8> */
[----:B0-----:R-:W5:Y:S04]  /*0400*/  LDG.E.64.CONSTANT R6, desc[UR12][R18.64+0x5a00] ;  /* 0x005a000c12067981 */ /* 0x001f68000c1e9b00 */
        /* <DEDUP_REMOVED lines=28> */
[----:B------:R-:W-:Y:S01]  /*05d0*/  STL [R1+0x34], R31 ;  /* 0x0000341f01007387 */ /* 0x000fe20000100800 */
[----:B------:R-:W-:Y:S01]  /*05e0*/  FADD.FTZ R3, R3, R32 ;  /* 0x0000002003037221 */ /* 0x000fe20000010000 */
[----:B------:R-:W-:Y:S01]  /*05f0*/  FFMA.FTZ R23, R32, R32, R23 ;  /* 0x0000002020177223 */ /* 0x000fe20000010017 */
[----:B------:R-:W-:Y:S01]  /*0600*/  HADD2.F32 R14, -RZ, R15.H1_H1 ;  /* 0x3000000fff0e7230 */ /* 0x000fe20000004100 */
[----:B------:R-:W-:Y:S01]  /*0610*/  STL [R1+0x30], R18 ;  /* 0x0000301201007387 */ /* 0x000fe20000100800 */
[----:B------:R-:W-:Y:S01]  /*0620*/  FADD.FTZ R3, R3, R31 ;  /* 0x0000001f03037221 */ /* 0x000fe20000010000 */
[----:B------:R-:W-:Y:S01]  /*0630*/  FFMA.FTZ R23, R31, R31, R23 ;  /* 0x0000001f1f177223 */ /* 0x000fe20000010017 */
[----:B----4-:R-:W-:Y:S01]  /*0640*/  HADD2.F32 R15, -RZ, R10.H0_H0 ;  /* 0x2000000aff0f7230 */ /* 0x010fe20000004100 */
[----:B------:R0:W-:Y:S01]  /*0650*/  STL [R1+0x2c], R14 ;  /* 0x00002c0e01007387 */ /* 0x0001e20000100800 */
[----:B------:R-:W-:Y:S01]  /*0660*/  FADD.FTZ R3, R3, R18 ;  /* 0x0000001203037221 */ /* 0x000fe20000010000 */
[----:B------:R-:W-:Y:S01]  /*0670*/  FFMA.FTZ R23, R18, R18, R23 ;  /* 0x0000001212177223 */ /* 0x000fe20000010017 */
[----:B-----5:R-:W-:Y:S01]  /*0680*/  HADD2.F32 R60, -RZ, R58.H0_H0 ;  /* 0x2000003aff3c7230 */ /* 0x020fe20000004100 */
[----:B------:R-:W-:Y:S01]  /*0690*/  STL [R1+0x4], R15 ;  /* 0x0000040f01007387 */ /* 0x000fe20000100800 */
[----:B------:R-:W-:Y:S01]  /*06a0*/  FADD.FTZ R3, R3, R14 ;  /* 0x0000000e03037221 */ /* 0x000fe20000010000 */
[----:B------:R-:W-:-:S03]  /*06b0*/  FFMA.FTZ R23, R14, R14, R23 ;  /* 0x0000000e0e177223 */ /* 0x000fc60000010017 */
[----:B------:R-:W-:Y:S01]  /*06c0*/  FADD.FTZ R3, R3, R15 ;  /* 0x0000000f03037221 */ /* 0x000fe20000010000 */
[----:B0-----:R-:W-:Y:S02]  /*06d0*/  HADD2.F32 R14, -RZ, R10.H1_H1 ;  /* 0x3000000aff0e7230 */ /* 0x001fe40000004100 */
[----:B------:R-:W-:Y:S01]  /*06e0*/  FFMA.FTZ R23, R15, R15, R23 ;  /* 0x0000000f0f177223 */ /* 0x000fe20000010017 */
[--C-:B------:R-:W-:Y:S02]  /*06f0*/  HADD2.F32 R10, -RZ, R11.reuse.H0_H0 ;  /* 0x2000000bff0a7230 */ /* 0x100fe40000004100 */
[----:B------:R-:W-:Y:S02]  /*0700*/  HADD2.F32 R11, -RZ, R11.H1_H1 ;  /* 0x3000000bff0b7230 */ /* 0x000fe40000004100 */
[----:B------:R-:W-:Y:S01]  /*0710*/  FADD.FTZ R3, R3, R14 ;  /* 0x0000000e03037221 */ /* 0x000fe20000010000 */
[----:B------:R-:W-:Y:S01]  /*0720*/  FFMA.FTZ R23, R14, R14, R23 ;  /* 0x0000000e0e177223 */ /* 0x000fe20000010017 */
[----:B------:R-:W-:Y:S02]  /*0730*/  STL [R1+0x28], R14 ;  /* 0x0000280e01007387 */ /* 0x000fe40000100800 */
[----:B------:R-:W-:Y:S01]  /*0740*/  FADD.FTZ R3, R3, R10 ;  /* 0x0000000a03037221 */ /* 0x000fe20000010000 */
[----:B------:R-:W-:Y:S01]  /*0750*/  FFMA.FTZ R23, R10, R10, R23 ;  /* 0x0000000a0a177223 */ /* 0x000fe20000010017 */
[----:B------:R0:W-:Y:S02]  /*0760*/  STL [R1+0x24], R10 ;  /* 0x0000240a01007387 */ /* 0x0001e40000100800 */
[----:B------:R-:W-:Y:S01]  /*0770*/  FADD.FTZ R3, R3, R11 ;  /* 0x0000000b03037221 */ /* 0x000fe20000010000 */
[----:B------:R-:W-:Y:S01]  /*0780*/  FFMA.FTZ R23, R11, R11, R23 ;  /* 0x0000000b0b177223 */ /* 0x000fe20000010017 */
[----:B------:R-:W-:Y:S01]  /*0790*/  STL [R1+0x20], R11 ;  /* 0x0000200b01007387 */ /* 0x000fe20000100800 */
[----:B0-----:R-:W-:-:S02]  /*07a0*/  HADD2.F32 R10, -RZ, R6.H0_H0 ;  /* 0x20000006ff0a7230 */ /* 0x001fc40000004100 */
[----:B------:R-:W-:-:S03]  /*07b0*/  HADD2.F32 R6, -RZ, R6.H1_H1 ;  /* 0x30000006ff067230 */ /* 0x000fc60000004100 */
[----:B------:R-:W-:Y:S01]  /*07c0*/  FADD.FTZ R3, R3, R10 ;  /* 0x0000000a03037221 */ /* 0x000fe20000010000 */
[----:B------:R-:W-:Y:S01]  /*07d0*/  FFMA.FTZ R23, R10, R10, R23 ;  /* 0x0000000a0a177223 */ /* 0x000fe20000010017 */
[----:B------:R0:W-:Y:S02]  /*07e0*/  STL [R1], R10 ;  /* 0x0000000a01007387 */ /* 0x0001e40000100800 */
[----:B------:R-:W-:Y:S01]  /*07f0*/  FADD.FTZ R3, R3, R6 ;  /* 0x0000000603037221 */ /* 0x000fe20000010000 */
[----:B------:R-:W-:Y:S01]  /*0800*/  FFMA.FTZ R23, R6, R6, R23 ;  /* 0x0000000606177223 */ /* 0x000fe20000010017 */
[----:B------:R1:W-:Y:S01]  /*0810*/  STL [R1+0x1c], R6 ;  /* 0x00001c0601007387 */ /* 0x0003e20000100800 */
[--C-:B0-----:R-:W-:Y:S02]  /*0820*/  HADD2.F32 R10, -RZ, R7.reuse.H0_H0 ;  /* 0x20000007ff0a7230 */ /* 0x101fe40000004100 */
[----:B-1----:R-:W-:-:S03]  /*0830*/  HADD2.F32 R6, -RZ, R7.H1_H1 ;  /* 0x30000007ff067230 */ /* 0x002fc60000004100 */
[----:B------:R-:W-:Y:S01]  /*0840*/  FADD.FTZ R3, R3, R10 ;  /* 0x0000000a03037221 */ /* 0x000fe20000010000 */
[----:B------:R-:W-:Y:S01]  /*0850*/  FFMA.FTZ R23, R10, R10, R23 ;  /* 0x0000000a0a177223 */ /* 0x000fe20000010017 */
[----:B------:R-:W-:Y:S01]  /*0860*/  STL [R1+0x18], R10 ;  /* 0x0000180a01007387 */ /* 0x000fe20000100800 */
[--C-:B------:R-:W-:Y:S02]  /*0870*/  HADD2.F32 R7, -RZ, R59.reuse.H0_H0 ;  /* 0x2000003bff077230 */ /* 0x100fe40000004100 */
[----:B------:R-:W-:Y:S01]  /*0880*/  FADD.FTZ R3, R3, R6 ;  /* 0x0000000603037221 */ /* 0x000fe20000010000 */
[----:B------:R-:W-:Y:S01]  /*0890*/  FFMA.FTZ R23, R6, R6, R23 ;  /* 0x0000000606177223 */ /* 0x000fe20000010017 */
[----:B------:R0:W-:Y:S01]  /*08a0*/  STL [R1+0x14], R6 ;  /* 0x0000140601007387 */ /* 0x0001e20000100800 */
[----:B------:R-:W-:Y:S02]  /*08b0*/  HADD2.F32 R59, -RZ, R59.H1_H1 ;  /* 0x3000003bff3b7230 */ /* 0x000fe40000004100 */
[----:B------:R-:W-:Y:S01]  /*08c0*/  FADD.FTZ R3, R3, R60 ;  /* 0x0000003c03037221 */ /* 0x000fe20000010000 */
[----:B------:R-:W-:Y:S01]  /*08d0*/  FFMA.FTZ R23, R60, R60, R23 ;  /* 0x0000003c3c177223 */ /* 0x000fe20000010017 */
[----:B0-----:R-:W-:-:S05]  /*08e0*/  HADD2.F32 R6, -RZ, R58.H1_H1 ;  /* 0x3000003aff067230 */ /* 0x001fca0000004100 */
[----:B------:R0:W-:Y:S01]  /*08f0*/  STL [R1+0x10], R6 ;  /* 0x0000100601007387 */ /* 0x0001e20000100800 */
[----:B------:R-:W-:Y:S01]  /*0900*/  FADD.FTZ R3, R3, R6 ;  /* 0x0000000603037221 */ /* 0x000fe20000010000 */
[----:B------:R-:W-:Y:S02]  /*0910*/  FFMA.FTZ R23, R6, R6, R23 ;  /* 0x0000000606177223 */ /* 0x000fe40000010017 */
[----:B------:R1:W-:Y:S02]  /*0920*/  STL [R1+0xc], R7 ;  /* 0x00000c0701007387 */ /* 0x0003e40000100800 */
[----:B------:R-:W-:Y:S02]  /*0930*/  FFMA.FTZ R10, R7, R7, R23 ;  /* 0x00000007070a7223 */ /* 0x000fe40000010017 */
[----:B------:R-:W2:Y:S01]  /*0940*/  LDL R32, [R1+0x60] ;  /* 0x0000600001207983 */ /* 0x000ea20000100800 */
[----:B0-----:R-:W-:Y:S01]  /*0950*/  FADD.FTZ R6, R3, R7 ;  /* 0x0000000703067221 */ /* 0x001fe20000010000 */
[----:B------:R-:W-:-:S03]  /*0960*/  HADD2.F32 R58, -RZ, R54.H0_H0 ;  /* 0x20000036ff3a7230 */ /* 0x000fc60000004100 */
[----:B------:R-:W-:Y:S01]  /*0970*/  FADD.FTZ R3, R6, R59 ;  /* 0x0000003b06037221 */ /* 0x000fe20000010000 */
[----:B-1----:R-:W-:Y:S01]  /*0980*/  FFMA.FTZ R7, R59, R59, R10 ;  /* 0x0000003b3b077223 */ /* 0x002fe2000001000a */
        /* <DEDUP_REMOVED lines=102> */
[----:B------:R-:W0:Y:S01]  /*0ff0*/  S2R R33, SR_TID.X ;  /* 0x0000000000217919 */ /* 0x000e220000002100 */
        /* <DEDUP_REMOVED lines=24> */
[----:B0-----:R-:W-:Y:S01]  /*1180*/  ISETP.GT.U32.AND P1, PT, R33, 0x1f, PT ;  /* 0x0000001f2100780c */ /* 0x001fe20003f24070 */
[----:B------:R-:W-:Y:S02]  /*1190*/  HADD2.F32 R38, -RZ, R29.H1_H1 ;  /* 0x3000001dff267230 */ /* 0x000fe40000004100 */
        /* <DEDUP_REMOVED lines=127> */
.L_x_1710:
[----:B------:R-:W-:Y:S05]  /*1990*/  BSYNC.RECONVERGENT B0 ;  /* 0x0000000000007941 */ /* 0x000fea0003800200 */
.L_x_1709:
        /* <DEDUP_REMOVED lines=20> */
.L_x_1712:
[----:B------:R-:W-:Y:S05]  /*1ae0*/  BSYNC.RECONVERGENT B0 ;  /* 0x0000000000007941 */ /* 0x000fea0003800200 */
.L_x_1711:
        /* <DEDUP_REMOVED lines=22> */
.L_x_1714:
[----:B------:R-:W2:Y:S04]  /*1c50*/  LD.E.STRONG.GPU R31, desc[UR12][R28.64] ;  /* 0x0000000c1c1f7980 */ /* 0x000ea8000c10f900 */
[----:B--2---:R-:W-:Y:S01]  /*1c60*/  CCTL.IVALL ;  /* 0x00000000ff00798f */ /* 0x004fe20002000000 */
[----:B------:R-:W-:Y:S05]  /*1c70*/  YIELD ;  /* 0x0000000000007946 */ /* 0x000fea0003800000 */
[----:B-----5:R-:W-:-:S04]  /*1c80*/  LOP3.LUT R31, R31, R30, RZ, 0x3c, !PT ;  /* 0x0000001e1f1f7212 */ /* 0x020fc800078e3cff */
[----:B------:R-:W-:-:S13]  /*1c90*/  ISETP.GT.AND P2, PT, R31, -0x1, PT ;  /* 0xffffffff1f00780c */ /* 0x000fda0003f44270 */
[----:B------:R-:W-:Y:S05]  /*1ca0*/  @P2 BRA `(.L_x_1714) ;  /* 0xfffffffc00e82947 */ /* 0x000fea000383ffff */
.L_x_1713:
        /* <DEDUP_REMOVED lines=10> */
[----:B------:R-:W0:Y:S01]  /*1d50*/  S2R R61, SR_TID.X ;  /* 0x00000000003d7919 */ /* 0x000e220000002100 */
[----:B------:R-:W-:Y:S01]  /*1d60*/  BSSY.RECONVERGENT B0, `(.L_x_1715) ;  /* 0x0000030000007945 */ /* 0x000fe20003800200 */
[----:B--2---:R-:W-:Y:S01]  /*1d70*/  @!P1 FADD.FTZ R34, RZ, R32 ;  /* 0x00000020ff229221 */ /* 0x004fe20000010000 */
[----:B------:R-:W-:Y:S01]  /*1d80*/  MOV R32, RZ ;  /* 0x000000ff00207202 */ /* 0x000fe20000000f00 */
[----:B------:R-:W-:-:S03]  /*1d90*/  @!P1 FADD.FTZ R32, RZ, R33 ;  /* 0x00000021ff209221 */ /* 0x000fc60000010000 */
[----:B------:R-:W1:Y:S04]  /*1da0*/  SHFL.BFLY PT, R35, R34, 0x4, 0x1f ;  /* 0x0c801f0022237f89 */ /* 0x000e6800000e0000 */
[----:B------:R-:W2:Y:S01]  /*1db0*/  SHFL.BFLY PT, R33, R32, 0x4, 0x1f ;  /* 0x0c801f0020217f89 */ /* 0x000ea200000e0000 */
[----:B-1----:R-:W-:Y:S01]  /*1dc0*/  FADD.FTZ R35, R35, R34 ;  /* 0x0000002223237221 */ /* 0x002fe20000010000 */
[----:B--2---:R-:W-:-:S04]  /*1dd0*/  FADD.FTZ R33, R33, R32 ;  /* 0x0000002021217221 */ /* 0x004fc80000010000 */
[----:B------:R-:W1:Y:S04]  /*1de0*/  SHFL.BFLY PT, R34, R35, 0x2, 0x1f ;  /* 0x0c401f0023227f89 */ /* 0x000e6800000e0000 */
[----:B------:R-:W2:Y:S01]  /*1df0*/  SHFL.BFLY PT, R32, R33, 0x2, 0x1f ;  /* 0x0c401f0021207f89 */ /* 0x000ea200000e0000 */
[----:B0-----:R-:W-:Y:S01]  /*1e00*/  LOP3.LUT P1, RZ, R61, 0x387, RZ, 0xc0, !PT ;  /* 0x000003873dff7812 */ /* 0x001fe2000782c0ff */
[----:B-1----:R-:W-:Y:S01]  /*1e10*/  FADD.FTZ R34, R35, R34 ;  /* 0x0000002223227221 */ /* 0x002fe20000010000 */
[----:B--2---:R-:W-:-:S04]  /*1e20*/  FADD.FTZ R33, R33, R32 ;  /* 0x0000002021217221 */ /* 0x004fc80000010000 */
[----:B------:R-:W0:Y:S04]  /*1e30*/  SHFL.BFLY PT, R35, R34, 0x1, 0x1f ;  /* 0x0c201f0022237f89 */ /* 0x000e2800000e0000 */
[----:B------:R-:W1:Y:S01]  /*1e40*/  SHFL.BFLY PT, R61, R33, 0x1, 0x1f ;  /* 0x0c201f00213d7f89 */ /* 0x000e6200000e0000 */
[----:B0-----:R-:W-:Y:S02]  /*1e50*/  FADD.FTZ R32, R34, R35 ;  /* 0x0000002322207221 */ /* 0x001fe40000010000 */
[----:B------:R-:W0:Y:S01]  /*1e60*/  @!P1 S2R R35, SR_CgaCtaId ;  /* 0x0000000000239919 */ /* 0x000e220000008800 */
[----:B-1----:R-:W-:Y:S02]  /*1e70*/  FADD.FTZ R33, R33, R61 ;  /* 0x0000003d21217221 */ /* 0x002fe40000010000 */
[----:B------:R-:W1:Y:S01]  /*1e80*/  S2R R61, SR_TID.X ;  /* 0x00000000003d7919 */ /* 0x000e620000002100 */
[----:B------:R-:W-:-:S04]  /*1e90*/  @!P1 FMUL.FTZ R32, R32, 6.5104170062113553286e-05 ;  /* 0x3888888920209820 */ /* 0x000fc80000410000 */
[----:B------:R-:W-:-:S04]  /*1ea0*/  @!P1 FMUL.FTZ R34, R32, R32 ;  /* 0x0000002020229220 */ /* 0x000fc80000410000 */
[----:B------:R-:W-:Y:S01]  /*1eb0*/  @!P1 FFMA.FTZ R33, R33, 6.5104170062113553286e-05, -R34 ;  /* 0x3888888921219823 */ /* 0x000fe20000010822 */
[----:B------:R-:W-:-:S04]  /*1ec0*/  @!P1 MOV R34, 0x400 ;  /* 0x0000040000229802 */ /* 0x000fc80000000f00 */
[----:B------:R-:W-:Y:S02]  /*1ed0*/  @!P1 IADD3 R34, PT, PT, R34, 0x1680, RZ ;  /* 0x0000168022229810 */ /* 0x000fe40007ffe0ff */
[----:B------:R-:W-:Y:S02]  /*1ee0*/  @!P1 FMNMX.FTZ R33, RZ, R33, !PT ;  /* 0x00000021ff219209 */ /* 0x000fe40007810000 */
[----:B0-----:R-:W-:-:S04]  /*1ef0*/  @!P1 LEA R34, R35, R34, 0x18 ;  /* 0x0000002223229211 */ /* 0x001fc800078ec0ff */
[----:B-1----:R-:W-:-:S05]  /*1f00*/  @!P1 IADD3 R34, PT, PT, R34, R61, RZ ;  /* 0x0000003d22229210 */ /* 0x002fca0007ffe0ff */
        /* <DEDUP_REMOVED lines=21> */
.L_x_1716:
[----:B------:R-:W-:Y:S05]  /*2060*/  BSYNC.RECONVERGENT B0 ;  /* 0x0000000000007941 */ /* 0x000fea0003800200 */
.L_x_1715:
[----:B------:R-:W2:Y:S01]  /*2070*/  S2UR UR7, SR_CgaCtaId ;  /* 0x00000000000779c3 */ /* 0x000ea20000008800 */
[----:B------:R-:W-:Y:S01]  /*2080*/  UMOV UR6, 0x400 ;  /* 0x0000040000067882 */ /* 0x000fe20000000000 */
[----:B------:R-:W-:Y:S01]  /*2090*/  IMAD.HI.U32 R26, R26, -0x77777777, RZ ;  /* 0x888888891a1a7827 */ /* 0x000fe200078e00ff */
[----:B------:R-:W-:Y:S01]  /*20a0*/  UIADD3 UR6, UPT, UPT, UR6, 0x1680, URZ ;  /* 0x0000168006067890 */ /* 0x000fe2000fffe0ff */
[----:B------:R-:W3:Y:S02]  /*20b0*/  LDL.LU R61, [R1] ;  /* 0x00000000013d7983 */ /* 0x000ee40000300800 */
[--C-:B01---5:R-:W-:Y:S01]  /*20c0*/  HADD2.F32 R32, -RZ, R28.reuse.H0_H0 ;  /* 0x2000001cff207230 */ /* 0x123fe20000004100 */
[----:B------:R-:W-:Y:S01]  /*20d0*/  LEA.HI R26, R26, -UR10, RZ, 0x1b ;  /* 0x8000000a1a1a7c11 */ /* 0x000fe2000f8fd8ff */
[----:B------:R-:W-:Y:S02]  /*20e0*/  HADD2.F32 R33, -RZ, R28.H1_H1 ;  /* 0x3000001cff217230 */ /* 0x000fe40000004100 */
[----:B------:R-:W-:-:S02]  /*20f0*/  HADD2.F32 R34, -RZ, R30.H1_H1 ;  /* 0x3000001eff227230 */ /* 0x000fc40000004100 */
[----:B------:R-:W-:Y:S01]  /*2100*/  HADD2.F32 R35, -RZ, R29.H0_H0 ;  /* 0x2000001dff237230 */ /* 0x000fe20000004100 */
[----:B--2---:R-:W-:-:S06]  /*2110*/  ULEA UR6, UR7, UR6, 0x18 ;  /* 0x0000000607067291 */ /* 0x004fcc000f8ec0ff */
[----:B------:R-:W-:-:S05]  /*2120*/  LEA R26, R26, UR6, 0x3 ;  /* 0x000000061a1a7c11 */ /* 0x000fca000f8e18ff */
[----:B------:R-:W0:Y:S01]  /*2130*/  LDCU UR6, c[0x0][0x3a0] ;  /* 0x00007400ff0677ac */ /* 0x000e220008000800 */
[----:B------:R-:W0:Y:S02]  /*2140*/  LDS.64 R26, [R26] ;  /* 0x000000001a1a7984 */ /* 0x000e240000000a00 */
[----:B0-----:R-:W-:Y:S01]  /*2150*/  FADD.FTZ R27, R27, UR6 ;  /* 0x000000061b1b7e21 */ /* 0x001fe20008010000 */
[--C-:B------:R-:W-:Y:S01]  /*2160*/  FADD.FTZ R28, R0, -R26.reuse ;  /* 0x8000001a001c7221 */ /* 0x100fe20000010000 */
[--C-:B------:R-:W-:Y:S01]  /*2170*/  FADD.FTZ R40, R40, -R26.reuse ;  /* 0x8000001a28287221 */ /* 0x100fe20000010000 */
[----:B------:R-:W-:Y:S02]  /*2180*/  HADD2.F32 R0, -RZ, R30.H0_H0 ;  /* 0x2000001eff007230 */ /* 0x000fe40000004100 */
[----:B------:R-:W-:Y:S01]  /*2190*/  FADD.FTZ R30, R2, -R26 ;  /* 0x8000001a021e7221 */ /* 0x000fe20000010000 */
[----:B------:R-:W-:Y:S01]  /*21a0*/  HADD2.F32 R2, -RZ, R31.H0_H0 ;  /* 0x2000001fff027230 */ /* 0x000fe20000004100 */
[----:B------:R-:W0:Y:S01]  /*21b0*/  MUFU.RSQ R27, R27 ;  /* 0x0000001b001b7308 */ /* 0x000e220000001400 */
[----:B------:R-:W1:Y:S01]  /*21c0*/  LDCU.64 UR6, c[0x0][0x380] ;  /* 0x00007000ff0677ac */ /* 0x000e620008000a00 */
[C---:B0-----:R-:W-:Y:S01]  /*21d0*/  FMUL.FTZ R28, R27.reuse, R28 ;  /* 0x0000001c1b1c7220 */ /* 0x041fe20000410000 */
[C---:B------:R-:W-:Y:S01]  /*21e0*/  FMUL.FTZ R40, R27.reuse, R40 ;  /* 0x000000281b287220 */ /* 0x040fe20000410000 */
[----:B------:R-:W-:-:S02]  /*21f0*/  FMUL.FTZ R30, R27, R30 ;  /* 0x0000001e1b1e7220 */ /* 0x000fc40000410000 */
[----:B------:R-:W-:Y:S01]  /*2200*/  FFMA.FTZ R28, R28, R32, R0 ;  /* 0x000000201c1c7223 */ /* 0x000fe20000010000 */
[----:B------:R-:W-:-:S05]  /*2210*/  FFMA.FTZ R40, R40, R33, R34 ;  /* 0x0000002128287223 */ /* 0x000fca0000010022 */
[----:B------:R-:W-:Y:S01]  /*2220*/  F2FP.F16.F32.PACK_AB R28, R40, R28 ;  /* 0x0000001c281c723e */ /* 0x000fe200000000ff */
[----:B------:R-:W-:Y:S02]  /*2230*/  HADD2.F32 R40, -RZ, R29.H1_H1 ;  /* 0x3000001dff287230 */ /* 0x000fe40000004100 */
[----:B------:R-:W-:Y:S01]  /*2240*/  FADD.FTZ R29, R39, -R26 ;  /* 0x8000001a271d7221 */ /* 0x000fe20000010000 */
[----:B------:R-:W-:-:S03]  /*2250*/  HADD2.F32 R39, -RZ, R31.H1_H1 ;  /* 0x3000001fff277230 */ /* 0x000fc60000004100 */
[----:B------:R-:W-:Y:S02]  /*2260*/  FMUL.FTZ R29, R27, R29 ;  /* 0x0000001d1b1d7220 */ /* 0x000fe40000410000 */
[----:B------:R-:W-:Y:S02]  /*2270*/  FFMA.FTZ R31, R30, R40, R39 ;  /* 0x000000281e1f7223 */ /* 0x000fe40000010027 */
[----:B------:R-:W-:Y:S01]  /*2280*/  FFMA.FTZ R29, R29, R35, R2 ;  /* 0x000000231d1d7223 */ /* 0x000fe20000010002 */
[----:B------:R-:W1:Y:S04]  /*2290*/  LDL.LU R30, [R1+0x38] ;  /* 0x00003800011e7983 */ /* 0x000e680000300800 */
[----:B------:R-:W-:Y:S02]  /*22a0*/  F2FP.F16.F32.PACK_AB R29, R31, R29 ;  /* 0x0000001d1f1d723e */ /* 0x000fe400000000ff */
[----:B------:R-:W2:Y:S01]  /*22b0*/  LDL.LU R31, [R1+0x3c] ;  /* 0x00003c00011f7983 */ /* 0x000ea20000300800 */
[----:B-1----:R-:W-:-:S04]  /*22c0*/  IADD3 R30, P1, PT, R30, UR6, RZ ;  /* 0x000000061e1e7c10 */ /* 0x002fc8000ff3e0ff */
        /* <DEDUP_REMOVED lines=14> */
[--C-:B---3--:R-:W-:Y:S01]  /*23b0*/  FADD.FTZ R61, R61, -R26.reuse ;  /* 0x8000001a3d3d7221 */ /* 0x108fe20000010000 */
        /* <DEDUP_REMOVED lines=11> */
[----:B------:R-:W-:Y:S01]  /*2470*/  FADD.FTZ R18, R18, -R26 ;  /* 0x8000001a12127221 */ /* 0x000fe20000010000 */
        /* <DEDUP_REMOVED lines=44> */
[----:B------:R1:W-:Y:S01]  /*2740*/  STL [R1+0x40], R58 ;  /* 0x0000403a01007387 */ /* 0x0003e20000100800 */
[----:B0-----:R-:W-:-:S03]  /*2750*/  FFMA.FTZ R60, R32, R50, R0 ;  /* 0x00000032203c7223 */ /* 0x001fc60000010000 */
[----:B------:R-:W4:Y:S01]  /*2760*/  LDL.LU R50, [R1+0x34] ;  /* 0x0000340001327983 */ /* 0x000f220000300800 */
[C---:B------:R-:W-:Y:S01]  /*2770*/  FMUL.FTZ R46, R27.reuse, R46 ;  /* 0x0000002e1b2e7220 */ /* 0x040fe20000410000 */
[C---:B------:R-:W-:Y:S01]  /*2780*/  FMUL.FTZ R42, R27.reuse, R42 ;  /* 0x0000002a1b2a7220 */ /* 0x040fe20000410000 */
[C---:B------:R-:W-:Y:S01]  /*2790*/  FMUL.FTZ R5, R27.reuse, R5 ;  /* 0x000000051b057220 */ /* 0x040fe20000410000 */
[C---:B------:R-:W-:Y:S01]  /*27a0*/  FMUL.FTZ R9, R27.reuse, R9 ;  /* 0x000000091b097220 */ /* 0x040fe20000410000 */
[C---:B------:R-:W-:Y:S01]  /*27b0*/  FMUL.FTZ R13, R27.reuse, R13 ;  /* 0x0000000d1b0d7220 */ /* 0x040fe20000410000 */
[C-C-:B-1----:R-:W-:Y:S01]  /*27c0*/  FFMA.FTZ R58, R32.reuse, R46, R0.reuse ;  /* 0x0000002e203a7223 */ /* 0x142fe20000010000 */
[C-C-:B------:R-:W-:Y:S01]  /*27d0*/  FFMA.FTZ R46, R32.reuse, R42, R0.reuse ;  /* 0x0000002a202e7223 */ /* 0x140fe20000010000 */
[C-C-:B------:R-:W-:Y:S01]  /*27e0*/  FFMA.FTZ R42, R32.reuse, R5, R0.reuse ;  /* 0x00000005202a7223 */ /* 0x140fe20000010000 */
[C-C-:B------:R-:W-:Y:S01]  /*27f0*/  FFMA.FTZ R9, R32.reuse, R9, R0.reuse ;  /* 0x0000000920097223 */ /* 0x140fe20000010000 */
[C---:B------:R-:W-:Y:S01]  /*2800*/  FMUL.FTZ R17, R27.reuse, R17 ;  /* 0x000000111b117220 */ /* 0x040fe20000410000 */
[----:B------:R0:W-:Y:S01]  /*2810*/  STL [R1+0x48], R60 ;  /* 0x0000483c01007387 */ /* 0x0001e20000100800 */
[C-C-:B------:R-:W-:Y:S01]  /*2820*/  FFMA.FTZ R5, R32.reuse, R13, R0.reuse ;  /* 0x0000000d20057223 */ /* 0x140fe20000010000 */
[C---:B------:R-:W-:Y:S01]  /*2830*/  FMUL.FTZ R21, R27.reuse, R21 ;  /* 0x000000151b157220 */ /* 0x040fe20000410000 */
[C---:B------:R-:W-:Y:S01]  /*2840*/  FMUL.FTZ R25, R27.reuse, R25 ;  /* 0x000000191b197220 */ /* 0x040fe20000410000 */
[----:B------:R1:W-:Y:S04]  /*2850*/  STL [R1+0x4c], R58 ;  /* 0x00004c3a01007387 */ /* 0x0003e80000100800 */
[----:B------:R-:W-:Y:S01]  /*2860*/  STL [R1+0x50], R46 ;  /* 0x0000502e01007387 */ /* 0x000fe20000100800 */
[----:B------:R-:W-:Y:S01]  /*2870*/  FMUL.FTZ R61, R27, R61 ;  /* 0x0000003d1b3d7220 */ /* 0x000fe20000410000 */
[----:B0-----:R-:W-:-:S02]  /*2880*/  FFMA.FTZ R60, R32, R17, R0 ;  /* 0x00000011203c7223 */ /* 0x001fc40000010000 */
[----:B------:R0:W-:Y:S01]  /*2890*/  STL [R1+0x54], R42 ;  /* 0x0000542a01007387 */ /* 0x0001e20000100800 */
[----:B-1----:R-:W-:-:S03]  /*28a0*/  FFMA.FTZ R58, R32, R21, R0 ;  /* 0x00000015203a7223 */ /* 0x002fc60000010000 */
[----:B------:R2:W-:Y:S04]  /*28b0*/  STL [R1+0x44], R9 ;  /* 0x0000440901007387 */ /* 0x0005e80000100800 */
[----:B------:R4:W-:Y:S01]  /*28c0*/  STL [R1+0x3c], R5 ;  /* 0x00003c0501007387 */ /* 0x0009e20000100800 */
[----:B0-----:R-:W-:-:S03]  /*28d0*/  FFMA.FTZ R42, R32, R25, R0 ;  /* 0x00000019202a7223 */ /* 0x001fc60000010000 */
[----:B------:R-:W4:Y:S01]  /*28e0*/  LDL.LU R17, [R1+0x30] ;  /* 0x0000300001117983 */ /* 0x000f220000300800 */
[----:B------:R-:W-:-:S03]  /*28f0*/  FFMA.FTZ R61, R32, R61, R0 ;  /* 0x0000003d203d7223 */ /* 0x000fc60000010000 */
[----:B------:R-:W4:Y:S04]  /*2900*/  LDL.LU R21, [R1+0x2c] ;  /* 0x00002c0001157983 */ /* 0x000f280000300800 */
        /* <DEDUP_REMOVED lines=36> */
[----:B------:R-:W-:-:S04]  /*2b50*/  FADD.FTZ R0, R50, -R26 ;  /* 0x8000001a32007221 */ /* 0x000fc80000010000 */
        /* <DEDUP_REMOVED lines=25> */
[----:B------:R-:W4:Y:S01]  /*2cf0*/  LDL.LU R54, [R1+0x38] ;  /* 0x0000380001367983 */ /* 0x000f220000300800 */
[--C-:B------:R-:W-:Y:S01]  /*2d00*/  FADD.FTZ R17, R17, -R26.reuse ;  /* 0x8000001a11117221 */ /* 0x100fe20000010000 */
[--C-:B------:R-:W-:Y:S01]  /*2d10*/  FADD.FTZ R21, R21, -R26.reuse ;  /* 0x8000001a15157221 */ /* 0x100fe20000010000 */
[----:B------:R-:W-:-:S02]  /*2d20*/  FADD.FTZ R25, R25, -R26 ;  /* 0x8000001a19197221 */ /* 0x000fc40000010000 */
[C---:B------:R-:W-:Y:S01]  /*2d30*/  FMUL.FTZ R17, R27.reuse, R17 ;  /* 0x000000111b117220 */ /* 0x040fe20000410000 */
[C---:B------:R-:W-:Y:S01]  /*2d40*/  FMUL.FTZ R21, R27.reuse, R21 ;  /* 0x000000151b157220 */ /* 0x040fe20000410000 */
[----:B------:R-:W4:Y:S01]  /*2d50*/  LDL.LU R50, [R1+0x40] ;  /* 0x0000400001327983 */ /* 0x000f220000300800 */
        /* <DEDUP_REMOVED lines=34> */
[----:B------:R-:W2:Y:S01]  /*2f80*/  LDL.LU R46, [R1+0x48] ;  /* 0x00004800012e7983 */ /* 0x000ea20000300800 */
[C-C-:B------:R-:W-:Y:S01]  /*2f90*/  FFMA.FTZ R29, R35.reuse, R29, R2.reuse ;  /* 0x0000001d231d7223 */ /* 0x140fe20000010002 */
[----:B------:R-:W-:Y:S01]  /*2fa0*/  FFMA.FTZ R33, R35, R33, R2 ;  /* 0x0000002123217223 */ /* 0x000fe20000010002 */
[C-C-:B------:R-:W-:Y:S01]  /*2fb0*/  FFMA.FTZ R28, R40.reuse, R28, R39.reuse ;  /* 0x0000001c281c7223 */ /* 0x140fe20000010027 */
[----:B------:R-:W3:Y:S01]  /*2fc0*/  LDL.LU R35, [R1+0x54] ;  /* 0x0000540001237983 */ /* 0x000ee20000300800 */
[C-C-:B------:R-:W-:Y:S01]  /*2fd0*/  FFMA.FTZ R32, R40.reuse, R32, R39.reuse ;  /* 0x0000002028207223 */ /* 0x140fe20000010027 */
[C-C-:B------:R-:W-:Y:S01]  /*2fe0*/  FFMA.FTZ R2, R40.reuse, R16, R39.reuse ;  /* 0x0000001028027223 */ /* 0x140fe20000010027 */
[C-C-:B------:R-:W-:Y:S01]  /*2ff0*/  FFMA.FTZ R27, R40.reuse, R24, R39.reuse ;  /* 0x00000018281b7223 */ /* 0x140fe20000010027 */
[----:B------:R-:W-:Y:S01]  /*3000*/  FFMA.FTZ R26, R40, R26, R39 ;  /* 0x0000001a281a7223 */ /* 0x000fe20000010027 */
[----:B------:R-:W-:Y:S01]  /*3010*/  F2FP.F16.F32.PACK_AB R16, R0, R31 ;  /* 0x0000001f0010723e */ /* 0x000fe200000000ff */
[----:B------:R-:W3:Y:S04]  /*3020*/  LDL.LU R40, [R1+0x4c] ;  /* 0x00004c0001287983 */ /* 0x000ee80000300800 */
[----:B------:R-:W3:Y:S04]  /*3030*/  LDL.LU R39, [R1+0x50] ;  /* 0x0000500001277983 */ /* 0x000ee80000300800 */
[----:B------:R-:W3:Y:S04]  /*3040*/  LDL.LU R31, [R1+0x64] ;  /* 0x00006400011f7983 */ /* 0x000ee80000300800 */
[----:B------:R-:W3:Y:S01]  /*3050*/  LDL.LU R0, [R1+0x8] ;  /* 0x0000080001007983 */ /* 0x000ee20000300800 */
[----:B----4-:R-:W-:-:S03]  /*3060*/  F2FP.F16.F32.PACK_AB R24, R5, R34 ;  /* 0x000000220518723e */ /* 0x010fc600000000ff */
[----:B------:R-:W4:Y:S04]  /*3070*/  LDL.LU R38, [R1+0x44] ;  /* 0x0000440001267983 */ /* 0x000f280000300800 */
[----:B------:R-:W4:Y:S01]  /*3080*/  LDL.LU R34, [R1+0x3c] ;  /* 0x00003c0001227983 */ /* 0x000f220000300800 */
        /* <DEDUP_REMOVED lines=19> */
[----:B------:R-:W-:Y:S02]  /*31c0*/  USHF.L.U32 UR9, UR6, 0x1, URZ ;  /* 0x0000000106097899 */ /* 0x000fe400080006ff */
[----:B------:R-:W-:Y:S02]  /*31d0*/  USHF.L.U64.HI UR7, UR6, 0x1, UR7 ;  /* 0x0000000106077899 */ /* 0x000fe40008010207 */
[----:B------:R-:W-:-:S04]  /*31e0*/  UISETP.GE.U32.AND UP0, UPT, UR8, UR9, UPT ;  /* 0x000000090800728c */ /* 0x000fc8000bf06070 */
[----:B------:R-:W-:Y:S02]  /*31f0*/  UISETP.GE.AND.EX UP0, UPT, UR5, UR7, UPT, UP0 ;  /* 0x000000070500728c */ /* 0x000fe4000bf06300 */
[----:B------:R-:W-:Y:S01]  /*3200*/  ULOP3.LUT UR4, UR4, 0x1, URZ, 0x3c, !UPT ;  /* 0x0000000104047892 */ /* 0x000fe2000f8e3cff */
[----:B--2---:R-:W-:Y:S02]  /*3210*/  F2FP.F16.F32.PACK_AB R46, R49, R46 ;  /* 0x0000002e312e723e */ /* 0x004fe400000000ff */
[----:B---3--:R-:W-:Y:S01]  /*3220*/  F2FP.F16.F32.PACK_AB R6, R6, R35 ;  /* 0x000000230606723e */ /* 0x008fe200000000ff */
[----:B------:R0:W-:Y:S04]  /*3230*/  STG.E.64 desc[UR12][R30.64+0x1e00], R16 ;  /* 0x001e00101e007986 */ /* 0x0001e8000c101b0c */
[----:B------:R1:W-:Y:S01]  /*3240*/  STG.E.64 desc[UR12][R30.64+0x3c00], R24 ;  /* 0x003c00181e007986 */ /* 0x0003e2000c101b0c */
[----:B------:R-:W-:-:S02]  /*3250*/  F2FP.F16.F32.PACK_AB R32, R13, R0 ;  /* 0x000000000d20723e */ /* 0x000fc400000000ff */
[----:B----4-:R-:W-:Y:S02]  /*3260*/  F2FP.F16.F32.PACK_AB R10, R10, R38 ;  /* 0x000000260a0a723e */ /* 0x010fe400000000ff */
[----:B------:R-:W-:Y:S02]  /*3270*/  F2FP.F16.F32.PACK_AB R14, R14, R34 ;  /* 0x000000220e0e723e */ /* 0x000fe400000000ff */
[----:B0-----:R-:W-:Y:S02]  /*3280*/  F2FP.F16.F32.PACK_AB R16, R45, R40 ;  /* 0x000000282d10723e */ /* 0x001fe400000000ff */
[----:B------:R-:W-:Y:S02]  /*3290*/  F2FP.F16.F32.PACK_AB R17, R43, R44 ;  /* 0x0000002c2b11723e */ /* 0x000fe400000000ff */
[----:B-1----:R-:W-:Y:S02]  /*32a0*/  F2FP.F16.F32.PACK_AB R24, R41, R39 ;  /* 0x000000272918723e */ /* 0x002fe400000000ff */
        /* <DEDUP_REMOVED lines=16> */
.L_x_1718:
        /* <DEDUP_REMOVED lines=13> */
.L_x_1893:


//--------------------- .text._ZN13group_norm_v214gn_cuda_kernelI6__halfLi480ELi1ELi32ELi60ELi256ELb0ELi64ELi960ELi960ELi4ELb1ELi37ELb0ELb0ENS_16CompileConditionILi1000EEEEEvPT_PKS4_S7_S7_flPfS8_Pj --------------------------
	.section	.text._ZN13group_norm_v214gn_cuda_kernelI6__halfLi480ELi1ELi32ELi60ELi256ELb0ELi64ELi960ELi960ELi4ELb1ELi37ELb0ELb0ENS_16CompileConditionILi1000EEEEEvPT_PKS4_S7_S7_flPfS8_Pj,"ax",@progbits
	.align	128
        .global         _ZN13group_norm_v214gn_cuda_kernelI6__halfLi480ELi1ELi32ELi60ELi256ELb0ELi64ELi960ELi960ELi4ELb1ELi37ELb0ELb0ENS_16CompileConditionILi1000EEEEEvPT_PKS4_S7_S7_flPfS8_Pj
        .type           _ZN13group_norm_v214gn_cuda_kernelI6__halfLi480ELi1ELi32ELi60ELi256ELb0ELi64ELi960ELi960ELi4ELb1ELi37ELb0ELb0ENS_16CompileConditionILi1000EEEEEvPT_PKS4_S7_S7_flPfS8_Pj,@function
        .size           _ZN13group_norm_v214gn_cuda_kernelI6__halfLi480ELi1ELi32ELi60ELi256ELb0ELi64ELi960ELi960ELi4ELb1ELi37ELb0ELb0ENS_16CompileConditionILi1000EEEEEvPT_PKS4_S7_S7_flPfS8_Pj,(.L_x_1894 - _ZN13group_norm_v214gn_cuda_kernelI6__halfLi480ELi1ELi32ELi60ELi256ELb0ELi64ELi960ELi960ELi4ELb1ELi37ELb0ELb0ENS_16CompileConditionILi1000EEEEEvPT_PKS4_S7_S7_flPfS8_Pj)
        .other          _ZN13group_norm_v214gn_cuda_kernelI6__halfLi480ELi1ELi32ELi60ELi256ELb0ELi64ELi960ELi960ELi4ELb1ELi37ELb0ELb0ENS_16CompileConditionILi1000EEEEEvPT_PKS4_S7_S7_flPfS8_Pj,@"STO_CUDA_ENTRY STV_DEFAULT"
_ZN13group_norm_v214gn_cuda_kernelI6__halfLi480ELi1ELi32ELi60ELi256ELb0ELi64ELi960ELi960ELi4ELb1ELi37ELb0ELb0ENS_16CompileConditionILi1000EEEEEvPT_PKS4_S7_S7_flPfS8_Pj:
.text._ZN13group_norm_v214gn_cuda_kernelI6__halfLi480ELi1ELi32ELi60ELi256ELb0ELi64ELi960ELi960ELi4ELb1ELi37ELb0ELb0ENS_16CompileConditionILi1000EEEEEvPT_PKS4_S7_S7_flPfS8_Pj:
        /* <DEDUP_REMOVED lines=40> */
.L_x_1727:
        /* <DEDUP_REMOVED lines=49> */
[----:B--2---:R-:W-:-:S02]  /*0590*/  HADD2.F32 R0, -RZ, R76.H0_H0 ;  /* 0x2000004cff007230 */ /* 0x004fc40000004100 */
[----:B------:R-:W-:-:S03]  /*05a0*/  HADD2.F32 R76, -RZ, R76.H1_H1 ;  /* 0x3000004cff4c7230 */ /* 0x000fc60000004100 */
[----:B------:R-:W-:Y:S01]  /*05b0*/  FADD.FTZ R5, RZ, R0 ;  /* 0x00000000ff057221 */ /* 0x000fe20000010000 */
[----:B------:R-:W-:Y:S01]  /*05c0*/  FFMA.FTZ R7, R0, R0, RZ ;  /* 0x0000000000077223 */ /* 0x000fe200000100ff */
[--C-:B------:R-:W-:Y:S02]  /*05d0*/  HADD2.F32 R73, -RZ, R77.reuse.H0_H0 ;  /* 0x2000004dff497230 */ /* 0x100fe40000004100 */
[----:B0-----:R-:W-:Y:S01]  /*05e0*/  FADD.FTZ R4, R5, R76 ;  /* 0x0000004c05047221 */ /* 0x001fe20000010000 */
[----:B------:R-:W-:Y:S01]  /*05f0*/  FFMA.FTZ R6, R76, R76, R7 ;  /* 0x0000004c4c067223 */ /* 0x000fe20000010007 */
        /* <DEDUP_REMOVED lines=13> */
[----:B------:R-:W-:Y:S01]  /*06d0*/  STL [R1+0x8], R13 ;  /* 0x0000080d01007387 */ /* 0x000fe20000100800 */
[----:B------:R-:W-:Y:S01]  /*06e0*/  FADD.FTZ R5, R5, R4 ;  /* 0x0000000405057221 */ /* 0x000fe20000010000 */
[----:B------:R-:W-:-:S02]  /*06f0*/  FFMA.FTZ R7, R4, R4, R7 ;  /* 0x0000000404077223 */ /* 0x000fc40000010007 */
[----:B------:R-:W-:Y:S01]  /*0700*/  STL [R1+0x34], R12 ;  /* 0x0000340c01007387 */ /* 0x000fe20000100800 */
[----:B------:R-:W-:-:S03]  /*0710*/  FADD.FTZ R5, R5, R6 ;  /* 0x0000000605057221 */ /* 0x000fc60000010000 */
[----:B------:R4:W-:Y:S01]  /*0720*/  STL [R1+0x30], R4 ;  /* 0x0000300401007387 */ /* 0x0009e20000100800 */
[----:B------:R-:W-:-:S03]  /*0730*/  FFMA.FTZ R7, R6, R6, R7 ;  /* 0x0000000606077223 */ /* 0x000fc60000010007 */
[----:B------:R0:W-:Y:S01]  /*0740*/  STL [R1+0x2c], R6 ;  /* 0x00002c0601007387 */ /* 0x0001e20000100800 */
[--C-:B----4-:R-:W-:Y:S02]  /*0750*/  HADD2.F32 R4, -RZ, R10.reuse.H0_H0 ;  /* 0x2000000aff047230 */ /* 0x110fe40000004100 */
[----:B0-----:R-:W-:-:S03]  /*0760*/  HADD2.F32 R6, -RZ, R10.H1_H1 ;  /* 0x3000000aff067230 */ /* 0x001fc60000004100 */
        /* <DEDUP_REMOVED lines=10> */
[----:B------:R0:W-:Y:S01]  /*0810*/  STL [R1+0x24], R4 ;  /* 0x0000240401007387 */ /* 0x0001e20000100800 */
[----:B-----5:R-:W-:-:S03]  /*0820*/  HADD2.F32 R125, -RZ, R2.H0_H0 ;  /* 0x20000002ff7d7230 */ /* 0x020fc60000004100 */
[----:B------:R1:W-:Y:S01]  /*0830*/  STL [R1+0x20], R6 ;  /* 0x0000200601007387 */ /* 0x0003e20000100800 */
[----:B------:R-:W-:Y:S02]  /*0840*/  HADD2.F32 R2, -RZ, R2.H1_H1 ;  /* 0x30000002ff027230 */ /* 0x000fe40000004100 */
[----:B------:R-:W-:Y:S01]  /*0850*/  HADD2.F32 R124, -RZ, R122.H0_H0 ;  /* 0x2000007aff7c7230 */ /* 0x000fe20000004100 */
[----:B------:R-:W2:Y:S01]  /*0860*/  LDG.E.64.CONSTANT R10, desc[UR12][R62.64+0x30c00] ;  /* 0x030c000c3e0a7981 */ /* 0x000ea2000c1e9b00 */
[----:B0-----:R-:W-:Y:S01]  /*0870*/  FADD.FTZ R4, R5, R6 ;  /* 0x0000000605047221 */ /* 0x001fe20000010000 */
[----:B-1----:R-:W-:-:S03]  /*0880*/  FFMA.FTZ R6, R6, R6, R7 ;  /* 0x0000000606067223 */ /* 0x002fc60000010007 */
[----:B------:R-:W-:Y:S01]  /*0890*/  FADD.FTZ R4, R4, R125 ;  /* 0x0000007d04047221 */ /* 0x000fe20000010000 */
[----:B------:R-:W-:Y:S02]  /*08a0*/  HADD2.F32 R5, -RZ, R3.H0_H0 ;  /* 0x20000003ff057230 */ /* 0x000fe40000004100 */
[----:B------:R-:W-:Y:S01]  /*08b0*/  FFMA.FTZ R6, R125, R125, R6 ;  /* 0x0000007d7d067223 */ /* 0x000fe20000010006 */
[----:B------:R-:W-:Y:S01]  /*08c0*/  FADD.FTZ R4, R4, R2 ;  /* 0x0000000204047221 */ /* 0x000fe20000010000 */
[----:B------:R0:W-:Y:S02]  /*08d0*/  STL [R1+0x1c], R2 ;  /* 0x00001c0201007387 */ /* 0x0001e40000100800 */
[----:B------:R-:W-:Y:S01]  /*08e0*/  FFMA.FTZ R6, R2, R2, R6 ;  /* 0x0000000202067223 */ /* 0x000fe20000010006 */
[----:B------:R-:W-:-:S03]  /*08f0*/  FADD.FTZ R4, R4, R5 ;  /* 0x0000000504047221 */ /* 0x000fc60000010000 */
[----:B------:R-:W-:Y:S01]  /*0900*/  FFMA.FTZ R6, R5, R5, R6 ;  /* 0x0000000505067223 */ /* 0x000fe20000010006 */
[----:B0-----:R-:W-:Y:S01]  /*0910*/  HADD2.F32 R2, -RZ, R3.H1_H1 ;  /* 0x30000003ff027230 */ /* 0x001fe20000004100 */
[----:B------:R0:W-:Y:S04]  /*0920*/  STL [R1+0x18], R5 ;  /* 0x0000180501007387 */ /* 0x0001e80000100800 */
[----:B------:R-:W-:Y:S01]  /*0930*/  FADD.FTZ R3, R4, R2 ;  /* 0x0000000204037221 */ /* 0x000fe20000010000 */
[----:B------:R1:W-:Y:S01]  /*0940*/  STL [R1+0x14], R2 ;  /* 0x0000140201007387 */ /* 0x0003e20000100800 */
[----:B0-----:R-:W-:Y:S02]  /*0950*/  FFMA.FTZ R5, R2, R2, R6 ;  /* 0x0000000202057223 */ /* 0x001fe40000010006 */
[----:B------:R-:W-:Y:S01]  /*0960*/  FADD.FTZ R3, R3, R124 ;  /* 0x0000007c03037221 */ /* 0x000fe20000010000 */
[----:B------:R-:W-:Y:S01]  /*0970*/  HADD2.F32 R4, -RZ, R123.H0_H0 ;  /* 0x2000007bff047230 */ /* 0x000fe20000004100 */
[----:B------:R-:W3:Y:S01]  /*0980*/  LDG.E.64.CONSTANT R6, desc[UR12][R62.64+0x32a00] ;  /* 0x032a000c3e067981 */ /* 0x000ee2000c1e9b00 */
[----:B-1----:R-:W-:-:S02]  /*0990*/  HADD2.F32 R2, -RZ, R122.H1_H1 ;  /* 0x3000007aff027230 */ /* 0x002fc40000004100 */
[----:B------:R-:W-:-:S03]  /*09a0*/  FFMA.FTZ R5, R124, R124, R5 ;  /* 0x0000007c7c057223 */ /* 0x000fc60000010005 */
[----:B------:R-:W-:Y:S01]  /*09b0*/  FADD.FTZ R3, R3, R2 ;  /* 0x0000000203037221 */ /* 0x000fe20000010000 */
[----:B------:R-:W-:Y:S01]  /*09c0*/  FFMA.FTZ R5, R2, R2, R5 ;  /* 0x0000000202057223 */ /* 0x000fe20000010005 */
[----:B------:R0:W-:Y:S01]  /*09d0*/  STL [R1+0x10], R2 ;  /* 0x0000100201007387 */ /* 0x0001e20000100800 */
[----:B------:R-:W-:-:S03]  /*09e0*/  HADD2.F32 R123, -RZ, R123.H1_H1 ;  /* 0x3000007bff7b7230 */ /* 0x000fc60000004100 */
[----:B------:R1:W-:Y:S01]  /*09f0*/  STL [R1+0xc], R4 ;  /* 0x00000c0401007387 */ /* 0x0003e20000100800 */
[----:B------:R-:W-:Y:S02]  /*0a00*/  HADD2.F32 R122, -RZ, R118.H0_H0 ;  /* 0x20000076ff7a7230 */ /* 0x000fe40000004100 */
[----:B0-----:R-:W-:Y:S01]  /*0a10*/  FADD.FTZ R2, R3, R4 ;  /* 0x0000000403027221 */ /* 0x001fe20000010000 */
[----:B-1----:R-:W-:-:S03]  /*0a20*/  FFMA.FTZ R4, R4, R4, R5 ;  /* 0x0000000404047223 */ /* 0x002fc60000010005 */
        /* <DEDUP_REMOVED lines=50> */
[----:B------:R-:W4:Y:S01]  /*0d50*/  LDG.E.64.CONSTANT R2, desc[UR12][R62.64+0x34800] ;  /* 0x0348000c3e027981 */ /* 0x000f22000c1e9b00 */
[----:B------:R-:W-:Y:S02]  /*0d60*/  HADD2.F32 R105, -RZ, R102.H1_H1 ;  /* 0x30000066ff697230 */ /* 0x000fe40000004100 */
[----:B------:R-:W-:Y:S01]  /*0d70*/  FFMA.FTZ R8, R106, R106, R9 ;  /* 0x0000006a6a087223 */ /* 0x000fe20000010009 */
[----:B------:R-:W-:Y:S01]  /*0d80*/  FADD.FTZ R4, R5, R106 ;  /* 0x0000006a05047221 */ /* 0x000fe20000010000 */
[----:B------:R-:W-:-:S02]  /*0d90*/  HADD2.F32 R104, -RZ, R103.H0_H0 ;  /* 0x20000067ff687230 */ /* 0x000fc40000004100 */
[----:B------:R-:W-:Y:S01]  /*0da0*/  FFMA.FTZ R9, R105, R105, R8 ;  /* 0x0000006969097223 */ /* 0x000fe20000010008 */
[----:B------:R-:W-:Y:S01]  /*0db0*/  FADD.FTZ R5, R4, R105 ;  /* 0x0000006904057221 */ /* 0x000fe20000010000 */
[----:B------:R-:W-:Y:S01]  /*0dc0*/  HADD2.F32 R103, -RZ, R103.H1_H1 ;  /* 0x30000067ff677230 */ /* 0x000fe20000004100 */
[----:B------:R-:W5:Y:S01]  /*0dd0*/  LDG.E.64.CONSTANT R62, desc[UR12][R62.64+0x3a200] ;  /* 0x03a2000c3e3e7981 */ /* 0x000f62000c1e9b00 */
[----:B------:R-:W-:Y:S01]  /*0de0*/  FFMA.FTZ R8, R104, R104, R9 ;  /* 0x0000006868087223 */ /* 0x000fe20000010009 */
[----:B------:R-:W-:Y:S01]  /*0df0*/  FADD.FTZ R4, R5, R104 ;  /* 0x0000006805047221 */ /* 0x000fe20000010000 */
[--C-:B------:R-:W-:Y:S02]  /*0e00*/  HADD2.F32 R102, -RZ, R98.reuse.H0_H0 ;  /* 0x20000062ff667230 */ /* 0x100fe40000004100 */
[----:B------:R-:W-:Y:S01]  /*0e10*/  FFMA.FTZ R9, R103, R103, R8 ;  /* 0x0000006767097223 */ /* 0x000fe20000010008 */
[----:B------:R-:W-:Y:S01]  /*0e20*/  FADD.FTZ R5, R4, R103 ;  /* 0x0000006704057221 */ /* 0x000fe20000010000 */
[----:B------:R-:W-:-:S02]  /*0e30*/  HADD2.F32 R101, -RZ, R98.H1_H1 ;  /* 0x30000062ff657230 */ /* 0x000fc40000004100 */
[----:B------:R-:W-:Y:S01]  /*0e40*/  FFMA.FTZ R8, R102, R102, R9 ;  /* 0x0000006666087223 */ /* 0x000fe20000010009 */
[----:B------:R-:W-:Y:S01]  /*0e50*/  FADD.FTZ R4, R5, R102 ;  /* 0x0000006605047221 */ /* 0x000fe20000010000 */
[--C-:B------:R-:W-:Y:S02]  /*0e60*/  HADD2.F32 R100, -RZ, R99.reuse.H0_H0 ;  /* 0x20000063ff647230 */ /* 0x100fe40000004100 */
[----:B------:R-:W-:Y:S01]  /*0e70*/  FFMA.FTZ R9, R101, R101, R8 ;  /* 0x0000006565097223 */ /* 0x000fe20000010008 */
[----:B------:R-:W-:Y:S01]  /*0e80*/  FADD.FTZ R5, R4, R101 ;  /* 0x0000006504057221 */ /* 0x000fe20000010000 */
[----:B------:R-:W-:Y:S02]  /*0e90*/  HADD2.F32 R99, -RZ, R99.H1_H1 ;  /* 0x30000063ff637230 */ /* 0x000fe40000004100 */
[----:B------:R-:W-:Y:S01]  /*0ea0*/  FFMA.FTZ R8, R100, R100, R9 ;  /* 0x0000006464087223 */ /* 0x000fe20000010009 */
[----:B------:R-:W-:Y:S01]  /*0eb0*/  FADD.FTZ R4, R5, R100 ;  /* 0x0000006405047221 */ /* 0x000fe20000010000 */
[----:B------:R-:W-:-:S02]  /*0ec0*/  HADD2.F32 R98, -RZ, R94.H0_H0 ;  /* 0x2000005eff627230 */ /* 0x000fc40000004100 */
[----:B------:R-:W-:Y:S01]  /*0ed0*/  FFMA.FTZ R9, R99, R99, R8 ;  /* 0x0000006363097223 */ /* 0x000fe20000010008 */
[----:B------:R-:W-:Y:S01]  /*0ee0*/  FADD.FTZ R5, R4, R99 ;  /* 0x0000006304057221 */ /* 0x000fe20000010000 */
[----:B------:R-:W-:Y:S02]  /*0ef0*/  HADD2.F32 R97, -RZ, R94.H1_H1 ;  /* 0x3000005eff617230 */ /* 0x000fe40000004100 */
        /* <DEDUP_REMOVED lines=176> */
[----:B--2---:R-:W-:-:S02]  /*1a00*/  HADD2.F32 R14, -RZ, R10.H0_H0 ;  /* 0x2000000aff0e7230 */ /* 0x004fc40000004100 */
        /* <DEDUP_REMOVED lines=11> */
[--C-:B---3--:R-:W-:Y:S02]  /*1ac0*/  HADD2.F32 R10, -RZ, R6.reuse.H0_H0 ;  /* 0x20000006ff0a7230 */ /* 0x108fe40000004100 */
        /* <DEDUP_REMOVED lines=11> */
[--C-:B----4-:R-:W-:Y:S02]  /*1b80*/  HADD2.F32 R6, -RZ, R2.reuse.H0_H0 ;  /* 0x20000002ff067230 */ /* 0x110fe40000004100 */
        /* <DEDUP_REMOVED lines=19> */
[----:B------:R-:W-:-:S03]  /*1cc0*/  HADD2.F32 R68, -RZ, R65.H1_H1 ;  /* 0x30000041ff447230 */ /* 0x000fc60000004100 */
[----:B------:R-:W-:Y:S02]  /*1cd0*/  FFMA.FTZ R65, R56, R56, R66 ;  /* 0x0000003838417223 */ /* 0x000fe40000010042 */
[----:B------:R-:W2:Y:S01]  /*1ce0*/  LDL R66, [R1+0x84] ;  /* 0x0000840001427983 */ /* 0x000ea20000100800 */
[----:B------:R-:W-:Y:S01]  /*1cf0*/  FADD.FTZ R64, R64, R57 ;  /* 0x0000003940407221 */ /* 0x000fe20000010000 */
[----:B------:R-:W0:Y:S03]  /*1d00*/  S2R R67, SR_TID.X ;  /* 0x0000000000437919 */ /* 0x000e260000002100 */
[----:B------:R-:W-:Y:S01]  /*1d10*/  FADD.FTZ R64, R64, R56 ;  /* 0x0000003840407221 */ /* 0x000fe20000010000 */
[--C-:B------:R-:W-:Y:S02]  /*1d20*/  HADD2.F32 R69, -RZ, R60.reuse.H0_H0 ;  /* 0x2000003cff457230 */ /* 0x100fe40000004100 */
[----:B------:R-:W-:Y:S01]  /*1d30*/  FFMA.FTZ R65, R68, R68, R65 ;  /* 0x0000004444417223 */ /* 0x000fe20000010041 */
[----:B------:R-:W-:Y:S01]  /*1d40*/  FADD.FTZ R64, R64, R68 ;  /* 0x0000004440407221 */ /* 0x000fe20000010000 */
[----:B------:R-:W-:-:S03]  /*1d50*/  HADD2.F32 R71, -RZ, R60.H1_H1 ;  /* 0x3000003cff477230 */ /* 0x000fc60000004100 */
[----:B------:R-:W-:Y:S01]  /*1d60*/  FADD.FTZ R60, R64, R69 ;  /* 0x00000045403c7221 */ /* 0x000fe20000010000 */
[----:B------:R-:W-:Y:S01]  /*1d70*/  FFMA.FTZ R64, R69, R69, R65 ;  /* 0x0000004545407223 */ /* 0x000fe20000010041 */
[--C-:B------:R-:W-:Y:S02]  /*1d80*/  HADD2.F32 R70, -RZ, R61.reuse.H0_H0 ;  /* 0x2000003dff467230 */ /* 0x100fe40000004100 */
[----:B------:R-:W-:Y:S01]  /*1d90*/  FADD.FTZ R60, R60, R71 ;  /* 0x000000473c3c7221 */ /* 0x000fe20000010000 */
[----:B------:R-:W-:Y:S02]  /*1da0*/  HADD2.F32 R75, -RZ, R61.H1_H1 ;  /* 0x3000003dff4b7230 */ /* 0x000fe40000004100 */
[----:B------:R-:W-:Y:S01]  /*1db0*/  FFMA.FTZ R61, R71, R71, R64 ;  /* 0x00000047473d7223 */ /* 0x000fe20000010040 */
[----:B------:R-:W-:-:S03]  /*1dc0*/  FADD.FTZ R60, R60, R70 ;  /* 0x000000463c3c7221 */ /* 0x000fc60000010000 */
[----:B------:R-:W-:Y:S01]  /*1dd0*/  FFMA.FTZ R61, R70, R70, R61 ;  /* 0x00000046463d7223 */ /* 0x000fe2000001003d */
[--C-:B-----5:R-:W-:Y:S02]  /*1de0*/  HADD2.F32 R74, -RZ, R62.reuse.H0_H0 ;  /* 0x2000003eff4a7230 */ /* 0x120fe40000004100 */
        /* <DEDUP_REMOVED lines=9> */
[----:B0-----:R-:W-:Y:S01]  /*1e80*/  ISETP.GT.U32.AND P1, PT, R67, 0x1f, PT ;  /* 0x0000001f4300780c */ /* 0x001fe20003f24070 */
[----:B------:R-:W-:Y:S01]  /*1e90*/  FADD.FTZ R61, R61, R77 ;  /* 0x0000004d3d3d7221 */ /* 0x000fe20000010000 */
[----:B------:R-:W-:Y:S01]  /*1ea0*/  FFMA.FTZ R62, R77, R77, R60 ;  /* 0x0000004d4d3e7223 */ /* 0x000fe2000001003c */
[----:B------:R-:W-:-:S02]  /*1eb0*/  UIADD3 UR7, UP0, UPT, UR8, 0x25, URZ ;  /* 0x0000002508077890 */ /* 0x000fc4000ff1e0ff */
        /* <DEDUP_REMOVED lines=124> */
.L_x_1720:
[----:B------:R-:W-:Y:S05]  /*2680*/  BSYNC.RECONVERGENT B0 ;  /* 0x0000000000007941 */ /* 0x000fea0003800200 */
.L_x_1719:
        /* <DEDUP_REMOVED lines=20> */
.L_x_1722:
[----:B------:R-:W-:Y:S05]  /*27d0*/  BSYNC.RECONVERGENT B0 ;  /* 0x0000000000007941 */ /* 0x000fea0003800200 */
.L_x_1721:
        /* <DEDUP_REMOVED lines=22> */
.L_x_1724:
[----:B------:R-:W2:Y:S04]  /*2940*/  LD.E.STRONG.GPU R63, desc[UR12][R60.64] ;  /* 0x0000000c3c3f7980 */ /* 0x000ea8000c10f900 */
[----:B--2---:R-:W-:Y:S01]  /*2950*/  CCTL.IVALL ;  /* 0x00000000ff00798f */ /* 0x004fe20002000000 */
[----:B------:R-:W-:Y:S05]  /*2960*/  YIELD ;  /* 0x0000000000007946 */ /* 0x000fea0003800000 */
[----:B-----5:R-:W-:-:S04]  /*2970*/  LOP3.LUT R63, R63, R62, RZ, 0x3c, !PT ;  /* 0x0000003e3f3f7212 */ /* 0x020fc800078e3cff */
[----:B------:R-:W-:-:S13]  /*2980*/  ISETP.GT.AND P2, PT, R63, -0x1, PT ;  /* 0xffffffff3f00780c */ /* 0x000fda0003f44270 */
[----:B------:R-:W-:Y:S05]  /*2990*/  @P2 BRA `(.L_x_1724) ;  /* 0xfffffffc00e82947 */ /* 0x000fea000383ffff */
.L_x_1723:
[----:B------:R-:W-:Y:S05]  /*29a0*/  WARPSYNC.ALL ;  /* 0x0000000000007948 */ /* 0x000fea0003800000 */
[----:B------:R-:W-:Y:S08]  /*29b0*/  BAR.SYNC.DEFER_BLOCKING 0x0 ;  /* 0x0000000000007b1d */ /* 0x000ff00000010000 */
[----:B0-----:R-:W0:Y:S01]  /*29c0*/  LDC.64 R60, c[0x0][0x390] ;  /* 0x0000e400ff3c7b82 */ /* 0x001e220000000a00 */
[----:B------:R-:W-:Y:S07]  /*29d0*/  STL [R1+0x88], R0 ;  /* 0x0000880001007387 */ /* 0x000fee0000100800 */
[----:B------:R-:W1:Y:S01]  /*29e0*/  LDC.64 R62, c[0x0][0x398] ;  /* 0x0000e600ff3e7b82 */ /* 0x000e620000000a00 */
[----:B------:R-:W2:Y:S01]  /*29f0*/  @!P1 LDG.E.64 R64, desc[UR12][R64.64] ;  /* 0x0000000c40409981 */ /* 0x000ea2000c1e1b00 */
[----:B------:R-:W-:-:S02]  /*2a00*/  HFMA2 R66, -RZ, RZ, 0, 0 ;  /* 0x00000000ff427431 */ /* 0x000fc400000001ff */
[----:B0-----:R-:W-:-:S06]  /*2a10*/  IMAD.WIDE.U32 R60, R58, 0x2, R60 ;  /* 0x000000023a3c7825 */ /* 0x001fcc00078e003c */
[----:B------:R-:W5:Y:S01]  /*2a20*/  LDG.E.64.CONSTANT R60, desc[UR12][R60.64] ;  /* 0x0000000c3c3c7981 */ /* 0x000f62000c1e9b00 */
[----:B-1----:R-:W-:-:S06]  /*2a30*/  IMAD.WIDE.U32 R62, R58, 0x2, R62 ;  /* 0x000000023a3e7825 */ /* 0x002fcc00078e003e */
[----:B------:R-:W5:Y:S01]  /*2a40*/  LDG.E.64.CONSTANT R62, desc[UR12][R62.64] ;  /* 0x0000000c3e3e7981 */ /* 0x000f62000c1e9b00 */
[----:B--2---:R-:W-:-:S05]  /*2a50*/  @!P1 FADD.FTZ R66, RZ, R64 ;  /* 0x00000040ff429221 */ /* 0x004fca0000010000 */
[----:B------:R-:W0:Y:S01]  /*2a60*/  SHFL.BFLY PT, R67, R66, 0x2, 0x1f ;  /* 0x0c401f0042437f89 */ /* 0x000e2200000e0000 */
[----:B------:R-:W-:Y:S01]  /*2a70*/  MOV R64, RZ ;  /* 0x000000ff00407202 */ /* 0x000fe20000000f00 */
[----:B------:R-:W-:-:S05]  /*2a80*/  @!P1 FADD.FTZ R64, RZ, R65 ;  /* 0x00000041ff409221 */ /* 0x000fca0000010000 */
[----:B------:R-:W1:Y:S01]  /*2a90*/  SHFL.BFLY PT, R65, R64, 0x2, 0x1f ;  /* 0x0c401f0040417f89 */ /* 0x000e6200000e0000 */
[----:B0-----:R-:W-:Y:S02]  /*2aa0*/  FADD.FTZ R66, R67, R66 ;  /* 0x0000004243427221 */ /* 0x001fe40000010000 */
[----:B------:R-:W0:Y:S03]  /*2ab0*/  S2R R67, SR_TID.X ;  /* 0x0000000000437919 */ /* 0x000e260000002100 */
[----:B------:R-:W2:Y:S01]  /*2ac0*/  SHFL.BFLY PT, R0, R66, 0x1, 0x1f ;  /* 0x0c201f0042007f89 */ /* 0x000ea200000e0000 */
[----:B-1----:R-:W-:Y:S01]  /*2ad0*/  FADD.FTZ R65, R65, R64 ;  /* 0x0000004041417221 */ /* 0x002fe20000010000 */
[----:B0-----:R-:W-:-:S04]  /*2ae0*/  LOP3.LUT P1, RZ, R67, 0x3c3, RZ, 0xc0, !PT ;  /* 0x000003c343ff7812 */ /* 0x001fc8000782c0ff */
[----:B------:R-:W0:Y:S01]  /*2af0*/  SHFL.BFLY PT, R67, R65, 0x1, 0x1f ;  /* 0x0c201f0041437f89 */ /* 0x000e2200000e0000 */
[----:B--2---:R-:W-:-:S08]  /*2b00*/  FADD.FTZ R64, R66, R0 ;  /* 0x0000000042407221 */ /* 0x004fd00000010000 */
[----:B------:R-:W1:Y:S01]  /*2b10*/  @!P1 S2R R0, SR_CgaCtaId ;  /* 0x0000000000009919 */ /* 0x000e620000008800 */
[----:B------:R-:W-:-:S04]  /*2b20*/  @!P1 FMUL.FTZ R64, R64, 6.5104170062113553286e-05 ;  /* 0x3888888940409820 */ /* 0x000fc80000410000 */
[----:B------:R-:W-:Y:S01]  /*2b30*/  @!P1 FMUL.FTZ R66, R64, R64 ;  /* 0x0000004040429220 */ /* 0x000fe20000410000 */
[----:B0-----:R-:W-:-:S04]  /*2b40*/  FADD.FTZ R65, R65, R67 ;  /* 0x0000004341417221 */ /* 0x001fc80000010000 */
[----:B------:R-:W-:Y:S01]  /*2b50*/  @!P1 FFMA.FTZ R65, R65, 6.5104170062113553286e-05, -R66 ;  /* 0x3888888941419823 */ /* 0x000fe20000010842 */
[----:B------:R-:W-:-:S04]  /*2b60*/  @!P1 MOV R66, 0x400 ;  /* 0x0000040000429802 */ /* 0x000fc80000000f00 */
[----:B------:R-:W-:-:S04]  /*2b70*/  @!P1 IADD3 R66, PT, PT, R66, 0x1680, RZ ;  /* 0x0000168042429810 */ /* 0x000fc80007ffe0ff */
[----:B-1----:R-:W-:Y:S02]  /*2b80*/  @!P1 LEA R66, R0, R66, 0x18 ;  /* 0x0000004200429211 */ /* 0x002fe400078ec0ff */
[----:B------:R0:W5:Y:S01]  /*2b90*/  LDL.LU R0, [R1+0x88] ;  /* 0x0000880001007983 */ /* 0x0001620000300800 */
[----:B------:R-:W1:Y:S01]  /*2ba0*/  S2R R67, SR_TID.X ;  /* 0x0000000000437919 */ /* 0x000e620000002100 */
[----:B------:R-:W-:Y:S01]  /*2bb0*/  @!P1 FMNMX.FTZ R65, RZ, R65, !PT ;  /* 0x00000041ff419209 */ /* 0x000fe20007810000 */
[----:B------:R-:W-:Y:S01]  /*2bc0*/  BSSY.RECONVERGENT B0, `(.L_x_1725) ;  /* 0x0000016000007945 */ /* 0x000fe20003800200 */
[----:B-1----:R-:W-:-:S05]  /*2bd0*/  @!P1 LEA R66, R67, R66, 0x1 ;  /* 0x0000004243429211 */ /* 0x002fca00078e08ff */
        /* <DEDUP_REMOVED lines=20> */
.L_x_1726:
[----:B------:R-:W-:Y:S05]  /*2d20*/  BSYNC.RECONVERGENT B0 ;  /* 0x0000000000007941 */ /* 0x000fea0003800200 */
.L_x_1725:
        /* <DEDUP_REMOVED lines=8> */
[----:B------:R-:W-:Y:S01]  /*2db0*/  HADD2.F32 R67, -RZ, R61.H0_H0 ;  /* 0x2000003dff437230 */ /* 0x000fe20000004100 */
[----:B--2---:R-:W-:-:S06]  /*2dc0*/  ULEA UR6, UR7, UR6, 0x18 ;  /* 0x0000000607067291 */ /* 0x004fcc000f8ec0ff */
[----:B------:R-:W-:-:S05]  /*2dd0*/  LEA R58, R58, UR6, 0x3 ;  /* 0x000000063a3a7c11 */ /* 0x000fca000f8e18ff */
[----:B------:R-:W0:Y:S01]  /*2de0*/  LDCU UR6, c[0x0][0x3a0] ;  /* 0x00007400ff0677ac */ /* 0x000e220008000800 */
[----:B------:R-:W0:Y:S02]  /*2df0*/  LDS.64 R58, [R58] ;  /* 0x000000003a3a7984 */ /* 0x000e240000000a00 */
[----:B0-----:R-:W-:Y:S01]  /*2e00*/  FADD.FTZ R59, R59, UR6 ;  /* 0x000000063b3b7e21 */ /* 0x001fe20008010000 */
[--C-:B------:R-:W-:Y:S01]  /*2e10*/  FADD.FTZ R60, R0, -R58.reuse ;  /* 0x8000003a003c7221 */ /* 0x100fe20000010000 */
[----:B------:R-:W-:Y:S01]  /*2e20*/  FADD.FTZ R76, R76, -R58 ;  /* 0x8000003a4c4c7221 */ /* 0x000fe20000010000 */
[----:B------:R-:W-:Y:S01]  /*2e30*/  HADD2.F32 R0, -RZ, R62.H0_H0 ;  /* 0x2000003eff007230 */ /* 0x000fe20000004100 */
[----:B------:R-:W0:Y:S02]  /*2e40*/  LDCU.64 UR6, c[0x0][0x380] ;  /* 0x00007000ff0677ac */ /* 0x000e240008000a00 */
[----:B------:R-:W1:Y:S02]  /*2e50*/  MUFU.RSQ R59, R59 ;  /* 0x0000003b003b7308 */ /* 0x000e640000001400 */
[C---:B-1----:R-:W-:Y:S01]  /*2e60*/  FMUL.FTZ R62, R59.reuse, R60 ;  /* 0x0000003c3b3e7220 */ /* 0x042fe20000410000 */
[----:B------:R-:W-:Y:S01]  /*2e70*/  FMUL.FTZ R60, R59, R76 ;  /* 0x0000004c3b3c7220 */ /* 0x000fe20000410000 */
[----:B------:R-:W-:-:S02]  /*2e80*/  HADD2.F32 R76, -RZ, R61.H1_H1 ;  /* 0x3000003dff4c7230 */ /* 0x000fc40000004100 */
[----:B------:R-:W-:Y:S01]  /*2e90*/  FADD.FTZ R61, R73, -R58 ;  /* 0x8000003a493d7221 */ /* 0x000fe20000010000 */
[----:B------:R-:W-:Y:S01]  /*2ea0*/  FFMA.FTZ R62, R62, R64, R0 ;  /* 0x000000403e3e7223 */ /* 0x000fe20000010000 */
[----:B------:R-:W-:Y:S01]  /*2eb0*/  FFMA.FTZ R60, R60, R65, R66 ;  /* 0x000000413c3c7223 */ /* 0x000fe20000010042 */
[--C-:B------:R-:W-:Y:S02]  /*2ec0*/  HADD2.F32 R73, -RZ, R63.reuse.H1_H1 ;  /* 0x3000003fff497230 */ /* 0x100fe40000004100 */
[----:B------:R-:W-:Y:S02]  /*2ed0*/  FMUL.FTZ R61, R59, R61 ;  /* 0x0000003d3b3d7220 */ /* 0x000fe40000410000 */
[----:B------:R-:W-:Y:S01]  /*2ee0*/  F2FP.F16.F32.PACK_AB R62, R60, R62 ;  /* 0x0000003e3c3e723e */ /* 0x000fe200000000ff */
[----:B------:R-:W-:Y:S01]  /*2ef0*/  FADD.FTZ R60, R72, -R58 ;  /* 0x8000003a483c7221 */ /* 0x000fe20000010000 */
[----:B------:R-:W-:-:S03]  /*2f00*/  HADD2.F32 R72, -RZ, R63.H0_H0 ;  /* 0x2000003fff487230 */ /* 0x000fc60000004100 */
[----:B------:R-:W-:Y:S02]  /*2f10*/  FMUL.FTZ R60, R59, R60 ;  /* 0x0000003c3b3c7220 */ /* 0x000fe40000410000 */
[----:B------:R-:W-:Y:S02]  /*2f20*/  FFMA.FTZ R61, R61, R67, R72 ;  /* 0x000000433d3d7223 */ /* 0x000fe40000010048 */
[----:B------:R-:W-:Y:S02]  /*2f30*/  FFMA.FTZ R63, R60, R76, R73 ;  /* 0x0000004c3c3f7223 */ /* 0x000fe40000010049 */
[----:B------:R-:W0:Y:S03]  /*2f40*/  LDL.LU R60, [R1+0x38] ;  /* 0x00003800013c7983 */ /* 0x000e260000300800 */
[----:B------:R-:W-:Y:S02]  /*2f50*/  F2FP.F16.F32.PACK_AB R63, R63, R61 ;  /* 0x0000003d3f3f723e */ /* 0x000fe400000000ff */
        /* <DEDUP_REMOVED lines=28> */
[C---:B------:R-:W-:Y:S01]  /*3120*/  FMUL.FTZ R110, R59.reuse, R110 ;  /* 0x0000006e3b6e7220 */ /* 0x040fe20000410000 */
[C---:B------:R-:W-:Y:S01]  /*3130*/  FMUL.FTZ R106, R59.reuse, R106 ;  /* 0x0000006a3b6a7220 */ /* 0x040fe20000410000 */
[----:B------:R-:W-:Y:S01]  /*3140*/  FADD.FTZ R124, R124, -R58 ;  /* 0x8000003a7c7c7221 */ /* 0x000fe20000010000 */
[C-C-:B------:R-:W-:Y:S01]  /*3150*/  FFMA.FTZ R114, R64.reuse, R114, R0.reuse ;  /* 0x0000007240727223 */ /* 0x140fe20000010000 */
[----:B------:R-:W-:Y:S01]  /*3160*/  FFMA.FTZ R110, R64, R110, R0 ;  /* 0x0000006e406e7223 */ /* 0x000fe20000010000 */
        /* <DEDUP_REMOVED lines=8> */
[----:B------:R-:W-:Y:S01]  /*31f0*/  FMUL.FTZ R82, R59, R82 ;  /* 0x000000523b527220 */ /* 0x000fe20000410000 */
[----:B------:R-:W-:Y:S01]  /*3200*/  FADD.FTZ R18, R18, -R58 ;  /* 0x8000003a12127221 */ /* 0x000fe20000010000 */
[C-C-:B------:R-:W-:Y:S01]  /*3210*/  FFMA.FTZ R90, R64.reuse, R90, R0.reuse ;  /* 0x0000005a405a7223 */ /* 0x140fe20000010000 */
        /* <DEDUP_REMOVED lines=92> */
[----:B------:R1:W-:Y:S02]  /*37e0*/  STL [R1], R63 ;  /* 0x0000003f01007387 */ /* 0x0003e40000100800 */
[----:B-1----:R-:W-:-:S05]  /*37f0*/  FFMA.FTZ R63, R64, R118, R0 ;  /* 0x00000076403f7223 */ /* 0x002fca0000010000 */
[----:B------:R1:W-:Y:S04]  /*3800*/  STL [R1+0x4], R63 ;  /* 0x0000043f01007387 */ /* 0x0003e80000100800 */
        /* <DEDUP_REMOVED lines=12> */
[----:B-1----:R-:W4:Y:S01]  /*38d0*/  LDL.LU R86, [R1+0x34] ;  /* 0x0000340001567983 */ /* 0x002f220000300800 */
[C---:B------:R-:W-:Y:S01]  /*38e0*/  FMUL.FTZ R54, R59.reuse, R54 ;  /* 0x000000363b367220 */ /* 0x040fe20000410000 */
[C---:B------:R-:W-:Y:S01]  /*38f0*/  FMUL.FTZ R50, R59.reuse, R50 ;  /* 0x000000323b327220 */ /* 0x040fe20000410000 */
[----:B------:R-:W-:-:S02]  /*3900*/  FMUL.FTZ R46, R59, R46 ;  /* 0x0000002e3b2e7220 */ /* 0x000fc40000410000 */
[C-C-:B------:R-:W-:Y:S01]  /*3910*/  FFMA.FTZ R54, R64.reuse, R54, R0.reuse ;  /* 0x0000003640367223 */ /* 0x140fe20000010000 */
[C---:B------:R-:W-:Y:S01]  /*3920*/  FMUL.FTZ R42, R59.reuse, R42 ;  /* 0x0000002a3b2a7220 */ /* 0x040fe20000410000 */
[C-C-:B------:R-:W-:Y:S01]  /*3930*/  FFMA.FTZ R50, R64.reuse, R50, R0.reuse ;  /* 0x0000003240327223 */ /* 0x140fe20000010000 */
[C---:B------:R-:W-:Y:S01]  /*3940*/  FMUL.FTZ R38, R59.reuse, R38 ;  /* 0x000000263b267220 */ /* 0x040fe20000410000 */
[C---:B------:R-:W-:Y:S01]  /*3950*/  FMUL.FTZ R34, R59.reuse, R34 ;  /* 0x000000223b227220 */ /* 0x040fe20000410000 */
[C---:B------:R-:W-:Y:S01]  /*3960*/  FMUL.FTZ R30, R59.reuse, R30 ;  /* 0x0000001e3b1e7220 */ /* 0x040fe20000410000 */
[----:B------:R1:W-:Y:S01]  /*3970*/  STL [R1+0x74], R54 ;  /* 0x0000743601007387 */ /* 0x0003e20000100800 */
[C-C-:B------:R-:W-:Y:S01]  /*3980*/  FFMA.FTZ R46, R64.reuse, R46, R0.reuse ;  /* 0x0000002e402e7223 */ /* 0x140fe20000010000 */
[C---:B------:R-:W-:Y:S01]  /*3990*/  FMUL.FTZ R26, R59.reuse, R26 ;  /* 0x0000001a3b1a7220 */ /* 0x040fe20000410000 */
[C-C-:B------:R-:W-:Y:S01]  /*39a0*/  FFMA.FTZ R42, R64.reuse, R42, R0.reuse ;  /* 0x0000002a402a7223 */ /* 0x140fe20000010000 */
[----:B------:R-:W4:Y:S01]  /*39b0*/  LDL.LU R82, [R1+0x28] ;  /* 0x0000280001527983 */ /* 0x000f220000300800 */
[----:B------:R-:W-:Y:S01]  /*39c0*/  FMUL.FTZ R22, R59, R22 ;  /* 0x000000163b167220 */ /* 0x000fe20000410000 */
[C-C-:B------:R-:W-:Y:S01]  /*39d0*/  FFMA.FTZ R38, R64.reuse, R38, R0.reuse ;  /* 0x0000002640267223 */ /* 0x140fe20000010000 */
[C-C-:B------:R-:W-:Y:S01]  /*39e0*/  FFMA.FTZ R34, R64.reuse, R34, R0.reuse ;  /* 0x0000002240227223 */ /* 0x140fe20000010000 */
[----:B------:R-:W-:Y:S01]  /*39f0*/  STL [R1+0x78], R50 ;  /* 0x0000783201007387 */ /* 0x000fe20000100800 */
[C-C-:B------:R-:W-:Y:S01]  /*3a00*/  FFMA.FTZ R30, R64.reuse, R30, R0.reuse ;  /* 0x0000001e401e7223 */ /* 0x140fe20000010000 */
[----:B------:R-:W-:-:S02]  /*3a10*/  FFMA.FTZ R26, R64, R26, R0 ;  /* 0x0000001a401a7223 */ /* 0x000fc40000010000 */
[----:B---3--:R-:W3:Y:S01]  /*3a20*/  LDL.LU R63, [R1+0x1c] ;  /* 0x00001c00013f7983 */ /* 0x008ee20000300800 */
[----:B------:R-:W-:-:S03]  /*3a30*/  FFMA.FTZ R22, R64, R22, R0 ;  /* 0x0000001640167223 */ /* 0x000fc60000010000 */
[----:B-1----:R-:W3:Y:S04]  /*3a40*/  LDL.LU R54, [R1+0x10] ;  /* 0x0000100001367983 */ /* 0x002ee80000300800 */
[----:B------:R-:W-:Y:S04]  /*3a50*/  STL [R1+0x70], R46 ;  /* 0x0000702e01007387 */ /* 0x000fe80000100800 */
[----:B------:R-:W-:Y:S04]  /*3a60*/  STL [R1+0x68], R42 ;  /* 0x0000682a01007387 */ /* 0x000fe80000100800 */
[----:B------:R-:W-:Y:S04]  /*3a70*/  STL [R1+0x60], R38 ;  /* 0x0000602601007387 */ /* 0x000fe80000100800 */
[----:B------:R-:W-:Y:S04]  /*3a80*/  STL [R1+0x58], R34 ;  /* 0x0000582201007387 */ /* 0x000fe80000100800 */
[----:B------:R-:W-:Y:S04]  /*3a90*/  STL [R1+0x50], R30 ;  /* 0x0000501e01007387 */ /* 0x000fe80000100800 */
[----:B------:R1:W-:Y:S04]  /*3aa0*/  STL [R1+0x40], R26 ;  /* 0x0000401a01007387 */ /* 0x0003e80000100800 */
[----:B------:R0:W-:Y:S04]  /*3ab0*/  STL [R1+0x38], R22 ;  /* 0x0000381601007387 */ /* 0x0001e80000100800 */
[----:B-1----:R-:W3:Y:S04]  /*3ac0*/  LDL.LU R26, [R1+0x30] ;  /* 0x00003000011a7983 */ /* 0x002ee80000300800 */
[----:B------:R-:W3:Y:S04]  /*3ad0*/  LDL.LU R30, [R1+0x24] ;  /* 0x00002400011e7983 */ /* 0x000ee80000300800 */
[----:B------:R-:W3:Y:S04]  /*3ae0*/  LDL.LU R34, [R1+0x18] ;  /* 0x0000180001227983 */ /* 0x000ee80000300800 */
[----:B------:R-:W3:Y:S04]  /*3af0*/  LDL.LU R38, [R1+0xc] ;  /* 0x00000c0001267983 */ /* 0x000ee80000300800 */
[----:B------:R-:W3:Y:S01]  /*3b00*/  LDL.LU R42, [R1+0x2c] ;  /* 0x00002c00012a7983 */ /* 0x000ee20000300800 */
[----:B--2---:R-:W-:-:S03]  /*3b10*/  FADD.FTZ R62, R62, -R58 ;  /* 0x8000003a3e3e7221 */ /* 0x004fc60000010000 */
        /* <DEDUP_REMOVED lines=24> */
[----:B----4-:R-:W-:-:S03]  /*3ca0*/  FADD.FTZ R0, R86, -R58 ;  /* 0x8000003a56007221 */ /* 0x010fc60000010000 */
[----:B------:R-:W4:Y:S04]  /*3cb0*/  LDL.LU R86, [R1] ;  /* 0x0000000001567983 */ /* 0x000f280000300800 */
[----:B------:R-:W4:Y:S01]  /*3cc0*/  LDL.LU R90, [R1+0x4] ;  /* 0x00000400015a7983 */ /* 0x000f220000300800 */
[C---:B------:R-:W-:Y:S01]  /*3cd0*/  FMUL.FTZ R0, R59.reuse, R0 ;  /* 0x000000003b007220 */ /* 0x040fe20000410000 */
[C---:B------:R-:W-:Y:S01]  /*3ce0*/  FMUL.FTZ R117, R59.reuse, R117 ;  /* 0x000000753b757220 */ /* 0x040fe20000410000 */
[----:B------:R-:W-:Y:S01]  /*3cf0*/  FMUL.FTZ R15, R59, R15 ;  /* 0x0000000f3b0f7220 */ /* 0x000fe20000410000 */
[----:B------:R-:W4:Y:S01]  /*3d00*/  LDL.LU R110, [R1+0x8] ;  /* 0x00000800016e7983 */ /* 0x000f220000300800 */
[----:B------:R-:W-:Y:S01]  /*3d10*/  FADD.FTZ R14, R82, -R58 ;  /* 0x8000003a520e7221 */ /* 0x000fe20000010000 */
[C-C-:B------:R-:W-:Y:S01]  /*3d20*/  FFMA.FTZ R0, R65.reuse, R0, R66.reuse ;  /* 0x0000000041007223 */ /* 0x140fe20000010042 */
[--C-:B------:R-:W-:Y:S01]  /*3d30*/  FFMA.FTZ R117, R65, R117, R66.reuse ;  /* 0x0000007541757223 */ /* 0x100fe20000010042 */
[----:B------:R-:W4:Y:S01]  /*3d40*/  LDL.LU R106, [R1+0x3c] ;  /* 0x00003c00016a7983 */ /* 0x000f220000300800 */
[----:B------:R-:W-:Y:S01]  /*3d50*/  FMUL.FTZ R14, R59, R14 ;  /* 0x0000000e3b0e7220 */ /* 0x000fe20000410000 */
[----:B------:R-:W-:Y:S01]  /*3d60*/  FFMA.FTZ R64, R76, R15, R73 ;  /* 0x0000000f4c407223 */ /* 0x000fe20000010049 */
[----:B------:R-:W-:Y:S01]  /*3d70*/  F2FP.F16.F32.PACK_AB R62, R0, R62 ;  /* 0x0000003e003e723e */ /* 0x000fe200000000ff */
[----:B------:R-:W4:Y:S01]  /*3d80*/  LDL.LU R102, [R1+0x44] ;  /* 0x0000440001667983 */ /* 0x000f220000300800 */
[----:B------:R-:W-:Y:S01]  /*3d90*/  FFMA.FTZ R14, R65, R14, R66 ;  /* 0x0000000e410e7223 */ /* 0x000fe20000010042 */
[----:B---3--:R-:W-:-:S02]  /*3da0*/  FADD.FTZ R18, R63, -R58 ;  /* 0x8000003a3f127221 */ /* 0x008fc40000010000 */
[----:B------:R-:W3:Y:S01]  /*3db0*/  LDL.LU R98, [R1+0x48] ;  /* 0x0000480001627983 */ /* 0x000ee20000300800 */
[--C-:B0-----:R-:W-:Y:S01]  /*3dc0*/  FADD.FTZ R22, R54, -R58.reuse ;  /* 0x8000003a36167221 */ /* 0x101fe20000010000 */
[C---:B------:R-:W-:Y:S02]  /*3dd0*/  FMUL.FTZ R123, R59.reuse, R123 ;  /* 0x0000007b3b7b7220 */ /* 0x040fe40000410000 */
[----:B------:R-:W3:Y:S01]  /*3de0*/  LDL.LU R94, [R1+0x4c] ;  /* 0x00004c00015e7983 */ /* 0x000ee20000300800 */
        /* <DEDUP_REMOVED lines=16> */
[----:B------:R-:W-:-:S03]  /*3ef0*/  FADD.FTZ R30, R30, -R58 ;  /* 0x8000003a1e1e7221 */ /* 0x000fc60000010000 */
[C---:B------:R-:W-:Y:S01]  /*3f00*/  FMUL.FTZ R26, R59.reuse, R26 ;  /* 0x0000001a3b1a7220 */ /* 0x040fe20000410000 */
[----:B------:R-:W-:Y:S01]  /*3f10*/  FMUL.FTZ R30, R59, R30 ;  /* 0x0000001e3b1e7220 */ /* 0x000fe20000410000 */
[--C-:B------:R-:W-:Y:S01]  /*3f20*/  FADD.FTZ R42, R42, -R58.reuse ;  /* 0x8000003a2a2a7221 */ /* 0x100fe20000010000 */
[----:B--2---:R-:W-:-:S03]  /*3f30*/  FADD.FTZ R46, R46, -R58 ;  /* 0x8000003a2e2e7221 */ /* 0x004fc60000010000 */
[C---:B------:R-:W-:Y:S01]  /*3f40*/  FMUL.FTZ R42, R59.reuse, R42 ;  /* 0x0000002a3b2a7220 */ /* 0x040fe20000410000 */
[----:B------:R-:W-:Y:S01]  /*3f50*/  FMUL.FTZ R46, R59, R46 ;  /* 0x0000002e3b2e7220 */ /* 0x000fe20000410000 */
[C-C-:B------:R-:W-:Y:S01]  /*3f60*/  FFMA.FTZ R26, R67.reuse, R26, R72.reuse ;  /* 0x0000001a431a7223 */ /* 0x140fe20000010048 */
[----:B------:R-:W-:Y:S01]  /*3f70*/  FFMA.FTZ R30, R67, R30, R72 ;  /* 0x0000001e431e7223 */ /* 0x000fe20000010048 */
[C-C-:B------:R-:W-:Y:S01]  /*3f80*/  FFMA.FTZ R42, R76.reuse, R42, R73.reuse ;  /* 0x0000002a4c2a7223 */ /* 0x140fe20000010049 */
[--C-:B------:R-:W-:Y:S01]  /*3f90*/  FFMA.FTZ R46, R76, R46, R73.reuse ;  /* 0x0000002e4c2e7223 */ /* 0x100fe20000010049 */
[--C-:B------:R-:W-:Y:S01]  /*3fa0*/  FADD.FTZ R34, R34, -R58.reuse ;  /* 0x8000003a22227221 */ /* 0x100fe20000010000 */
[--C-:B------:R-:W-:Y:S02]  /*3fb0*/  FADD.FTZ R38, R38, -R58.reuse ;  /* 0x8000003a26267221 */ /* 0x100fe40000010000 */
[----:B------:R-:W-:Y:S02]  /*3fc0*/  F2FP.F16.F32.PACK_AB R63, R42, R26 ;  /* 0x0000001a2a3f723e */ /* 0x000fe400000000ff */
[----:B------:R-:W-:Y:S01]  /*3fd0*/  F2FP.F16.F32.PACK_AB R15, R46, R30 ;  /* 0x0000001e2e0f723e */ /* 0x000fe200000000ff */
[C---:B------:R-:W-:Y:S01]  /*3fe0*/  FMUL.FTZ R35, R59.reuse, R35 ;  /* 0x000000233b237220 */ /* 0x040fe20000410000 */
[C---:B------:R-:W-:Y:S01]  /*3ff0*/  FMUL.FTZ R31, R59.reuse, R31 ;  /* 0x0000001f3b1f7220 */ /* 0x040fe20000410000 */
[C---:B------:R-:W-:Y:S01]  /*4000*/  FMUL.FTZ R27, R59.reuse, R27 ;  /* 0x0000001b3b1b7220 */ /* 0x040fe20000410000 */
[----:B------:R-:W-:Y:S01]  /*4010*/  FMUL.FTZ R23, R59, R23 ;  /* 0x000000173b177220 */ /* 0x000fe20000410000 */
        /* <DEDUP_REMOVED lines=10> */
[----:B------:R0:W-:Y:S01]  /*40c0*/  STG.E.64 desc[UR12][R60.64+0x1e00], R62 ;  /* 0x001e003e3c007986 */ /* 0x0001e2000c101b0c */
        /* <DEDUP_REMOVED lines=142> */
[----:B----4-:R-:W-:-:S02]  /*49b0*/  F2FP.F16.F32.PACK_AB R14, R14, R86 ;  /* 0x000000560e0e723e */ /* 0x010fc400000000ff */
[----:B------:R-:W-:Y:S02]  /*49c0*/  F2FP.F16.F32.PACK_AB R30, R117, R90 ;  /* 0x0000005a751e723e */ /* 0x000fe400000000ff */
[----:B------:R-:W2:Y:S04]  /*49d0*/  LDL.LU R90, [R1+0x54] ;  /* 0x00005400015a7983 */ /* 0x000ea80000300800 */
[----:B------:R-:W4:Y:S04]  /*49e0*/  LDL.LU R86, [R1+0x5c] ;  /* 0x00005c0001567983 */ /* 0x000f280000300800 */
[----:B------:R-:W4:Y:S04]  /*49f0*/  LDL.LU R82, [R1+0x64] ;  /* 0x0000640001527983 */ /* 0x000f280000300800 */
[----:B------:R-:W4:Y:S04]  /*4a00*/  LDL.LU R46, [R1+0x6c] ;  /* 0x00006c00012e7983 */ /* 0x000f280000300800 */
[----:B0-----:R-:W4:Y:S04]  /*4a10*/  LDL.LU R62, [R1+0x74] ;  /* 0x00007400013e7983 */ /* 0x001f280000300800 */
        /* <DEDUP_REMOVED lines=8> */
[----:B------:R-:W-:-:S02]  /*4aa0*/  F2FP.F16.F32.PACK_AB R26, R121, R122 ;  /* 0x0000007a791a723e */ /* 0x000fc400000000ff */
[----:B------:R-:W-:Y:S01]  /*4ab0*/  F2FP.F16.F32.PACK_AB R27, R119, R120 ;  /* 0x00000078771b723e */ /* 0x000fe200000000ff */
[----:B------:R0:W-:Y:S01]  /*4ac0*/  STG.E.64 desc[UR12][R60.64+0x3c00], R14 ;  /* 0x003c000e3c007986 */ /* 0x0001e2000c101b0c */
[----:B------:R-:W-:Y:S02]  /*4ad0*/  F2FP.F16.F32.PACK_AB R18, R18, R125 ;  /* 0x0000007d1212723e */ /* 0x000fe400000000ff */
[----:B------:R-:W-:Y:S02]  /*4ae0*/  F2FP.F16.F32.PACK_AB R19, R50, R34 ;  /* 0x000000223213723e */ /* 0x000fe400000000ff */
[----:B------:R-:W-:Y:S02]  /*4af0*/  F2FP.F16.F32.PACK_AB R22, R22, R124 ;  /* 0x0000007c1616723e */ /* 0x000fe400000000ff */
[----:B------:R-:W-:Y:S02]  /*4b00*/  F2FP.F16.F32.PACK_AB R23, R123, R38 ;  /* 0x000000267b17723e */ /* 0x000fe400000000ff */
[----:B------:R-:W-:Y:S01]  /*4b10*/  F2FP.F16.F32.PACK_AB R31, R115, R116 ;  /* 0x00000074731f723e */ /* 0x000fe200000000ff */
[----:B------:R1:W-:Y:S01]  /*4b20*/  STG.E.64 desc[UR12][R60.64+0x9600], R26 ;  /* 0x0096001a3c007986 */ /* 0x0003e2000c101b0c */
[----:B------:R-:W-:-:S02]  /*4b30*/  F2FP.F16.F32.PACK_AB R115, R11, R12 ;  /* 0x0000000c0b73723e */ /* 0x000fc400000000ff */
[----:B0-----:R-:W-:Y:S01]  /*4b40*/  F2FP.F16.F32.PACK_AB R15, R55, R80 ;  /* 0x00000050370f723e */ /* 0x001fe200000000ff */
[----:B------:R0:W-:Y:S01]  /*4b50*/  STG.E.64 desc[UR12][R60.64+0x5a00], R18 ;  /* 0x005a00123c007986 */ /* 0x0001e2000c101b0c */
[----:B------:R-:W-:Y:S02]  /*4b60*/  F2FP.F16.F32.PACK_AB R11, R7, R8 ;  /* 0x00000008070b723e */ /* 0x000fe400000000ff */
[----:B------:R-:W-:Y:S01]  /*4b70*/  F2FP.F16.F32.PACK_AB R6, R5, R6 ;  /* 0x000000060506723e */ /* 0x000fe200000000ff */
[----:B------:R0:W-:Y:S01]  /*4b80*/  STG.E.64 desc[UR12][R60.64+0x7800], R22 ;  /* 0x007800163c007986 */ /* 0x0001e2000c101b0c */
[----:B------:R-:W-:Y:S02]  /*4b90*/  F2FP.F16.F32.PACK_AB R7, R3, R4 ;  /* 0x000000040307723e */ /* 0x000fe400000000ff */
[----:B------:R-:W-:Y:S02]  /*4ba0*/  F2FP.F16.F32.PACK_AB R5, R75, R70 ;  /* 0x000000464b05723e */ /* 0x000fe400000000ff */
[----:B-1----:R-:W-:-:S02]  /*4bb0*/  F2FP.F16.F32.PACK_AB R27, R54, R24 ;  /* 0x00000018361b723e */ /* 0x002fc400000000ff */
[----:B------:R-:W-:Y:S02]  /*4bc0*/  F2FP.F16.F32.PACK_AB R110, R113, R110 ;  /* 0x0000006e716e723e */ /* 0x000fe400000000ff */
[----:B------:R-:W-:Y:S02]  /*4bd0*/  F2FP.F16.F32.PACK_AB R111, R111, R112 ;  /* 0x000000706f6f723e */ /* 0x000fe400000000ff */
[----:B------:R-:W-:Y:S02]  /*4be0*/  F2FP.F16.F32.PACK_AB R106, R109, R106 ;  /* 0x0000006a6d6a723e */ /* 0x000fe400000000ff */
[----:B------:R-:W-:Y:S02]  /*4bf0*/  F2FP.F16.F32.PACK_AB R107, R107, R108 ;  /* 0x0000006c6b6b723e */ /* 0x000fe400000000ff */
[----:B------:R-:W-:Y:S02]  /*4c00*/  F2FP.F16.F32.PACK_AB R102, R105, R102 ;  /* 0x000000666966723e */ /* 0x000fe400000000ff */
[----:B------:R-:W-:-:S02]  /*4c10*/  F2FP.F16.F32.PACK_AB R103, R103, R104 ;  /* 0x000000686767723e */ /* 0x000fc400000000ff */
[----:B---3--:R-:W-:Y:S02]  /*4c20*/  F2FP.F16.F32.PACK_AB R98, R101, R98 ;  /* 0x000000626562723e */ /* 0x008fe400000000ff */
        /* <DEDUP_REMOVED lines=8> */
[----:B0-----:R-:W-:Y:S02]  /*4cb0*/  F2FP.F16.F32.PACK_AB R19, R43, R44 ;  /* 0x0000002c2b13723e */ /* 0x001fe400000000ff */
        /* <DEDUP_REMOVED lines=12> */
[----:B------:R-:W-:Y:S01]  /*4d80*/  STG.E.64 desc[UR12][R60.64+0xb400], R30 ;  /* 0x00b4001e3c007986 */ /* 0x000fe2000c101b0c */
[----:B------:R-:W-:-:S03]  /*4d90*/  USHF.L.U32 UR9, UR6, 0x1, URZ ;  /* 0x0000000106097899 */ /* 0x000fc600080006ff */
[----:B------:R-:W-:Y:S04]  /*4da0*/  STG.E.64 desc[UR12][R60.64+0xd200], R110 ;  /* 0x00d2006e3c007986 */ /* 0x000fe8000c101b0c */
        /* <DEDUP_REMOVED lines=10> */
[----:B------:R-:W-:Y:S01]  /*4e50*/  STG.E.64 desc[UR12][R60.64+0x3a200], R74 ;  /* 0x03a2004a3c007986 */ /* 0x000fe2000c101b0c */
[----:B------:R-:W-:-:S02]  /*4e60*/  USHF.L.U64.HI UR7, UR6, 0x1, UR7 ;  /* 0x0000000106077899 */ /* 0x000fc40008010207 */
[----:B------:R-:W-:-:S04]  /*4e70*/  UISETP.GE.U32.AND UP0, UPT, UR8, UR9, UPT ;  /* 0x000000090800728c */ /* 0x000fc8000bf06070 */
[----:B------:R-:W-:Y:S02]  /*4e80*/  UISETP.GE.AND.EX UP0, UPT, UR5, UR7, UPT, UP0 ;  /* 0x000000070500728c */ /* 0x000fe4000bf06300 */
[----:B------:R-:W-:Y:S01]  /*4e90*/  ULOP3.LUT UR4, UR4, 0x1, URZ, 0x3c, !UPT ;  /* 0x0000000104047892 */ /* 0x000fe2000f8e3cff */
[----:B--2---:R-:W-:Y:S02]  /*4ea0*/  F2FP.F16.F32.PACK_AB R90, R93, R90 ;  /* 0x0000005a5d5a723e */ /* 0x004fe400000000ff */
[----:B----4-:R-:W-:Y:S02]  /*4eb0*/  F2FP.F16.F32.PACK_AB R86, R89, R86 ;  /* 0x000000565956723e */ /* 0x010fe400000000ff */
[----:B------:R-:W-:Y:S02]  /*4ec0*/  F2FP.F16.F32.PACK_AB R14, R81, R46 ;  /* 0x0000002e510e723e */ /* 0x000fe400000000ff */
[----:B------:R-:W-:Y:S02]  /*4ed0*/  F2FP.F16.F32.PACK_AB R82, R85, R82 ;  /* 0x000000525552723e */ /* 0x000fe400000000ff */
[----:B------:R-:W-:Y:S01]  /*4ee0*/  F2FP.F16.F32.PACK_AB R50, R53, R62 ;  /* 0x0000003e3532723e */ /* 0x000fe200000000ff */
[----:B------:R0:W-:Y:S01]  /*4ef0*/  STG.E.64 desc[UR12][R60.64+0x1c200], R14 ;  /* 0x01c2000e3c007986 */ /* 0x0001e2000c101b0c */
[----:B------:R-:W-:-:S02]  /*4f00*/  F2FP.F16.F32.PACK_AB R46, R49, R63 ;  /* 0x0000003f312e723e */ /* 0x000fc400000000ff */
[----:B------:R-:W-:Y:S02]  /*4f10*/  F2FP.F16.F32.PACK_AB R18, R45, R76 ;  /* 0x0000004c2d12723e */ /* 0x000fe400000000ff */
[----:B------:R-:W-:Y:S02]  /*4f20*/  F2FP.F16.F32.PACK_AB R38, R41, R73 ;  /* 0x000000492926723e */ /* 0x000fe400000000ff */
[----:B0-----:R-:W-:Y:S02]  /*4f30*/  F2FP.F16.F32.PACK_AB R15, R42, R28 ;  /* 0x0000001c2a0f723e */ /* 0x001fe400000000ff */
        /* <DEDUP_REMOVED lines=20> */
.L_x_1728:
        /* <DEDUP_REMOVED lines=16> */
.L_x_1894:


//--------------------- .text._ZN13group_norm_v214gn_cuda_kernelI6__halfLi480ELi3ELi16ELi120ELi256ELb1ELi2ELi960ELi960ELi4ELb1ELi2ELb0ELb0ENS_16CompileConditionILi1000EEEEEvPT_PKS4_S7_S7_flPfS8_Pj --------------------------
	.section	.text._ZN13group_norm_v214gn_cuda_kernelI6__halfLi480ELi3ELi16ELi120ELi256ELb1ELi2ELi960ELi960ELi4ELb1ELi2ELb0ELb0ENS_16CompileConditionILi1000EEEEEvPT_PKS4_S7_S7_flPfS8_Pj,"ax",@progbits
	.align	128
        .global         _ZN13group_norm_v214gn_cuda_kernelI6__halfLi480ELi3ELi16ELi120ELi256ELb1ELi2ELi960ELi960ELi4ELb1ELi2ELb0ELb0ENS_16CompileConditionILi1000EEEEEvPT_PKS4_S7_S7_flPfS8_Pj
        .type           _ZN13group_norm_v214gn_cuda_kernelI6__halfLi480ELi3ELi16ELi120ELi256ELb1ELi2ELi960ELi960ELi4ELb1ELi2ELb0ELb0ENS_16CompileConditionILi1000EEEEEvPT_PKS4_S7_S7_flPfS8_Pj,@function
        .size           _ZN13group_norm_v214gn_cuda_kernelI6__halfLi480ELi3ELi16ELi120ELi256ELb1ELi2ELi960ELi960ELi4ELb1ELi2ELb0ELb0ENS_16CompileConditionILi1000EEEEEvPT_PKS4_S7_S7_flPfS8_Pj,(.L_x_1895 - _ZN13group_norm_v214gn_cuda_kernelI6__halfLi480ELi3ELi16ELi120ELi256ELb1ELi2ELi960ELi960ELi4ELb1ELi2ELb0ELb0ENS_16CompileConditionILi1000EEEEEvPT_PKS4_S7_S7_flPfS8_Pj)
        .other          _ZN13group_norm_v214gn_cuda_kernelI6__halfLi480ELi3ELi16ELi120ELi256ELb1ELi2ELi960ELi960ELi4ELb1ELi2ELb0ELb0ENS_16CompileConditionILi1000EEEEEvPT_PKS4_S7_S7_flPfS8_Pj,@"STO_CUDA_ENTRY STV_DEFAULT"
_ZN13group_norm_v214gn_cuda_kernelI6__halfLi480ELi3ELi16ELi120ELi256ELb1ELi2ELi960ELi960ELi4ELb1ELi2ELb0ELb0ENS_16CompileConditionILi1000EEEEEvPT_PKS4_S7_S7_flPfS8_Pj:
.text._ZN13group_norm_v214gn_cuda_kernelI6__halfLi480ELi3ELi16ELi120ELi256ELb1ELi2ELi960ELi960ELi4ELb1ELi2ELb0ELb0ENS_16CompileConditionILi1000EEEEEvPT_PKS4_S7_S7_flPfS8_Pj:
        /* <DEDUP_REMOVED lines=41> */
[----:B------:R-:W-:-:S02]  /*0290*/  ISETP.GT.U32.OR P0, PT, R0, 0x7, P0 ;  /* 0x000000070000780c */ /* 0x000fc40000704470 */
[----:B------:R-:W-:-:S05]  /*02a0*/  IADD3 R14, PT, PT, R33, R14, RZ ;  /* 0x0000000e210e7210 */ /* 0x000fca0007ffe0ff */
        /* <DEDUP_REMOVED lines=9> */
.L_x_1741:
        /* <DEDUP_REMOVED lines=29> */
[C---:B------:R-:W-:Y:S02]  /*0510*/  SHF.L.U32 R14, R8.reuse, 0x3, RZ ;  /* 0x00000003080e7819 */ /* 0x040fe400000006ff */
[----:B------:R-:W-:Y:S02]  /*0520*/  LOP3.LUT R15, R8, 0x1, RZ, 0xc0, !PT ;  /* 0x00000001080f7812 */ /* 0x000fe400078ec0ff */
[----:B0-----:R-:W-:Y:S02]  /*0530*/  LOP3.LUT R17, R14, 0x8, RZ, 0xc0, !PT ;  /* 0x000000080e117812 */ /* 0x001fe400078ec0ff */
[----:B------:R-:W-:Y:S01]  /*0540*/  MOV R28, 0x400 ;  /* 0x00000400001c7802 */ /* 0x000fe20000000f00 */
[----:B------:R-:W-:Y:S01]  /*0550*/  IMAD R15, R15, 0x3c0, RZ ;  /* 0x000003c00f0f7824 */ /* 0x000fe200078e02ff */
[C---:B------:R-:W-:Y:S02]  /*0560*/  LEA.HI R34, R0.reuse, R17, RZ, 0x1f ;  /* 0x0000001100227211 */ /* 0x040fe400078ff8ff */
[----:B------:R-:W-:-:S03]  /*0570*/  SHF.L.U32 R29, R0, 0x3, RZ ;  /* 0x00000003001d7819 */ /* 0x000fc600000006ff */
[----:B------:R-:W-:Y:S01]  /*0580*/  IMAD R34, R34, 0x78, -R15 ;  /* 0x0000007822227824 */ /* 0x000fe200078e0a0f */
[----:B------:R-:W-:-:S04]  /*0590*/  LOP3.LUT R29, R29, 0x8, RZ, 0xc0, !PT ;  /* 0x000000081d1d7812 */ /* 0x000fc800078ec0ff */
[----:B------:R-:W-:Y:S02]  /*05a0*/  SHF.R.U32.HI R15, RZ, 0x2, R34 ;  /* 0x00000002ff0f7819 */ /* 0x000fe40000011622 */
[C---:B------:R-:W-:Y:S02]  /*05b0*/  LOP3.LUT R14, R34.reuse, 0x4, RZ, 0xfc, !PT ;  /* 0x00000004220e7812 */ /* 0x040fe400078efcff */
[C---:B------:R-:W-:Y:S02]  /*05c0*/  IADD3 R18, PT, PT, R34.reuse, 0x8, RZ ;  /* 0x0000000822127810 */ /* 0x040fe40007ffe0ff */
[----:B------:R-:W-:Y:S02]  /*05d0*/  SHF.R.U32.HI R17, RZ, 0x2, R14 ;  /* 0x00000002ff117819 */ /* 0x000fe4000001160e */
[C---:B------:R-:W-:Y:S02]  /*05e0*/  IADD3 R20, PT, PT, R34.reuse, 0xc, RZ ;  /* 0x0000000c22147810 */ /* 0x040fe40007ffe0ff */
[----:B------:R-:W-:-:S02]  /*05f0*/  IADD3 R21, PT, PT, R34, 0x10, RZ ;  /* 0x0000001022157810 */ /* 0x000fc40007ffe0ff */
[C---:B------:R-:W-:Y:S02]  /*0600*/  IADD3 R22, PT, PT, R34.reuse, 0x14, RZ ;  /* 0x0000001422167810 */ /* 0x040fe40007ffe0ff */
[----:B-1----:R-:W-:Y:S02]  /*0610*/  LEA R28, R19, R28, 0x18 ;  /* 0x0000001c131c7211 */ /* 0x002fe400078ec0ff */
[----:B------:R-:W-:Y:S02]  /*0620*/  SHF.R.U32.HI R19, RZ, 0x2, R18 ;  /* 0x00000002ff137819 */ /* 0x000fe40000011612 */
[----:B------:R-:W-:Y:S01]  /*0630*/  SHF.R.U32.HI R21, RZ, 0x2, R21 ;  /* 0x00000002ff157819 */ /* 0x000fe20000011615 */
[--C-:B------:R-:W-:Y:S01]  /*0640*/  IMAD R14, R15, 0x18, R28.reuse ;  /* 0x000000180f0e7824 */ /* 0x100fe200078e021c */
[----:B------:R-:W-:Y:S01]  /*0650*/  IADD3 R24, PT, PT, R34, 0x18, RZ ;  /* 0x0000001822187810 */ /* 0x000fe20007ffe0ff */
[----:B------:R-:W-:Y:S01]  /*0660*/  IMAD R16, R17, 0x18, R28 ;  /* 0x0000001811107824 */ /* 0x000fe200078e021c */
[----:B------:R-:W-:Y:S01]  /*0670*/  SHF.R.U32.HI R23, RZ, 0x2, R22 ;  /* 0x00000002ff177819 */ /* 0x000fe20000011616 */
[--C-:B------:R-:W-:Y:S01]  /*0680*/  IMAD R18, R19, 0x18, R28.reuse ;  /* 0x0000001813127824 */ /* 0x100fe200078e021c */
[----:B------:R-:W-:Y:S01]  /*0690*/  IADD3 R14, PT, PT, R14, R29, RZ ;  /* 0x0000001d0e0e7210 */ /* 0x000fe20007ffe0ff */
[----:B------:R-:W-:Y:S01]  /*06a0*/  IMAD R22, R21, 0x18, R28 ;  /* 0x0000001815167824 */ /* 0x000fe200078e021c */
[----:B------:R-:W-:-:S02]  /*06b0*/  IADD3 R16, PT, PT, R29, R16, RZ ;  /* 0x000000101d107210 */ /* 0x000fc40007ffe0ff */
[----:B------:R-:W-:Y:S02]  /*06c0*/  SHF.R.U32.HI R19, RZ, 0x2, R20 ;  /* 0x00000002ff137819 */ /* 0x000fe40000011614 */
[----:B------:R-:W0:Y:S01]  /*06d0*/  LDS.64 R14, [R14] ;  /* 0x000000000e0e7984 */ /* 0x000e220000000a00 */
[----:B------:R-:W-:Y:S02]  /*06e0*/  IADD3 R18, PT, PT, R29, R18, RZ ;  /* 0x000000121d127210 */ /* 0x000fe40007ffe0ff */
[----:B------:R-:W-:Y:S01]  /*06f0*/  IMAD R20, R19, 0x18, R28 ;  /* 0x0000001813147824 */ /* 0x000fe200078e021c */
[----:B------:R-:W1:Y:S01]  /*0700*/  LDS.64 R16, [R16] ;  /* 0x0000000010107984 */ /* 0x000e620000000a00 */
[----:B------:R-:W-:Y:S01]  /*0710*/  SHF.R.U32.HI R25, RZ, 0x2, R24 ;  /* 0x00000002ff197819 */ /* 0x000fe20000011618 */
[--C-:B------:R-:W-:Y:S01]  /*0720*/  IMAD R24, R23, 0x18, R28.reuse ;  /* 0x0000001817187824 */ /* 0x100fe200078e021c */
[C---:B------:R-:W-:Y:S01]  /*0730*/  IADD3 R22, PT, PT, R29.reuse, R22, RZ ;  /* 0x000000161d167210 */ /* 0x040fe20007ffe0ff */
[----:B------:R-:W2:Y:S01]  /*0740*/  LDS.64 R18, [R18] ;  /* 0x0000000012127984 */ /* 0x000ea20000000a00 */
[----:B------:R-:W-:Y:S01]  /*0750*/  IADD3 R20, PT, PT, R29, R20, RZ ;  /* 0x000000141d147210 */ /* 0x000fe20007ffe0ff */
[----:B------:R-:W-:Y:S01]  /*0760*/  IMAD R26, R25, 0x18, R28 ;  /* 0x00000018191a7824 */ /* 0x000fe200078e021c */
[----:B------:R-:W-:-:S02]  /*0770*/  IADD3 R24, PT, PT, R29, R24, RZ ;  /* 0x000000181d187210 */ /* 0x000fc40007ffe0ff */
[----:B------:R-:W-:Y:S02]  /*0780*/  LDS.64 R22, [R22] ;  /* 0x0000000016167984 */ /* 0x000fe40000000a00 */
[----:B------:R-:W-:Y:S02]  /*0790*/  IADD3 R26, PT, PT, R29, R26, RZ ;  /* 0x0000001a1d1a7210 */ /* 0x000fe40007ffe0ff */
        /* <DEDUP_REMOVED lines=44> */
[----:B------:R-:W3:Y:S01]  /*0a60*/  LDS.64 R20, [R20] ;  /* 0x0000000014147984 */ /* 0x000ee20000000a00 */
[----:B------:R-:W-:Y:S02]  /*0a70*/  SHF.R.U32.HI R37, RZ, 0x2, R37 ;  /* 0x00000002ff257819 */ /* 0x000fe40000011625 */
[----:B------:R-:W-:Y:S01]  /*0a80*/  IADD3 R19, PT, PT, R29, R36, RZ ;  /* 0x000000241d137210 */ /* 0x000fe20007ffe0ff */
[----:B0-----:R-:W-:Y:S01]  /*0a90*/  FADD.FTZ R27, R17, R14 ;  /* 0x0000000e111b7221 */ /* 0x001fe20000010000 */
[----:B------:R-:W-:Y:S01]  /*0aa0*/  IADD3 R14, PT, PT, R34, 0x34, RZ ;  /* 0x00000034220e7810 */ /* 0x000fe20007ffe0ff */
[----:B------:R-:W0:Y:S01]  /*0ab0*/  LDS.64 R16, [R16] ;  /* 0x0000000010107984 */ /* 0x000e220000000a00 */
[----:B------:R-:W-:-:S02]  /*0ac0*/  FADD.FTZ R26, R26, R15 ;  /* 0x0000000f1a1a7221 */ /* 0x000fc40000010000 */
[----:B------:R-:W-:Y:S01]  /*0ad0*/  SHF.R.U32.HI R35, RZ, 0x2, R14 ;  /* 0x00000002ff237819 */ /* 0x000fe2000001160e */
[----:B------:R-:W4:Y:S04]  /*0ae0*/  LDS.64 R18, [R19] ;  /* 0x0000000013127984 */ /* 0x000f280000000a00 */
[----:B------:R-:W-:Y:S01]  /*0af0*/  IMAD R14, R35, 0x18, R28 ;  /* 0x00000018230e7824 */ /* 0x000fe200078e021c */
[----:B------:R-:W-:-:S04]  /*0b00*/  IADD3 R35, PT, PT, R34, 0x6c, RZ ;  /* 0x0000006c22237810 */ /* 0x000fc80007ffe0ff */
[----:B------:R-:W-:Y:S02]  /*0b10*/  IADD3 R14, PT, PT, R29, R14, RZ ;  /* 0x0000000e1d0e7210 */ /* 0x000fe40007ffe0ff */
[----:B------:R-:W-:Y:S01]  /*0b20*/  SHF.R.U32.HI R35, RZ, 0x2, R35 ;  /* 0x00000002ff237819 */ /* 0x000fe20000011623 */
[----:B-1----:R-:W-:-:S03]  /*0b30*/  FADD.FTZ R27, R27, R24 ;  /* 0x000000181b1b7221 */ /* 0x002fc60000010000 */
[----:B------:R-:W1:Y:S01]  /*0b40*/  LDS.64 R14, [R14] ;  /* 0x000000000e0e7984 */ /* 0x000e620000000a00 */
[----:B------:R-:W-:Y:S01]  /*0b50*/  FADD.FTZ R26, R26, R25 ;  /* 0x000000191a1a7221 */ /* 0x000fe20000010000 */
[C---:B------:R-:W-:Y:S01]  /*0b60*/  IADD3 R25, PT, PT, R34.reuse, 0x48, RZ ;  /* 0x0000004822197810 */ /* 0x040fe20007ffe0ff */
[----:B--2---:R-:W-:Y:S01]  /*0b70*/  FADD.FTZ R27, R27, R22 ;  /* 0x000000161b1b7221 */ /* 0x004fe20000010000 */
[----:B------:R-:W-:Y:S01]  /*0b80*/  IADD3 R22, PT, PT, R34, 0x38, RZ ;  /* 0x0000003822167810 */ /* 0x000fe20007ffe0ff */
[----:B------:R-:W-:Y:S01]  /*0b90*/  FADD.FTZ R26, R26, R23 ;  /* 0x000000171a1a7221 */ /* 0x000fe20000010000 */
[----:B------:R-:W-:Y:S01]  /*0ba0*/  SHF.R.U32.HI R25, RZ, 0x2, R25 ;  /* 0x00000002ff197819 */ /* 0x000fe20000011619 */
[----:B---3--:R-:W-:Y:S01]  /*0bb0*/  FADD.FTZ R27, R27, R20 ;  /* 0x000000141b1b7221 */ /* 0x008fe20000010000 */
[----:B------:R-:W-:Y:S01]  /*0bc0*/  SHF.R.U32.HI R23, RZ, 0x2, R22 ;  /* 0x00000002ff177819 */ /* 0x000fe20000011616 */
[----:B------:R-:W-:Y:S01]  /*0bd0*/  FADD.FTZ R26, R26, R21 ;  /* 0x000000151a1a7221 */ /* 0x000fe20000010000 */
[----:B------:R-:W-:Y:S01]  /*0be0*/  IADD3 R20, PT, PT, R34, 0x44, RZ ;  /* 0x0000004422147810 */ /* 0x000fe20007ffe0ff */
[----:B0-----:R-:W-:-:S02]  /*0bf0*/  FADD.FTZ R21, R27, R16 ;  /* 0x000000101b157221 */ /* 0x001fc40000010000 */
[----:B------:R-:W-:Y:S01]  /*0c00*/  FADD.FTZ R24, R26, R17 ;  /* 0x000000111a187221 */ /* 0x000fe20000010000 */
[----:B------:R-:W-:Y:S01]  /*0c10*/  IMAD R16, R23, 0x18, R28 ;  /* 0x0000001817107824 */ /* 0x000fe200078e021c */
[C---:B------:R-:W-:Y:S01]  /*0c20*/  IADD3 R17, PT, PT, R34.reuse, 0x3c, RZ ;  /* 0x0000003c22117810 */ /* 0x040fe20007ffe0ff */
[----:B----4-:R-:W-:Y:S01]  /*0c30*/  FADD.FTZ R21, R21, R18 ;  /* 0x0000001215157221 */ /* 0x010fe20000010000 */
[----:B------:R-:W-:Y:S01]  /*0c40*/  IADD3 R18, PT, PT, R34, 0x40, RZ ;  /* 0x0000004022127810 */ /* 0x000fe20007ffe0ff */
[----:B------:R-:W-:Y:S01]  /*0c50*/  FADD.FTZ R24, R24, R19 ;  /* 0x0000001318187221 */ /* 0x000fe20000010000 */
[----:B------:R-:W-:Y:S02]  /*0c60*/  SHF.R.U32.HI R17, RZ, 0x2, R17 ;  /* 0x00000002ff117819 */ /* 0x000fe40000011611 */
[----:B------:R-:W-:Y:S02]  /*0c70*/  IADD3 R16, PT, PT, R29, R16, RZ ;  /* 0x000000101d107210 */ /* 0x000fe40007ffe0ff */
[----:B------:R-:W-:Y:S01]  /*0c80*/  SHF.R.U32.HI R19, RZ, 0x2, R18 ;  /* 0x00000002ff137819 */ /* 0x000fe20000011612 */
[----:B------:R-:W-:Y:S01]  /*0c90*/  IMAD R18, R17, 0x18, R28 ;  /* 0x0000001811127824 */ /* 0x000fe200078e021c */
[----:B------:R-:W-:-:S02]  /*0ca0*/  SHF.R.U32.HI R23, RZ, 0x2, R20 ;  /* 0x00000002ff177819 */ /* 0x000fc40000011614 */
[----:B------:R-:W0:Y:S01]  /*0cb0*/  LDS.64 R16, [R16] ;  /* 0x0000000010107984 */ /* 0x000e220000000a00 */
[--C-:B------:R-:W-:Y:S01]  /*0cc0*/  IMAD R20, R19, 0x18, R28.reuse ;  /* 0x0000001813147824 */ /* 0x100fe200078e021c */
[----:B------:R-:W-:Y:S01]  /*0cd0*/  IADD3 R22, PT, PT, R29, R18, RZ ;  /* 0x000000121d167210 */ /* 0x000fe20007ffe0ff */
[----:B------:R-:W-:Y:S01]  /*0ce0*/  IMAD R26, R23, 0x18, R28 ;  /* 0x00000018171a7824 */ /* 0x000fe200078e021c */
[----:B------:R-:W-:Y:S01]  /*0cf0*/  IADD3 R19, PT, PT, R34, 0x4c, RZ ;  /* 0x0000004c22137810 */ /* 0x000fe20007ffe0ff */
[----:B-1----:R-:W-:Y:S01]  /*0d00*/  FADD.FTZ R27, R21, R14 ;  /* 0x0000000e151b7221 */ /* 0x002fe20000010000 */
[----:B------:R-:W-:Y:S01]  /*0d10*/  IADD3 R18, PT, PT, R29, R20, RZ ;  /* 0x000000141d127210 */ /* 0x000fe20007ffe0ff */
[--C-:B------:R-:W-:Y:S01]  /*0d20*/  IMAD R14, R25, 0x18, R28.reuse ;  /* 0x00000018190e7824 */ /* 0x100fe200078e021c */
[----:B------:R-:W1:Y:S01]  /*0d30*/  LDS.64 R22, [R22] ;  /* 0x0000000016167984 */ /* 0x000e620000000a00 */
[----:B------:R-:W-:Y:S02]  /*0d40*/  SHF.R.U32.HI R21, RZ, 0x2, R19 ;  /* 0x00000002ff157819 */ /* 0x000fe40000011613 */
[C---:B------:R-:W-:Y:S01]  /*0d50*/  IADD3 R20, PT, PT, R29.reuse, R26, RZ ;  /* 0x0000001a1d147210 */ /* 0x040fe20007ffe0ff */
[----:B------:R-:W2:Y:S01]  /*0d60*/  LDS.64 R18, [R18] ;  /* 0x0000000012127984 */ /* 0x000ea20000000a00 */
[----:B------:R-:W-:Y:S01]  /*0d70*/  IADD3 R25, PT, PT, R29, R14, RZ ;  /* 0x0000000e1d197210 */ /* 0x000fe20007ffe0ff */
[----:B------:R-:W-:-:S02]  /*0d80*/  IMAD R36, R21, 0x18, R28 ;  /* 0x0000001815247824 */ /* 0x000fc400078e021c */
[----:B------:R-:W-:Y:S01]  /*0d90*/  FADD.FTZ R26, R24, R15 ;  /* 0x0000000f181a7221 */ /* 0x000fe20000010000 */
        /* <DEDUP_REMOVED lines=13> */
[----:B------:R-:W-:-:S03]  /*0e70*/  FADD.FTZ R26, R26, R23 ;  /* 0x000000171a1a7221 */ /* 0x000fc60000010000 */
[----:B------:R-:W-:Y:S01]  /*0e80*/  IMAD R16, R17, 0x18, R28 ;  /* 0x0000001811107824 */ /* 0x000fe200078e021c */
[----:B------:R-:W-:Y:S01]  /*0e90*/  IADD3 R22, PT, PT, R34, 0x54, RZ ;  /* 0x0000005422167810 */ /* 0x000fe20007ffe0ff */
[----:B--2---:R-:W-:Y:S01]  /*0ea0*/  FADD.FTZ R27, R27, R18 ;  /* 0x000000121b1b7221 */ /* 0x004fe20000010000 */
[----:B------:R-:W-:Y:S02]  /*0eb0*/  FADD.FTZ R26, R26, R19 ;  /* 0x000000131a1a7221 */ /* 0x000fe40000010000 */
[----:B------:R-:W-:Y:S02]  /*0ec0*/  SHF.R.U32.HI R17, RZ, 0x2, R22 ;  /* 0x00000002ff117819 */ /* 0x000fe40000011616 */
[----:B------:R-:W-:Y:S01]  /*0ed0*/  IADD3 R16, PT, PT, R29, R16, RZ ;  /* 0x000000101d107210 */ /* 0x000fe20007ffe0ff */
[----:B---3--:R-:W-:Y:S01]  /*0ee0*/  FADD.FTZ R27, R27, R20 ;  /* 0x000000141b1b7221 */ /* 0x008fe20000010000 */
[----:B------:R-:W-:Y:S01]  /*0ef0*/  IADD3 R22, PT, PT, R34, 0x58, RZ ;  /* 0x0000005822167810 */ /* 0x000fe20007ffe0ff */
[----:B------:R-:W-:Y:S01]  /*0f00*/  FADD.FTZ R26, R26, R21 ;  /* 0x000000151a1a7221 */ /* 0x000fe20000010000 */
[----:B------:R-:W-:Y:S01]  /*0f10*/  IMAD R20, R17, 0x18, R28 ;  /* 0x0000001811147824 */ /* 0x000fe200078e021c */
[----:B------:R0:W1:Y:S01]  /*0f20*/  LDS.64 R18, [R16] ;  /* 0x0000000010127984 */ /* 0x0000620000000a00 */
[----:B------:R-:W-:Y:S01]  /*0f30*/  SHF.R.U32.HI R21, RZ, 0x2, R22 ;  /* 0x00000002ff157819 */ /* 0x000fe20000011616 */
[----:B----4-:R-:W-:Y:S01]  /*0f40*/  FADD.FTZ R17, R27, R24 ;  /* 0x000000181b117221 */ /* 0x010fe20000010000 */
[----:B------:R-:W-:-:S02]  /*0f50*/  IADD3 R27, PT, PT, R34, 0x70, RZ ;  /* 0x00000070221b7810 */ /* 0x000fc40007ffe0ff */
[----:B------:R-:W-:Y:S01]  /*0f60*/  IADD3 R22, PT, PT, R29, R20, RZ ;  /* 0x000000141d167210 */ /* 0x000fe20007ffe0ff */
[----:B------:R-:W-:Y:S02]  /*0f70*/  IMAD R24, R21, 0x18, R28 ;  /* 0x0000001815187824 */ /* 0x000fe400078e021c */
[----:B------:R-:W-:Y:S01]  /*0f80*/  FADD.FTZ R17, R17, R14 ;  /* 0x0000000e11117221 */ /* 0x000fe20000010000 */
[----:B------:R-:W-:Y:S01]  /*0f90*/  FADD.FTZ R20, R26, R25 ;  /* 0x000000191a147221 */ /* 0x000fe20000010000 */
[----:B------:R-:W-:Y:S02]  /*0fa0*/  IADD3 R26, PT, PT, R34, 0x5c, RZ ;  /* 0x0000005c221a7810 */ /* 0x000fe40007ffe0ff */
[----:B------:R-:W-:Y:S01]  /*0fb0*/  IADD3 R14, PT, PT, R29, R24, RZ ;  /* 0x000000181d0e7210 */ /* 0x000fe20007ffe0ff */
[----:B------:R-:W2:Y:S01]  /*0fc0*/  LDS.64 R22, [R22] ;  /* 0x0000000016167984 */ /* 0x000ea20000000a00 */
[----:B------:R-:W-:Y:S01]  /*0fd0*/  FADD.FTZ R20, R20, R15 ;  /* 0x0000000f14147221 */ /* 0x000fe20000010000 */
[----:B0-----:R-:W-:Y:S01]  /*0fe0*/  SHF.R.U32.HI R16, RZ, 0x2, R26 ;  /* 0x00000002ff107819 */ /* 0x001fe2000001161a */
[--C-:B------:R-:W-:Y:S01]  /*0ff0*/  IMAD R24, R35, 0x18, R28.reuse ;  /* 0x0000001823187824 */ /* 0x100fe200078e021c */
[C---:B------:R-:W-:Y:S01]  /*1000*/  IADD3 R21, PT, PT, R34.reuse, 0x64, RZ ;  /* 0x0000006422157810 */ /* 0x040fe20007ffe0ff */
[----:B------:R-:W0:Y:S01]  /*1010*/  LDS.64 R14, [R14] ;  /* 0x000000000e0e7984 */ /* 0x000e220000000a00 */
[----:B------:R-:W-:Y:S01]  /*1020*/  IADD3 R25, PT, PT, R34, 0x74, RZ ;  /* 0x0000007422197810 */ /* 0x000fe20007ffe0ff */
[--C-:B------:R-:W-:Y:S01]  /*1030*/  IMAD R16, R16, 0x18, R28.reuse ;  /* 0x0000001810107824 */ /* 0x100fe200078e021c */
[----:B------:R-:W-:Y:S01]  /*1040*/  SHF.R.U32.HI R21, RZ, 0x2, R21 ;  /* 0x00000002ff157819 */ /* 0x000fe20000011615 */
[----:B------:R-:W-:Y:S01]  /*1050*/  IMAD R34, R37, 0x18, R28 ;  /* 0x0000001825227824 */ /* 0x000fe200078e021c */
[----:B------:R-:W-:-:S02]  /*1060*/  SHF.R.U32.HI R27, RZ, 0x2, R27 ;  /* 0x00000002ff1b7819 */ /* 0x000fc4000001161b */
[----:B------:R-:W-:Y:S01]  /*1070*/  SHF.R.U32.HI R25, RZ, 0x2, R25 ;  /* 0x00000002ff197819 */ /* 0x000fe20000011619 */
[--C-:B------:R-:W-:Y:S01]  /*1080*/  IMAD R21, R21, 0x18, R28.reuse ;  /* 0x0000001815157824 */ /* 0x100fe200078e021c */
[----:B------:R-:W-:Y:S01]  /*1090*/  IADD3 R16, PT, PT, R29, R16, RZ ;  /* 0x000000101d107210 */ /* 0x000fe20007ffe0ff */
[--C-:B------:R-:W-:Y:S01]  /*10a0*/  IMAD R26, R27, 0x18, R28.reuse ;  /* 0x000000181b1a7824 */ /* 0x100fe200078e021c */
[----:B------:R-:W-:Y:S01]  /*10b0*/  IADD3 R35, PT, PT, R29, R34, RZ ;  /* 0x000000221d237210 */ /* 0x000fe20007ffe0ff */
[----:B------:R-:W-:Y:S01]  /*10c0*/  IMAD R28, R25, 0x18, R28 ;  /* 0x00000018191c7824 */ /* 0x000fe200078e021c */
[C---:B------:R-:W-:Y:S02]  /*10d0*/  IADD3 R21, PT, PT, R29.reuse, R21, RZ ;  /* 0x000000151d157210 */ /* 0x040fe40007ffe0ff */
[C---:B------:R-:W-:Y:S02]  /*10e0*/  IADD3 R24, PT, PT, R29.reuse, R24, RZ ;  /* 0x000000181d187210 */ /* 0x040fe40007ffe0ff */
[----:B------:R-:W-:-:S02]  /*10f0*/  IADD3 R26, PT, PT, R29, R26, RZ ;  /* 0x0000001a1d1a7210 */ /* 0x000fc40007ffe0ff */
[----:B------:R-:W-:Y:S01]  /*1100*/  IADD3 R29, PT, PT, R29, R28, RZ ;  /* 0x0000001c1d1d7210 */ /* 0x000fe20007ffe0ff */
[----:B-1----:R-:W-:Y:S01]  /*1110*/  FADD.FTZ R25, R17, R18 ;  /* 0x0000001211197221 */ /* 0x002fe20000010000 */
[----:B------:R-:W-:Y:S01]  /*1120*/  FADD.FTZ R34, R20, R19 ;  /* 0x0000001314227221 */ /* 0x000fe20000010000 */
        /* <DEDUP_REMOVED lines=9> */
[----:B------:R-:W2:Y:S04]  /*11c0*/  LDS.64 R24, [R24] ;  /* 0x0000000018187984 */ /* 0x000ea80000000a00 */
        /* <DEDUP_REMOVED lines=15> */
.L_x_1730:
[----:B------:R-:W-:Y:S05]  /*12c0*/  BSYNC.RECONVERGENT B0 ;  /* 0x0000000000007941 */ /* 0x000fea0003800200 */
.L_x_1729:
        /* <DEDUP_REMOVED lines=19> */
.L_x_1732:
[----:B------:R-:W-:Y:S05]  /*1400*/  BSYNC.RECONVERGENT B0 ;  /* 0x0000000000007941 */ /* 0x000fea0003800200 */
.L_x_1731:
        /* <DEDUP_REMOVED lines=13> */
.L_x_1734:
[----:B------:R-:W2:Y:S04]  /*14e0*/  LD.E.STRONG.GPU R16, desc[UR8][R14.64] ;  /* 0x000000080e107980 */ /* 0x000ea8000c10f900 */
[----:B--2---:R-:W-:Y:S01]  /*14f0*/  CCTL.IVALL ;  /* 0x00000000ff00798f */ /* 0x004fe20002000000 */
[----:B------:R-:W-:Y:S05]  /*1500*/  YIELD ;  /* 0x0000000000007946 */ /* 0x000fea0003800000 */
[----:B-----5:R-:W-:-:S04]  /*1510*/  LOP3.LUT R16, R16, R17, RZ, 0x3c, !PT ;  /* 0x0000001110107212 */ /* 0x020fc800078e3cff */
[----:B------:R-:W-:-:S13]  /*1520*/  ISETP.GT.AND P2, PT, R16, -0x1, PT ;  /* 0xffffffff1000780c */ /* 0x000fda0003f44270 */
[----:B------:R-:W-:Y:S05]  /*1530*/  @P2 BRA `(.L_x_1734) ;  /* 0xfffffffc00e82947 */ /* 0x000fea000383ffff */
.L_x_1733:
[----:B------:R-:W-:Y:S05]  /*1540*/  WARPSYNC.ALL ;  /* 0x0000000000007948 */ /* 0x000fea0003800000 */
[----:B------:R-:W-:Y:S06]  /*1550*/  BAR.SYNC.DEFER_BLOCKING 0x0 ;  /* 0x0000000000007b1d */ /* 0x000fec0000010000 */
[----:B------:R-:W-:Y:S04]  /*1560*/  BSSY.RECONVERGENT B0, `(.L_x_1735) ;  /* 0x000001e000007945 */ /* 0x000fe80003800200 */
[----:B------:R-:W-:Y:S05]  /*1570*/  @P1 BRA `(.L_x_1736) ;  /* 0x0000000000701947 */ /* 0x000fea0003800000 */
[----:B0-----:R-:W0:Y:S01]  /*1580*/  LDC R17, c[0x0][0x374] ;  /* 0x0000dd00ff117b82 */ /* 0x001e220000000800 */
[----:B------:R-:W-:-:S04]  /*1590*/  SHF.L.U32 R15, R0, 0x2, RZ ;  /* 0x00000002000f7819 */ /* 0x000fc800000006ff */
[----:B------:R-:W-:-:S03]  /*15a0*/  LOP3.LUT R15, R15, 0x380, RZ, 0xc0, !PT ;  /* 0x000003800f0f7812 */ /* 0x000fc600078ec0ff */
        /* <DEDUP_REMOVED lines=25> */
.L_x_1736:
[----:B------:R-:W-:Y:S05]  /*1740*/  BSYNC.RECONVERGENT B0 ;  /* 0x0000000000007941 */ /* 0x000fea0003800200 */
.L_x_1735:
        /* <DEDUP_REMOVED lines=33> */
.L_x_1738:
[----:B------:R-:W-:Y:S05]  /*1960*/  BSYNC.RECONVERGENT B0 ;  /* 0x0000000000007941 */ /* 0x000fea0003800200 */
.L_x_1737:
[----:B------:R-:W-:Y:S01]  /*1970*/  BAR.SYNC.DEFER_BLOCKING 0x0 ;  /* 0x0000000000007b1d */ /* 0x000fe20000010000 */
[----:B------:R-:W-:-:S04]  /*1980*/  IADD3 R17, P1, PT, R2, 0x1, RZ ;  /* 0x0000000102117810 */ /* 0x000fc80007f3e0ff */
[----:B0-----:R-:W-:Y:S01]  /*1990*/  IADD3.X R16, PT, PT, RZ, R5, RZ, P1, !PT ;  /* 0x00000005ff107210 */ /* 0x001fe20000ffe4ff */
[----:B------:R-:W-:Y:S04]  /*19a0*/  BSSY.RECONVERGENT B0, `(.L_x_1739) ;  /* 0x0000012000007945 */ /* 0x000fe80003800200 */
[----:B------:R-:W-:Y:S05]  /*19b0*/  @P0 BRA `(.L_x_1740) ;  /* 0x0000000000400947 */ /* 0x000fea0003800000 */
[----:B------:R-:W0:Y:S01]  /*19c0*/  S2UR UR6, SR_CgaCtaId ;  /* 0x00000000000679c3 */ /* 0x000e220000008800 */
[----:B------:R-:W-:Y:S01]  /*19d0*/  UMOV UR5, 0x400 ;  /* 0x0000040000057882 */ /* 0x000fe20000000000 */
[----:B------:R-:W-:Y:S01]  /*19e0*/  SHF.L.U32 R18, R8, 0x3, RZ ;  /* 0x0000000308127819 */ /* 0x000fe200000006ff */
[----:B------:R-:W-:-:S03]  /*19f0*/  UIADD3 UR5, UPT, UPT, UR5, 0x1680, URZ ;  /* 0x0000168005057890 */ /* 0x000fc6000fffe0ff */
[----:B------:R-:W-:-:S04]  /*1a00*/  LOP3.LUT R19, R18, 0x8, RZ, 0xc0, !PT ;  /* 0x0000000812137812 */ /* 0x000fc800078ec0ff */
[----:B------:R-:W-:-:S04]  /*1a10*/  IADD3 R18, PT, PT, R19, R0, RZ ;  /* 0x0000000013127210 */ /* 0x000fc80007ffe0ff */
[----:B------:R-:W-:-:S04]  /*1a20*/  SHF.L.U32 R19, R18, 0x1, RZ ;  /* 0x0000000112137819 */ /* 0x000fc800000006ff */
[----:B------:R-:W-:-:S04]  /*1a30*/  LEA R19, P1, R2, R19, 0x5 ;  /* 0x0000001302137211 */ /* 0x000fc800078228ff */
[----:B------:R-:W-:Y:S01]  /*1a40*/  LEA.HI.X R2, R2, RZ, R5, 0x5, P1 ;  /* 0x000000ff02027211 */ /* 0x000fe200008f2c05 */
[----:B0-----:R-:W-:Y:S01]  /*1a50*/  ULEA UR5, UR6, UR5, 0x18 ;  /* 0x0000000506057291 */ /* 0x001fe2000f8ec0ff */
[----:B------:R-:W0:Y:S05]  /*1a60*/  LDCU.64 UR6, c[0x0][0x3b0] ;  /* 0x00007600ff0677ac */ /* 0x000e2a0008000a00 */
[----:B------:R-:W-:-:S06]  /*1a70*/  LEA R14, R0, UR5, 0x3 ;  /* 0x00000005000e7c11 */ /* 0x000fcc000f8e18ff */
[----:B------:R-:W1:Y:S01]  /*1a80*/  LDS.64 R14, [R14] ;  /* 0x000000000e0e7984 */ /* 0x000e620000000a00 */
[----:B0-----:R-:W-:-:S04]  /*1a90*/  LEA R18, P1, R19, UR6, 0x2 ;  /* 0x0000000613127c11 */ /* 0x001fc8000f8210ff */
[----:B------:R-:W-:-:S05]  /*1aa0*/  LEA.HI.X R19, R19, UR7, R2, 0x2, P1 ;  /* 0x0000000713137c11 */ /* 0x000fca00088f1402 */
[----:B-1----:R0:W-:Y:S04]  /*1ab0*/  STG.E.64 desc[UR8][R18.64], R14 ;  /* 0x0000000e12007986 */ /* 0x0021e8000c101b08 */
.L_x_1740:
[----:B------:R-:W-:Y:S05]  /*1ac0*/  BSYNC.RECONVERGENT B0 ;  /* 0x0000000000007941 */ /* 0x000fea0003800200 */
.L_x_1739:
[----:B0-----:R-:W0:Y:S01]  /*1ad0*/  LDS.64 R14, [R32] ;  /* 0x00000000200e7984 */ /* 0x001e220000000a00 */
[----:B------:R-:W0:Y:S01]  /*1ae0*/  LDCU UR5, c[0x0][0x3a0] ;  /* 0x00007400ff0577ac */ /* 0x000e220008000800 */
[----:B-----5:R-:W-:Y:S02]  /*1af0*/  HADD2.F32 R20, -RZ, R12.H1_H1 ;  /* 0x3000000cff147230 */ /* 0x020fe40000004100 */
[----:B------:R-:W-:Y:S01]  /*1b00*/  HADD2.F32 R22, -RZ, R10.H1_H1 ;  /* 0x3000000aff167230 */ /* 0x000fe20000004100 */
[----:B------:R-:W1:Y:S01]  /*1b10*/  LDCU.64 UR6, c[0x0][0x380] ;  /* 0x00007000ff0677ac */ /* 0x000e620008000a00 */
[----:B------:R-:W-:Y:S02]  /*1b20*/  HADD2.F32 R19, -RZ, R13.H0_H0 ;  /* 0x2000000dff137230 */ /* 0x000fe40000004100 */
[----:B------:R-:W-:Y:S01]  /*1b30*/  HADD2.F32 R21, -RZ, R11.H0_H0 ;  /* 0x2000000bff157230 */ /* 0x000fe20000004100 */
[----:B------:R-:W2:Y:S01]  /*1b40*/  LDCU.64 UR10, c[0x0][0x3a8] ;  /* 0x00007500ff0a77ac */ /* 0x000ea20008000a00 */
[----:B------:R-:W-:Y:S01]  /*1b50*/  ULOP3.LUT UR4, UR4, 0x1, URZ, 0x3c, !UPT ;  /* 0x0000000104047892 */ /* 0x000fe2000f8e3cff */
[----:B0-----:R-:W-:Y:S01]  /*1b60*/  FADD.FTZ R5, R15, UR5 ;  /* 0x000000050f057e21 */ /* 0x001fe20008010000 */
[----:B------:R-:W-:Y:S01]  /*1b70*/  FADD.FTZ R2, R3, -R14 ;  /* 0x8000000e03027221 */ /* 0x000fe20000010000 */
[----:B------:R-:W-:-:S02]  /*1b80*/  HADD2.F32 R3, -RZ, R12.H0_H0 ;  /* 0x2000000cff037230 */ /* 0x000fc40000004100 */
[----:B------:R-:W-:Y:S01]  /*1b90*/  FADD.FTZ R18, R7, -R14 ;  /* 0x8000000e07127221 */ /* 0x000fe20000010000 */
[----:B------:R-:W-:Y:S01]  /*1ba0*/  HADD2.F32 R15, -RZ, R10.H0_H0 ;  /* 0x2000000aff0f7230 */ /* 0x000fe20000004100 */
[----:B------:R-:W0:Y:S02]  /*1bb0*/  MUFU.RSQ R5, R5 ;  /* 0x0000000500057308 */ /* 0x000e240000001400 */
[----:B0-----:R-:W-:-:S04]  /*1bc0*/  FMUL.FTZ R2, R5, R2 ;  /* 0x0000000205027220 */ /* 0x001fc80000410000 */
[----:B------:R-:W-:Y:S01]  /*1bd0*/  FFMA.FTZ R2, R2, R3, R15 ;  /* 0x0000000302027223 */ /* 0x000fe2000001000f */
[----:B------:R-:W-:Y:S01]  /*1be0*/  FMUL.FTZ R3, R5, R18 ;  /* 0x0000001205037220 */ /* 0x000fe20000410000 */
[--C-:B------:R-:W-:Y:S01]  /*1bf0*/  FADD.FTZ R18, R31, -R14.reuse ;  /* 0x8000000e1f127221 */ /* 0x100fe20000010000 */
[----:B------:R-:W-:Y:S01]  /*1c00*/  FADD.FTZ R14, R9, -R14 ;  /* 0x8000000e090e7221 */ /* 0x000fe20000010000 */
[----:B------:R-:W-:Y:S01]  /*1c10*/  FMUL.FTZ R15, R2, -1.4426950216293334961 ;  /* 0xbfb8aa3b020f7820 */ /* 0x000fe20000410000 */
[----:B------:R-:W-:Y:S01]  /*1c20*/  FFMA.FTZ R3, R3, R20, R22 ;  /* 0x0000001403037223 */ /* 0x000fe20000010016 */
[----:B------:R-:W-:Y:S02]  /*1c30*/  HADD2.F32 R20, -RZ, R13.H1_H1 ;  /* 0x3000000dff147230 */ /* 0x000fe40000004100 */
[C---:B------:R-:W-:Y:S01]  /*1c40*/  FMUL.FTZ R7, R5.reuse, R18 ;  /* 0x0000001205077220 */ /* 0x040fe20000410000 */
[----:B------:R-:W-:Y:S02]  /*1c50*/  HADD2.F32 R22, -RZ, R11.H1_H1 ;  /* 0x3000000bff167230 */ /* 0x000fe40000004100 */
[----:B------:R-:W-:Y:S01]  /*1c60*/  FMUL.FTZ R14, R5, R14 ;  /* 0x0000000e050e7220 */ /* 0x000fe20000410000 */
[----:B------:R-:W-:Y:S01]  /*1c70*/  FMUL.FTZ R9, R3, -1.4426950216293334961 ;  /* 0xbfb8aa3b03097820 */ /* 0x000fe20000410000 */
[----:B------:R-:W0:Y:S01]  /*1c80*/  MUFU.EX2 R15, R15 ;  /* 0x0000000f000f7308 */ /* 0x000e220000000800 */
[----:B------:R-:W-:Y:S01]  /*1c90*/  FFMA.FTZ R7, R7, R20, R22 ;  /* 0x0000001407077223 */ /* 0x000fe20000010016 */
[----:B------:R-:W-:-:S03]  /*1ca0*/  FFMA.FTZ R19, R14, R19, R21 ;  /* 0x000000130e137223 */ /* 0x000fc60000010015 */
[----:B------:R-:W-:Y:S01]  /*1cb0*/  FMUL.FTZ R18, R7, -1.4426950216293334961 ;  /* 0xbfb8aa3b07127820 */ /* 0x000fe20000410000 */
[----:B------:R-:W-:Y:S02]  /*1cc0*/  FMUL.FTZ R14, R19, -1.4426950216293334961 ;  /* 0xbfb8aa3b130e7820 */ /* 0x000fe40000410000 */
[----:B------:R-:W3:Y:S08]  /*1cd0*/  MUFU.EX2 R9, R9 ;  /* 0x0000000900097308 */ /* 0x000ef00000000800 */
[----:B------:R-:W4:Y:S01]  /*1ce0*/  MUFU.EX2 R18, R18 ;  /* 0x0000001200127308 */ /* 0x000f220000000800 */
[----:B0-----:R-:W-:-:S07]  /*1cf0*/  FADD.FTZ R15, R15, 1 ;  /* 0x3f8000000f0f7421 */ /* 0x001fce0000010000 */
[----:B------:R-:W0:Y:S01]  /*1d00*/  MUFU.EX2 R14, R14 ;  /* 0x0000000e000e7308 */ /* 0x000e220000000800 */
[----:B---3--:R-:W-:-:S07]  /*1d10*/  FADD.FTZ R5, R9, 1 ;  /* 0x3f80000009057421 */ /* 0x008fce0000010000 */
[----:B------:R-:W3:Y:S01]  /*1d20*/  MUFU.RCP R15, R15 ;  /* 0x0000000f000f7308 */ /* 0x000ee20000001000 */
[----:B----4-:R-:W-:-:S07]  /*1d30*/  FADD.FTZ R20, R18, 1 ;  /* 0x3f80000012147421 */ /* 0x010fce0000010000 */
[----:B------:R4:W4:Y:S01]  /*1d40*/  MUFU.RCP R22, R5 ;  /* 0x0000000500167308 */ /* 0x0009220000001000 */
[----:B0-----:R-:W-:Y:S01]  /*1d50*/  FADD.FTZ R9, R14, 1 ;  /* 0x3f8000000e097421 */ /* 0x001fe20000010000 */
[----:B-1----:R-:W-:-:S06]  /*1d60*/  IADD3 R14, P1, PT, R4, UR6, RZ ;  /* 0x00000006040e7c10 */ /* 0x002fcc000ff3e0ff */
[----:B------:R-:W0:Y:S01]  /*1d70*/  MUFU.RCP R20, R20 ;  /* 0x0000001400147308 */ /* 0x000e220000001000 */
[----:B---3--:R-:W-:Y:S01]  /*1d80*/  FMUL.FTZ R2, R2, R15 ;  /* 0x0000000f02027220 */ /* 0x008fe20000410000 */
[----:B------:R-:W-:Y:S02]  /*1d90*/  IADD3.X R15, PT, PT, R6, UR7, RZ, P1, !PT ;  /* 0x00000007060f7c10 */ /* 0x000fe40008ffe4ff */
[----:B--2---:R-:W-:Y:S02]  /*1da0*/  ISETP.GE.U32.AND P1, PT, R17, UR10, PT ;  /* 0x0000000a11007c0c */ /* 0x004fe4000bf26070 */
[----:B----4-:R-:W-:Y:S02]  /*1db0*/  MOV R5, R16 ;  /* 0x0000001000057202 */ /* 0x010fe40000000f00 */
[----:B------:R-:W1:Y:S01]  /*1dc0*/  MUFU.RCP R24, R9 ;  /* 0x0000000900187308 */ /* 0x000e620000001000 */
[----:B------:R-:W-:Y:S01]  /*1dd0*/  FMUL.FTZ R3, R3, R22 ;  /* 0x0000001603037220 */ /* 0x000fe20000410000 */
[----:B------:R-:W-:-:S04]  /*1de0*/  ISETP.GE.AND.EX P1, PT, R16, UR11, PT, P1 ;  /* 0x0000000b10007c0c */ /* 0x000fc8000bf26310 */
[----:B------:R-:W-:Y:S02]  /*1df0*/  F2FP.F16.F32.PACK_AB R6, R3, R2 ;  /* 0x000000020306723e */ /* 0x000fe400000000ff */
[----:B------:R-:W-:Y:S01]  /*1e00*/  MOV R2, R17 ;  /* 0x0000001100027202 */ /* 0x000fe20000000f00 */
[----:B0-----:R-:W-:Y:S01]  /*1e10*/  FMUL.FTZ R18, R7, R20 ;  /* 0x0000001407127220 */ /* 0x001fe20000410000 */
[----:B-1----:R-:W-:-:S05]  /*1e20*/  FMUL.FTZ R19, R19, R24 ;  /* 0x0000001813137220 */ /* 0x002fca0000410000 */
[----:B------:R-:W-:-:S05]  /*1e30*/  F2FP.F16.F32.PACK_AB R7, R18, R19 ;  /* 0x000000131207723e */ /* 0x000fca00000000ff */
[----:B------:R0:W-:Y:S01]  /*1e40*/  STG.E.64 desc[UR8][R14.64], R6 ;  /* 0x000000060e007986 */ /* 0x0001e2000c101b08 */
[----:B------:R-:W-:Y:S05]  /*1e50*/  @!P1 BRA `(.L_x_1741) ;  /* 0xffffffe400389947 */ /* 0x000fea000383ffff */
[----:B------:R-:W-:Y:S05]  /*1e60*/  EXIT ;  /* 0x000000000000794d */ /* 0x000fea0003800000 */
.L_x_1742:
        /* <DEDUP_REMOVED lines=9> */
.L_x_1895:


//--------------------- .text._ZN13group_norm_v214gn_cuda_kernelI6__halfLi480ELi1ELi16ELi120ELi256ELb1ELi4ELi960ELi960ELi4ELb1ELi2ELb0ELb0ENS_16CompileConditionILi1000EEEEEvPT_PKS4_S7_S7_flPfS8_Pj --------------------------
	.section	.text._ZN13group_norm_v214gn_cuda_kernelI6__halfLi480ELi1ELi16ELi120ELi256ELb1ELi4ELi960ELi960ELi4ELb1ELi2ELb0ELb0ENS_16CompileConditionILi1000EEEEEvPT_PKS4_S7_S7_flPfS8_Pj,"ax",@progbits
	.align	128
        .global         _ZN13group_norm_v214gn_cuda_kernelI6__halfLi480ELi1ELi16ELi120ELi256ELb1ELi4ELi960ELi960ELi4ELb1ELi2ELb0ELb0ENS_16CompileConditionILi1000EEEEEvPT_PKS4_S7_S7_flPfS8_Pj
        .type           _ZN13group_norm_v214gn_cuda_kernelI6__halfLi480ELi1ELi16ELi120ELi256ELb1ELi4ELi960ELi960ELi4ELb1ELi2ELb0ELb0ENS_16CompileConditionILi1000EEEEEvPT_PKS4_S7_S7_flPfS8_Pj,@function
        .size           _ZN13group_norm_v214gn_cuda_kernelI6__halfLi480ELi1ELi16ELi120ELi256ELb1ELi4ELi960ELi960ELi4ELb1ELi2ELb0ELb0ENS_16CompileConditionILi1000EEEEEvPT_PKS4_S7_S7_flPfS8_Pj,(.L_x_1896 - _ZN13group_norm_v214gn_cuda_kernelI6__halfLi480ELi1ELi16ELi120ELi256ELb1ELi4ELi960ELi960ELi4ELb1ELi2ELb0ELb0ENS_16CompileConditionILi1000EEEEEvPT_PKS4_S7_S7_flPfS8_Pj)
        .other          _ZN13group_norm_v214gn_cuda_kernelI6__halfLi480ELi1ELi16ELi120ELi256ELb1ELi4ELi960ELi960ELi4ELb1ELi2ELb0ELb0ENS_16CompileConditionILi1000EEEEEvPT_PKS4_S7_S7_flPfS8_Pj,@"STO_CUDA_ENTRY STV_DEFAULT"
_ZN13group_norm_v214gn_cuda_kernelI6__halfLi480ELi1ELi16ELi120ELi256ELb1ELi4ELi960ELi960ELi4ELb1ELi2ELb0ELb0ENS_16CompileConditionILi1000EEEEEvPT_PKS4_S7_S7_flPfS8_Pj:
.text._ZN13group_norm_v214gn_cuda_kernelI6__halfLi480ELi1ELi16ELi120ELi256ELb1ELi4ELi960ELi960ELi4ELb1ELi2ELb0ELb0ENS_16CompileConditionILi1000EEEEEvPT_PKS4_S7_S7_flPfS8_Pj:
        /* <DEDUP_REMOVED lines=144> */
[----:B------:R-:W-:Y:S01]  /*0900*/  IADD3 R15, PT, PT, R32, R29, RZ ;  /* 0x0000001d200f7210 */ /* 0x000fe20007ffe0ff */
[----:B------:R-:W-:Y:S01]  /*0910*/  HFMA2 R33, -RZ, RZ, 0, 0 ;  /* 0x00000000ff217431 */ /* 0x000fe200000001ff */
[----:B------:R-:W-:-:S02]  /*0920*/  LOP3.LUT R69, R3, 0xfc, RZ, 0xc0, !PT ;  /* 0x000000fc03457812 */ /* 0x000fc400078ec0ff */
[C---:B------:R-:W-:Y:S02]  /*0930*/  IADD3 R26, PT, PT, R32.reuse, R61, RZ ;  /* 0x0000003d201a7210 */ /* 0x040fe40007ffe0ff */
[C---:B------:R-:W-:Y:S02]  /*0940*/  IADD3 R29, PT, PT, R32.reuse, R67, RZ ;  /* 0x00000043201d7210 */ /* 0x040fe40007ffe0ff */
[----:B------:R-:W-:Y:S02]  /*0950*/  IADD3 R3, PT, PT, R7, R32, RZ ;  /* 0x0000002007037210 */ /* 0x000fe40007ffe0ff */
[----:B------:R-:W-:Y:S02]  /*0960*/  IADD3 R4, PT, PT, R32, R5, RZ ;  /* 0x0000000520047210 */ /* 0x000fe40007ffe0ff */
[----:B------:R-:W-:Y:S02]  /*0970*/  SHF.L.U32 R64, R2, 0x1, RZ ;  /* 0x0000000102407819 */ /* 0x000fe400000006ff */
[----:B------:R-:W-:-:S02]  /*0980*/  LOP3.LUT R67, R34, 0x7e, RZ, 0xc0, !PT ;  /* 0x0000007e22437812 */ /* 0x000fc400078ec0ff */
[----:B------:R-:W-:Y:S02]  /*0990*/  LEA.HI R60, R40, -R35, RZ, 0xe ;  /* 0x80000023283c7211 */ /* 0x000fe400078f70ff */
[----:B------:R-:W-:Y:S02]  /*09a0*/  IADD3 R61, PT, PT, R35, R2, RZ ;  /* 0x00000002233d7210 */ /* 0x000fe40007ffe0ff */
        /* <DEDUP_REMOVED lines=23> */
[----:B------:R-:W-:Y:S02]  /*0b20*/  IADD3 R69, PT, PT, R68, R69, RZ ;  /* 0x0000004544457210 */ /* 0x000fe40007ffe0ff */
[----:B------:R-:W-:Y:S02]  /*0b30*/  IADD3 R32, PT, PT, R32, R75, RZ ;  /* 0x0000004b20207210 */ /* 0x000fe40007ffe0ff */
[----:B------:R-:W-:Y:S02]  /*0b40*/  LEA R68, R68, R41, 0x3 ;  /* 0x0000002944447211 */ /* 0x000fe400078e18ff */
[----:B------:R-:W-:Y:S02]  /*0b50*/  MOV R73, RZ ;  /* 0x000000ff00497202 */ /* 0x000fe40000000f00 */
[----:B------:R-:W-:-:S02]  /*0b60*/  LOP3.LUT R65, R2, 0x1f, RZ, 0xc0, !PT ;  /* 0x0000001f02417812 */ /* 0x000fc400078ec0ff */
[----:B------:R-:W-:Y:S02]  /*0b70*/  ISETP.GT.U32.OR P0, PT, R2, 0x7, P0 ;  /* 0x000000070200780c */ /* 0x000fe40000704470 */
[----:B------:R-:W-:Y:S02]  /*0b80*/  SEL R66, R66, 0x7fffffc1, P1 ;  /* 0x7fffffc142427807 */ /* 0x000fe40000800000 */
[----:B------:R-:W-:Y:S02]  /*0b90*/  LOP3.LUT R64, R64, 0x1c0, RZ, 0xc0, !PT ;  /* 0x000001c040407812 */ /* 0x000fe400078ec0ff */
[C---:B------:R-:W-:Y:S02]  /*0ba0*/  LEA R67, R2.reuse, R67, 0x6 ;  /* 0x0000004302437211 */ /* 0x040fe400078e30ff */
[----:B------:R-:W-:Y:S02]  /*0bb0*/  SHF.L.U32 R61, R61, 0x1, RZ ;  /* 0x000000013d3d7819 */ /* 0x000fe400000006ff */
[----:B------:R-:W-:-:S02]  /*0bc0*/  LEA.HI R63, R2, UR4, RZ, 0x1e ;  /* 0x00000004023f7c11 */ /* 0x000fc4000f8ff0ff */
[----:B0-----:R-:W-:-:S07]  /*0bd0*/  LEA R60, R60, UR4, 0x3 ;  /* 0x000000043c3c7c11 */ /* 0x001fce000f8e18ff */
.L_x_1749:
        /* <DEDUP_REMOVED lines=135> */
.L_x_1744:
[----:B------:R-:W-:Y:S05]  /*1450*/  BSYNC.RECONVERGENT B0 ;  /* 0x0000000000007941 */ /* 0x000fea0003800200 */
.L_x_1743:
        /* <DEDUP_REMOVED lines=15> */
.L_x_1746:
[----:B------:R-:W2:Y:S04]  /*1550*/  LD.E.STRONG.GPU R35, desc[UR8][R90.64] ;  /* 0x000000085a237980 */ /* 0x000ea8000c10f900 */
[----:B--2---:R-:W-:Y:S01]  /*1560*/  CCTL.IVALL ;  /* 0x00000000ff00798f */ /* 0x004fe20002000000 */
[----:B------:R-:W-:Y:S05]  /*1570*/  YIELD ;  /* 0x0000000000007946 */ /* 0x000fea0003800000 */
[----:B-----5:R-:W-:-:S04]  /*1580*/  LOP3.LUT R35, R35, R34, RZ, 0x3c, !PT ;  /* 0x0000002223237212 */ /* 0x020fc800078e3cff */
[----:B------:R-:W-:-:S13]  /*1590*/  ISETP.GT.AND P1, PT, R35, -0x1, PT ;  /* 0xffffffff2300780c */ /* 0x000fda0003f24270 */
[----:B------:R-:W-:Y:S05]  /*15a0*/  @P1 BRA `(.L_x_1746) ;  /* 0xfffffffc00e81947 */ /* 0x000fea000383ffff */
.L_x_1745:
        /* <DEDUP_REMOVED lines=22> */
.L_x_1748:
[----:B------:R-:W-:Y:S05]  /*1710*/  BSYNC.RECONVERGENT B0 ;  /* 0x0000000000007941 */ /* 0x000fea0003800200 */
.L_x_1747:
[----:B0-----:R-:W0:Y:S01]  /*1720*/  SHFL.BFLY PT, R34, R43, 0x10, 0x1f ;  /* 0x0e001f002b227f89 */ /* 0x001e2200000e0000 */
[----:B------:R-:W-:Y:S01]  /*1730*/  LOP3.LUT P1, RZ, R2, 0x31f, RZ, 0xc0, !PT ;  /* 0x0000031f02ff7812 */ /* 0x000fe2000782c0ff */
[----:B------:R-:W1:Y:S01]  /*1740*/  LDCU UR5, c[0x0][0x3a0] ;  /* 0x00007400ff0577ac */ /* 0x000e620008000800 */
[----:B-----5:R-:W-:Y:S01]  /*1750*/  HADD2.F32 R50, -RZ, R38.H0_H0 ;  /* 0x20000026ff327230 */ /* 0x020fe20000004100 */
[----:B------:R-:W2:Y:S01]  /*1760*/  SHFL.BFLY PT, R35, R42, 0x10, 0x1f ;  /* 0x0e001f002a237f89 */ /* 0x000ea200000e0000 */
[--C-:B------:R-:W-:Y:S01]  /*1770*/  HADD2.F32 R55, -RZ, R37.reuse.H0_H0 ;  /* 0x20000025ff377230 */ /* 0x100fe20000004100 */
[----:B------:R-:W3:Y:S01]  /*1780*/  LDCU.64 UR10, c[0x0][0x380] ;  /* 0x00007000ff0a77ac */ /* 0x000ee20008000a00 */
[----:B------:R-:W-:Y:S01]  /*1790*/  HADD2.F32 R51, -RZ, R36.H1_H1 ;  /* 0x30000024ff337230 */ /* 0x000fe20000004100 */
[----:B------:R-:W-:Y:S01]  /*17a0*/  LOP3.LUT R33, R33, 0x1, RZ, 0x3c, !PT ;  /* 0x0000000121217812 */ /* 0x000fe200078e3cff */
[----:B------:R-:W-:Y:S01]  /*17b0*/  HADD2.F32 R53, -RZ, R37.H1_H1 ;  /* 0x30000025ff357230 */ /* 0x000fe20000004100 */
[----:B------:R-:W4:Y:S01]  /*17c0*/  LDCU.64 UR12, c[0x0][0x3a8] ;  /* 0x00007500ff0c77ac */ /* 0x000f220008000a00 */
[----:B------:R-:W-:-:S02]  /*17d0*/  HADD2.F32 R56, -RZ, R39.H1_H1 ;  /* 0x30000027ff387230 */ /* 0x000fc40000004100 */
        /* <DEDUP_REMOVED lines=15> */
[----:B------:R-:W-:-:S03]  /*18d0*/  HADD2.F32 R45, -RZ, R36.H0_H0 ;  /* 0x20000024ff2d7230 */ /* 0x000fc60000004100 */
        /* <DEDUP_REMOVED lines=9> */
[----:B0-----:R-:W-:-:S05]  /*1970*/  HADD2.F32 R34, -RZ, R38.H1_H1 ;  /* 0x30000026ff227230 */ /* 0x001fca0000004100 */
        /* <DEDUP_REMOVED lines=11> */
[C---:B0-----:R-:W-:Y:S01]  /*1a30*/  FMUL.FTZ R43, R41.reuse, R42 ;  /* 0x0000002a292b7220 */ /* 0x041fe20000410000 */
[C---:B------:R-:W-:Y:S01]  /*1a40*/  FMUL.FTZ R58, R41.reuse, R58 ;  /* 0x0000003a293a7220 */ /* 0x040fe20000410000 */
[C---:B------:R-:W-:Y:S01]  /*1a50*/  FMUL.FTZ R47, R41.reuse, R46 ;  /* 0x0000002e292f7220 */ /* 0x040fe20000410000 */
[----:B------:R-:W-:Y:S01]  /*1a60*/  FMUL.FTZ R76, R41, R76 ;  /* 0x0000004c294c7220 */ /* 0x000fe20000410000 */
[----:B------:R-:W-:Y:S01]  /*1a70*/  FFMA.FTZ R42, R43, R45, R50 ;  /* 0x0000002d2b2a7223 */ /* 0x000fe20000010032 */
[----:B------:R-:W-:Y:S01]  /*1a80*/  FMUL.FTZ R43, R41, R44 ;  /* 0x0000002c292b7220 */ /* 0x000fe20000410000 */
[----:B------:R-:W-:-:S02]  /*1a90*/  HADD2.F32 R44, -RZ, R39.H0_H0 ;  /* 0x20000027ff2c7230 */ /* 0x000fc40000004100 */
[----:B------:R-:W-:Y:S01]  /*1aa0*/  FFMA.FTZ R50, R45, R58, R50 ;  /* 0x0000003a2d327223 */ /* 0x000fe20000010032 */
[----:B------:R-:W-:Y:S01]  /*1ab0*/  FMUL.FTZ R35, R42, -1.4426950216293334961 ;  /* 0xbfb8aa3b2a237820 */ /* 0x000fe20000410000 */
[----:B------:R-:W-:Y:S01]  /*1ac0*/  FMUL.FTZ R78, R41, R78 ;  /* 0x0000004e294e7220 */ /* 0x000fe20000410000 */
[----:B------:R-:W-:Y:S01]  /*1ad0*/  FFMA.FTZ R43, R43, R51, R34 ;  /* 0x000000332b2b7223 */ /* 0x000fe20000010022 */
[----:B------:R-:W-:Y:S01]  /*1ae0*/  FFMA.FTZ R46, R47, R55, R44 ;  /* 0x000000372f2e7223 */ /* 0x000fe2000001002c */
[C---:B------:R-:W-:Y:S01]  /*1af0*/  FMUL.FTZ R47, R41.reuse, R54 ;  /* 0x00000036292f7220 */ /* 0x040fe20000410000 */
[----:B------:R-:W-:Y:S01]  /*1b00*/  FMUL.FTZ R58, R50, -1.4426950216293334961 ;  /* 0xbfb8aa3b323a7820 */ /* 0x000fe20000410000 */
[----:B------:R-:W-:Y:S01]  /*1b10*/  FMUL.FTZ R41, R41, R40 ;  /* 0x0000002829297220 */ /* 0x000fe20000410000 */
[----:B------:R-:W-:Y:S01]  /*1b20*/  FFMA.FTZ R51, R51, R76, R34 ;  /* 0x0000004c33337223 */ /* 0x000fe20000010022 */
[----:B------:R-:W-:Y:S01]  /*1b30*/  MUFU.EX2 R35, R35 ;  /* 0x0000002300237308 */ /* 0x000fe20000000800 */
[----:B------:R-:W-:Y:S01]  /*1b40*/  FFMA.FTZ R47, R47, R53, R56 ;  /* 0x000000352f2f7223 */ /* 0x000fe20000010038 */
[----:B------:R-:W-:Y:S01]  /*1b50*/  FFMA.FTZ R55, R55, R78, R44 ;  /* 0x0000004e37377223 */ /* 0x000fe2000001002c */
[----:B------:R-:W-:Y:S01]  /*1b60*/  FFMA.FTZ R53, R53, R41, R56 ;  /* 0x0000002935357223 */ /* 0x000fe20000010038 */
[----:B------:R-:W-:Y:S01]  /*1b70*/  FMUL.FTZ R52, R43, -1.4426950216293334961 ;  /* 0xbfb8aa3b2b347820 */ /* 0x000fe20000410000 */
[----:B------:R-:W-:Y:S01]  /*1b80*/  FMUL.FTZ R54, R46, -1.4426950216293334961 ;  /* 0xbfb8aa3b2e367820 */ /* 0x000fe20000410000 */
[----:B------:R-:W-:Y:S01]  /*1b90*/  FMUL.FTZ R59, R51, -1.4426950216293334961 ;  /* 0xbfb8aa3b333b7820 */ /* 0x000fe20000410000 */
[----:B------:R-:W-:Y:S01]  /*1ba0*/  FMUL.FTZ R40, R55, -1.4426950216293334961 ;  /* 0xbfb8aa3b37287820 */ /* 0x000fe20000410000 */
[----:B------:R-:W0:Y:S01]  /*1bb0*/  MUFU.EX2 R34, R58 ;  /* 0x0000003a00227308 */ /* 0x000e220000000800 */
[----:B------:R-:W-:Y:S01]  /*1bc0*/  FMUL.FTZ R75, R53, -1.4426950216293334961 ;  /* 0xbfb8aa3b354b7820 */ /* 0x000fe20000410000 */
[----:B------:R-:W-:-:S06]  /*1bd0*/  FMUL.FTZ R57, R47, -1.4426950216293334961 ;  /* 0xbfb8aa3b2f397820 */ /* 0x000fcc0000410000 */
[----:B------:R-:W1:Y:S08]  /*1be0*/  MUFU.EX2 R52, R52 ;  /* 0x0000003400347308 */ /* 0x000e700000000800 */
[----:B------:R-:W2:Y:S01]  /*1bf0*/  MUFU.EX2 R54, R54 ;  /* 0x0000003600367308 */ /* 0x000ea20000000800 */
[----:B0-----:R-:W-:-:S07]  /*1c00*/  FADD.FTZ R44, R34, 1 ;  /* 0x3f800000222c7421 */ /* 0x001fce0000010000 */
[----:B------:R0:W3:Y:S01]  /*1c10*/  MUFU.EX2 R56, R40 ;  /* 0x0000002800387308 */ /* 0x0000e20000000800 */
[----:B-1----:R-:W-:-:S07]  /*1c20*/  FADD.FTZ R52, R52, 1 ;  /* 0x3f80000034347421 */ /* 0x002fce0000010000 */
[----:B------:R1:W4:Y:S01]  /*1c30*/  MUFU.EX2 R45, R57 ;  /* 0x00000039002d7308 */ /* 0x0003220000000800 */
[----:B0-----:R-:W0:Y:S01]  /*1c40*/  @!P0 LDC.64 R40, c[0x0][0x3b0] ;  /* 0x0000ec00ff288b82 */ /* 0x001e220000000a00 */
[----:B--2---:R-:W-:-:S06]  /*1c50*/  FADD.FTZ R54, R54, 1 ;  /* 0x3f80000036367421 */ /* 0x004fcc0000010000 */
[----:B------:R-:W2:Y:S01]  /*1c60*/  MUFU.EX2 R59, R59 ;  /* 0x0000003b003b7308 */ /* 0x000ea20000000800 */
[----:B-1----:R-:W-:Y:S01]  /*1c70*/  FADD.FTZ R57, R35, 1 ;  /* 0x3f80000023397421 */ /* 0x002fe20000010000 */
[----:B---3--:R-:W-:Y:S01]  /*1c80*/  FADD.FTZ R56, R56, 1 ;  /* 0x3f80000038387421 */ /* 0x008fe20000010000 */
[----:B------:R-:W1:Y:S05]  /*1c90*/  @!P0 LDS.64 R34, [R62+UR4] ;  /* 0x000000043e228984 */ /* 0x000e6a0008000a00 */
[----:B------:R-:W3:Y:S01]  /*1ca0*/  MUFU.EX2 R75, R75 ;  /* 0x0000004b004b7308 */ /* 0x000ee20000000800 */
[----:B----4-:R-:W-:-:S07]  /*1cb0*/  FADD.FTZ R45, R45, 1 ;  /* 0x3f8000002d2d7421 */ /* 0x010fce0000010000 */
[----:B------:R-:W-:Y:S01]  /*1cc0*/  MUFU.RCP R57, R57 ;  /* 0x0000003900397308 */ /* 0x000fe20000001000 */
[----:B--2---:R-:W-:-:S07]  /*1cd0*/  FADD.FTZ R59, R59, 1 ;  /* 0x3f8000003b3b7421 */ /* 0x004fce0000010000 */
[----:B------:R-:W2:Y:S01]  /*1ce0*/  MUFU.RCP R52, R52 ;  /* 0x0000003400347308 */ /* 0x000ea20000001000 */
[----:B---3--:R-:W-:-:S07]  /*1cf0*/  FADD.FTZ R75, R75, 1 ;  /* 0x3f8000004b4b7421 */ /* 0x008fce0000010000 */
[----:B------:R-:W-:Y:S08]  /*1d00*/  MUFU.RCP R77, R54 ;  /* 0x00000036004d7308 */ /* 0x000ff00000001000 */
[----:B------:R3:W4:Y:S01]  /*1d10*/  MUFU.RCP R58, R45 ;  /* 0x0000002d003a7308 */ /* 0x0007220000001000 */
[----:B--2---:R-:W-:-:S07]  /*1d20*/  FMUL.FTZ R43, R43, R52 ;  /* 0x000000342b2b7220 */ /* 0x004fce0000410000 */
[----:B------:R0:W2:Y:S01]  /*1d30*/  MUFU.RCP R79, R44 ;  /* 0x0000002c004f7308 */ /* 0x0000a20000001000 */
[----:B---3--:R-:W-:-:S04]  /*1d40*/  @!P0 LEA R45, P1, R74, R61, 0x5 ;  /* 0x0000003d4a2d8211 */ /* 0x008fc800078228ff */
[----:B------:R-:W-:Y:S02]  /*1d50*/  @!P0 LEA.HI.X R74, R74, RZ, R73, 0x5, P1 ;  /* 0x000000ff4a4a8211 */ /* 0x000fe400008f2c49 */
[----:B------:R-:W-:Y:S01]  /*1d60*/  MOV R73, R48 ;  /* 0x0000003000497202 */ /* 0x000fe20000000f00 */
[----:B------:R-:W3:Y:S01]  /*1d70*/  MUFU.RCP R76, R59 ;  /* 0x0000003b004c7308 */ /* 0x000ee20000001000 */
[----:B0-----:R-:W-:Y:S01]  /*1d80*/  @!P0 LEA R44, P1, R45, R40, 0x2 ;  /* 0x000000282d2c8211 */ /* 0x001fe200078210ff */
[----:B------:R-:W-:Y:S01]  /*1d90*/  FMUL.FTZ R40, R42, R57 ;  /* 0x000000392a287220 */ /* 0x000fe20000410000 */
[----:B----4-:R-:W-:Y:S02]  /*1da0*/  FMUL.FTZ R42, R47, R58 ;  /* 0x0000003a2f2a7220 */ /* 0x010fe40000410000 */
[----:B------:R-:W-:Y:S01]  /*1db0*/  @!P0 LEA.HI.X R45, R45, R41, R74, 0x2, P1 ;  /* 0x000000292d2d8211 */ /* 0x000fe200008f144a */
[----:B------:R-:W-:Y:S01]  /*1dc0*/  FMUL.FTZ R41, R46, R77 ;  /* 0x0000004d2e297220 */ /* 0x000fe20000410000 */
[----:B------:R-:W-:Y:S01]  /*1dd0*/  IADD3 R46, P1, PT, R71, UR10, RZ ;  /* 0x0000000a472e7c10 */ /* 0x000fe2000ff3e0ff */
[----:B------:R-:W0:Y:S01]  /*1de0*/  MUFU.RCP R56, R56 ;  /* 0x0000003800387308 */ /* 0x000e220000001000 */
[----:B--2---:R-:W-:Y:S01]  /*1df0*/  FMUL.FTZ R50, R50, R79 ;  /* 0x0000004f32327220 */ /* 0x004fe20000410000 */
[----:B------:R-:W-:Y:S01]  /*1e00*/  F2FP.F16.F32.PACK_AB R40, R43, R40 ;  /* 0x000000282b28723e */ /* 0x000fe200000000ff */
[----:B-1----:R1:W-:Y:S01]  /*1e10*/  @!P0 STG.E.64 desc[UR8][R44.64], R34 ;  /* 0x000000222c008986 */ /* 0x0023e2000c101b08 */
[----:B------:R-:W-:-:S02]  /*1e20*/  F2FP.F16.F32.PACK_AB R41, R42, R41 ;  /* 0x000000292a29723e */ /* 0x000fc400000000ff */
[----:B------:R-:W-:Y:S02]  /*1e30*/  IADD3.X R47, PT, PT, R72, UR11, RZ, P1, !PT ;  /* 0x0000000b482f7c10 */ /* 0x000fe40008ffe4ff */
[----:B------:R-:W2:Y:S01]  /*1e40*/  MUFU.RCP R54, R75 ;  /* 0x0000004b00367308 */ /* 0x000ea20000001000 */
[----:B---3--:R-:W-:Y:S01]  /*1e50*/  FMUL.FTZ R51, R51, R76 ;  /* 0x0000004c33337220 */ /* 0x008fe20000410000 */
[----:B------:R-:W-:Y:S01]  /*1e60*/  ISETP.GE.U32.AND P1, PT, R49, UR12, PT ;  /* 0x0000000c31007c0c */ /* 0x000fe2000bf26070 */
[----:B------:R1:W-:Y:S01]  /*1e70*/  STG.E.64 desc[UR8][R46.64], R40 ;  /* 0x000000282e007986 */ /* 0x0003e2000c101b08 */
[----:B------:R-:W-:Y:S02]  /*1e80*/  MOV R74, R49 ;  /* 0x00000031004a7202 */ /* 0x000fe40000000f00 */
[----:B------:R-:W-:Y:S02]  /*1e90*/  F2FP.F16.F32.PACK_AB R42, R51, R50 ;  /* 0x00000032332a723e */ /* 0x000fe400000000ff */
[----:B------:R-:W-:Y:S01]  /*1ea0*/  ISETP.GE.AND.EX P1, PT, R48, UR13, PT, P1 ;  /* 0x0000000d30007c0c */ /* 0x000fe2000bf26310 */
[----:B0-----:R-:W-:Y:S01]  /*1eb0*/  FMUL.FTZ R55, R55, R56 ;  /* 0x0000003837377220 */ /* 0x001fe20000410000 */
[----:B--2---:R-:W-:-:S05]  /*1ec0*/  FMUL.FTZ R52, R53, R54 ;  /* 0x0000003635347220 */ /* 0x004fca0000410000 */
[----:B------:R-:W-:-:S05]  /*1ed0*/  F2FP.F16.F32.PACK_AB R43, R52, R55 ;  /* 0x00000037342b723e */ /* 0x000fca00000000ff */
[----:B------:R1:W-:Y:S01]  /*1ee0*/  STG.E.64 desc[UR8][R46.64+0x1e00], R42 ;  /* 0x001e002a2e007986 */ /* 0x0003e2000c101b08 */
[----:B------:R-:W-:Y:S05]  /*1ef0*/  @!P1 BRA `(.L_x_1749) ;  /* 0xffffffec00389947 */ /* 0x000fea000383ffff */
[----:B------:R-:W-:Y:S05]  /*1f00*/  EXIT ;  /* 0x000000000000794d */ /* 0x000fea0003800000 */
.L_x_1750:
        /* <DEDUP_REMOVED lines=15> */
.L_x_1896:


//--------------------- .text._ZN13group_norm_v214gn_cuda_kernelI6__halfLi480ELi3ELi16ELi120ELi256ELb1ELi4ELi960ELi960ELi4ELb1ELi5ELb0ELb0ENS_16CompileConditionILi1000EEEEEvPT_PKS4_S7_S7_flPfS8_Pj --------------------------
	.section	.text._ZN13group_norm_v214gn_cuda_kernelI6__halfLi480ELi3ELi16ELi120ELi256ELb1ELi4ELi960ELi960ELi4ELb1ELi5ELb0ELb0ENS_16CompileConditionILi1000EEEEEvPT_PKS4_S7_S7_flPfS8_Pj,"ax",@progbits
	.align	128
        .global         _ZN13group_norm_v214gn_cuda_kernelI6__halfLi480ELi3ELi16ELi120ELi256ELb1ELi4ELi960ELi960ELi4ELb1ELi5ELb0ELb0ENS_16CompileConditionILi1000EEEEEvPT_PKS4_S7_S7_flPfS8_Pj
        .type           _ZN13group_norm_v214gn_cuda_kernelI6__halfLi480ELi3ELi16ELi120ELi256ELb1ELi4ELi960ELi960ELi4ELb1ELi5ELb0ELb0ENS_16CompileConditionILi1000EEEEEvPT_PKS4_S7_S7_flPfS8_Pj,@function
        .size           _ZN13group_norm_v214gn_cuda_kernelI6__halfLi480ELi3ELi16ELi120ELi256ELb1ELi4ELi960ELi960ELi4ELb1ELi5ELb0ELb0ENS_16CompileConditionILi1000EEEEEvPT_PKS4_S7_S7_flPfS8_Pj,(.L_x_1897 - _ZN13group_norm_v214gn_cuda_kernelI6__halfLi480ELi3ELi16ELi120ELi256ELb1ELi4ELi960ELi960ELi4ELb1ELi5ELb0ELb0ENS_16CompileConditionILi1000EEEEEvPT_PKS4_S7_S7_flPfS8_Pj)
        .other          _ZN13group_norm_v214gn_cuda_kernelI6__halfLi480ELi3ELi16ELi120ELi256ELb1ELi4ELi960ELi960ELi4ELb1ELi5ELb0ELb0ENS_16CompileConditionILi1000EEEEEvPT_PKS4_S7_S7_flPfS8_Pj,@"STO_CUDA_ENTRY STV_DEFAULT"
_ZN13group_norm_v214gn_cuda_kernelI6__halfLi480ELi3ELi16ELi120ELi256ELb1ELi4ELi960ELi960ELi4ELb1ELi5ELb0ELb0ENS_16CompileConditionILi1000EEEEEvPT_PKS4_S7_S7_flPfS8_Pj:
.text._ZN13group_norm_v214gn_cuda_kernelI6__halfLi480ELi3ELi16ELi120ELi256ELb1ELi4ELi960ELi960ELi4ELb1ELi5ELb0ELb0ENS_16CompileConditionILi1000EEEEEvPT_PKS4_S7_S7_flPfS8_Pj:
        /* <DEDUP_REMOVED lines=36> */
.L_x_1759:
[----:B------:R-:W-:Y:S01]  /*0240*/  ULOP3.LUT UR6, UR9, 0x1, URZ, 0xc0, !UPT ;  /* 0x0000000109067892 */ /* 0x000fe2000f8ec0ff */
[----:B------:R-:W-:Y:S01]  /*0250*/  HFMA2 R35, -RZ, RZ, 0, 0 ;  /* 0x00000000ff237431 */ /* 0x000fe200000001ff */
[----:B------:R-:W-:Y:S01]  /*0260*/  USHF.R.U64 UR16, UR9, 0x1, UR5 ;  /* 0x0000000109107899 */ /* 0x000fe20008001205 */
[----:B------:R-:W-:Y:S01]  /*0270*/  IMAD R5, R12, 0x780, RZ ;  /* 0x000007800c057824 */ /* 0x000fe200078e02ff */
[----:B------:R-:W-:Y:S01]  /*0280*/  UIMAD UR10, UR6, 0x3c0, URZ ;  /* 0x000003c0060a78a4 */ /* 0x000fe2000f8e02ff */
[----:B------:R-:W0:Y:S03]  /*0290*/  LDCU.64 UR14, c[0x0][0x388] ;  /* 0x00007100ff0e77ac */ /* 0x000e260008000a00 */
        /* <DEDUP_REMOVED lines=21> */
[--C-:B--2---:R-:W-:Y:S02]  /*03f0*/  HADD2.F32 R3, -RZ, R16.reuse.H0_H0 ;  /* 0x20000010ff037230 */ /* 0x104fe40000004100 */
[----:B------:R-:W-:Y:S02]  /*0400*/  HADD2.F32 R5, -RZ, R16.H1_H1 ;  /* 0x30000010ff057230 */ /* 0x000fe40000004100 */
[--C-:B------:R-:W-:Y:S02]  /*0410*/  HADD2.F32 R7, -RZ, R17.reuse.H0_H0 ;  /* 0x20000011ff077230 */ /* 0x100fe40000004100 */
[----:B------:R-:W-:Y:S01]  /*0420*/  FADD.FTZ R16, RZ, R3 ;  /* 0x00000003ff107221 */ /* 0x000fe20000010000 */
[----:B------:R-:W-:Y:S01]  /*0430*/  FFMA.FTZ R20, R3, R3, RZ ;  /* 0x0000000303147223 */ /* 0x000fe200000100ff */
[----:B------:R-:W-:-:S02]  /*0440*/  HADD2.F32 R9, -RZ, R17.H1_H1 ;  /* 0x30000011ff097230 */ /* 0x000fc40000004100 */
[----:B------:R-:W-:Y:S01]  /*0450*/  FADD.FTZ R16, R16, R5 ;  /* 0x0000000510107221 */ /* 0x000fe20000010000 */
[----:B------:R-:W-:Y:S01]  /*0460*/  FFMA.FTZ R20, R5, R5, R20 ;  /* 0x0000000505147223 */ /* 0x000fe20000010014 */
[--C-:B---3--:R-:W-:Y:S02]  /*0470*/  HADD2.F32 R11, -RZ, R32.reuse.H0_H0 ;  /* 0x20000020ff0b7230 */ /* 0x108fe40000004100 */
        /* <DEDUP_REMOVED lines=48> */
[----:B------:R-:W-:-:S02]  /*0780*/  IADD3 R20, PT, PT, R31, R20, RZ ;  /* 0x000000141f147210 */ /* 0x000fc40007ffe0ff */
[----:B------:R-:W-:Y:S01]  /*0790*/  IMAD R22, R21, 0x18, R30 ;  /* 0x0000001815167824 */ /* 0x000fe200078e021e */
[----:B------:R-:W0:Y:S01]  /*07a0*/  LDS.64 R16, [R16] ;  /* 0x0000000010107984 */ /* 0x000e220000000a00 */
[C---:B------:R-:W-:Y:S02]  /*07b0*/  IADD3 R24, PT, PT, R31.reuse, R24, RZ ;  /* 0x000000181f187210 */ /* 0x040fe40007ffe0ff */
[C---:B------:R-:W-:Y:S01]  /*07c0*/  IADD3 R26, PT, PT, R31.reuse, R26, RZ ;  /* 0x0000001a1f1a7210 */ /* 0x040fe20007ffe0ff */
[----:B------:R-:W1:Y:S01]  /*07d0*/  LDS.64 R20, [R20] ;  /* 0x0000000014147984 */ /* 0x000e620000000a00 */
[C---:B------:R-:W-:Y:S02]  /*07e0*/  IADD3 R22, PT, PT, R31.reuse, R22, RZ ;  /* 0x000000161f167210 */ /* 0x040fe40007ffe0ff */
[----:B------:R-:W-:Y:S01]  /*07f0*/  IADD3 R28, PT, PT, R31, R28, RZ ;  /* 0x0000001c1f1c7210 */ /* 0x000fe20007ffe0ff */
        /* <DEDUP_REMOVED lines=53> */
[----:B------:R-:W-:-:S04]  /*0b50*/  IADD3 R37, PT, PT, R32, 0x6c, RZ ;  /* 0x0000006c20257810 */ /* 0x000fc80007ffe0ff */
[----:B------:R-:W-:Y:S02]  /*0b60*/  IADD3 R16, PT, PT, R31, R16, RZ ;  /* 0x000000101f107210 */ /* 0x000fe40007ffe0ff */
[----:B------:R-:W-:Y:S01]  /*0b70*/  SHF.R.U32.HI R37, RZ, 0x2, R37 ;  /* 0x00000002ff257819 */ /* 0x000fe20000011625 */
[----:B-1----:R-:W-:Y:S01]  /*0b80*/  FADD.FTZ R29, R29, R26 ;  /* 0x0000001a1d1d7221 */ /* 0x002fe20000010000 */
[----:B------:R-:W-:Y:S02]  /*0b90*/  FADD.FTZ R28, R28, R27 ;  /* 0x0000001b1c1c7221 */ /* 0x000fe40000010000 */
[----:B------:R-:W1:Y:S01]  /*0ba0*/  LDS.64 R16, [R16] ;  /* 0x0000000010107984 */ /* 0x000e620000000a00 */
[----:B--2---:R-:W-:Y:S01]  /*0bb0*/  FADD.FTZ R29, R29, R24 ;  /* 0x000000181d1d7221 */ /* 0x004fe20000010000 */
[----:B------:R-:W-:Y:S01]  /*0bc0*/  FADD.FTZ R28, R28, R25 ;  /* 0x000000191c1c7221 */ /* 0x000fe20000010000 */
[----:B------:R-:W-:Y:S02]  /*0bd0*/  IADD3 R24, PT, PT, R32, 0x38, RZ ;  /* 0x0000003820187810 */ /* 0x000fe40007ffe0ff */
[----:B---3--:R-:W-:Y:S01]  /*0be0*/  FADD.FTZ R29, R29, R22 ;  /* 0x000000161d1d7221 */ /* 0x008fe20000010000 */
[----:B------:R-:W-:Y:S01]  /*0bf0*/  FADD.FTZ R28, R28, R23 ;  /* 0x000000171c1c7221 */ /* 0x000fe20000010000 */
[----:B------:R-:W-:-:S02]  /*0c00*/  SHF.R.U32.HI R23, RZ, 0x2, R24 ;  /* 0x00000002ff177819 */ /* 0x000fc40000011618 */
[----:B------:R-:W-:-:S04]  /*0c10*/  IADD3 R22, PT, PT, R32, 0x44, RZ ;  /* 0x0000004420167810 */ /* 0x000fc80007ffe0ff */
[----:B------:R-:W-:Y:S01]  /*0c20*/  SHF.R.U32.HI R25, RZ, 0x2, R22 ;  /* 0x00000002ff197819 */ /* 0x000fe20000011616 */
[----:B0-----:R-:W-:Y:S01]  /*0c30*/  FADD.FTZ R29, R29, R18 ;  /* 0x000000121d1d7221 */ /* 0x001fe20000010000 */
[----:B------:R-:W-:Y:S01]  /*0c40*/  FADD.FTZ R26, R28, R19 ;  /* 0x000000131c1a7221 */ /* 0x000fe20000010000 */
[----:B------:R-:W-:Y:S01]  /*0c50*/  IMAD R18, R23, 0x18, R30 ;  /* 0x0000001817127824 */ /* 0x000fe200078e021e */
[C---:B------:R-:W-:Y:S01]  /*0c60*/  IADD3 R19, PT, PT, R32.reuse, 0x3c, RZ ;  /* 0x0000003c20137810 */ /* 0x040fe20007ffe0ff */
        /* <DEDUP_REMOVED lines=42> */
[----:B------:R-:W-:Y:S01]  /*0f10*/  IADD3 R20, PT, PT, R31, R18, RZ ;  /* 0x000000121f147210 */ /* 0x000fe20007ffe0ff */
[----:B------:R-:W-:Y:S02]  /*0f20*/  FADD.FTZ R28, R28, R21 ;  /* 0x000000151c1c7221 */ /* 0x000fe40000010000 */
        /* <DEDUP_REMOVED lines=31> */
[----:B------:R-:W-:-:S02]  /*1120*/  IADD3 R27, PT, PT, R31, R27, RZ ;  /* 0x0000001b1f1b7210 */ /* 0x000fc40007ffe0ff */
[----:B------:R-:W-:Y:S01]  /*1130*/  IADD3 R26, PT, PT, R31, R26, RZ ;  /* 0x0000001a1f1a7210 */ /* 0x000fe20007ffe0ff */
        /* <DEDUP_REMOVED lines=31> */
.L_x_1752:
[----:B------:R-:W-:Y:S05]  /*1330*/  BSYNC.RECONVERGENT B0 ;  /* 0x0000000000007941 */ /* 0x000fea0003800200 */
.L_x_1751:
        /* <DEDUP_REMOVED lines=20> */
.L_x_1754:
[----:B------:R-:W-:Y:S05]  /*1480*/  BSYNC.RECONVERGENT B0 ;  /* 0x0000000000007941 */ /* 0x000fea0003800200 */
.L_x_1753:
        /* <DEDUP_REMOVED lines=25> */
.L_x_1756:
[----:B------:R-:W2:Y:S04]  /*1620*/  LD.E.STRONG.GPU R18, desc[UR12][R16.64] ;  /* 0x0000000c10127980 */ /* 0x000ea8000c10f900 */
[----:B--2---:R-:W-:Y:S01]  /*1630*/  CCTL.IVALL ;  /* 0x00000000ff00798f */ /* 0x004fe20002000000 */
[----:B------:R-:W-:Y:S05]  /*1640*/  YIELD ;  /* 0x0000000000007946 */ /* 0x000fea0003800000 */
[----:B-----5:R-:W-:-:S04]  /*1650*/  LOP3.LUT R18, R18, R19, RZ, 0x3c, !PT ;  /* 0x0000001312127212 */ /* 0x020fc800078e3cff */
[----:B------:R-:W-:-:S13]  /*1660*/  ISETP.GT.AND P2, PT, R18, -0x1, PT ;  /* 0xffffffff1200780c */ /* 0x000fda0003f44270 */
[----:B------:R-:W-:Y:S05]  /*1670*/  @P2 BRA `(.L_x_1756) ;  /* 0xfffffffc00e82947 */ /* 0x000fea000383ffff */
.L_x_1755:
        /* <DEDUP_REMOVED lines=44> */
[----:B------:R-:W-:Y:S02]  /*1940*/  @!P1 IADD3 R22, PT, PT, R21, 0x1680, RZ ;  /* 0x0000168015169810 */ /* 0x000fe40007ffe0ff */
[----:B------:R-:W-:Y:S02]  /*1950*/  @!P1 FMUL.FTZ R21, R20, R20 ;  /* 0x0000001414159220 */ /* 0x000fe40000410000 */
[----:B-1----:R-:W-:Y:S02]  /*1960*/  @!P1 LEA R25, R29, R22, 0x18 ;  /* 0x000000161d199211 */ /* 0x002fe400078ec0ff */
[----:B------:R-:W-:Y:S02]  /*1970*/  @!P1 FFMA.FTZ R21, R26, 3.2552085031056776643e-05, -R21 ;  /* 0x380888891a159823 */ /* 0x000fe40000010815 */
[----:B------:R-:W-:-:S03]  /*1980*/  @!P1 LEA.HI R25, R8, R25, RZ, 0x1e ;  /* 0x0000001908199211 */ /* 0x000fc600078ff0ff */
[----:B------:R-:W-:-:S05]  /*1990*/  @!P1 FMNMX.FTZ R21, RZ, R21, !PT ;  /* 0x00000015ff159209 */ /* 0x000fca0007810000 */
[----:B------:R0:W-:Y:S01]  /*19a0*/  @!P1 STS.64 [R25], R20 ;  /* 0x0000001419009388 */ /* 0x0001e20000000a00 */
[----:B------:R-:W-:Y:S06]  /*19b0*/  BAR.SYNC.DEFER_BLOCKING 0x0 ;  /* 0x0000000000007b1d */ /* 0x000fec0000010000 */
[----:B------:R-:W-:Y:S05]  /*19c0*/  @P0 BRA `(.L_x_1758) ;  /* 0x0000000000440947 */ /* 0x000fea0003800000 */
[----:B------:R-:W1:Y:S01]  /*19d0*/  S2UR UR7, SR_CgaCtaId ;  /* 0x00000000000779c3 */ /* 0x000e620000008800 */
[----:B------:R-:W-:Y:S01]  /*19e0*/  UMOV UR6, 0x400 ;  /* 0x0000040000067882 */ /* 0x000fe20000000000 */
[----:B------:R-:W-:Y:S01]  /*19f0*/  IADD3 R22, PT, PT, R8, UR11, RZ ;  /* 0x0000000b08167c10 */ /* 0x000fe2000fffe0ff */
[----:B------:R-:W-:Y:S01]  /*1a00*/  UIADD3 UR6, UPT, UPT, UR6, 0x1680, URZ ;  /* 0x0000168006067890 */ /* 0x000fe2000fffe0ff */
[----:B------:R-:W-:Y:S02]  /*1a10*/  MOV R23, UR16 ;  /* 0x0000001000177c02 */ /* 0x000fe40008000f00 */
[----:B------:R-:W-:Y:S02]  /*1a20*/  SHF.L.U32 R22, R22, 0x1, RZ ;  /* 0x0000000116167819 */ /* 0x000fe400000006ff */
[----:B------:R-:W-:Y:S02]  /*1a30*/  MOV R24, UR16 ;  /* 0x0000001000187c02 */ /* 0x000fe40008000f00 */
[----:B------:R-:W-:-:S02]  /*1a40*/  LEA R23, P1, R23, R22, 0x5 ;  /* 0x0000001617177211 */ /* 0x000fc400078228ff */
[----:B0-----:R-:W-:-:S04]  /*1a50*/  MOV R25, UR17 ;  /* 0x0000001100197c02 */ /* 0x001fc80008000f00 */
        /* <DEDUP_REMOVED lines=8> */
.L_x_1758:
[----:B------:R-:W-:Y:S05]  /*1ae0*/  BSYNC.RECONVERGENT B0 ;  /* 0x0000000000007941 */ /* 0x000fea0003800200 */
.L_x_1757:
[----:B------:R-:W2:Y:S01]  /*1af0*/  S2UR UR7, SR_CgaCtaId ;  /* 0x00000000000779c3 */ /* 0x000ea20000008800 */
[----:B------:R-:W-:Y:S01]  /*1b00*/  UMOV UR6, 0x400 ;  /* 0x0000040000067882 */ /* 0x000fe20000000000 */
[----:B------:R-:W-:Y:S01]  /*1b10*/  IMAD.HI.U32 R34, R34, -0x77777777, RZ ;  /* 0x8888888922227827 */ /* 0x000fe200078e00ff */
[----:B------:R-:W-:Y:S02]  /*1b20*/  UIADD3 UR6, UPT, UPT, UR6, 0x1680, URZ ;  /* 0x0000168006067890 */ /* 0x000fe4000fffe0ff */
[----:B------:R-:W-:Y:S01]  /*1b30*/  ULOP3.LUT UR4, UR4, 0x1, URZ, 0x3c, !UPT ;  /* 0x0000000104047892 */ /* 0x000fe2000f8e3cff */
[----:B-----5:R-:W-:Y:S01]  /*1b40*/  HADD2.F32 R24, -RZ, R16.H1_H1 ;  /* 0x30000010ff187230 */ /* 0x020fe20000004100 */
[----:B------:R-:W-:Y:S01]  /*1b50*/  LEA.HI R34, R34, -UR11, RZ, 0x1a ;  /* 0x8000000b22227c11 */ /* 0x000fe2000f8fd0ff */
[----:B------:R-:W-:Y:S02]  /*1b60*/  HADD2.F32 R27, -RZ, R18.H1_H1 ;  /* 0x30000012ff1b7230 */ /* 0x000fe40000004100 */
[----:B------:R-:W-:-:S02]  /*1b70*/  HADD2.F32 R26, -RZ, R16.H0_H0 ;  /* 0x20000010ff1a7230 */ /* 0x000fc40000004100 */
[----:B-1----:R-:W-:Y:S02]  /*1b80*/  HADD2.F32 R23, -RZ, R18.H0_H0 ;  /* 0x20000012ff177230 */ /* 0x002fe40000004100 */
[----:B------:R-:W-:Y:S02]  /*1b90*/  HADD2.F32 R18, -RZ, R17.H1_H1 ;  /* 0x30000011ff127230 */ /* 0x000fe40000004100 */
[----:B------:R-:W-:Y:S02]  /*1ba0*/  HADD2.F32 R29, -RZ, R19.H1_H1 ;  /* 0x30000013ff1d7230 */ /* 0x000fe40000004100 */
[----:B0-----:R-:W-:Y:S01]  /*1bb0*/  HADD2.F32 R25, -RZ, R17.H0_H0 ;  /* 0x20000011ff197230 */ /* 0x001fe20000004100 */
        /* <DEDUP_REMOVED lines=12> */
[--C-:B------:R-:W-:Y:S01]  /*1c80*/  FADD.FTZ R22, R13, -R20.reuse ;  /* 0x800000140d167221 */ /* 0x100fe20000010000 */
[----:B------:R-:W-:Y:S01]  /*1c90*/  FMUL.FTZ R30, R21, R28 ;  /* 0x0000001c151e7220 */ /* 0x000fe20000410000 */
[--C-:B------:R-:W-:Y:S01]  /*1ca0*/  FADD.FTZ R28, R3, -R20.reuse ;  /* 0x80000014031c7221 */ /* 0x100fe20000010000 */
[----:B------:R-:W-:Y:S01]  /*1cb0*/  FFMA.FTZ R11, R26, R11, R23 ;  /* 0x0000000b1a0b7223 */ /* 0x000fe20000010017 */
[C---:B------:R-:W-:Y:S01]  /*1cc0*/  FMUL.FTZ R22, R21.reuse, R22 ;  /* 0x0000001615167220 */ /* 0x040fe20000410000 */
[----:B------:R-:W-:Y:S01]  /*1cd0*/  FFMA.FTZ R3, R18, R30, R29 ;  /* 0x0000001e12037223 */ /* 0x000fe2000001001d */
[----:B------:R-:W-:Y:S01]  /*1ce0*/  FMUL.FTZ R28, R21, R28 ;  /* 0x0000001c151c7220 */ /* 0x000fe20000410000 */
[----:B------:R-:W-:Y:S01]  /*1cf0*/  FADD.FTZ R30, R5, -R20 ;  /* 0x80000014051e7221 */ /* 0x000fe20000010000 */
[----:B------:R-:W-:Y:S01]  /*1d00*/  FFMA.FTZ R15, R24, R22, R27 ;  /* 0x00000016180f7223 */ /* 0x000fe2000001001b */
[----:B------:R-:W-:-:S02]  /*1d10*/  HADD2.F32 R22, -RZ, R19.H0_H0 ;  /* 0x20000013ff167230 */ /* 0x000fc40000004100 */
[----:B------:R-:W-:Y:S01]  /*1d20*/  FFMA.FTZ R23, R28, R26, R23 ;  /* 0x0000001a1c177223 */ /* 0x000fe20000010017 */
[--C-:B------:R-:W-:Y:S01]  /*1d30*/  FADD.FTZ R28, R7, -R20.reuse ;  /* 0x80000014071c7221 */ /* 0x100fe20000010000 */
[----:B------:R-:W-:Y:S01]  /*1d40*/  FMUL.FTZ R31, R15, -1.4426950216293334961 ;  /* 0xbfb8aa3b0f1f7820 */ /* 0x000fe20000410000 */
[----:B------:R-:W-:Y:S01]  /*1d50*/  FADD.FTZ R20, R9, -R20 ;  /* 0x8000001409147221 */ /* 0x000fe20000010000 */
[C---:B------:R-:W-:Y:S01]  /*1d60*/  FMUL.FTZ R16, R21.reuse, R16 ;  /* 0x0000001015107220 */ /* 0x040fe20000410000 */
[C---:B------:R-:W-:Y:S01]  /*1d70*/  FMUL.FTZ R30, R21.reuse, R30 ;  /* 0x0000001e151e7220 */ /* 0x040fe20000410000 */
[----:B------:R0:W1:Y:S01]  /*1d80*/  MUFU.EX2 R17, R31 ;  /* 0x0000001f00117308 */ /* 0x0000620000000800 */
[----:B------:R-:W-:Y:S01]  /*1d90*/  FMUL.FTZ R20, R21, R20 ;  /* 0x0000001415147220 */ /* 0x000fe20000410000 */
[----:B------:R-:W-:Y:S01]  /*1da0*/  FFMA.FTZ R16, R25, R16, R22 ;  /* 0x0000001019107223 */ /* 0x000fe20000010016 */
[----:B------:R-:W-:Y:S01]  /*1db0*/  FMUL.FTZ R13, R11, -1.4426950216293334961 ;  /* 0xbfb8aa3b0b0d7820 */ /* 0x000fe20000410000 */
[----:B------:R-:W-:Y:S01]  /*1dc0*/  FFMA.FTZ R24, R30, R24, R27 ;  /* 0x000000181e187223 */ /* 0x000fe2000001001b */
[----:B------:R-:W-:Y:S01]  /*1dd0*/  FFMA.FTZ R18, R20, R18, R29 ;  /* 0x0000001214127223 */ /* 0x000fe2000001001d */
[----:B------:R-:W-:Y:S01]  /*1de0*/  FMUL.FTZ R19, R16, -1.4426950216293334961 ;  /* 0xbfb8aa3b10137820 */ /* 0x000fe20000410000 */
[----:B------:R-:W-:Y:S01]  /*1df0*/  FMUL.FTZ R32, R3, -1.4426950216293334961 ;  /* 0xbfb8aa3b03207820 */ /* 0x000fe20000410000 */
[----:B------:R-:W-:Y:S01]  /*1e00*/  FMUL.FTZ R27, R24, -1.4426950216293334961 ;  /* 0xbfb8aa3b181b7820 */ /* 0x000fe20000410000 */
[----:B0-----:R-:W-:Y:S01]  /*1e10*/  FMUL.FTZ R31, R21, R28 ;  /* 0x0000001c151f7220 */ /* 0x001fe20000410000 */
[----:B------:R-:W0:Y:S01]  /*1e20*/  MUFU.EX2 R13, R13 ;  /* 0x0000000d000d7308 */ /* 0x000e220000000800 */
[----:B------:R-:W-:-:S02]  /*1e30*/  FMUL.FTZ R26, R23, -1.4426950216293334961 ;  /* 0xbfb8aa3b171a7820 */ /* 0x000fc40000410000 */
[----:B------:R-:W-:Y:S01]  /*1e40*/  FFMA.FTZ R22, R31, R25, R22 ;  /* 0x000000191f167223 */ /* 0x000fe20000010016 */
[----:B------:R-:W-:-:S03]  /*1e50*/  FMUL.FTZ R25, R18, -1.4426950216293334961 ;  /* 0xbfb8aa3b12197820 */ /* 0x000fc60000410000 */
[----:B------:R-:W-:Y:S01]  /*1e60*/  FMUL.FTZ R21, R22, -1.4426950216293334961 ;  /* 0xbfb8aa3b16157820 */ /* 0x000fe20000410000 */
[----:B------:R-:W2:Y:S01]  /*1e70*/  MUFU.EX2 R19, R19 ;  /* 0x0000001300137308 */ /* 0x000ea20000000800 */
[----:B-1----:R-:W-:-:S07]  /*1e80*/  FADD.FTZ R17, R17, 1 ;  /* 0x3f80000011117421 */ /* 0x002fce0000010000 */
[----:B------:R-:W1:Y:S01]  /*1e90*/  MUFU.EX2 R9, R27 ;  /* 0x0000001b00097308 */ /* 0x000e620000000800 */
[----:B0-----:R-:W-:-:S07]  /*1ea0*/  FADD.FTZ R13, R13, 1 ;  /* 0x3f8000000d0d7421 */ /* 0x001fce0000010000 */
[----:B------:R-:W0:Y:S01]  /*1eb0*/  MUFU.EX2 R21, R21 ;  /* 0x0000001500157308 */ /* 0x000e220000000800 */
[----:B--2---:R-:W-:-:S07]  /*1ec0*/  FADD.FTZ R19, R19, 1 ;  /* 0x3f80000013137421 */ /* 0x004fce0000010000 */
[----:B------:R-:W2:Y:S01]  /*1ed0*/  MUFU.EX2 R25, R25 ;  /* 0x0000001900197308 */ /* 0x000ea20000000800 */
[----:B-1----:R-:W-:-:S07]  /*1ee0*/  FADD.FTZ R9, R9, 1 ;  /* 0x3f80000009097421 */ /* 0x002fce0000010000 */
[----:B------:R-:W-:Y:S01]  /*1ef0*/  MUFU.EX2 R5, R32 ;  /* 0x0000002000057308 */ /* 0x000fe20000000800 */
[----:B0-----:R-:W-:-:S07]  /*1f00*/  FADD.FTZ R21, R21, 1 ;  /* 0x3f80000015157421 */ /* 0x001fce0000010000 */
[----:B------:R-:W0:Y:S01]  /*1f10*/  MUFU.EX2 R7, R26 ;  /* 0x0000001a00077308 */ /* 0x000e220000000800 */
[----:B--2---:R-:W-:-:S07]  /*1f20*/  FADD.FTZ R25, R25, 1 ;  /* 0x3f80000019197421 */ /* 0x004fce0000010000 */
[----:B------:R1:W2:Y:S08]  /*1f30*/  MUFU.RCP R20, R13 ;  /* 0x0000000d00147308 */ /* 0x0002b00000001000 */
[----:B------:R-:W3:Y:S01]  /*1f40*/  MUFU.RCP R28, R17 ;  /* 0x00000011001c7308 */ /* 0x000ee20000001000 */
[----:B0-----:R-:W-:Y:S01]  /*1f50*/  FADD.FTZ R7, R7, 1 ;  /* 0x3f80000007077421 */ /* 0x001fe20000010000 */
[----:B-1----:R-:W-:-:S06]  /*1f60*/  FADD.FTZ R13, R5, 1 ;  /* 0x3f800000050d7421 */ /* 0x002fcc0000010000 */
[----:B------:R-:W0:Y:S01]  /*1f70*/  MUFU.RCP R19, R19 ;  /* 0x0000001300137308 */ /* 0x000e220000001000 */
[----:B--2---:R-:W-:-:S07]  /*1f80*/  FMUL.FTZ R20, R11, R20 ;  /* 0x000000140b147220 */ /* 0x004fce0000410000 */
[----:B------:R-:W1:Y:S01]  /*1f90*/  MUFU.RCP R26, R7 ;  /* 0x00000007001a7308 */ /* 0x000e620000001000 */
[----:B---3--:R-:W-:-:S05]  /*1fa0*/  FMUL.FTZ R15, R15, R28 ;  /* 0x0000001c0f0f7220 */ /* 0x008fca0000410000 */
[----:B------:R-:W-:Y:S02]  /*1fb0*/  F2FP.F16.F32.PACK_AB R20, R15, R20 ;  /* 0x000000140f14723e */ /* 0x000fe400000000ff */
[----:B------:R-:W2:Y:S01]  /*1fc0*/  MUFU.RCP R9, R9 ;  /* 0x0000000900097308 */ /* 0x000ea20000001000 */
[----:B0-----:R-:W-:-:S07]  /*1fd0*/  FMUL.FTZ R16, R16, R19 ;  /* 0x0000001310107220 */ /* 0x001fce0000410000 */
[----:B------:R-:W0:Y:S01]  /*1fe0*/  MUFU.RCP R21, R21 ;  /* 0x0000001500157308 */ /* 0x000e220000001000 */
[----:B-1----:R-:W-:-:S07]  /*1ff0*/  FMUL.FTZ R23, R23, R26 ;  /* 0x0000001a17177220 */ /* 0x002fce0000410000 */
[----:B------:R-:W1:Y:S01]  /*2000*/  MUFU.RCP R25, R25 ;  /* 0x0000001900197308 */ /* 0x000e620000001000 */
[----:B--2---:R-:W-:-:S07]  /*2010*/  FMUL.FTZ R24, R24, R9 ;  /* 0x0000000918187220 */ /* 0x004fce0000410000 */
[----:B------:R-:W2:Y:S01]  /*2020*/  MUFU.RCP R30, R13 ;  /* 0x0000000d001e7308 */ /* 0x000ea20000001000 */
[----:B0-----:R-:W-:Y:S01]  /*2030*/  FMUL.FTZ R22, R22, R21 ;  /* 0x0000001516167220 */ /* 0x001fe20000410000 */
[----:B-1----:R-:W-:-:S05]  /*2040*/  FMUL.FTZ R5, R18, R25 ;  /* 0x0000001912057220 */ /* 0x002fca0000410000 */
[----:B------:R-:W-:Y:S01]  /*2050*/  F2FP.F16.F32.PACK_AB R5, R5, R22 ;  /* 0x000000160505723e */ /* 0x000fe200000000ff */
[----:B--2---:R-:W-:Y:S01]  /*2060*/  FMUL.FTZ R7, R3, R30 ;  /* 0x0000001e03077220 */ /* 0x004fe20000410000 */
[----:B------:R-:W-:Y:S02]  /*2070*/  IADD3.X R3, PT, PT, R4, UR7, RZ, P1, !PT ;  /* 0x0000000704037c10 */ /* 0x000fe40008ffe4ff */
[----:B------:R-:W-:Y:S02]  /*2080*/  F2FP.F16.F32.PACK_AB R4, R24, R23 ;  /* 0x000000171804723e */ /* 0x000fe400000000ff */
[----:B------:R-:W-:Y:S02]  /*2090*/  F2FP.F16.F32.PACK_AB R21, R7, R16 ;  /* 0x000000100715723e */ /* 0x000fe400000000ff */
[----:B------:R-:W-:Y:S01]  /*20a0*/  ISETP.LE.U32.AND P1, PT, R6, UR9, PT ;  /* 0x0000000906007c0c */ /* 0x000fe2000bf23070 */
[----:B------:R0:W-:Y:S01]  /*20b0*/  STG.E.64 desc[UR12][R2.64], R4 ;  /* 0x0000000402007986 */ /* 0x0001e2000c101b0c */
[----:B------:R-:W-:-:S03]  /*20c0*/  MOV R7, UR5 ;  /* 0x0000000500077c02 */ /* 0x000fc60008000f00 */
[----:B------:R0:W-:Y:S01]  /*20d0*/  STG.E.64 desc[UR12][R2.64+0x1e00], R20 ;  /* 0x001e001402007986 */ /* 0x0001e2000c101b0c */
[----:B------:R-:W-:-:S13]  /*20e0*/  ISETP.GE.AND.EX P1, PT, R7, R0, PT, P1 ;  /* 0x000000000700720c */ /* 0x000fda0003f26310 */
[----:B0-----:R-:W-:Y:S05]  /*20f0*/  @!P1 BRA `(.L_x_1759) ;  /* 0xffffffe000509947 */ /* 0x001fea000383ffff */
[----:B------:R-:W-:Y:S05]  /*2100*/  EXIT ;  /* 0x000000000000794d */ /* 0x000fea0003800000 */
.L_x_1760:
        /* <DEDUP_REMOVED lines=15> */
.L_x_1897:


//--------------------- .text._ZN13group_norm_v214gn_cuda_kernelI6__halfLi480ELi1ELi16ELi120ELi256ELb1ELi8ELi960ELi960ELi4ELb1ELi4ELb0ELb0ENS_16CompileConditionILi1000EEEEEvPT_PKS4_S7_S7_flPfS8_Pj --------------------------
	.section	.text._ZN13group_norm_v214gn_cuda_kernelI6__halfLi480ELi1ELi16ELi120ELi256ELb1ELi8ELi960ELi960ELi4ELb1ELi4ELb0ELb0ENS_16CompileConditionILi1000EEEEEvPT_PKS4_S7_S7_flPfS8_Pj,"ax",@progbits
	.align	128
        .global         _ZN13group_norm_v214gn_cuda_kernelI6__halfLi480ELi1ELi16ELi120ELi256ELb1ELi8ELi960ELi960ELi4ELb1ELi4ELb0ELb0ENS_16CompileConditionILi1000EEEEEvPT_PKS4_S7_S7_flPfS8_Pj
        .type           _ZN13group_norm_v214gn_cuda_kernelI6__halfLi480ELi1ELi16ELi120ELi256ELb1ELi8ELi960ELi960ELi4ELb1ELi4ELb0ELb0ENS_16CompileConditionILi1000EEEEEvPT_PKS4_S7_S7_flPfS8_Pj,@function
        .size           _ZN13group_norm_v214gn_cuda_kernelI6__halfLi480ELi1ELi16ELi120ELi256ELb1ELi8ELi960ELi960ELi4ELb1ELi4ELb0ELb0ENS_16CompileConditionILi1000EEEEEvPT_PKS4_S7_S7_flPfS8_Pj,(.L_x_1898 - _ZN13group_norm_v214gn_cuda_kernelI6__halfLi480ELi1ELi16ELi120ELi256ELb1ELi8ELi960ELi960ELi4ELb1ELi4ELb0ELb0ENS_16CompileConditionILi1000EEEEEvPT_PKS4_S7_S7_flPfS8_Pj)
        .other          _ZN13group_norm_v214gn_cuda_kernelI6__halfLi480ELi1ELi16ELi120ELi256ELb1ELi8ELi960ELi960ELi4ELb1ELi4ELb0ELb0ENS_16CompileConditionILi1000EEEEEvPT_PKS4_S7_S7_flPfS8_Pj,@"STO_CUDA_ENTRY STV_DEFAULT"
_ZN13group_norm_v214gn_cuda_kernelI6__halfLi480ELi1ELi16ELi120ELi256ELb1ELi8ELi960ELi960ELi4ELb1ELi4ELb0ELb0ENS_16CompileConditionILi1000EEEEEvPT_PKS4_S7_S7_flPfS8_Pj:
.text._ZN13group_norm_v214gn_cuda_kernelI6__halfLi480ELi1ELi16ELi120ELi256ELb1ELi8ELi960ELi960ELi4ELb1ELi4ELb0ELb0ENS_16CompileConditionILi1000EEEEEvPT_PKS4_S7_S7_flPfS8_Pj:
        /* <DEDUP_REMOVED lines=35> */
[----:B------:R-:W-:Y:S01]  /*0230*/  ISETP.EQ.U32.AND P1, PT, R36, RZ, PT ;  /* 0x000000ff2400720c */ /* 0x000fe20003f22070 */
[----:B------:R-:W-:Y:S01]  /*0240*/  UIADD3 UR4, UPT, UPT, UR4, 0x1680, URZ ;  /* 0x0000168004047890 */ /* 0x000fe2000fffe0ff */
[----:B------:R-:W-:Y:S01]  /*0250*/  LEA.HI R5, R2, R41, RZ, 0x1f ;  /* 0x0000002902057211 */ /* 0x000fe200078ff8ff */
[----:B0-----:R-:W-:Y:S01]  /*0260*/  IMAD.WIDE.U32 R104, R0, 0x4, R104 ;  /* 0x0000000400687825 */ /* 0x001fe200078e0068 */
[----:B------:R-:W-:Y:S01]  /*0270*/  LOP3.LUT P0, RZ, R40, 0x1f, RZ, 0xc0, !PT ;  /* 0x0000001f28ff7812 */ /* 0x000fe2000780c0ff */
[----:B------:R-:W-:Y:S01]  /*0280*/  ULEA UR4, UR5, UR4, 0x18 ;  /* 0x0000000405047291 */ /* 0x000fe2000f8ec0ff */
[----:B------:R-:W-:Y:S01]  /*0290*/  MOV R78, UR6 ;  /* 0x00000006004e7c02 */ /* 0x000fe20008000f00 */
[----:B------:R-:W-:Y:S01]  /*02a0*/  IMAD R5, R5, 0x78, -R4 ;  /* 0x0000007805057824 */ /* 0x000fe200078e0a04 */
[----:B------:R-:W-:-:S02]  /*02b0*/  SHF.L.U32 R4, R2, 0x3, RZ ;  /* 0x0000000302047819 */ /* 0x000fc400000006ff */
[----:B------:R-:W-:Y:S01]  /*02c0*/  ISETP.EQ.OR.EX P0, PT, R37, RZ, P0, P1 ;  /* 0x000000ff2500720c */ /* 0x000fe20000702710 */
[----:B------:R-:W0:Y:S01]  /*02d0*/  LDCU UR6, c[0x0][0x374] ;  /* 0x00006e80ff0677ac */ /* 0x000e220008000800 */
[C---:B------:R-:W-:Y:S02]  /*02e0*/  IADD3 R8, PT, PT, R5.reuse, 0x8, RZ ;  /* 0x0000000805087810 */ /* 0x040fe40007ffe0ff */
[C---:B------:R-:W-:Y:S02]  /*02f0*/  IADD3 R34, PT, PT, R5.reuse, 0x40, RZ ;  /* 0x0000004005227810 */ /* 0x040fe40007ffe0ff */
[C---:B------:R-:W-:Y:S02]  /*0300*/  IADD3 R42, PT, PT, R5.reuse, 0x48, RZ ;  /* 0x00000048052a7810 */ /* 0x040fe40007ffe0ff */
[C---:B------:R-:W-:Y:S02]  /*0310*/  LOP3.LUT R7, R5.reuse, 0x4, RZ, 0xfc, !PT ;  /* 0x0000000405077812 */ /* 0x040fe400078efcff */
        /* <DEDUP_REMOVED lines=80> */
[----:B------:R-:W-:Y:S01]  /*0820*/  MOV R37, R3 ;  /* 0x0000000300257202 */ /* 0x000fe20000000f00 */
[--C-:B------:R-:W-:Y:S01]  /*0830*/  IMAD R68, R61, 0x18, R78.reuse ;  /* 0x000000183d447824 */ /* 0x100fe200078e024e */
[----:B------:R-:W-:Y:S01]  /*0840*/  SHF.L.U32 R5, R40, 0x3, RZ ;  /* 0x0000000328057819 */ /* 0x000fe200000006ff */
[--C-:B------:R-:W-:Y:S01]  /*0850*/  IMAD R70, R63, 0x18, R78.reuse ;  /* 0x000000183f467824 */ /* 0x100fe200078e024e */
[----:B------:R-:W-:Y:S01]  /*0860*/  LOP3.LUT R43, R4, 0x8, RZ, 0xc0, !PT ;  /* 0x00000008042b7812 */ /* 0x000fe200078ec0ff */
[--C-:B------:R-:W-:Y:S01]  /*0870*/  IMAD R72, R65, 0x18, R78.reuse ;  /* 0x0000001841487824 */ /* 0x100fe200078e024e */
[----:B------:R-:W-:Y:S01]  /*0880*/  LOP3.LUT R3, R48, 0xffff, RZ, 0xc0, !PT ;  /* 0x0000ffff30037812 */ /* 0x000fe200078ec0ff */
[--C-:B------:R-:W-:Y:S01]  /*0890*/  IMAD R74, R67, 0x18, R78.reuse ;  /* 0x00000018434a7824 */ /* 0x100fe200078e024e */
[----:B------:R-:W-:Y:S01]  /*08a0*/  LOP3.LUT R35, R5, 0xf8, RZ, 0xc0, !PT ;  /* 0x000000f805237812 */ /* 0x000fe200078ec0ff */
[--C-:B------:R-:W-:Y:S01]  /*08b0*/  IMAD R76, R69, 0x18, R78.reuse ;  /* 0x00000018454c7824 */ /* 0x100fe200078e024e */
[----:B------:R-:W-:Y:S01]  /*08c0*/  IADD3 R21, PT, PT, R43, R44, RZ ;  /* 0x0000002c2b157210 */ /* 0x000fe20007ffe0ff */
[----:B------:R-:W-:Y:S01]  /*08d0*/  IMAD R44, R3, 0x889, RZ ;  /* 0x00000889032c7824 */ /* 0x000fe200078e02ff */
[----:B------:R-:W-:Y:S01]  /*08e0*/  IADD3 R5, PT, PT, R6, R43, RZ ;  /* 0x0000002b06057210 */ /* 0x000fe20007ffe0ff */
[----:B------:R-:W-:Y:S01]  /*08f0*/  IMAD R39, R71, 0x18, R78 ;  /* 0x0000001847277824 */ /* 0x000fe200078e024e */
[----:B------:R-:W-:-:S02]  /*0900*/  IADD3 R6, PT, PT, R43, R8, RZ ;  /* 0x000000082b067210 */ /* 0x000fc40007ffe0ff */
[C---:B------:R-:W-:Y:S02]  /*0910*/  IADD3 R7, PT, PT, R43.reuse, R10, RZ ;  /* 0x0000000a2b077210 */ /* 0x040fe40007ffe0ff */
[----:B------:R-:W-:Y:S02]  /*0920*/  ISETP.NE.AND P1, PT, R40, RZ, PT ;  /* 0x000000ff2800720c */ /* 0x000fe40003f25270 */
[C---:B------:R-:W-:Y:S02]  /*0930*/  IADD3 R8, PT, PT, R43.reuse, R12, RZ ;  /* 0x0000000c2b087210 */ /* 0x040fe40007ffe0ff */
[C---:B------:R-:W-:Y:S02]  /*0940*/  IADD3 R9, PT, PT, R43.reuse, R14, RZ ;  /* 0x0000000e2b097210 */ /* 0x040fe40007ffe0ff */
[C---:B------:R-:W-:Y:S02]  /*0950*/  IADD3 R10, PT, PT, R43.reuse, R16, RZ ;  /* 0x000000102b0a7210 */ /* 0x040fe40007ffe0ff */
[----:B------:R-:W-:-:S02]  /*0960*/  IADD3 R11, PT, PT, R43, R18, RZ ;  /* 0x000000122b0b7210 */ /* 0x000fc40007ffe0ff */
[----:B------:R-:W-:Y:S02]  /*0970*/  SHF.L.U32 R40, R40, 0x1, RZ ;  /* 0x0000000128287819 */ /* 0x000fe400000006ff */
        /* <DEDUP_REMOVED lines=22> */
[----:B------:R-:W-:-:S02]  /*0ae0*/  MOV R43, 0x7fffffe1 ;  /* 0x7fffffe1002b7802 */ /* 0x000fc40000000f00 */
[----:B------:R-:W-:Y:S02]  /*0af0*/  SHF.L.U32 R42, R2, 0x1, RZ ;  /* 0x00000001022a7819 */ /* 0x000fe400000006ff */
[----:B------:R-:W-:Y:S02]  /*0b00*/  LEA.HI R45, R44, -R41, RZ, 0xe ;  /* 0x800000292c2d7211 */ /* 0x000fe400078f70ff */
[----:B------:R-:W-:Y:S02]  /*0b10*/  LOP3.LUT R3, R40, 0x3e, RZ, 0xc0, !PT ;  /* 0x0000003e28037812 */ /* 0x000fe400078ec0ff */
[----:B------:R-:W-:Y:S02]  /*0b20*/  IADD3 R44, PT, PT, R41, R2, RZ ;  /* 0x00000002292c7210 */ /* 0x000fe40007ffe0ff */
[C---:B------:R-:W-:Y:S02]  /*0b30*/  IADD3 R35, PT, PT, R38.reuse, R35, RZ ;  /* 0x0000002326237210 */ /* 0x040fe40007ffe0ff */
[----:B------:R-:W-:-:S02]  /*0b40*/  LEA R36, R38, R39, 0x3 ;  /* 0x0000002726247211 */ /* 0x000fc400078e18ff */
[----:B------:R-:W-:Y:S02]  /*0b50*/  CS2R R38, SRZ ;  /* 0x0000000000267805 */ /* 0x000fe4000001ff00 */
[----:B------:R-:W-:Y:S02]  /*0b60*/  SEL R40, R43, 0x1, !P1 ;  /* 0x000000012b287807 */ /* 0x000fe40004800000 */
[----:B------:R-:W-:Y:S02]  /*0b70*/  LOP3.LUT R41, R42, 0x1fe, RZ, 0xc0, !PT ;  /* 0x000001fe2a297812 */ /* 0x000fe400078ec0ff */
[C---:B------:R-:W-:Y:S02]  /*0b80*/  ISETP.GT.U32.OR P0, PT, R2.reuse, 0x7, P0 ;  /* 0x000000070200780c */ /* 0x040fe40000704470 */
[----:B------:R-:W-:Y:S02]  /*0b90*/  LEA R42, R2, R3, 0x5 ;  /* 0x00000003022a7211 */ /* 0x000fe400078e28ff */
[----:B------:R-:W-:-:S02]  /*0ba0*/  SHF.L.U32 R44, R44, 0x1, RZ ;  /* 0x000000012c2c7819 */ /* 0x000fc400000006ff */
[----:B------:R-:W-:Y:S02]  /*0bb0*/  LEA.HI R43, R2, UR4, RZ, 0x1e ;  /* 0x00000004022b7c11 */ /* 0x000fe4000f8ff0ff */
[----:B0-----:R-:W-:-:S07]  /*0bc0*/  LEA R45, R45, UR4, 0x3 ;  /* 0x000000042d2d7c11 */ /* 0x001fce000f8e18ff */
.L_x_1767:
[----:B------:R-:W-:Y:S01]  /*0bd0*/  HFMA2 R49, -RZ, RZ, 0, 0 ;  /* 0x00000000ff317431 */ /* 0x000fe200000001ff */
[----:B------:R-:W0:Y:S01]  /*0be0*/  LDCU.64 UR10, c[0x0][0x388] ;  /* 0x00007100ff0a77ac */ /* 0x000e220008000a00 */
[----:B------:R-:W-:Y:S02]  /*0bf0*/  IMAD R3, R35, 0x780, RZ ;  /* 0x0000078023037824 */ /* 0x000fe400078e02ff */
[----:B-1----:R-:W-:-:S04]  /*0c00*/  IMAD.WIDE.U32 R46, R37, 0x78000, R48 ;  /* 0x00078000252e7825 */ /* 0x002fc800078e0030 */
[----:B------:R-:W-:Y:S01]  /*0c10*/  IMAD R49, R38, 0x78000, RZ ;  /* 0x0007800026317824 */ /* 0x000fe200078e02ff */
        /* <DEDUP_REMOVED lines=156> */
.L_x_1762:
[----:B------:R-:W-:Y:S05]  /*15e0*/  BSYNC.RECONVERGENT B0 ;  /* 0x0000000000007941 */ /* 0x000fea0003800200 */
.L_x_1761:
        /* <DEDUP_REMOVED lines=14> */
[----:B------:R1:W5:Y:S02]  /*16d0*/  ATOM.E.ADD.STRONG.GPU PT, R50, desc[UR8][R104.64], R40 ;  /* 0x800000286832798a */ /* 0x00036400081ef108 */
.L_x_1764:
[----:B0-----:R-:W2:Y:S04]  /*16e0*/  LD.E.STRONG.GPU R53, desc[UR8][R104.64] ;  /* 0x0000000868357980 */ /* 0x001ea8000c10f900 */
[----:B--2---:R-:W-:Y:S01]  /*16f0*/  CCTL.IVALL ;  /* 0x00000000ff00798f */ /* 0x004fe20002000000 */
[----:B------:R-:W-:Y:S05]  /*1700*/  YIELD ;  /* 0x0000000000007946 */ /* 0x000fea0003800000 */
[----:B-----5:R-:W-:-:S04]  /*1710*/  LOP3.LUT R53, R53, R50, RZ, 0x3c, !PT ;  /* 0x0000003235357212 */ /* 0x020fc800078e3cff */
[----:B------:R-:W-:-:S13]  /*1720*/  ISETP.GT.AND P1, PT, R53, -0x1, PT ;  /* 0xffffffff3500780c */ /* 0x000fda0003f24270 */
[----:B------:R-:W-:Y:S05]  /*1730*/  @P1 BRA `(.L_x_1764) ;  /* 0xfffffffc00e81947 */ /* 0x000fea000383ffff */
.L_x_1763:
[----:B------:R-:W-:Y:S01]  /*1740*/  ISETP.GT.U32.AND P1, PT, R2, 0xff, PT ;  /* 0x000000ff0200780c */ /* 0x000fe20003f24070 */
[----:B------:R-:W-:Y:S05]  /*1750*/  WARPSYNC.ALL ;  /* 0x0000000000007948 */ /* 0x000fea0003800000 */
[----:B------:R-:W-:Y:S01]  /*1760*/  BAR.SYNC.DEFER_BLOCKING 0x0 ;  /* 0x0000000000007b1d */ /* 0x000fe20000010000 */
[----:B------:R-:W-:Y:S01]  /*1770*/  IADD3 R61, P2, PT, R37, 0x2, RZ ;  /* 0x00000002253d7810 */ /* 0x000fe20007f5e0ff */
[----:B------:R-:W-:Y:S01]  /*1780*/  HFMA2 R58, -RZ, RZ, 0, 0 ;  /* 0x00000000ff3a7431 */ /* 0x000fe200000001ff */
[----:B------:R-:W-:Y:S02]  /*1790*/  MOV R50, RZ ;  /* 0x000000ff00327202 */ /* 0x000fe40000000f00 */
        /* <DEDUP_REMOVED lines=10> */
.L_x_1766:
[----:B------:R-:W-:Y:S05]  /*1840*/  BSYNC.RECONVERGENT B0 ;  /* 0x0000000000007941 */ /* 0x000fea0003800200 */
.L_x_1765:
[----:B0-----:R-:W0:Y:S01]  /*1850*/  SHFL.BFLY PT, R53, R58, 0x10, 0x1f ;  /* 0x0e001f003a357f89 */ /* 0x001e2200000e0000 */
[----:B------:R-:W-:Y:S01]  /*1860*/  LOP3.LUT P1, RZ, R2, 0x31f, RZ, 0xc0, !PT ;  /* 0x0000031f02ff7812 */ /* 0x000fe2000782c0ff */
[----:B------:R-:W2:Y:S01]  /*1870*/  LDCU UR5, c[0x0][0x3a0] ;  /* 0x00007400ff0577ac */ /* 0x000ea20008000800 */
[----:B-----5:R-:W-:Y:S01]  /*1880*/  HADD2.F32 R66, -RZ, R54.H0_H0 ;  /* 0x20000036ff427230 */ /* 0x020fe20000004100 */
[----:B------:R-:W3:Y:S01]  /*1890*/  SHFL.BFLY PT, R59, R50, 0x10, 0x1f ;  /* 0x0e001f00323b7f89 */ /* 0x000ee200000e0000 */
[----:B------:R-:W-:Y:S01]  /*18a0*/  HADD2.F32 R70, -RZ, R55.H1_H1 ;  /* 0x30000037ff467230 */ /* 0x000fe20000004100 */
[----:B------:R-:W4:Y:S01]  /*18b0*/  LDCU.64 UR10, c[0x0][0x380] ;  /* 0x00007000ff0a77ac */ /* 0x000f220008000a00 */
[----:B------:R-:W-:Y:S01]  /*18c0*/  HADD2.F32 R75, -RZ, R57.H1_H1 ;  /* 0x30000039ff4b7230 */ /* 0x000fe20000004100 */
[----:B------:R-:W-:Y:S01]  /*18d0*/  LOP3.LUT R39, R39, 0x1, RZ, 0x3c, !PT ;  /* 0x0000000127277812 */ /* 0x000fe200078e3cff */
[----:B------:R-:W-:Y:S02]  /*18e0*/  HADD2.F32 R71, -RZ, R55.H0_H0 ;  /* 0x20000037ff477230 */ /* 0x000fe40000004100 */
[----:B------:R-:W-:-:S02]  /*18f0*/  HADD2.F32 R68, -RZ, R57.H0_H0 ;  /* 0x20000039ff447230 */ /* 0x000fc40000004100 */
[----:B0-----:R-:W-:Y:S01]  /*1900*/  FADD.FTZ R53, R53, R58 ;  /* 0x0000003a35357221 */ /* 0x001fe20000010000 */
[----:B---3--:R-:W-:-:S04]  /*1910*/  FADD.FTZ R59, R59, R50 ;  /* 0x000000323b3b7221 */ /* 0x008fc80000010000 */
[----:B------:R-:W0:Y:S04]  /*1920*/  SHFL.BFLY PT, R52, R53, 0x8, 0x1f ;  /* 0x0d001f0035347f89 */ /* 0x000e2800000e0000 */
        /* <DEDUP_REMOVED lines=11> */
[----:B------:R-:W0:Y:S01]  /*19e0*/  SHFL.BFLY PT, R53, R58, 0x1, 0x1f ;  /* 0x0c201f003a357f89 */ /* 0x000e2200000e0000 */
[----:B------:R-:W-:-:S03]  /*19f0*/  HADD2.F32 R65, -RZ, R56.H0_H0 ;  /* 0x20000038ff417230 */ /* 0x000fc60000004100 */
[----:B------:R-:W3:Y:S01]  /*1a00*/  SHFL.BFLY PT, R59, R50, 0x1, 0x1f ;  /* 0x0c201f00323b7f89 */ /* 0x000ee200000e0000 */
[----:B0-----:R-:W-:-:S04]  /*1a10*/  FADD.FTZ R52, R58, R53 ;  /* 0x000000353a347221 */ /* 0x001fc80000010000 */
[----:B------:R-:W-:Y:S01]  /*1a20*/  @!P1 FMUL.FTZ R52, R52, 3.2552085031056776643e-05 ;  /* 0x3808888934349820 */ /* 0x000fe20000410000 */
[----:B---3--:R-:W-:-:S03]  /*1a30*/  FADD.FTZ R62, R50, R59 ;  /* 0x0000003b323e7221 */ /* 0x008fc60000010000 */
[----:B------:R-:W-:-:S04]  /*1a40*/  @!P1 FMUL.FTZ R53, R52, R52 ;  /* 0x0000003434359220 */ /* 0x000fc80000410000 */
[----:B------:R-:W-:-:S05]  /*1a50*/  @!P1 FFMA.FTZ R53, R62, 3.2552085031056776643e-05, -R53 ;  /* 0x380888893e359823 */ /* 0x000fca0000010835 */
[----:B------:R-:W-:-:S05]  /*1a60*/  @!P1 FMNMX.FTZ R53, RZ, R53, !PT ;  /* 0x00000035ff359209 */ /* 0x000fca0007810000 */
[----:B------:R0:W-:Y:S01]  /*1a70*/  @!P1 STS.64 [R43], R52 ;  /* 0x000000342b009388 */ /* 0x0001e20000000a00 */
[----:B------:R-:W-:Y:S01]  /*1a80*/  BAR.SYNC.DEFER_BLOCKING 0x0 ;  /* 0x0000000000007b1d */ /* 0x000fe20000010000 */
[----:B0-----:R-:W-:Y:S02]  /*1a90*/  HADD2.F32 R52, -RZ, R54.H1_H1 ;  /* 0x30000036ff347230 */ /* 0x001fe40000004100 */
[----:B------:R-:W-:-:S03]  /*1aa0*/  HADD2.F32 R53, -RZ, R56.H1_H1 ;  /* 0x30000038ff357230 */ /* 0x000fc60000004100 */
[----:B------:R-:W2:Y:S02]  /*1ab0*/  LDS.64 R58, [R45] ;  /* 0x000000002d3a7984 */ /* 0x000ea40000000a00 */
[----:B--2---:R-:W-:Y:S01]  /*1ac0*/  FADD.FTZ R50, R59, UR5 ;  /* 0x000000053b327e21 */ /* 0x004fe20008010000 */
        /* <DEDUP_REMOVED lines=22> */
[----:B------:R-:W-:Y:S01]  /*1c30*/  FFMA.FTZ R49, R64, R52, R53 ;  /* 0x0000003440317223 */ /* 0x000fe20000010035 */
[C---:B------:R-:W-:Y:S01]  /*1c40*/  FMUL.FTZ R97, R50.reuse, R97 ;  /* 0x0000006132617220 */ /* 0x040fe20000410000 */
[----:B------:R-:W-:Y:S01]  /*1c50*/  FMUL.FTZ R64, R50, R79 ;  /* 0x0000004f32407220 */ /* 0x000fe20000410000 */
[----:B------:R-:W-:Y:S01]  /*1c60*/  FMUL.FTZ R62, R3, -1.4426950216293334961 ;  /* 0xbfb8aa3b033e7820 */ /* 0x000fe20000410000 */
[C-C-:B------:R-:W-:Y:S01]  /*1c70*/  FFMA.FTZ R63, R66.reuse, R63, R65.reuse ;  /* 0x0000003f423f7223 */ /* 0x140fe20000010041 */
[--C-:B------:R-:W-:Y:S01]  /*1c80*/  FFMA.FTZ R73, R66, R73, R65.reuse ;  /* 0x0000004942497223 */ /* 0x100fe20000010041 */
[C---:B------:R-:W-:Y:S01]  /*1c90*/  FMUL.FTZ R69, R50.reuse, R87 ;  /* 0x0000005732457220 */ /* 0x040fe20000410000 */
[----:B------:R0:W2:Y:S01]  /*1ca0*/  MUFU.EX2 R51, R62 ;  /* 0x0000003e00337308 */ /* 0x0000a20000000800 */
[----:B------:R-:W-:Y:S01]  /*1cb0*/  FMUL.FTZ R79, R50, R95 ;  /* 0x0000005f324f7220 */ /* 0x000fe20000410000 */
[----:B------:R-:W-:Y:S01]  /*1cc0*/  FFMA.FTZ R65, R66, R97, R65 ;  /* 0x0000006142417223 */ /* 0x000fe20000010041 */
[C---:B------:R-:W-:Y:S01]  /*1cd0*/  FMUL.FTZ R67, R50.reuse, R85 ;  /* 0x0000005532437220 */ /* 0x040fe20000410000 */
[C---:B------:R-:W-:Y:S01]  /*1ce0*/  FMUL.FTZ R66, R50.reuse, R101 ;  /* 0x0000006532427220 */ /* 0x040fe20000410000 */
[C---:B------:R-:W-:Y:S01]  /*1cf0*/  FMUL.FTZ R103, R50.reuse, R103 ;  /* 0x0000006732677220 */ /* 0x040fe20000410000 */
[C---:B------:R-:W-:Y:S01]  /*1d00*/  FMUL.FTZ R59, R50.reuse, R59 ;  /* 0x0000003b323b7220 */ /* 0x040fe20000410000 */
[C---:B------:R-:W-:Y:S01]  /*1d10*/  FMUL.FTZ R76, R50.reuse, R91 ;  /* 0x0000005b324c7220 */ /* 0x040fe20000410000 */
[----:B------:R-:W-:Y:S01]  /*1d20*/  FMUL.FTZ R78, R50, R93 ;  /* 0x0000005d324e7220 */ /* 0x000fe20000410000 */
[--C-:B0-----:R-:W-:Y:S01]  /*1d30*/  FFMA.FTZ R62, R64, R70, R75.reuse ;  /* 0x00000046403e7223 */ /* 0x101fe2000001004b */
[----:B------:R-:W-:Y:S01]  /*1d40*/  FMUL.FTZ R64, R50, R83 ;  /* 0x0000005332407220 */ /* 0x000fe20000410000 */
[C-C-:B------:R-:W-:Y:S01]  /*1d50*/  FFMA.FTZ R69, R70.reuse, R69, R75.reuse ;  /* 0x0000004546457223 */ /* 0x140fe2000001004b */
[----:B------:R-:W-:Y:S01]  /*1d60*/  FFMA.FTZ R79, R70, R79, R75 ;  /* 0x0000004f464f7223 */ /* 0x000fe2000001004b */
[----:B------:R-:W-:Y:S01]  /*1d70*/  FMUL.FTZ R99, R50, R99 ;  /* 0x0000006332637220 */ /* 0x000fe20000410000 */
[--C-:B------:R-:W-:Y:S01]  /*1d80*/  FFMA.FTZ R67, R71, R67, R68.reuse ;  /* 0x0000004347437223 */ /* 0x100fe20000010044 */
[----:B------:R-:W-:Y:S01]  /*1d90*/  FFMA.FTZ R66, R52, R66, R53 ;  /* 0x0000004234427223 */ /* 0x000fe20000010035 */
[----:B------:R-:W-:Y:S01]  /*1da0*/  FFMA.FTZ R70, R70, R103, R75 ;  /* 0x0000006746467223 */ /* 0x000fe2000001004b */
[--C-:B------:R-:W-:Y:S01]  /*1db0*/  FFMA.FTZ R59, R59, R71, R68.reuse ;  /* 0x000000473b3b7223 */ /* 0x100fe20000010044 */
[C-C-:B------:R-:W-:Y:S01]  /*1dc0*/  FFMA.FTZ R64, R52.reuse, R64, R53.reuse ;  /* 0x0000004034407223 */ /* 0x140fe20000010035 */
[----:B------:R-:W-:Y:S01]  /*1dd0*/  FFMA.FTZ R76, R52, R76, R53 ;  /* 0x0000004c344c7223 */ /* 0x000fe20000010035 */
[C-C-:B------:R-:W-:Y:S01]  /*1de0*/  FFMA.FTZ R78, R71.reuse, R78, R68.reuse ;  /* 0x0000004e474e7223 */ /* 0x140fe20000010044 */
        /* <DEDUP_REMOVED lines=16> */
[----:B--2---:R-:W-:Y:S01]  /*1ef0*/  FADD.FTZ R51, R51, 1 ;  /* 0x3f80000033337421 */ /* 0x004fe20000010000 */
[----:B------:R-:W0:Y:S01]  /*1f00*/  MUFU.EX2 R58, R52 ;  /* 0x00000034003a7308 */ /* 0x000e220000000800 */
[----:B------:R-:W-:-:S04]  /*1f10*/  @!P0 LEA R91, P1, R37, R44, 0x5 ;  /* 0x0000002c255b8211 */ /* 0x000fc800078228ff */
[----:B------:R-:W-:-:S03]  /*1f20*/  @!P0 LEA.HI.X R38, R37, RZ, R38, 0x5, P1 ;  /* 0x000000ff25268211 */ /* 0x000fc600008f2c26 */
[----:B------:R2:W3:Y:S08]  /*1f30*/  MUFU.EX2 R75, R53 ;  /* 0x00000035004b7308 */ /* 0x0004f00000000800 */
[----:B------:R-:W1:Y:S01]  /*1f40*/  MUFU.EX2 R82, R82 ;  /* 0x0000005200527308 */ /* 0x000e620000000800 */
[----:B--2---:R-:W2:Y:S01]  /*1f50*/  @!P0 LDC.64 R52, c[0x0][0x3b0] ;  /* 0x0000ec00ff348b82 */ /* 0x004ea20000000a00 */
[----:B0-----:R-:W-:-:S06]  /*1f60*/  FADD.FTZ R58, R58, 1 ;  /* 0x3f8000003a3a7421 */ /* 0x001fcc0000010000 */
[----:B------:R-:W0:Y:S01]  /*1f70*/  MUFU.EX2 R72, R72 ;  /* 0x0000004800487308 */ /* 0x000e220000000800 */
[----:B---3--:R-:W-:-:S07]  /*1f80*/  FADD.FTZ R75, R75, 1 ;  /* 0x3f8000004b4b7421 */ /* 0x008fce0000010000 */
[----:B------:R-:W3:Y:S01]  /*1f90*/  MUFU.EX2 R74, R74 ;  /* 0x0000004a004a7308 */ /* 0x000ee20000000800 */
[----:B-1----:R-:W-:-:S07]  /*1fa0*/  FADD.FTZ R82, R82, 1 ;  /* 0x3f80000052527421 */ /* 0x002fce0000010000 */
[----:B------:R-:W1:Y:S01]  /*1fb0*/  MUFU.EX2 R77, R77 ;  /* 0x0000004d004d7308 */ /* 0x000e620000000800 */
[----:B0-----:R-:W-:Y:S01]  /*1fc0*/  FADD.FTZ R72, R72, 1 ;  /* 0x3f80000048487421 */ /* 0x001fe20000010000 */
[----:B--2---:R-:W-:-:S04]  /*1fd0*/  @!P0 LEA R52, P1, R91, R52, 0x2 ;  /* 0x000000345b348211 */ /* 0x004fc800078210ff */
[----:B------:R-:W-:Y:S02]  /*1fe0*/  @!P0 LEA.HI.X R53, R91, R53, R38, 0x2, P1 ;  /* 0x000000355b358211 */ /* 0x000fe400008f1426 */
[----:B------:R-:W0:Y:S01]  /*1ff0*/  MUFU.EX2 R80, R80 ;  /* 0x0000005000507308 */ /* 0x000e220000000800 */
[----:B---3--:R-:W-:Y:S01]  /*2000*/  FADD.FTZ R74, R74, 1 ;  /* 0x3f8000004a4a7421 */ /* 0x008fe20000010000 */
[----:B----4-:R-:W-:-:S04]  /*2010*/  IADD3 R46, P1, PT, R46, UR10, RZ ;  /* 0x0000000a2e2e7c10 */ /* 0x010fc8000ff3e0ff */
[----:B------:R-:W-:Y:S01]  /*2020*/  IADD3.X R47, PT, PT, R47, UR11, RZ, P1, !PT ;  /* 0x0000000b2f2f7c10 */ /* 0x000fe20008ffe4ff */
[----:B------:R-:W2:Y:S01]  /*2030*/  LDCU.64 UR10, c[0x0][0x3a8] ;  /* 0x00007500ff0a77ac */ /* 0x000ea20008000a00 */
[----:B------:R-:W3:Y:S01]  /*2040*/  MUFU.EX2 R81, R81 ;  /* 0x0000005100517308 */ /* 0x000ee20000000800 */
[----:B-1----:R-:W-:-:S07]  /*2050*/  FADD.FTZ R77, R77, 1 ;  /* 0x3f8000004d4d7421 */ /* 0x002fce0000010000 */
[----:B------:R-:W1:Y:S01]  /*2060*/  MUFU.EX2 R83, R83 ;  /* 0x0000005300537308 */ /* 0x000e620000000800 */
[----:B0-----:R-:W-:-:S07]  /*2070*/  FADD.FTZ R80, R80, 1 ;  /* 0x3f80000050507421 */ /* 0x001fce0000010000 */
[----:B------:R-:W0:Y:S01]  /*2080*/  MUFU.EX2 R84, R84 ;  /* 0x0000005400547308 */ /* 0x000e220000000800 */
[----:B---3--:R-:W-:Y:S01]  /*2090*/  FADD.FTZ R81, R81, 1 ;  /* 0x3f80000051517421 */ /* 0x008fe20000010000 */
[----:B--2---:R-:W-:-:S04]  /*20a0*/  ISETP.GE.U32.AND P1, PT, R61, UR10, PT ;  /* 0x0000000a3d007c0c */ /* 0x004fc8000bf26070 */
[----:B------:R-:W-:Y:S02]  /*20b0*/  ISETP.GE.AND.EX P1, PT, R60, UR11, PT, P1 ;  /* 0x0000000b3c007c0c */ /* 0x000fe4000bf26310 */
        /* <DEDUP_REMOVED lines=8> */
[----:B------:R-:W1:Y:S01]  /*2140*/  MUFU.EX2 R87, R87 ;  /* 0x0000005700577308 */ /* 0x000e620000000800 */
[----:B0-----:R-:W-:-:S07]  /*2150*/  FADD.FTZ R71, R71, 1 ;  /* 0x3f80000047477421 */ /* 0x001fce0000010000 */
[----:B------:R0:W3:Y:S01]  /*2160*/  MUFU.RCP R90, R51 ;  /* 0x00000033005a7308 */ /* 0x0000e20000001000 */
[----:B--2---:R-:W-:-:S07]  /*2170*/  FADD.FTZ R86, R86, 1 ;  /* 0x3f80000056567421 */ /* 0x004fce0000010000 */
[----:B------:R-:W2:Y:S01]  /*2180*/  MUFU.RCP R82, R82 ;  /* 0x0000005200527308 */ /* 0x000ea20000001000 */
[----:B0-----:R-:W0:Y:S01]  /*2190*/  @!P0 LDS.64 R50, [R4+UR4] ;  /* 0x0000000404328984 */ /* 0x001e220008000a00 */
[----:B-1----:R-:W-:-:S06]  /*21a0*/  FADD.FTZ R87, R87, 1 ;  /* 0x3f80000057577421 */ /* 0x002fcc0000010000 */
[----:B------:R-:W-:Y:S01]  /*21b0*/  MUFU.RCP R92, R83 ;  /* 0x00000053005c7308 */ /* 0x000fe20000001000 */
[----:B---3--:R-:W-:-:S07]  /*21c0*/  FMUL.FTZ R3, R3, R90 ;  /* 0x0000005a03037220 */ /* 0x008fce0000410000 */
[----:B------:R-:W1:Y:S01]  /*21d0*/  MUFU.RCP R72, R72 ;  /* 0x0000004800487308 */ /* 0x000e620000001000 */
[----:B--2---:R-:W-:-:S07]  /*21e0*/  FMUL.FTZ R67, R67, R82 ;  /* 0x0000005243437220 */ /* 0x004fce0000410000 */
[----:B------:R-:W2:Y:S08]  /*21f0*/  MUFU.RCP R74, R74 ;  /* 0x0000004a004a7308 */ /* 0x000eb00000001000 */
[----:B------:R-:W3:Y:S01]  /*2200*/  MUFU.RCP R77, R77 ;  /* 0x0000004d004d7308 */ /* 0x000ee20000001000 */
[----:B-1----:R-:W-:-:S07]  /*2210*/  FMUL.FTZ R38, R49, R72 ;  /* 0x0000004831267220 */ /* 0x002fce0000410000 */
[----:B------:R-:W1:Y:S01]  /*2220*/  MUFU.RCP R80, R80 ;  /* 0x0000005000507308 */ /* 0x000e620000001000 */
[----:B--2---:R-:W-:Y:S01]  /*2230*/  FMUL.FTZ R59, R59, R74 ;  /* 0x0000004a3b3b7220 */ /* 0x004fe20000410000 */
[----:B0-----:R0:W-:Y:S06]  /*2240*/  @!P0 STG.E.64 desc[UR8][R52.64], R50 ;  /* 0x0000003234008986 */ /* 0x0011ec000c101b08 */
[----:B------:R-:W2:Y:S01]  /*2250*/  MUFU.RCP R81, R81 ;  /* 0x0000005100517308 */ /* 0x000ea20000001000 */
[----:B---3--:R-:W-:-:S07]  /*2260*/  FMUL.FTZ R62, R62, R77 ;  /* 0x0000004d3e3e7220 */ /* 0x008fce0000410000 */
[----:B------:R-:W3:Y:S01]  /*2270*/  MUFU.RCP R84, R84 ;  /* 0x0000005400547308 */ /* 0x000ee20000001000 */
[----:B-1----:R-:W-:Y:S01]  /*2280*/  FMUL.FTZ R63, R63, R80 ;  /* 0x000000503f3f7220 */ /* 0x002fe20000410000 */
[----:B0-----:R-:W-:Y:S02]  /*2290*/  F2FP.F16.F32.PACK_AB R50, R38, R3 ;  /* 0x000000032632723e */ /* 0x001fe400000000ff */
[----:B------:R-:W-:Y:S02]  /*22a0*/  F2FP.F16.F32.PACK_AB R51, R62, R59 ;  /* 0x0000003b3e33723e */ /* 0x000fe400000000ff */
[----:B------:R-:W-:Y:S02]  /*22b0*/  MOV R38, R60 ;  /* 0x0000003c00267202 */ /* 0x000fe40000000f00 */
[----:B------:R-:W0:Y:S01]  /*22c0*/  MUFU.RCP R85, R85 ;  /* 0x0000005500557308 */ /* 0x000e220000001000 */
[----:B--2---:R-:W-:Y:S01]  /*22d0*/  FMUL.FTZ R64, R64, R81 ;  /* 0x0000005140407220 */ /* 0x004fe20000410000 */
[----:B------:R1:W-:Y:S04]  /*22e0*/  STG.E.64 desc[UR8][R46.64], R50 ;  /* 0x000000322e007986 */ /* 0x0003e8000c101b08 */
[----:B------:R-:W-:-:S02]  /*22f0*/  F2FP.F16.F32.PACK_AB R52, R64, R63 ;  /* 0x0000003f4034723e */ /* 0x000fc400000000ff */
[----:B------:R-:W2:Y:S01]  /*2300*/  MUFU.RCP R89, R86 ;  /* 0x0000005600597308 */ /* 0x000ea20000001000 */
[----:B---3--:R-:W-:-:S07]  /*2310*/  FMUL.FTZ R73, R73, R84 ;  /* 0x0000005449497220 */ /* 0x008fce0000410000 */
[----:B------:R-:W3:Y:S01]  /*2320*/  MUFU.RCP R94, R87 ;  /* 0x00000057005e7308 */ /* 0x000ee20000001000 */
[----:B0-----:R-:W-:-:S05]  /*2330*/  FMUL.FTZ R76, R76, R85 ;  /* 0x000000554c4c7220 */ /* 0x001fca0000410000 */
[----:B------:R-:W-:Y:S02]  /*2340*/  F2FP.F16.F32.PACK_AB R76, R76, R73 ;  /* 0x000000494c4c723e */ /* 0x000fe400000000ff */
[----:B------:R-:W0:Y:S01]  /*2350*/  MUFU.RCP R88, R88 ;  /* 0x0000005800587308 */ /* 0x000e220000001000 */
[----:B--2---:R-:W-:-:S07]  /*2360*/  FMUL.FTZ R78, R78, R89 ;  /* 0x000000594e4e7220 */ /* 0x004fce0000410000 */
[----:B------:R2:W4:Y:S01]  /*2370*/  MUFU.RCP R83, R58 ;  /* 0x0000003a00537308 */ /* 0x0005220000001000 */
[----:B---3--:R-:W-:-:S05]  /*2380*/  FMUL.FTZ R79, R79, R94 ;  /* 0x0000005e4f4f7220 */ /* 0x008fca0000410000 */
[----:B------:R-:W-:Y:S02]  /*2390*/  F2FP.F16.F32.PACK_AB R77, R79, R78 ;  /* 0x0000004e4f4d723e */ /* 0x000fe400000000ff */
[----:B------:R-:W3:Y:S01]  /*23a0*/  MUFU.RCP R71, R71 ;  /* 0x0000004700477308 */ /* 0x000ee20000001000 */
[----:B--2---:R-:W-:Y:S01]  /*23b0*/  FMUL.FTZ R58, R69, R92 ;  /* 0x0000005c453a7220 */ /* 0x004fe20000410000 */
[----:B0-----:R-:W-:Y:S01]  /*23c0*/  FMUL.FTZ R65, R65, R88 ;  /* 0x0000005841417220 */ /* 0x001fe20000410000 */
[----:B------:R1:W-:Y:S03]  /*23d0*/  STG.E.64 desc[UR8][R46.64+0x3c00], R76 ;  /* 0x003c004c2e007986 */ /* 0x0003e6000c101b08 */
[----:B------:R-:W-:Y:S02]  /*23e0*/  F2FP.F16.F32.PACK_AB R53, R58, R67 ;  /* 0x000000433a35723e */ /* 0x000fe400000000ff */
[----:B------:R-:W0:Y:S01]  /*23f0*/  MUFU.RCP R37, R75 ;  /* 0x0000004b00257308 */ /* 0x000e220000001000 */
[----:B----4-:R-:W-:-:S02]  /*2400*/  FMUL.FTZ R66, R66, R83 ;  /* 0x0000005342427220 */ /* 0x010fc40000410000 */
[----:B------:R1:W-:Y:S03]  /*2410*/  STG.E.64 desc[UR8][R46.64+0x1e00], R52 ;  /* 0x001e00342e007986 */ /* 0x0003e6000c101b08 */
[----:B------:R-:W-:Y:S01]  /*2420*/  F2FP.F16.F32.PACK_AB R66, R66, R65 ;  /* 0x000000414242723e */ /* 0x000fe200000000ff */
[----:B---3--:R-:W-:Y:S01]  /*2430*/  FMUL.FTZ R68, R68, R71 ;  /* 0x0000004744447220 */ /* 0x008fe20000410000 */
[----:B0-----:R-:W-:-:S05]  /*2440*/  FMUL.FTZ R37, R70, R37 ;  /* 0x0000002546257220 */ /* 0x001fca0000410000 */
[----:B------:R-:W-:Y:S02]  /*2450*/  F2FP.F16.F32.PACK_AB R67, R37, R68 ;  /* 0x000000442543723e */ /* 0x000fe400000000ff */
[----:B------:R-:W-:-:S03]  /*2460*/  MOV R37, R61 ;  /* 0x0000003d00257202 */ /* 0x000fc60000000f00 */
[----:B------:R1:W-:Y:S01]  /*2470*/  STG.E.64 desc[UR8][R46.64+0x5a00], R66 ;  /* 0x005a00422e007986 */ /* 0x0003e2000c101b08 */
[----:B------:R-:W-:Y:S05]  /*2480*/  @!P1 BRA `(.L_x_1767) ;  /* 0xffffffe400d09947 */ /* 0x000fea000383ffff */
[----:B------:R-:W-:Y:S05]  /*2490*/  EXIT ;  /* 0x000000000000794d */ /* 0x000fea0003800000 */
.L_x_1768:
        /* <DEDUP_REMOVED lines=14> */
.L_x_1898:


//--------------------- .text._ZN13group_norm_v214gn_cuda_kernelI6__halfLi480ELi3ELi16ELi120ELi256ELb1ELi8ELi960ELi960ELi4ELb1ELi10ELb0ELb0ENS_16CompileConditionILi1000EEEEEvPT_PKS4_S7_S7_flPfS8_Pj --------------------------
	.section	.text._ZN13group_norm_v214gn_cuda_kernelI6__halfLi480ELi3ELi16ELi120ELi256ELb1ELi8ELi960ELi960ELi4ELb1ELi10ELb0ELb0ENS_16CompileConditionILi1000EEEEEvPT_PKS4_S7_S7_flPfS8_Pj,"ax",@progbits
	.align	128
        .global         _ZN13group_norm_v214gn_cuda_kernelI6__halfLi480ELi3ELi16ELi120ELi256ELb1ELi8ELi960ELi960ELi4ELb1ELi10ELb0ELb0ENS_16CompileConditionILi1000EEEEEvPT_PKS4_S7_S7_flPfS8_Pj
        .type           _ZN13group_norm_v214gn_cuda_kernelI6__halfLi480ELi3ELi16ELi120ELi256ELb1ELi8ELi960ELi960ELi4ELb1ELi10ELb0ELb0ENS_16CompileConditionILi1000EEEEEvPT_PKS4_S7_S7_flPfS8_Pj,@function
        .size           _ZN13group_norm_v214gn_cuda_kernelI6__halfLi480ELi3ELi16ELi120ELi256ELb1ELi8ELi960ELi960ELi4ELb1ELi10ELb0ELb0ENS_16CompileConditionILi1000EEEEEvPT_PKS4_S7_S7_flPfS8_Pj,(.L_x_1899 - _ZN13group_norm_v214gn_cuda_kernelI6__halfLi480ELi3ELi16ELi120ELi256ELb1ELi8ELi960ELi960ELi4ELb1ELi10ELb0ELb0ENS_16CompileConditionILi1000EEEEEvPT_PKS4_S7_S7_flPfS8_Pj)
        .other          _ZN13group_norm_v214gn_cuda_kernelI6__halfLi480ELi3ELi16ELi120ELi256ELb1ELi8ELi960ELi960ELi4ELb1ELi10ELb0ELb0ENS_16CompileConditionILi1000EEEEEvPT_PKS4_S7_S7_flPfS8_Pj,@"STO_CUDA_ENTRY STV_DEFAULT"
_ZN13group_norm_v214gn_cuda_kernelI6__halfLi480ELi3ELi16ELi120ELi256ELb1ELi8ELi960ELi960ELi4ELb1ELi10ELb0ELb0ENS_16CompileConditionILi1000EEEEEvPT_PKS4_S7_S7_flPfS8_Pj:
.text._ZN13group_norm_v214gn_cuda_kernelI6__halfLi480ELi3ELi16ELi120ELi256ELb1ELi8ELi960ELi960ELi4ELb1ELi10ELb0ELb0ENS_16CompileConditionILi1000EEEEEvPT_PKS4_S7_S7_flPfS8_Pj:
        /* <DEDUP_REMOVED lines=54> */
.L_x_1777:
        /* <DEDUP_REMOVED lines=10> */
[----:B0-2---:R-:W-:-:S04]  /*0400*/  IADD3 R12, P1, PT, R5, UR8, RZ ;  /* 0x00000008050c7c10 */ /* 0x005fc8000ff3e0ff */
[----:B------:R-:W-:-:S05]  /*0410*/  IADD3.X R13, PT, PT, R6, UR9, RZ, P1, !PT ;  /* 0x00000009060d7c10 */ /* 0x000fca0008ffe4ff */
[----:B------:R-:W2:Y:S04]  /*0420*/  LDG.E.64.CONSTANT R10, desc[UR12][R12.64] ;  /* 0x0000000c0c0a7981 */ /* 0x000ea8000c1e9b00 */
[----:B------:R-:W3:Y:S04]  /*0430*/  LDG.E.64.CONSTANT R18, desc[UR12][R12.64+0x1e00] ;  /* 0x001e000c0c127981 */ /* 0x000ee8000c1e9b00 */
[----:B------:R-:W4:Y:S04]  /*0440*/  LDG.E.64.CONSTANT R24, desc[UR12][R12.64+0x3c00] ;  /* 0x003c000c0c187981 */ /* 0x000f28000c1e9b00 */
[----:B------:R3:W4:Y:S01]  /*0450*/  LDG.E.64.CONSTANT R26, desc[UR12][R12.64+0x5a00] ;  /* 0x005a000c0c1a7981 */ /* 0x000722000c1e9b00 */
[----:B------:R-:W-:Y:S01]  /*0460*/  ISETP.GT.U32.AND P1, PT, R28, 0xf, PT ;  /* 0x0000000f1c00780c */ /* 0x000fe20003f24070 */
[----:B------:R-:W-:Y:S01]  /*0470*/  UIADD3 UR8, UP0, UPT, UR7, 0x5, URZ ;  /* 0x0000000507087890 */ /* 0x000fe2000ff1e0ff */
        /* <DEDUP_REMOVED lines=69> */
[C---:B------:R-:W-:Y:S02]  /*08d0*/  LOP3.LUT R26, R32.reuse, 0x4, RZ, 0xfc, !PT ;  /* 0x00000004201a7812 */ /* 0x040fe400078efcff */
        /* <DEDUP_REMOVED lines=29> */
[----:B------:R-:W-:Y:S01]  /*0ab0*/  FADD.FTZ R34, R34, R25 ;  /* 0x0000001922227221 */ /* 0x000fe20000010000 */
[----:B------:R-:W-:-:S03]  /*0ac0*/  IADD3 R24, PT, PT, R32, 0x14, RZ ;  /* 0x0000001420187810 */ /* 0x000fc60007ffe0ff */
        /* <DEDUP_REMOVED lines=152> */
[----:B------:R-:W-:-:S04]  /*1450*/  FADD.FTZ R24, R34, R25 ;  /* 0x0000001922187221 */ /* 0x000fc80000010000 */
[----:B------:R-:W0:Y:S02]  /*1460*/  LDS.64 R26, [R27] ;  /* 0x000000001b1a7984 */ /* 0x000e240000000a00 */
[----:B0-----:R-:W-:Y:S01]  /*1470*/  FADD.FTZ R34, R29, R26 ;  /* 0x0000001a1d227221 */ /* 0x001fe20000010000 */
[C---:B------:R-:W-:Y:S02]  /*1480*/  IADD3 R26, PT, PT, R32.reuse, 0x6c, RZ ;  /* 0x0000006c201a7810 */ /* 0x040fe40007ffe0ff */
[----:B------:R-:W-:Y:S02]  /*1490*/  IADD3 R32, PT, PT, R32, 0x74, RZ ;  /* 0x0000007420207810 */ /* 0x000fe40007ffe0ff */
[----:B------:R-:W-:Y:S02]  /*14a0*/  SHF.R.U32.HI R25, RZ, 0x2, R26 ;  /* 0x00000002ff197819 */ /* 0x000fe4000001161a */
[----:B------:R-:W-:Y:S02]  /*14b0*/  SHF.R.U32.HI R29, RZ, 0x2, R28 ;  /* 0x00000002ff1d7819 */ /* 0x000fe4000001161c */
[----:B------:R-:W-:Y:S01]  /*14c0*/  SHF.R.U32.HI R32, RZ, 0x2, R32 ;  /* 0x00000002ff207819 */ /* 0x000fe20000011620 */
[----:B------:R-:W-:-:S02]  /*14d0*/  IMAD R25, R25, 0x18, R18 ;  /* 0x0000001819197824 */ /* 0x000fc400078e0212 */
[--C-:B------:R-:W-:Y:S02]  /*14e0*/  IMAD R29, R29, 0x18, R18.reuse ;  /* 0x000000181d1d7824 */ /* 0x100fe400078e0212 */
[----:B------:R-:W-:Y:S01]  /*14f0*/  IMAD R32, R32, 0x18, R18 ;  /* 0x0000001820207824 */ /* 0x000fe200078e0212 */
[----:B------:R-:W-:Y:S01]  /*1500*/  IADD3 R25, PT, PT, R30, R25, RZ ;  /* 0x000000191e197210 */ /* 0x000fe20007ffe0ff */
[----:B------:R-:W-:Y:S01]  /*1510*/  FADD.FTZ R18, R24, R27 ;  /* 0x0000001b18127221 */ /* 0x000fe20000010000 */
[C---:B------:R-:W-:Y:S02]  /*1520*/  IADD3 R26, PT, PT, R30.reuse, R29, RZ ;  /* 0x0000001d1e1a7210 */ /* 0x040fe40007ffe0ff */
[----:B------:R-:W-:Y:S02]  /*1530*/  IADD3 R28, PT, PT, R30, R32, RZ ;  /* 0x000000201e1c7210 */ /* 0x000fe40007ffe0ff */
[----:B------:R-:W0:Y:S04]  /*1540*/  LDS.64 R24, [R25] ;  /* 0x0000000019187984 */ /* 0x000e280000000a00 */
        /* <DEDUP_REMOVED lines=8> */
.L_x_1770:
[----:B------:R-:W-:Y:S05]  /*15d0*/  BSYNC.RECONVERGENT B0 ;  /* 0x0000000000007941 */ /* 0x000fea0003800200 */
.L_x_1769:
        /* <DEDUP_REMOVED lines=20> */
.L_x_1772:
[----:B------:R-:W-:Y:S05]  /*1720*/  BSYNC.RECONVERGENT B0 ;  /* 0x0000000000007941 */ /* 0x000fea0003800200 */
.L_x_1771:
[----:B------:R-:W1:Y:S01]  /*1730*/  @!P1 S2R R18, SR_CTAID.Y ;  /* 0x0000000000129919 */ /* 0x000e620000002600 */
[----:B------:R-:W-:Y:S01]  /*1740*/  BAR.SYNC.DEFER_BLOCKING 0x0 ;  /* 0x0000000000007b1d */ /* 0x000fe20000010000 */
[----:B------:R-:W-:-:S13]  /*1750*/  ISETP.NE.AND P2, PT, R28, RZ, PT ;  /* 0x000000ff1c00720c */ /* 0x000fda0003f45270 */
        /* <DEDUP_REMOVED lines=12> */
.L_x_1774:
[----:B------:R-:W2:Y:S04]  /*1820*/  LD.E.STRONG.GPU R26, desc[UR12][R24.64] ;  /* 0x0000000c181a7980 */ /* 0x000ea8000c10f900 */
[----:B--2---:R-:W-:Y:S01]  /*1830*/  CCTL.IVALL ;  /* 0x00000000ff00798f */ /* 0x004fe20002000000 */
[----:B------:R-:W-:Y:S05]  /*1840*/  YIELD ;  /* 0x0000000000007946 */ /* 0x000fea0003800000 */
[----:B-----5:R-:W-:-:S04]  /*1850*/  LOP3.LUT R26, R26, R27, RZ, 0x3c, !PT ;  /* 0x0000001b1a1a7212 */ /* 0x020fc800078e3cff */
[----:B------:R-:W-:-:S13]  /*1860*/  ISETP.GT.AND P2, PT, R26, -0x1, PT ;  /* 0xffffffff1a00780c */ /* 0x000fda0003f44270 */
[----:B------:R-:W-:Y:S05]  /*1870*/  @P2 BRA `(.L_x_1774) ;  /* 0xfffffffc00e82947 */ /* 0x000fea000383ffff */
.L_x_1773:
[----:B0-----:R-:W1:Y:S01]  /*1880*/  @!P1 LDC R27, c[0x0][0x374] ;  /* 0x0000dd00ff1b9b82 */ /* 0x001e620000000800 */
[----:B------:R-:W-:Y:S07]  /*1890*/  WARPSYNC.ALL ;  /* 0x0000000000007948 */ /* 0x000fee0003800000 */
[----:B------:R-:W-:Y:S01]  /*18a0*/  BAR.SYNC.DEFER_BLOCKING 0x0 ;  /* 0x0000000000007b1d */ /* 0x000fe20000010000 */
[----:B------:R-:W-:-:S07]  /*18b0*/  @!P1 SHF.L.U32 R26, R28, 0x1, RZ ;  /* 0x000000011c1a9819 */ /* 0x000fce00000006ff */
[----:B------:R-:W0:Y:S01]  /*18c0*/  @!P1 LDC.64 R24, c[0x0][0x3b8] ;  /* 0x0000ee00ff189b82 */ /* 0x000e220000000a00 */
[----:B-1----:R-:W-:Y:S01]  /*18d0*/  @!P1 IMAD R18, R27, UR4, R18 ;  /* 0x000000041b129c24 */ /* 0x002fe2000f8e0212 */
[----:B------:R-:W-:-:S04]  /*18e0*/  @!P1 LOP3.LUT R27, R26, 0x1fe, RZ, 0xc0, !PT ;  /* 0x000001fe1a1b9812 */ /* 0x000fc800078ec0ff */
[----:B------:R-:W-:-:S05]  /*18f0*/  @!P1 LEA R27, R18, R27, 0x9 ;  /* 0x0000001b121b9211 */ /* 0x000fca00078e48ff */
[----:B0-----:R-:W-:-:S06]  /*1900*/  @!P1 IMAD.WIDE.U32 R24, R27, 0x4, R24 ;  /* 0x000000041b189825 */ /* 0x001fcc00078e0018 */
[----:B------:R-:W2:Y:S01]  /*1910*/  @!P1 LDG.E.64 R24, desc[UR12][R24.64] ;  /* 0x0000000c18189981 */ /* 0x000ea2000c1e1b00 */
[----:B------:R-:W-:Y:S01]  /*1920*/  HFMA2 R26, -RZ, RZ, 0, 0 ;  /* 0x00000000ff1a7431 */ /* 0x000fe200000001ff */
[----:B------:R-:W-:Y:S01]  /*1930*/  MOV R18, RZ ;  /* 0x000000ff00127202 */ /* 0x000fe20000000f00 */
[----:B------:R-:W-:Y:S01]  /*1940*/  BSSY.RECONVERGENT B0, `(.L_x_1775) ;  /* 0x0000037000007945 */ /* 0x000fe20003800200 */
[----:B--2---:R-:W-:Y:S01]  /*1950*/  @!P1 FADD.FTZ R26, RZ, R24 ;  /* 0x00000018ff1a9221 */ /* 0x004fe20000010000 */
[----:B------:R-:W-:Y:S01]  /*1960*/  @!P1 FADD.FTZ R18, RZ, R25 ;  /* 0x00000019ff129221 */ /* 0x000fe20000010000 */
[----:B------:R-:W-:-:S03]  /*1970*/  LOP3.LUT P1, RZ, R28, 0x31f, RZ, 0xc0, !PT ;  /* 0x0000031f1cff7812 */ /* 0x000fc6000782c0ff */
        /* <DEDUP_REMOVED lines=17> */
[----:B------:R-:W1:Y:S03]  /*1a90*/  @!P1 S2R R18, SR_CgaCtaId ;  /* 0x0000000000129919 */ /* 0x000e660000008800 */
        /* <DEDUP_REMOVED lines=33> */
.L_x_1776:
[----:B------:R-:W-:Y:S05]  /*1cb0*/  BSYNC.RECONVERGENT B0 ;  /* 0x0000000000007941 */ /* 0x000fea0003800200 */
.L_x_1775:
[----:B01----:R-:W0:Y:S01]  /*1cc0*/  LDS.64 R24, [R4] ;  /* 0x0000000004187984 */ /* 0x003e220000000a00 */
[----:B------:R-:W0:Y:S01]  /*1cd0*/  LDCU UR5, c[0x0][0x3a0] ;  /* 0x00007400ff0577ac */ /* 0x000e220008000800 */
[----:B-----5:R-:W-:Y:S02]  /*1ce0*/  HADD2.F32 R18, -RZ, R20.H0_H0 ;  /* 0x20000014ff127230 */ /* 0x020fe40000004100 */
[----:B------:R-:W-:Y:S01]  /*1cf0*/  HADD2.F32 R30, -RZ, R22.H0_H0 ;  /* 0x20000016ff1e7230 */ /* 0x000fe20000004100 */
[----:B------:R-:W1:Y:S01]  /*1d00*/  LDCU.64 UR6, c[0x0][0x380] ;  /* 0x00007000ff0677ac */ /* 0x000e620008000a00 */
[----:B------:R-:W-:Y:S02]  /*1d10*/  HADD2.F32 R32, -RZ, R20.H1_H1 ;  /* 0x30000014ff207230 */ /* 0x000fe40000004100 */
[--C-:B------:R-:W-:Y:S01]  /*1d20*/  HADD2.F32 R34, -RZ, R22.reuse.H1_H1 ;  /* 0x30000016ff227230 */ /* 0x100fe20000004100 */
[----:B------:R-:W-:Y:S01]  /*1d30*/  ULOP3.LUT UR4, UR4, 0x1, URZ, 0x3c, !UPT ;  /* 0x0000000104047892 */ /* 0x000fe2000f8e3cff */
[----:B------:R-:W-:-:S02]  /*1d40*/  HADD2.F32 R27, -RZ, R22.H0_H0 ;  /* 0x20000016ff1b7230 */ /* 0x000fc40000004100 */
[----:B0-----:R-:W-:Y:S01]  /*1d50*/  FADD.FTZ R25, R25, UR5 ;  /* 0x0000000519197e21 */ /* 0x001fe20008010000 */
[--C-:B------:R-:W-:Y:S01]  /*1d60*/  FADD.FTZ R3, R3, -R24.reuse ;  /* 0x8000001803037221 */ /* 0x100fe20000010000 */
        /* <DEDUP_REMOVED lines=11> */
[--C-:B0-----:R-:W-:Y:S01]  /*1e20*/  HADD2.F32 R25, -RZ, R20.reuse.H0_H0 ;  /* 0x20000014ff197230 */ /* 0x101fe20000004100 */
[----:B------:R-:W-:Y:S01]  /*1e30*/  UMOV UR5, UR9 ;  /* 0x0000000900057c82 */ /* 0x000fe20008000000 */
[C---:B--2---:R-:W-:Y:S01]  /*1e40*/  FMUL.FTZ R3, R26.reuse, R3 ;  /* 0x000000031a037220 */ /* 0x044fe20000410000 */
[C---:B------:R-:W-:Y:S01]  /*1e50*/  FMUL.FTZ R7, R26.reuse, R7 ;  /* 0x000000071a077220 */ /* 0x040fe20000410000 */
[----:B------:R-:W-:Y:S01]  /*1e60*/  FMUL.FTZ R12, R26, R35 ;  /* 0x000000231a0c7220 */ /* 0x000fe20000410000 */
[----:B------:R-:W-:Y:S01]  /*1e70*/  FADD.FTZ R35, R16, -R24 ;  /* 0x8000001810237221 */ /* 0x000fe20000010000 */
[----:B------:R-:W-:Y:S01]  /*1e80*/  FFMA.FTZ R18, R3, R18, R30 ;  /* 0x0000001203127223 */ /* 0x000fe2000001001e */
[----:B------:R-:W-:Y:S01]  /*1e90*/  FFMA.FTZ R3, R7, R32, R34 ;  /* 0x0000002007037223 */ /* 0x000fe20000010022 */
[C---:B------:R-:W-:Y:S01]  /*1ea0*/  FMUL.FTZ R30, R26.reuse, R13 ;  /* 0x0000000d1a1e7220 */ /* 0x040fe20000410000 */
[C---:B------:R-:W-:Y:S01]  /*1eb0*/  FMUL.FTZ R32, R26.reuse, R31 ;  /* 0x0000001f1a207220 */ /* 0x040fe20000410000 */
[----:B------:R-:W-:Y:S01]  /*1ec0*/  FMUL.FTZ R34, R26, R37 ;  /* 0x000000251a227220 */ /* 0x000fe20000410000 */
[--C-:B------:R-:W-:Y:S01]  /*1ed0*/  FADD.FTZ R37, R15, -R24.reuse ;  /* 0x800000180f257221 */ /* 0x100fe20000010000 */
[--C-:B------:R-:W-:Y:S01]  /*1ee0*/  FADD.FTZ R15, R17, -R24.reuse ;  /* 0x80000018110f7221 */ /* 0x100fe20000010000 */
[--C-:B------:R-:W-:Y:S01]  /*1ef0*/  FADD.FTZ R31, R10, -R24.reuse ;  /* 0x800000180a1f7221 */ /* 0x100fe20000010000 */
[----:B------:R-:W-:Y:S01]  /*1f00*/  FADD.FTZ R17, R14, -R24 ;  /* 0x800000180e117221 */ /* 0x000fe20000010000 */
[C-C-:B------:R-:W-:Y:S01]  /*1f10*/  FFMA.FTZ R7, R25.reuse, R30, R27.reuse ;  /* 0x0000001e19077223 */ /* 0x140fe2000001001b */
[C-C-:B------:R-:W-:Y:S01]  /*1f20*/  FFMA.FTZ R13, R25.reuse, R32, R27.reuse ;  /* 0x00000020190d7223 */ /* 0x140fe2000001001b */
[----:B------:R-:W-:Y:S01]  /*1f30*/  FMUL.FTZ R24, R18, -1.4426950216293334961 ;  /* 0xbfb8aa3b12187820 */ /* 0x000fe20000410000 */
[----:B------:R-:W-:Y:S01]  /*1f40*/  FFMA.FTZ R25, R25, R34, R27 ;  /* 0x0000002219197223 */ /* 0x000fe2000001001b */
[----:B------:R-:W-:-:S02]  /*1f50*/  HADD2.F32 R30, -RZ, R20.H1_H1 ;  /* 0x30000014ff1e7230 */ /* 0x000fc40000004100 */
[C---:B------:R-:W-:Y:S01]  /*1f60*/  FMUL.FTZ R14, R26.reuse, R17 ;  /* 0x000000111a0e7220 */ /* 0x040fe20000410000 */
[----:B------:R-:W-:Y:S02]  /*1f70*/  HADD2.F32 R27, -RZ, R22.H1_H1 ;  /* 0x30000016ff1b7230 */ /* 0x000fe40000004100 */
[C---:B------:R-:W-:Y:S01]  /*1f80*/  FMUL.FTZ R10, R26.reuse, R37 ;  /* 0x000000251a0a7220 */ /* 0x040fe20000410000 */
[----:B------:R-:W0:Y:S01]  /*1f90*/  MUFU.EX2 R24, R24 ;  /* 0x0000001800187308 */ /* 0x000e220000000800 */
[----:B------:R-:W-:Y:S01]  /*1fa0*/  FMUL.FTZ R37, R26, R9 ;  /* 0x000000091a257220 */ /* 0x000fe20000410000 */
[----:B------:R-:W-:Y:S02]  /*1fb0*/  HADD2.F32 R16, -RZ, R23.H0_H0 ;  /* 0x20000017ff107230 */ /* 0x000fe40000004100 */
[C-C-:B------:R-:W-:Y:S01]  /*1fc0*/  FFMA.FTZ R17, R30.reuse, R14, R27.reuse ;  /* 0x0000000e1e117223 */ /* 0x140fe2000001001b */
[C-C-:B------:R-:W-:Y:S01]  /*1fd0*/  FFMA.FTZ R10, R30.reuse, R10, R27.reuse ;  /* 0x0000000a1e0a7223 */ /* 0x140fe2000001001b */
[----:B------:R-:W-:Y:S01]  /*1fe0*/  FFMA.FTZ R12, R30, R12, R27 ;  /* 0x0000000c1e0c7223 */ /* 0x000fe2000001001b */
[----:B------:R-:W-:Y:S01]  /*1ff0*/  FMUL.FTZ R14, R26, R15 ;  /* 0x0000000f1a0e7220 */ /* 0x000fe20000410000 */
[----:B------:R-:W-:-:S02]  /*2000*/  HADD2.F32 R27, -RZ, R21.H0_H0 ;  /* 0x20000015ff1b7230 */ /* 0x000fc40000004100 */
[C---:B------:R-:W-:Y:S01]  /*2010*/  FMUL.FTZ R9, R26.reuse, R11 ;  /* 0x0000000b1a097220 */ /* 0x040fe20000410000 */
[C---:B------:R-:W-:Y:S01]  /*2020*/  FMUL.FTZ R15, R26.reuse, R19 ;  /* 0x000000131a0f7220 */ /* 0x040fe20000410000 */
[C---:B------:R-:W-:Y:S01]  /*2030*/  FMUL.FTZ R11, R26.reuse, R33 ;  /* 0x000000211a0b7220 */ /* 0x040fe20000410000 */
[C---:B------:R-:W-:Y:S01]  /*2040*/  FMUL.FTZ R19, R26.reuse, R29 ;  /* 0x0000001d1a137220 */ /* 0x040fe20000410000 */
[C---:B------:R-:W-:Y:S01]  /*2050*/  FMUL.FTZ R32, R26.reuse, R31 ;  /* 0x0000001f1a207220 */ /* 0x040fe20000410000 */
[--C-:B------:R-:W-:Y:S01]  /*2060*/  FFMA.FTZ R31, R37, R27, R16.reuse ;  /* 0x0000001b251f7223 */ /* 0x100fe20000010010 */
[C-C-:B------:R-:W-:Y:S01]  /*2070*/  FFMA.FTZ R14, R27.reuse, R14, R16.reuse ;  /* 0x0000000e1b0e7223 */ /* 0x140fe20000010010 */
[C-C-:B------:R-:W-:Y:S01]  /*2080*/  FFMA.FTZ R11, R27.reuse, R11, R16.reuse ;  /* 0x0000000b1b0b7223 */ /* 0x140fe20000010010 */
[----:B------:R-:W-:Y:S01]  /*2090*/  FFMA.FTZ R19, R27, R19, R16 ;  /* 0x000000131b137223 */ /* 0x000fe20000010010 */
[----:B------:R-:W-:Y:S02]  /*20a0*/  HADD2.F32 R16, -RZ, R21.H1_H1 ;  /* 0x30000015ff107230 */ /* 0x000fe40000004100 */
[----:B------:R-:W-:Y:S01]  /*20b0*/  FMUL.FTZ R35, R26, R35 ;  /* 0x000000231a237220 */ /* 0x000fe20000410000 */
[----:B------:R-:W-:-:S02]  /*20c0*/  HADD2.F32 R33, -RZ, R23.H1_H1 ;  /* 0x30000017ff217230 */ /* 0x000fc40000004100 */
[----:B------:R-:W-:Y:S01]  /*20d0*/  FMUL.FTZ R29, R3, -1.4426950216293334961 ;  /* 0xbfb8aa3b031d7820 */ /* 0x000fe20000410000 */
[----:B------:R-:W-:Y:S02]  /*20e0*/  FMUL.FTZ R30, R25, -1.4426950216293334961 ;  /* 0xbfb8aa3b191e7820 */ /* 0x000fe40000410000 */
[--C-:B------:R-:W-:Y:S01]  /*20f0*/  FFMA.FTZ R26, R9, R16, R33.reuse ;  /* 0x00000010091a7223 */ /* 0x100fe20000010021 */
[C-C-:B------:R-:W-:Y:S01]  /*2100*/  FFMA.FTZ R15, R16.reuse, R15, R33.reuse ;  /* 0x0000000f100f7223 */ /* 0x140fe20000010021 */
[C-C-:B------:R-:W-:Y:S01]  /*2110*/  FFMA.FTZ R9, R16.reuse, R32, R33.reuse ;  /* 0x0000002010097223 */ /* 0x140fe20000010021 */
[----:B------:R-:W-:Y:S01]  /*2120*/  FFMA.FTZ R16, R16, R35, R33 ;  /* 0x0000002310107223 */ /* 0x000fe20000010021 */
[----:B0-----:R-:W-:Y:S01]  /*2130*/  FADD.FTZ R35, R24, 1 ;  /* 0x3f80000018237421 */ /* 0x001fe20000010000 */
[----:B------:R0:W2:Y:S01]  /*2140*/  MUFU.EX2 R27, R29 ;  /* 0x0000001d001b7308 */ /* 0x0000a20000000800 */
[----:B------:R-:W-:Y:S01]  /*2150*/  FMUL.FTZ R24, R19, -1.4426950216293334961 ;  /* 0xbfb8aa3b13187820 */ /* 0x000fe20000410000 */
[----:B------:R-:W-:Y:S01]  /*2160*/  FMUL.FTZ R32, R17, -1.4426950216293334961 ;  /* 0xbfb8aa3b11207820 */ /* 0x000fe20000410000 */
[----:B------:R-:W-:Y:S01]  /*2170*/  FMUL.FTZ R33, R31, -1.4426950216293334961 ;  /* 0xbfb8aa3b1f217820 */ /* 0x000fe20000410000 */
[----:B------:R-:W-:-:S04]  /*2180*/  FMUL.FTZ R34, R26, -1.4426950216293334961 ;  /* 0xbfb8aa3b1a227820 */ /* 0x000fc80000410000 */
[----:B------:R-:W3:Y:S01]  /*2190*/  MUFU.RCP R35, R35 ;  /* 0x0000002300237308 */ /* 0x000ee20000001000 */
[----:B0-----:R-:W-:-:S07]  /*21a0*/  FMUL.FTZ R29, R16, -1.4426950216293334961 ;  /* 0xbfb8aa3b101d7820 */ /* 0x001fce0000410000 */
[----:B------:R-:W0:Y:S01]  /*21b0*/  MUFU.EX2 R24, R24 ;  /* 0x0000001800187308 */ /* 0x000e220000000800 */
[----:B--2---:R-:W-:-:S07]  /*21c0*/  FADD.FTZ R37, R27, 1 ;  /* 0x3f8000001b257421 */ /* 0x004fce0000010000 */
[----:B------:R-:W2:Y:S01]  /*21d0*/  MUFU.EX2 R30, R30 ;  /* 0x0000001e001e7308 */ /* 0x000ea20000000800 */
[----:B---3--:R-:W-:-:S07]  /*21e0*/  FMUL.FTZ R18, R18, R35 ;  /* 0x0000002312127220 */ /* 0x008fce0000410000 */
[----:B------:R-:W3:Y:S01]  /*21f0*/  MUFU.RCP R35, R37 ;  /* 0x0000002500237308 */ /* 0x000ee20000001000 */
[----:B0-----:R-:W-:-:S07]  /*2200*/  FADD.FTZ R36, R24, 1 ;  /* 0x3f80000018247421 */ /* 0x001fce0000010000 */
[----:B------:R-:W0:Y:S01]  /*2210*/  MUFU.RCP R36, R36 ;  /* 0x0000002400247308 */ /* 0x000e220000001000 */
[----:B--2---:R-:W-:-:S07]  /*2220*/  FADD.FTZ R27, R30, 1 ;  /* 0x3f8000001e1b7421 */ /* 0x004fce0000010000 */
[----:B------:R-:W2:Y:S01]  /*2230*/  MUFU.EX2 R32, R32 ;  /* 0x0000002000207308 */ /* 0x000ea20000000800 */
[----:B---3--:R-:W-:Y:S01]  /*2240*/  FMUL.FTZ R3, R3, R35 ;  /* 0x0000002303037220 */ /* 0x008fe20000410000 */
[----:B------:R-:W-:-:S06]  /*2250*/  FMUL.FTZ R35, R7, -1.4426950216293334961 ;  /* 0xbfb8aa3b07237820 */ /* 0x000fcc0000410000 */
[----:B------:R-:W3:Y:S01]  /*2260*/  MUFU.EX2 R33, R33 ;  /* 0x0000002100217308 */ /* 0x000ee20000000800 */
[----:B0-----:R-:W-:-:S07]  /*2270*/  FMUL.FTZ R19, R19, R36 ;  /* 0x0000002413137220 */ /* 0x001fce0000410000 */
[----:B------:R-:W0:Y:S01]  /*2280*/  MUFU.EX2 R34, R34 ;  /* 0x0000002200227308 */ /* 0x000e220000000800 */
[----:B--2---:R-:W-:Y:S01]  /*2290*/  FADD.FTZ R30, R32, 1 ;  /* 0x3f800000201e7421 */ /* 0x004fe20000010000 */
[----:B------:R-:W-:-:S06]  /*22a0*/  FMUL.FTZ R32, R10, -1.4426950216293334961 ;  /* 0xbfb8aa3b0a207820 */ /* 0x000fcc0000410000 */
[----:B------:R-:W2:Y:S01]  /*22b0*/  MUFU.EX2 R29, R29 ;  /* 0x0000001d001d7308 */ /* 0x000ea20000000800 */
[----:B---3--:R-:W-:-:S07]  /*22c0*/  FADD.FTZ R36, R33, 1 ;  /* 0x3f80000021247421 */ /* 0x008fce0000010000 */
[----:B------:R-:W3:Y:S01]  /*22d0*/  MUFU.EX2 R35, R35 ;  /* 0x0000002300237308 */ /* 0x000ee20000000800 */
[----:B0-----:R-:W-:-:S07]  /*22e0*/  FADD.FTZ R33, R34, 1 ;  /* 0x3f80000022217421 */ /* 0x001fce0000010000 */
[----:B------:R-:W0:Y:S01]  /*22f0*/  MUFU.RCP R27, R27 ;  /* 0x0000001b001b7308 */ /* 0x000e220000001000 */
[----:B--2---:R-:W-:Y:S01]  /*2300*/  FADD.FTZ R37, R29, 1 ;  /* 0x3f8000001d257421 */ /* 0x004fe20000010000 */
[----:B------:R-:W-:-:S06]  /*2310*/  FMUL.FTZ R29, R13, -1.4426950216293334961 ;  /* 0xbfb8aa3b0d1d7820 */ /* 0x000fcc0000410000 */
[----:B------:R-:W2:Y:S01]  /*2320*/  MUFU.RCP R30, R30 ;  /* 0x0000001e001e7308 */ /* 0x000ea20000001000 */
[----:B---3--:R-:W-:-:S07]  /*2330*/  FADD.FTZ R34, R35, 1 ;  /* 0x3f80000023227421 */ /* 0x008fce0000010000 */
[----:B------:R-:W-:Y:S01]  /*2340*/  MUFU.RCP R36, R36 ;  /* 0x0000002400247308 */ /* 0x000fe20000001000 */
[----:B0-----:R-:W-:Y:S01]  /*2350*/  FMUL.FTZ R24, R25, R27 ;  /* 0x0000001b19187220 */ /* 0x001fe20000410000 */
[----:B------:R-:W-:-:S06]  /*2360*/  FMUL.FTZ R27, R15, -1.4426950216293334961 ;  /* 0xbfb8aa3b0f1b7820 */ /* 0x000fcc0000410000 */
[----:B------:R-:W0:Y:S01]  /*2370*/  MUFU.RCP R25, R37 ;  /* 0x0000002500197308 */ /* 0x000e220000001000 */
[----:B--2---:R-:W-:Y:S01]  /*2380*/  FMUL.FTZ R17, R17, R30 ;  /* 0x0000001e11117220 */ /* 0x004fe20000410000 */
[----:B------:R-:W-:-:S06]  /*2390*/  FMUL.FTZ R30, R14, -1.4426950216293334961 ;  /* 0xbfb8aa3b0e1e7820 */ /* 0x000fcc0000410000 */
[----:B------:R-:W2:Y:S08]  /*23a0*/  MUFU.RCP R34, R34 ;  /* 0x0000002200227308 */ /* 0x000eb00000001000 */
[----:B------:R-:W3:Y:S01]  /*23b0*/  MUFU.RCP R33, R33 ;  /* 0x0000002100217308 */ /* 0x000ee20000001000 */
[----:B0-----:R-:W-:Y:S01]  /*23c0*/  FMUL.FTZ R16, R16, R25 ;  /* 0x0000001910107220 */ /* 0x001fe20000410000 */
[----:B------:R-:W-:Y:S01]  /*23d0*/  FMUL.FTZ R25, R31, R36 ;  /* 0x000000241f197220 */ /* 0x000fe20000410000 */
[----:B------:R-:W-:Y:S01]  /*23e0*/  FMUL.FTZ R36, R11, -1.4426950216293334961 ;  /* 0xbfb8aa3b0b247820 */ /* 0x000fe20000410000 */
[----:B------:R-:W-:-:S02]  /*23f0*/  FMUL.FTZ R31, R12, -1.4426950216293334961 ;  /* 0xbfb8aa3b0c1f7820 */ /* 0x000fc40000410000 */
[----:B------:R-:W-:Y:S02]  /*2400*/  F2FP.F16.F32.PACK_AB R19, R16, R19 ;  /* 0x000000131013723e */ /* 0x000fe400000000ff */
[----:B------:R-:W0:Y:S01]  /*2410*/  MUFU.EX2 R32, R32 ;  /* 0x0000002000207308 */ /* 0x000e220000000800 */
[----:B--2---:R-:W-:Y:S01]  /*2420*/  FMUL.FTZ R7, R7, R34 ;  /* 0x0000002207077220 */ /* 0x004fe20000410000 */
[----:B------:R-:W-:-:S06]  /*2430*/  FMUL.FTZ R34, R9, -1.4426950216293334961 ;  /* 0xbfb8aa3b09227820 */ /* 0x000fcc0000410000 */
[----:B------:R-:W2:Y:S01]  /*2440*/  MUFU.EX2 R30, R30 ;  /* 0x0000001e001e7308 */ /* 0x000ea20000000800 */
[----:B---3--:R-:W-:-:S07]  /*2450*/  FMUL.FTZ R26, R26, R33 ;  /* 0x000000211a1a7220 */ /* 0x008fce0000410000 */
        /* <DEDUP_REMOVED lines=10> */
[----:B------:R-:W2:Y:S01]  /*2500*/  MUFU.RCP R35, R35 ;  /* 0x0000002300237308 */ /* 0x000ea20000001000 */
[----:B---3--:R-:W-:-:S07]  /*2510*/  FADD.FTZ R27, R31, 1 ;  /* 0x3f8000001f1b7421 */ /* 0x008fce0000010000 */
[----:B------:R-:W3:Y:S01]  /*2520*/  MUFU.RCP R36, R33 ;  /* 0x0000002100247308 */ /* 0x000ee20000001000 */
[----:B0-----:R-:W-:-:S07]  /*2530*/  FADD.FTZ R29, R34, 1 ;  /* 0x3f800000221d7421 */ /* 0x001fce0000010000 */
[----:B------:R-:W0:Y:S01]  /*2540*/  MUFU.RCP R37, R37 ;  /* 0x0000002500257308 */ /* 0x000e220000001000 */
[----:B--2---:R-:W-:Y:S01]  /*2550*/  FMUL.FTZ R34, R10, R35 ;  /* 0x000000230a227220 */ /* 0x004fe20000410000 */
[----:B-1----:R-:W-:-:S04]  /*2560*/  IADD3 R10, P1, PT, R5, UR6, RZ ;  /* 0x00000006050a7c10 */ /* 0x002fc8000ff3e0ff */
[----:B------:R-:W-:Y:S02]  /*2570*/  F2FP.F16.F32.PACK_AB R34, R34, R7 ;  /* 0x000000072222723e */ /* 0x000fe400000000ff */
[----:B------:R-:W1:Y:S01]  /*2580*/  MUFU.RCP R30, R30 ;  /* 0x0000001e001e7308 */ /* 0x000e620000001000 */
[----:B---3--:R-:W-:Y:S01]  /*2590*/  FMUL.FTZ R36, R11, R36 ;  /* 0x000000240b247220 */ /* 0x008fe20000410000 */
[----:B------:R-:W-:Y:S01]  /*25a0*/  IADD3.X R11, PT, PT, R6, UR7, RZ, P1, !PT ;  /* 0x00000007060b7c10 */ /* 0x000fe20008ffe4ff */
[----:B------:R-:W2:Y:S05]  /*25b0*/  LDCU.64 UR6, c[0x0][0x3a8] ;  /* 0x00007500ff0677ac */ /* 0x000eaa0008000a00 */
[----:B------:R-:W3:Y:S01]  /*25c0*/  MUFU.RCP R32, R32 ;  /* 0x0000002000207308 */ /* 0x000ee20000001000 */
[----:B0-----:R-:W-:-:S07]  /*25d0*/  FMUL.FTZ R37, R14, R37 ;  /* 0x000000250e257220 */ /* 0x001fce0000410000 */
[----:B------:R-:W0:Y:S01]  /*25e0*/  MUFU.RCP R27, R27 ;  /* 0x0000001b001b7308 */ /* 0x000e220000001000 */
[----:B-1----:R-:W-:Y:S01]  /*25f0*/  FMUL.FTZ R30, R15, R30 ;  /* 0x0000001e0f1e7220 */ /* 0x002fe20000410000 */
[----:B--2---:R-:W-:-:S04]  /*2600*/  UISETP.GE.U32.AND UP0, UPT, UR8, UR6, UPT ;  /* 0x000000060800728c */ /* 0x004fc8000bf06070 */
[----:B------:R-:W-:Y:S02]  /*2610*/  F2FP.F16.F32.PACK_AB R35, R30, R37 ;  /* 0x000000251e23723e */ /* 0x000fe400000000ff */
[----:B------:R-:W1:Y:S01]  /*2620*/  MUFU.RCP R29, R29 ;  /* 0x0000001d001d7308 */ /* 0x000e620000001000 */
[----:B---3--:R-:W-:Y:S01]  /*2630*/  FMUL.FTZ R32, R13, R32 ;  /* 0x000000200d207220 */ /* 0x008fe20000410000 */
[----:B------:R-:W-:Y:S01]  /*2640*/  F2FP.F16.F32.PACK_AB R13, R26, R25 ;  /* 0x000000191a0d723e */ /* 0x000fe200000000ff */
[----:B------:R2:W-:Y:S01]  /*2650*/  STG.E.64 desc[UR12][R10.64+0x1e00], R34 ;  /* 0x001e00220a007986 */ /* 0x0005e2000c101b0c */
[----:B------:R-:W-:-:S03]  /*2660*/  UISETP.GE.AND.EX UP0, UPT, UR9, UR7, UPT, UP0 ;  /* 0x000000070900728c */ /* 0x000fc6000bf06300 */
[----:B------:R-:W-:Y:S01]  /*2670*/  UMOV UR7, UR8 ;  /* 0x0000000800077c82 */ /* 0x000fe20008000000 */
[----:B0-----:R-:W-:Y:S01]  /*2680*/  FMUL.FTZ R27, R12, R27 ;  /* 0x0000001b0c1b7220 */ /* 0x001fe20000410000 */
[----:B------:R-:W-:Y:S02]  /*2690*/  F2FP.F16.F32.PACK_AB R12, R3, R18 ;  /* 0x00000012030c723e */ /* 0x000fe400000000ff */
[----:B------:R-:W-:Y:S02]  /*26a0*/  F2FP.F16.F32.PACK_AB R18, R17, R24 ;  /* 0x000000181112723e */ /* 0x000fe400000000ff */
[----:B------:R-:W-:Y:S01]  /*26b0*/  F2FP.F16.F32.PACK_AB R32, R27, R32 ;  /* 0x000000201b20723e */ /* 0x000fe200000000ff */
[----:B------:R2:W-:Y:S01]  /*26c0*/  STG.E.64 desc[UR12][R10.64], R12 ;  /* 0x0000000c0a007986 */ /* 0x0005e2000c101b0c */
[----:B-1----:R-:W-:-:S03]  /*26d0*/  FMUL.FTZ R9, R9, R29 ;  /* 0x0000001d09097220 */ /* 0x002fc60000410000 */
[----:B------:R2:W-:Y:S02]  /*26e0*/  STG.E.64 desc[UR12][R10.64+0x5a00], R18 ;  /* 0x005a00120a007986 */ /* 0x0005e4000c101b0c */
[----:B------:R-:W-:-:S05]  /*26f0*/  F2FP.F16.F32.PACK_AB R33, R9, R36 ;  /* 0x000000240921723e */ /* 0x000fca00000000ff */
[----:B------:R2:W-:Y:S01]  /*2700*/  STG.E.64 desc[UR12][R10.64+0x3c00], R32 ;  /* 0x003c00200a007986 */ /* 0x0005e2000c101b0c */
[----:B------:R-:W-:Y:S05]  /*2710*/  BRA.U !UP0, `(.L_x_1777) ;  /* 0xffffffdd08107547 */ /* 0x000fea000b83ffff */
[----:B------:R-:W-:Y:S05]  /*2720*/  EXIT ;  /* 0x000000000000794d */ /* 0x000fea0003800000 */
.L_x_1778:
        /* <DEDUP_REMOVED lines=13> */
.L_x_1899:


//--------------------- .text._ZN13group_norm_v214gn_cuda_kernelI6__halfLi480ELi1ELi16ELi120ELi256ELb1ELi16ELi960ELi960ELi4ELb1ELi9ELb0ELb0ENS_16CompileConditionILi1000EEEEEvPT_PKS4_S7_S7_flPfS8_Pj --------------------------
	.section	.text._ZN13group_norm_v214gn_cuda_kernelI6__halfLi480ELi1ELi16ELi120ELi256ELb1ELi16ELi960ELi960ELi4ELb1ELi9ELb0ELb0ENS_16CompileConditionILi1000EEEEEvPT_PKS4_S7_S7_flPfS8_Pj,"ax",@progbits
	.align	128
        .global         _ZN13group_norm_v214gn_cuda_kernelI6__halfLi480ELi1ELi16ELi120ELi256ELb1ELi16ELi960ELi960ELi4ELb1ELi9ELb0ELb0ENS_16CompileConditionILi1000EEEEEvPT_PKS4_S7_S7_flPfS8_Pj
        .type           _ZN13group_norm_v214gn_cuda_kernelI6__halfLi480ELi1ELi16ELi120ELi256ELb1ELi16ELi960ELi960ELi4ELb1ELi9ELb0ELb0ENS_16CompileConditionILi1000EEEEEvPT_PKS4_S7_S7_flPfS8_Pj,@function
        .size           _ZN13group_norm_v214gn_cuda_kernelI6__halfLi480ELi1ELi16ELi120ELi256ELb1ELi16ELi960ELi960ELi4ELb1ELi9ELb0ELb0ENS_16CompileConditionILi1000EEEEEvPT_PKS4_S7_S7_flPfS8_Pj,(.L_x_1900 - _ZN13group_norm_v214gn_cuda_kernelI6__halfLi480ELi1ELi16ELi120ELi256ELb1ELi16ELi960ELi960ELi4ELb1ELi9ELb0ELb0ENS_16CompileConditionILi1000EEEEEvPT_PKS4_S7_S7_flPfS8_Pj)
        .other          _ZN13group_norm_v214gn_cuda_kernelI6__halfLi480ELi1ELi16ELi120ELi256ELb1ELi16ELi960ELi960ELi4ELb1ELi9ELb0ELb0ENS_16CompileConditionILi1000EEEEEvPT_PKS4_S7_S7_flPfS8_Pj,@"STO_CUDA_ENTRY STV_DEFAULT"
_ZN13group_norm_v214gn_cuda_kernelI6__halfLi480ELi1ELi16ELi120ELi256ELb1ELi16ELi960ELi960ELi4ELb1ELi9ELb0ELb0ENS_16CompileConditionILi1000EEEEEvPT_PKS4_S7_S7_flPfS8_Pj:
.text._ZN13group_norm_v214gn_cuda_kernelI6__halfLi480ELi1ELi16ELi120ELi256ELb1ELi16ELi960ELi960ELi4ELb1ELi9ELb0ELb0ENS_16CompileConditionILi1000EEEEEvPT_PKS4_S7_S7_flPfS8_Pj:
        /* <DEDUP_REMOVED lines=56> */
.L_x_1787:
[C---:B------:R-:W-:Y:S01]  /*0380*/  LOP3.LUT R14, R41.reuse, 0x1, RZ, 0xc0, !PT ;  /* 0x00000001290e7812 */ /* 0x040fe200078ec0ff */
[----:B------:R-:W0:Y:S01]  /*0390*/  LDCU.64 UR6, c[0x0][0x388] ;  /* 0x00007100ff0677ac */ /* 0x000e220008000a00 */
[--C-:B------:R-:W-:Y:S01]  /*03a0*/  SHF.R.U64 R111, R41, 0x1, R40.reuse ;  /* 0x00000001296f7819 */ /* 0x100fe20000001228 */
[----:B------:R-:W-:Y:S01]  /*03b0*/  IMAD R7, R36, 0x780, RZ ;  /* 0x0000078024077824 */ /* 0x000fe200078e02ff */
[----:B--2---:R-:W-:Y:S01]  /*03c0*/  MOV R9, RZ ;  /* 0x000000ff00097202 */ /* 0x004fe20000000f00 */
        /* <DEDUP_REMOVED lines=25> */
[----:B------:R-:W-:Y:S01]  /*0560*/  ISETP.GT.U32.AND P2, PT, R34, 0xf, PT ;  /* 0x0000000f2200780c */ /* 0x000fe20003f44070 */
[----:B------:R-:W-:Y:S01]  /*0570*/  BSSY.RECONVERGENT B0, `(.L_x_1779) ;  /* 0x000013e000007945 */ /* 0x000fe20003800200 */
[----:B------:R-:W-:Y:S02]  /*0580*/  SHF.L.U32 R113, R41, 0x3, RZ ;  /* 0x0000000329717819 */ /* 0x000fe400000006ff */
[----:B------:R-:W-:-:S02]  /*0590*/  CS2R R16, SRZ ;  /* 0x0000000000107805 */ /* 0x000fc4000001ff00 */
[----:B------:R-:W-:Y:S02]  /*05a0*/  LOP3.LUT P1, RZ, R34, 0x3f1, RZ, 0xc0, !PT ;  /* 0x000003f122ff7812 */ /* 0x000fe4000782c0ff */
[----:B------:R-:W-:Y:S01]  /*05b0*/  LOP3.LUT R113, R113, 0x8, RZ, 0xc0, !PT ;  /* 0x0000000871717812 */ /* 0x000fe200078ec0ff */
        /* <DEDUP_REMOVED lines=20> */
[--C-:B----4-:R-:W-:Y:S02]  /*0700*/  HADD2.F32 R69, -RZ, R76.reuse.H0_H0 ;  /* 0x2000004cff457230 */ /* 0x110fe40000004100 */
        /* <DEDUP_REMOVED lines=292> */
.L_x_1780:
[----:B------:R-:W-:Y:S05]  /*1950*/  BSYNC.RECONVERGENT B0 ;  /* 0x0000000000007941 */ /* 0x000fea0003800200 */
.L_x_1779:
        /* <DEDUP_REMOVED lines=18> */
.L_x_1782:
[----:B------:R-:W2:Y:S04]  /*1a80*/  LD.E.STRONG.GPU R13, desc[UR10][R10.64] ;  /* 0x0000000a0a0d7980 */ /* 0x000ea8000c10f900 */
[----:B--2---:R-:W-:Y:S01]  /*1a90*/  CCTL.IVALL ;  /* 0x00000000ff00798f */ /* 0x004fe20002000000 */
[----:B------:R-:W-:Y:S05]  /*1aa0*/  YIELD ;  /* 0x0000000000007946 */ /* 0x000fea0003800000 */
[----:B-----5:R-:W-:-:S04]  /*1ab0*/  LOP3.LUT R13, R13, R12, RZ, 0x3c, !PT ;  /* 0x0000000c0d0d7212 */ /* 0x020fc800078e3cff */
[----:B------:R-:W-:-:S13]  /*1ac0*/  ISETP.GT.AND P1, PT, R13, -0x1, PT ;  /* 0xffffffff0d00780c */ /* 0x000fda0003f24270 */
[----:B------:R-:W-:Y:S05]  /*1ad0*/  @P1 BRA `(.L_x_1782) ;  /* 0xfffffffc00e81947 */ /* 0x000fea000383ffff */
.L_x_1781:
        /* <DEDUP_REMOVED lines=11> */
.L_x_1784:
[----:B------:R-:W-:Y:S05]  /*1b90*/  BSYNC.RECONVERGENT B0 ;  /* 0x0000000000007941 */ /* 0x000fea0003800200 */
.L_x_1783:
        /* <DEDUP_REMOVED lines=36> */
.L_x_1786:
[----:B------:R-:W-:Y:S05]  /*1de0*/  BSYNC.RECONVERGENT B0 ;  /* 0x0000000000007941 */ /* 0x000fea0003800200 */
.L_x_1785:
[----:B------:R-:W2:Y:S01]  /*1df0*/  S2UR UR6, SR_CgaCtaId ;  /* 0x00000000000679c3 */ /* 0x000ea20000008800 */
[----:B------:R-:W-:Y:S01]  /*1e00*/  UMOV UR5, 0x400 ;  /* 0x0000040000057882 */ /* 0x000fe20000000000 */
[----:B------:R-:W-:Y:S01]  /*1e10*/  IMAD.HI.U32 R8, R8, -0x77777777, RZ ;  /* 0x8888888908087827 */ /* 0x000fe200078e00ff */
[----:B------:R-:W-:Y:S01]  /*1e20*/  UIADD3 UR5, UPT, UPT, UR5, 0x1680, URZ ;  /* 0x0000168005057890 */ /* 0x000fe2000fffe0ff */
[----:B------:R-:W-:Y:S02]  /*1e30*/  LOP3.LUT R47, R47, 0x1, RZ, 0x3c, !PT ;  /* 0x000000012f2f7812 */ /* 0x000fe400078e3cff */
[----:B-----5:R-:W-:Y:S01]  /*1e40*/  HADD2.F32 R30, -RZ, R6.H0_H0 ;  /* 0x20000006ff1e7230 */ /* 0x020fe20000004100 */
[----:B------:R-:W-:Y:S01]  /*1e50*/  LEA.HI R8, R8, -R113, RZ, 0x1a ;  /* 0x8000007108087211 */ /* 0x000fe200078fd0ff */
[----:B------:R-:W-:Y:S02]  /*1e60*/  HADD2.F32 R27, -RZ, R4.H0_H0 ;  /* 0x20000004ff1b7230 */ /* 0x000fe40000004100 */
[----:B------:R-:W-:-:S02]  /*1e70*/  HADD2.F32 R32, -RZ, R6.H1_H1 ;  /* 0x30000006ff207230 */ /* 0x000fc40000004100 */
[----:B------:R-:W-:Y:S02]  /*1e80*/  HADD2.F32 R72, -RZ, R7.H1_H1 ;  /* 0x30000007ff487230 */ /* 0x000fe40000004100 */
[----:B------:R-:W-:Y:S02]  /*1e90*/  HADD2.F32 R111, -RZ, R5.H1_H1 ;  /* 0x30000005ff6f7230 */ /* 0x000fe40000004100 */
[----:B------:R-:W-:Y:S01]  /*1ea0*/  HADD2.F32 R70, -RZ, R7.H0_H0 ;  /* 0x20000007ff467230 */ /* 0x000fe20000004100 */
        /* <DEDUP_REMOVED lines=9> */
[--C-:B------:R-:W-:Y:S01]  /*1f40*/  FADD.FTZ R6, R107, -R8.reuse ;  /* 0x800000086b067221 */ /* 0x100fe20000010000 */
[--C-:B------:R-:W-:Y:S01]  /*1f50*/  FADD.FTZ R14, R109, -R8.reuse ;  /* 0x800000086d0e7221 */ /* 0x100fe20000010000 */
[----:B------:R-:W-:Y:S01]  /*1f60*/  HADD2.F32 R107, -RZ, R5.H0_H0 ;  /* 0x20000005ff6b7230 */ /* 0x000fe20000004100 */
[----:B------:R-:W0:Y:S01]  /*1f70*/  MUFU.RSQ R9, R9 ;  /* 0x0000000900097308 */ /* 0x000e220000001400 */
[----:B------:R-:W-:Y:S01]  /*1f80*/  FADD.FTZ R78, R55, -R8 ;  /* 0x80000008374e7221 */ /* 0x000fe20000010000 */
[----:B------:R-:W-:-:S02]  /*1f90*/  HADD2.F32 R109, -RZ, R4.H1_H1 ;  /* 0x30000004ff6d7230 */ /* 0x000fc40000004100 */
        /* <DEDUP_REMOVED lines=10> */
[----:B------:R-:W-:Y:S01]  /*2040*/  FMUL.FTZ R29, R9, R76 ;  /* 0x0000004c091d7220 */ /* 0x000fe20000410000 */
[--C-:B------:R-:W-:Y:S01]  /*2050*/  FADD.FTZ R76, R81, -R8.reuse ;  /* 0x80000008514c7221 */ /* 0x100fe20000010000 */
[----:B------:R-:W-:Y:S01]  /*2060*/  FMUL.FTZ R4, R9, R14 ;  /* 0x0000000e09047220 */ /* 0x000fe20000410000 */
[----:B------:R-:W-:Y:S01]  /*2070*/  FFMA.FTZ R3, R12, R30, R27 ;  /* 0x0000001e0c037223 */ /* 0x000fe2000001001b */
[--C-:B------:R-:W-:Y:S01]  /*2080*/  FADD.FTZ R12, R63, -R8.reuse ;  /* 0x800000083f0c7221 */ /* 0x100fe20000010000 */
[----:B------:R-:W-:Y:S01]  /*2090*/  FMUL.FTZ R31, R9, R76 ;  /* 0x0000004c091f7220 */ /* 0x000fe20000410000 */
[--C-:B------:R-:W-:Y:S01]  /*20a0*/  FADD.FTZ R76, R57, -R8.reuse ;  /* 0x80000008394c7221 */ /* 0x100fe20000010000 */
[--C-:B------:R-:W-:Y:S01]  /*20b0*/  FADD.FTZ R14, R53, -R8.reuse ;  /* 0x80000008350e7221 */ /* 0x100fe20000010000 */
[C---:B------:R-:W-:Y:S01]  /*20c0*/  FMUL.FTZ R12, R9.reuse, R12 ;  /* 0x0000000c090c7220 */ /* 0x040fe20000410000 */
[C---:B------:R-:W-:Y:S01]  /*20d0*/  FMUL.FTZ R19, R9.reuse, R20 ;  /* 0x0000001409137220 */ /* 0x040fe20000410000 */
[C---:B------:R-:W-:Y:S01]  /*20e0*/  FMUL.FTZ R57, R9.reuse, R76 ;  /* 0x0000004c09397220 */ /* 0x040fe20000410000 */
[----:B------:R-:W-:Y:S01]  /*20f0*/  FMUL.FTZ R7, R9, R14 ;  /* 0x0000000e09077220 */ /* 0x000fe20000410000 */
[----:B------:R-:W-:Y:S01]  /*2100*/  FFMA.FTZ R5, R12, R72, R111 ;  /* 0x000000480c057223 */ /* 0x000fe2000001006f */
[--C-:B------:R-:W-:Y:S01]  /*2110*/  FADD.FTZ R12, R59, -R8.reuse ;  /* 0x800000083b0c7221 */ /* 0x100fe20000010000 */
[----:B------:R-:W-:Y:S01]  /*2120*/  FFMA.FTZ R55, R70, R57, R107 ;  /* 0x0000003946377223 */ /* 0x000fe2000001006b */
[----:B------:R-:W-:Y:S01]  /*2130*/  FMUL.FTZ R57, R9, R78 ;  /* 0x0000004e09397220 */ /* 0x000fe20000410000 */
[--C-:B------:R-:W-:Y:S01]  /*2140*/  FADD.FTZ R78, R105, -R8.reuse ;  /* 0x80000008694e7221 */ /* 0x100fe20000010000 */
[----:B------:R-:W-:Y:S01]  /*2150*/  FMUL.FTZ R12, R9, R12 ;  /* 0x0000000c090c7220 */ /* 0x000fe20000410000 */
[----:B------:R-:W-:Y:S01]  /*2160*/  FFMA.FTZ R7, R30, R7, R27 ;  /* 0x000000071e077223 */ /* 0x000fe2000001001b */
[--C-:B------:R-:W-:Y:S01]  /*2170*/  FADD.FTZ R20, R75, -R8.reuse ;  /* 0x800000084b147221 */ /* 0x100fe20000010000 */
[----:B------:R-:W-:Y:S01]  /*2180*/  FMUL.FTZ R71, R9, R78 ;  /* 0x0000004e09477220 */ /* 0x000fe20000410000 */
[--C-:B------:R-:W-:Y:S01]  /*2190*/  FADD.FTZ R78, R103, -R8.reuse ;  /* 0x80000008674e7221 */ /* 0x100fe20000010000 */
[----:B------:R-:W-:Y:S01]  /*21a0*/  FFMA.FTZ R12, R32, R12, R109 ;  /* 0x0000000c200c7223 */ /* 0x000fe2000001006d */
[----:B------:R-:W-:Y:S01]  /*21b0*/  FMUL.FTZ R68, R5, -1.4426950216293334961 ;  /* 0xbfb8aa3b05447820 */ /* 0x000fe20000410000 */
[----:B------:R-:W-:Y:S01]  /*21c0*/  FMUL.FTZ R52, R7, -1.4426950216293334961 ;  /* 0xbfb8aa3b07347820 */ /* 0x000fe20000410000 */
[----:B------:R-:W-:Y:S01]  /*21d0*/  FMUL.FTZ R75, R9, R78 ;  /* 0x0000004e094b7220 */ /* 0x000fe20000410000 */
[--C-:B------:R-:W-:Y:S01]  /*21e0*/  FADD.FTZ R14, R67, -R8.reuse ;  /* 0x80000008430e7221 */ /* 0x100fe20000010000 */
[----:B------:R-:W-:Y:S01]  /*21f0*/  FMUL.FTZ R64, R12, -1.4426950216293334961 ;  /* 0xbfb8aa3b0c407820 */ /* 0x000fe20000410000 */
[----:B------:R-:W-:Y:S01]  /*2200*/  FMUL.FTZ R21, R9, R22 ;  /* 0x0000001609157220 */ /* 0x000fe20000410000 */
[--C-:B------:R-:W-:Y:S01]  /*2210*/  FADD.FTZ R78, R101, -R8.reuse ;  /* 0x80000008654e7221 */ /* 0x100fe20000010000 */
[----:B------:R-:W-:Y:S01]  /*2220*/  FMUL.FTZ R15, R9, R16 ;  /* 0x00000010090f7220 */ /* 0x000fe20000410000 */
[--C-:B------:R-:W-:Y:S01]  /*2230*/  FADD.FTZ R22, R51, -R8.reuse ;  /* 0x8000000833167221 */ /* 0x100fe20000010000 */
[--C-:B------:R-:W-:Y:S01]  /*2240*/  FADD.FTZ R16, R61, -R8.reuse ;  /* 0x800000083d107221 */ /* 0x100fe20000010000 */
[C---:B------:R-:W-:Y:S01]  /*2250*/  FMUL.FTZ R17, R9.reuse, R18 ;  /* 0x0000001209117220 */ /* 0x040fe20000410000 */
[C---:B------:R-:W-:Y:S01]  /*2260*/  FMUL.FTZ R23, R9.reuse, R24 ;  /* 0x0000001809177220 */ /* 0x040fe20000410000 */
[----:B------:R-:W-:Y:S01]  /*2270*/  FMUL.FTZ R6, R9, R6 ;  /* 0x0000000609067220 */ /* 0x000fe20000410000 */
[--C-:B------:R-:W-:Y:S01]  /*2280*/  FADD.FTZ R18, R77, -R8.reuse ;  /* 0x800000084d127221 */ /* 0x100fe20000010000 */
[--C-:B------:R-:W-:Y:S01]  /*2290*/  FADD.FTZ R24, R79, -R8.reuse ;  /* 0x800000084f187221 */ /* 0x100fe20000010000 */
[C---:B------:R-:W-:Y:S01]  /*22a0*/  FMUL.FTZ R25, R9.reuse, R26 ;  /* 0x0000001a09197220 */ /* 0x040fe20000410000 */
[C---:B------:R-:W-:Y:S01]  /*22b0*/  FMUL.FTZ R85, R9.reuse, R84 ;  /* 0x0000005409557220 */ /* 0x040fe20000410000 */
[----:B------:R-:W-:Y:S01]  /*22c0*/  FMUL.FTZ R13, R9, R14 ;  /* 0x0000000e090d7220 */ /* 0x000fe20000410000 */
[--C-:B------:R-:W-:Y:S01]  /*22d0*/  FADD.FTZ R26, R91, -R8.reuse ;  /* 0x800000085b1a7221 */ /* 0x100fe20000010000 */
[----:B------:R-:W-:Y:S01]  /*22e0*/  FMUL.FTZ R77, R9, R78 ;  /* 0x0000004e094d7220 */ /* 0x000fe20000410000 */
[----:B------:R-:W0:Y:S01]  /*22f0*/  MUFU.EX2 R68, R68 ;  /* 0x0000004400447308 */ /* 0x000e220000000800 */
[--C-:B------:R-:W-:Y:S01]  /*2300*/  FADD.FTZ R14, R65, -R8.reuse ;  /* 0x80000008410e7221 */ /* 0x100fe20000010000 */
[----:B------:R-:W-:Y:S01]  /*2310*/  FMUL.FTZ R22, R9, R22 ;  /* 0x0000001609167220 */ /* 0x000fe20000410000 */
[--C-:B------:R-:W-:Y:S01]  /*2320*/  FADD.FTZ R78, R99, -R8.reuse ;  /* 0x80000008634e7221 */ /* 0x100fe20000010000 */
[C-C-:B------:R-:W-:Y:S01]  /*2330*/  FFMA.FTZ R15, R30.reuse, R15, R27.reuse ;  /* 0x0000000f1e0f7223 */ /* 0x140fe2000001001b */
[C---:B------:R-:W-:Y:S01]  /*2340*/  FMUL.FTZ R16, R9.reuse, R16 ;  /* 0x0000001009107220 */ /* 0x040fe20000410000 */
[C-C-:B------:R-:W-:Y:S01]  /*2350*/  FFMA.FTZ R19, R30.reuse, R19, R27.reuse ;  /* 0x000000131e137223 */ /* 0x140fe2000001001b */
[C-C-:B------:R-:W-:Y:S01]  /*2360*/  FFMA.FTZ R23, R30.reuse, R23, R27.reuse ;  /* 0x000000171e177223 */ /* 0x140fe2000001001b */
[----:B------:R-:W1:Y:S01]  /*2370*/  MUFU.EX2 R52, R52 ;  /* 0x0000003400347308 */ /* 0x000e620000000800 */
[C-C-:B------:R-:W-:Y:S01]  /*2380*/  FFMA.FTZ R29, R30.reuse, R29, R27.reuse ;  /* 0x0000001d1e1d7223 */ /* 0x140fe2000001001b */
[----:B------:R-:W-:Y:S01]  /*2390*/  FFMA.FTZ R71, R30, R71, R27 ;  /* 0x000000471e477223 */ /* 0x000fe2000001001b */
[----:B------:R-:W-:Y:S01]  /*23a0*/  FFMA.FTZ R6, R6, R70, R107 ;  /* 0x0000004606067223 */ /* 0x000fe2000001006b */
[C---:B------:R-:W-:Y:S01]  /*23b0*/  FMUL.FTZ R24, R9.reuse, R24 ;  /* 0x0000001809187220 */ /* 0x040fe20000410000 */
[----:B------:R-:W-:Y:S01]  /*23c0*/  FFMA.FTZ R27, R30, R85, R27 ;  /* 0x000000551e1b7223 */ /* 0x000fe2000001001b */
[C---:B------:R-:W-:Y:S01]  /*23d0*/  FMUL.FTZ R18, R9.reuse, R18 ;  /* 0x0000001209127220 */ /* 0x040fe20000410000 */
[----:B------:R-:W-:Y:S01]  /*23e0*/  FMUL.FTZ R26, R9, R26 ;  /* 0x0000001a091a7220 */ /* 0x000fe20000410000 */
[----:B------:R-:W2:Y:S01]  /*23f0*/  MUFU.EX2 R64, R64 ;  /* 0x0000004000407308 */ /* 0x000ea20000000800 */
[----:B------:R-:W-:Y:S01]  /*2400*/  FADD.FTZ R30, R93, -R8 ;  /* 0x800000085d1e7221 */ /* 0x000fe20000010000 */
[----:B------:R-:W-:Y:S01]  /*2410*/  FFMA.FTZ R13, R70, R13, R107 ;  /* 0x0000000d460d7223 */ /* 0x000fe2000001006b */
[C---:B------:R-:W-:Y:S01]  /*2420*/  FMUL.FTZ R14, R9.reuse, R14 ;  /* 0x0000000e090e7220 */ /* 0x040fe20000410000 */
[C---:B------:R-:W-:Y:S01]  /*2430*/  FMUL.FTZ R20, R9.reuse, R20 ;  /* 0x0000001409147220 */ /* 0x040fe20000410000 */
[----:B------:R-:W-:Y:S01]  /*2440*/  FFMA.FTZ R22, R72, R22, R111 ;  /* 0x0000001648167223 */ /* 0x000fe2000001006f */
[C---:B------:R-:W-:Y:S01]  /*2450*/  FMUL.FTZ R78, R9.reuse, R78 ;  /* 0x0000004e094e7220 */ /* 0x040fe20000410000 */
[----:B------:R-:W-:Y:S01]  /*2460*/  FFMA.FTZ R16, R32, R16, R109 ;  /* 0x0000001020107223 */ /* 0x000fe2000001006d */
[----:B------:R-:W-:Y:S01]  /*2470*/  FMUL.FTZ R88, R9, R88 ;  /* 0x0000005809587220 */ /* 0x000fe20000410000 */
[----:B------:R-:W-:Y:S01]  /*2480*/  FMUL.FTZ R74, R6, -1.4426950216293334961 ;  /* 0xbfb8aa3b064a7820 */ /* 0x000fe20000410000 */
[----:B------:R-:W-:Y:S01]  /*2490*/  FFMA.FTZ R17, R70, R17, R107 ;  /* 0x0000001146117223 */ /* 0x000fe2000001006b */
[--C-:B------:R-:W-:Y:S01]  /*24a0*/  FFMA.FTZ R24, R32, R24, R109.reuse ;  /* 0x0000001820187223 */ /* 0x100fe2000001006d */
[----:B------:R-:W-:Y:S01]  /*24b0*/  FFMA.FTZ R4, R4, R32, R109 ;  /* 0x0000002004047223 */ /* 0x000fe2000001006d */
[C-C-:B------:R-:W-:Y:S01]  /*24c0*/  FFMA.FTZ R18, R72.reuse, R18, R111.reuse ;  /* 0x0000001248127223 */ /* 0x140fe2000001006f */
[----:B------:R-:W-:Y:S01]  /*24d0*/  FMUL.FTZ R65, R19, -1.4426950216293334961 ;  /* 0xbfb8aa3b13417820 */ /* 0x000fe20000410000 */
[C-C-:B------:R-:W-:Y:S01]  /*24e0*/  FFMA.FTZ R26, R72.reuse, R26, R111.reuse ;  /* 0x0000001a481a7223 */ /* 0x140fe2000001006f */
[----:B------:R-:W-:Y:S01]  /*24f0*/  FMUL.FTZ R30, R9, R30 ;  /* 0x0000001e091e7220 */ /* 0x000fe20000410000 */
[----:B------:R-:W-:Y:S01]  /*2500*/  FMUL.FTZ R67, R13, -1.4426950216293334961 ;  /* 0xbfb8aa3b0d437820 */ /* 0x000fe20000410000 */
[----:B------:R-:W-:Y:S01]  /*2510*/  FFMA.FTZ R14, R72, R14, R111 ;  /* 0x0000000e480e7223 */ /* 0x000fe2000001006f */
[--C-:B------:R-:W-:Y:S01]  /*2520*/  FFMA.FTZ R20, R32, R20, R109.reuse ;  /* 0x0000001420147223 */ /* 0x100fe2000001006d */
[----:B------:R-:W-:Y:S01]  /*2530*/  FMUL.FTZ R58, R22, -1.4426950216293334961 ;  /* 0xbfb8aa3b163a7820 */ /* 0x000fe20000410000 */
[----:B------:R-:W-:Y:S01]  /*2540*/  FFMA.FTZ R31, R32, R31, R109 ;  /* 0x0000001f201f7223 */ /* 0x000fe2000001006d */
[C-C-:B------:R-:W-:Y:S01]  /*2550*/  FFMA.FTZ R57, R72.reuse, R57, R111.reuse ;  /* 0x0000003948397223 */ /* 0x140fe2000001006f */
[----:B------:R-:W-:Y:S01]  /*2560*/  FFMA.FTZ R78, R72, R78, R111 ;  /* 0x0000004e484e7223 */ /* 0x000fe2000001006f */
[----:B------:R-:W-:Y:S01]  /*2570*/  FMUL.FTZ R86, R9, R86 ;  /* 0x0000005609567220 */ /* 0x000fe20000410000 */
[----:B------:R-:W-:Y:S01]  /*2580*/  FMUL.FTZ R62, R16, -1.4426950216293334961 ;  /* 0xbfb8aa3b103e7820 */ /* 0x000fe20000410000 */
[C-C-:B------:R-:W-:Y:S01]  /*2590*/  FFMA.FTZ R21, R70.reuse, R21, R107.reuse ;  /* 0x0000001546157223 */ /* 0x140fe2000001006b */
[----:B------:R-:W-:Y:S01]  /*25a0*/  FMUL.FTZ R59, R23, -1.4426950216293334961 ;  /* 0xbfb8aa3b173b7820 */ /* 0x000fe20000410000 */
[----:B------:R-:W-:Y:S01]  /*25b0*/  FFMA.FTZ R25, R70, R25, R107 ;  /* 0x0000001946197223 */ /* 0x000fe2000001006b */
[----:B------:R-:W-:Y:S01]  /*25c0*/  FFMA.FTZ R75, R32, R75, R109 ;  /* 0x0000004b204b7223 */ /* 0x000fe2000001006d */
[----:B------:R-:W-:Y:S01]  /*25d0*/  FFMA.FTZ R72, R72, R88, R111 ;  /* 0x0000005848487223 */ /* 0x000fe2000001006f */
[----:B------:R-:W-:Y:S01]  /*25e0*/  FMUL.FTZ R28, R3, -1.4426950216293334961 ;  /* 0xbfb8aa3b031c7820 */ /* 0x000fe20000410000 */
[----:B------:R-:W-:Y:S01]  /*25f0*/  FMUL.FTZ R61, R17, -1.4426950216293334961 ;  /* 0xbfb8aa3b113d7820 */ /* 0x000fe20000410000 */
[----:B------:R-:W-:Y:S01]  /*2600*/  FMUL.FTZ R54, R24, -1.4426950216293334961 ;  /* 0xbfb8aa3b18367820 */ /* 0x000fe20000410000 */
[--C-:B------:R-:W-:Y:S01]  /*2610*/  FFMA.FTZ R77, R70, R77, R107.reuse ;  /* 0x0000004d464d7223 */ /* 0x100fe2000001006b */
[----:B------:R-:W-:Y:S01]  /*2620*/  FMUL.FTZ R33, R4, -1.4426950216293334961 ;  /* 0xbfb8aa3b04217820 */ /* 0x000fe20000410000 */
[----:B------:R-:W-:Y:S01]  /*2630*/  FMUL.FTZ R63, R18, -1.4426950216293334961 ;  /* 0xbfb8aa3b123f7820 */ /* 0x000fe20000410000 */
[----:B------:R-:W-:Y:S01]  /*2640*/  FMUL.FTZ R49, R26, -1.4426950216293334961 ;  /* 0xbfb8aa3b1a317820 */ /* 0x000fe20000410000 */
[----:B------:R-:W-:Y:S01]  /*2650*/  FFMA.FTZ R70, R70, R30, R107 ;  /* 0x0000001e46467223 */ /* 0x000fe2000001006b */
[----:B------:R-:W3:Y:S01]  /*2660*/  MUFU.EX2 R74, R74 ;  /* 0x0000004a004a7308 */ /* 0x000ee20000000800 */
[----:B------:R-:W-:Y:S01]  /*2670*/  FMUL.FTZ R53, R14, -1.4426950216293334961 ;  /* 0xbfb8aa3b0e357820 */ /* 0x000fe20000410000 */
[----:B------:R-:W-:Y:S01]  /*2680*/  FMUL.FTZ R56, R20, -1.4426950216293334961 ;  /* 0xbfb8aa3b14387820 */ /* 0x000fe20000410000 */
[----:B------:R-:W-:Y:S01]  /*2690*/  FMUL.FTZ R76, R31, -1.4426950216293334961 ;  /* 0xbfb8aa3b1f4c7820 */ /* 0x000fe20000410000 */
[----:B------:R-:W-:Y:S01]  /*26a0*/  FFMA.FTZ R32, R32, R86, R109 ;  /* 0x0000005620207223 */ /* 0x000fe2000001006d */
[----:B------:R-:W-:Y:S01]  /*26b0*/  FMUL.FTZ R66, R15, -1.4426950216293334961 ;  /* 0xbfb8aa3b0f427820 */ /* 0x000fe20000410000 */
[----:B------:R-:W-:Y:S01]  /*26c0*/  FMUL.FTZ R60, R21, -1.4426950216293334961 ;  /* 0xbfb8aa3b153c7820 */ /* 0x000fe20000410000 */
[----:B------:R-:W-:Y:S01]  /*26d0*/  FMUL.FTZ R51, R25, -1.4426950216293334961 ;  /* 0xbfb8aa3b19337820 */ /* 0x000fe20000410000 */
[----:B------:R-:W4:Y:S01]  /*26e0*/  MUFU.EX2 R65, R65 ;  /* 0x0000004100417308 */ /* 0x000f220000000800 */
[----:B------:R-:W-:Y:S01]  /*26f0*/  FMUL.FTZ R80, R57, -1.4426950216293334961 ;  /* 0xbfb8aa3b39507820 */ /* 0x000fe20000410000 */
[----:B------:R-:W-:Y:S01]  /*2700*/  FMUL.FTZ R82, R75, -1.4426950216293334961 ;  /* 0xbfb8aa3b4b527820 */ /* 0x000fe20000410000 */
[----:B------:R-:W-:Y:S01]  /*2710*/  FMUL.FTZ R9, R72, -1.4426950216293334961 ;  /* 0xbfb8aa3b48097820 */ /* 0x000fe20000410000 */
[----:B------:R-:W-:Y:S01]  /*2720*/  FMUL.FTZ R69, R29, -1.4426950216293334961 ;  /* 0xbfb8aa3b1d457820 */ /* 0x000fe20000410000 */
        /* <DEDUP_REMOVED lines=8> */
[----:B0-----:R-:W-:Y:S01]  /*27b0*/  FADD.FTZ R68, R68, 1 ;  /* 0x3f80000044447421 */ /* 0x001fe20000010000 */
[----:B-1----:R-:W-:Y:S01]  /*27c0*/  FADD.FTZ R52, R52, 1 ;  /* 0x3f80000034347421 */ /* 0x002fe20000010000 */
[----:B--2---:R-:W-:Y:S01]  /*27d0*/  FADD.FTZ R87, R64, 1 ;  /* 0x3f80000040577421 */ /* 0x004fe20000010000 */
[----:B------:R-:W0:Y:S01]  /*27e0*/  MUFU.EX2 R58, R58 ;  /* 0x0000003a003a7308 */ /* 0x000e220000000800 */
[----:B---3--:R-:W-:Y:S01]  /*27f0*/  FADD.FTZ R73, R74, 1 ;  /* 0x3f8000004a497421 */ /* 0x008fe20000010000 */
[----:B----4-:R-:W-:-:S06]  /*2800*/  FADD.FTZ R74, R65, 1 ;  /* 0x3f800000414a7421 */ /* 0x010fcc0000010000 */
[----:B------:R-:W1:Y:S01]  /*2810*/  MUFU.EX2 R62, R62 ;  /* 0x0000003e003e7308 */ /* 0x000e620000000800 */
[----:B------:R-:W-:-:S07]  /*2820*/  FADD.FTZ R64, R67, 1 ;  /* 0x3f80000043407421 */ /* 0x000fce0000010000 */
        /* <DEDUP_REMOVED lines=48> */
[----:B------:R-:W2:Y:S01]  /*2b30*/  MUFU.RCP R68, R68 ;  /* 0x0000004400447308 */ /* 0x000ea20000001000 */
[----:B0-----:R-:W-:-:S07]  /*2b40*/  FADD.FTZ R85, R85, 1 ;  /* 0x3f80000055557421 */ /* 0x001fce0000010000 */
[----:B------:R-:W0:Y:S01]  /*2b50*/  MUFU.RCP R52, R52 ;  /* 0x0000003400347308 */ /* 0x000e220000001000 */
[----:B-1----:R-:W-:-:S07]  /*2b60*/  FADD.FTZ R30, R30, 1 ;  /* 0x3f8000001e1e7421 */ /* 0x002fce0000010000 */
[----:B------:R-:W1:Y:S01]  /*2b70*/  MUFU.RCP R87, R87 ;  /* 0x0000005700577308 */ /* 0x000e620000001000 */
[----:B--2---:R-:W-:-:S07]  /*2b80*/  FMUL.FTZ R68, R5, R68 ;  /* 0x0000004405447220 */ /* 0x004fce0000410000 */
[----:B------:R-:W2:Y:S01]  /*2b90*/  MUFU.RCP R28, R28 ;  /* 0x0000001c001c7308 */ /* 0x000ea20000001000 */
[----:B0-----:R-:W-:-:S07]  /*2ba0*/  FMUL.FTZ R52, R7, R52 ;  /* 0x0000003407347220 */ /* 0x001fce0000410000 */
[----:B------:R-:W0:Y:S01]  /*2bb0*/  MUFU.RCP R58, R58 ;  /* 0x0000003a003a7308 */ /* 0x000e220000001000 */
[----:B-1----:R-:W-:-:S05]  /*2bc0*/  FMUL.FTZ R87, R12, R87 ;  /* 0x000000570c577220 */ /* 0x002fca0000410000 */
[----:B------:R-:W-:Y:S02]  /*2bd0*/  F2FP.F16.F32.PACK_AB R52, R87, R52 ;  /* 0x000000345734723e */ /* 0x000fe400000000ff */
        /* <DEDUP_REMOVED lines=12> */
[----:B-1----:R-:W-:Y:S01]  /*2ca0*/  FMUL.FTZ R3, R26, R49 ;  /* 0x000000311a037220 */ /* 0x002fe20000410000 */
[----:B------:R-:W-:Y:S02]  /*2cb0*/  IADD3.X R49, PT, PT, R50, UR7, RZ, P1, !PT ;  /* 0x0000000732317c10 */ /* 0x000fe40008ffe4ff */
[----:B------:R-:W-:Y:S02]  /*2cc0*/  ISETP.GE.U32.AND P1, PT, R41, R0, PT ;  /* 0x000000002900720c */ /* 0x000fe40003f26070 */
[----:B------:R-:W-:Y:S02]  /*2cd0*/  F2FP.F16.F32.PACK_AB R59, R3, R54 ;  /* 0x00000036033b723e */ /* 0x000fe400000000ff */
[----:B------:R-:W1:Y:S01]  /*2ce0*/  MUFU.RCP R53, R53 ;  /* 0x0000003500357308 */ /* 0x000e620000001000 */
[----:B--2---:R-:W-:Y:S01]  /*2cf0*/  FMUL.FTZ R73, R6, R73 ;  /* 0x0000004906497220 */ /* 0x004fe20000410000 */
[----:B------:R-:W-:Y:S01]  /*2d00*/  ISETP.GE.AND.EX P1, PT, R40, R2, PT, P1 ;  /* 0x000000022800720c */ /* 0x000fe20003f26310 */
[----:B------:R2:W-:Y:S05]  /*2d10*/  STG.E.64 desc[UR10][R48.64+0x7800], R58 ;  /* 0x0078003a30007986 */ /* 0x0005ea000c101b0a */
[----:B------:R-:W3:Y:S01]  /*2d20*/  MUFU.RCP R60, R69 ;  /* 0x00000045003c7308 */ /* 0x000ee20000001000 */
[----:B0-----:R-:W-:Y:S01]  /*2d30*/  FMUL.FTZ R64, R13, R64 ;  /* 0x000000400d407220 */ /* 0x001fe20000410000 */
[----:B------:R-:W-:-:S06]  /*2d40*/  F2FP.F16.F32.PACK_AB R13, R68, R73 ;  /* 0x00000049440d723e */ /* 0x000fcc00000000ff */
[----:B------:R-:W0:Y:S01]  /*2d50*/  MUFU.RCP R76, R76 ;  /* 0x0000004c004c7308 */ /* 0x000e220000001000 */
[----:B-1----:R-:W-:-:S05]  /*2d60*/  FMUL.FTZ R53, R14, R53 ;  /* 0x000000350e357220 */ /* 0x002fca0000410000 */
[----:B------:R-:W-:Y:S02]  /*2d70*/  F2FP.F16.F32.PACK_AB R53, R53, R64 ;  /* 0x000000403535723e */ /* 0x000fe400000000ff */
[----:B------:R-:W1:Y:S01]  /*2d80*/  MUFU.RCP R5, R8 ;  /* 0x0000000800057308 */ /* 0x000e620000001000 */
[----:B---3--:R-:W-:Y:S02]  /*2d90*/  FMUL.FTZ R29, R29, R60 ;  /* 0x0000003c1d1d7220 */ /* 0x008fe40000410000 */
[----:B------:R2:W-:Y:S05]  /*2da0*/  STG.E.64 desc[UR10][R48.64+0x1e00], R52 ;  /* 0x001e003430007986 */ /* 0x0005ea000c101b0a */
[----:B------:R-:W3:Y:S01]  /*2db0*/  MUFU.RCP R66, R66 ;  /* 0x0000004200427308 */ /* 0x000ee20000001000 */
[----:B0-----:R-:W-:-:S05]  /*2dc0*/  FMUL.FTZ R4, R31, R76 ;  /* 0x0000004c1f047220 */ /* 0x001fca0000410000 */
[----:B------:R-:W-:Y:S02]  /*2dd0*/  F2FP.F16.F32.PACK_AB R54, R4, R29 ;  /* 0x0000001d0436723e */ /* 0x000fe400000000ff */
[----:B------:R-:W0:Y:S01]  /*2de0*/  MUFU.RCP R67, R67 ;  /* 0x0000004300437308 */ /* 0x000e220000001000 */
[----:B-1----:R-:W-:-:S07]  /*2df0*/  FMUL.FTZ R32, R32, R5 ;  /* 0x0000000520207220 */ /* 0x002fce0000410000 */
[----:B------:R-:W1:Y:S01]  /*2e00*/  MUFU.RCP R62, R62 ;  /* 0x0000003e003e7308 */ /* 0x000e620000001000 */
[----:B---3--:R-:W-:-:S07]  /*2e10*/  FMUL.FTZ R66, R15, R66 ;  /* 0x000000420f427220 */ /* 0x008fce0000410000 */
[----:B------:R-:W3:Y:S01]  /*2e20*/  MUFU.RCP R61, R61 ;  /* 0x0000003d003d7308 */ /* 0x000ee20000001000 */
[----:B0-----:R-:W-:-:S05]  /*2e30*/  FMUL.FTZ R67, R16, R67 ;  /* 0x0000004310437220 */ /* 0x001fca0000410000 */
[----:B------:R-:W-:Y:S02]  /*2e40*/  F2FP.F16.F32.PACK_AB R60, R67, R66 ;  /* 0x00000042433c723e */ /* 0x000fe400000000ff */
[----:B------:R-:W0:Y:S01]  /*2e50*/  MUFU.RCP R74, R74 ;  /* 0x0000004a004a7308 */ /* 0x000e220000001000 */
[----:B-1----:R-:W-:-:S07]  /*2e60*/  FMUL.FTZ R62, R17, R62 ;  /* 0x0000003e113e7220 */ /* 0x002fce0000410000 */
[----:B------:R-:W1:Y:S01]  /*2e70*/  MUFU.RCP R63, R63 ;  /* 0x0000003f003f7308 */ /* 0x000e620000001000 */
[----:B---3--:R-:W-:-:S05]  /*2e80*/  FMUL.FTZ R61, R18, R61 ;  /* 0x0000003d123d7220 */ /* 0x008fca0000410000 */
[----:B------:R-:W-:Y:S02]  /*2e90*/  F2FP.F16.F32.PACK_AB R61, R61, R62 ;  /* 0x0000003e3d3d723e */ /* 0x000fe400000000ff */
[----:B------:R-:W3:Y:S01]  /*2ea0*/  MUFU.RCP R56, R56 ;  /* 0x0000003800387308 */ /* 0x000ee20000001000 */
[----:B0-----:R-:W-:Y:S02]  /*2eb0*/  FMUL.FTZ R74, R19, R74 ;  /* 0x0000004a134a7220 */ /* 0x001fe40000410000 */
[----:B------:R2:W-:Y:S05]  /*2ec0*/  STG.E.64 desc[UR10][R48.64+0x3c00], R60 ;  /* 0x003c003c30007986 */ /* 0x0005ea000c101b0a */
[----:B------:R-:W0:Y:S01]  /*2ed0*/  MUFU.RCP R65, R65 ;  /* 0x0000004100417308 */ /* 0x000e220000001000 */
[----:B-1----:R-:W-:-:S05]  /*2ee0*/  FMUL.FTZ R63, R20, R63 ;  /* 0x0000003f143f7220 */ /* 0x002fca0000410000 */
[----:B------:R-:W-:Y:S02]  /*2ef0*/  F2FP.F16.F32.PACK_AB R64, R63, R74 ;  /* 0x0000004a3f40723e */ /* 0x000fe400000000ff */
[----:B------:R-:W1:Y:S01]  /*2f00*/  MUFU.RCP R86, R79 ;  /* 0x0000004f00567308 */ /* 0x000e620000001000 */
[----:B---3--:R-:W-:-:S07]  /*2f10*/  FMUL.FTZ R56, R21, R56 ;  /* 0x0000003815387220 */ /* 0x008fce0000410000 */
[----:B------:R-:W3:Y:S01]  /*2f20*/  MUFU.RCP R80, R80 ;  /* 0x0000005000507308 */ /* 0x000ee20000001000 */
[----:B0-----:R-:W-:-:S05]  /*2f30*/  FMUL.FTZ R65, R22, R65 ;  /* 0x0000004116417220 */ /* 0x001fca0000410000 */
[----:B------:R-:W-:Y:S02]  /*2f40*/  F2FP.F16.F32.PACK_AB R65, R65, R56 ;  /* 0x000000384141723e */ /* 0x000fe400000000ff */
[----:B------:R-:W0:Y:S01]  /*2f50*/  MUFU.RCP R88, R81 ;  /* 0x0000005100587308 */ /* 0x000e220000001000 */
[----:B-1----:R-:W-:Y:S02]  /*2f60*/  FMUL.FTZ R55, R55, R86 ;  /* 0x0000005637377220 */ /* 0x002fe40000410000 */
[----:B------:R2:W-:Y:S05]  /*2f70*/  STG.E.64 desc[UR10][R48.64+0x5a00], R64 ;  /* 0x005a004030007986 */ /* 0x0005ea000c101b0a */
        /* <DEDUP_REMOVED lines=12> */
[----:B0-----:R-:W-:-:S07]  /*3040*/  FMUL.FTZ R78, R78, R51 ;  /* 0x000000334e4e7220 */ /* 0x001fce0000410000 */
[----:B------:R-:W0:Y:S01]  /*3050*/  MUFU.RCP R9, R9 ;  /* 0x0000000900097308 */ /* 0x000e220000001000 */
[----:B-1----:R-:W-:Y:S01]  /*3060*/  FMUL.FTZ R27, R27, R12 ;  /* 0x0000000c1b1b7220 */ /* 0x002fe20000410000 */
[----:B------:R-:W-:-:S04]  /*3070*/  F2FP.F16.F32.PACK_AB R12, R33, R28 ;  /* 0x0000001c210c723e */ /* 0x000fc800000000ff */
[----:B------:R-:W-:Y:S01]  /*3080*/  F2FP.F16.F32.PACK_AB R4, R32, R27 ;  /* 0x0000001b2004723e */ /* 0x000fe200000000ff */
[----:B------:R2:W-:Y:S01]  /*3090*/  STG.E.64 desc[UR10][R48.64], R12 ;  /* 0x0000000c30007986 */ /* 0x0005e2000c101b0a */
[----:B---3--:R-:W-:Y:S01]  /*30a0*/  FMUL.FTZ R70, R70, R7 ;  /* 0x0000000746467220 */ /* 0x008fe20000410000 */
[----:B0-----:R-:W-:Y:S01]  /*30b0*/  FMUL.FTZ R5, R72, R9 ;  /* 0x0000000948057220 */ /* 0x001fe20000410000 */
[----:B------:R-:W-:-:S04]  /*30c0*/  F2FP.F16.F32.PACK_AB R9, R78, R77 ;  /* 0x0000004d4e09723e */ /* 0x000fc800000000ff */
[----:B------:R-:W-:Y:S01]  /*30d0*/  F2FP.F16.F32.PACK_AB R5, R5, R70 ;  /* 0x000000460505723e */ /* 0x000fe200000000ff */
[----:B------:R2:W-:Y:S04]  /*30e0*/  STG.E.64 desc[UR10][R48.64+0xb400], R8 ;  /* 0x00b4000830007986 */ /* 0x0005e8000c101b0a */
[----:B------:R2:W-:Y:S01]  /*30f0*/  STG.E.64 desc[UR10][R48.64+0xd200], R4 ;  /* 0x00d2000430007986 */ /* 0x0005e2000c101b0a */
[----:B------:R-:W-:Y:S05]  /*3100*/  @!P1 BRA `(.L_x_1787) ;  /* 0xffffffd0009c9947 */ /* 0x000fea000383ffff */
[----:B------:R-:W-:Y:S05]  /*3110*/  EXIT ;  /* 0x000000000000794d */ /* 0x000fea0003800000 */
.L_x_1788:
        /* <DEDUP_REMOVED lines=14> */
.L_x_1900:


//--------------------- .text._ZN13group_norm_v214gn_cuda_kernelI6__halfLi480ELi3ELi16ELi120ELi256ELb1ELi16ELi960ELi960ELi4ELb1ELi21ELb0ELb0ENS_16CompileConditionILi1000EEEEEvPT_PKS4_S7_S7_flPfS8_Pj --------------------------
	.section	.text._ZN13group_norm_v214gn_cuda_kernelI6__halfLi480ELi3ELi16ELi120ELi256ELb1ELi16ELi960ELi960ELi4ELb1ELi21ELb0ELb0ENS_16CompileConditionILi1000EEEEEvPT_PKS4_S7_S7_flPfS8_Pj,"ax",@progbits
	.align	128
        .global         _ZN13group_norm_v214gn_cuda_kernelI6__halfLi480ELi3ELi16ELi120ELi256ELb1ELi16ELi960ELi960ELi4ELb1ELi21ELb0ELb0ENS_16CompileConditionILi1000EEEEEvPT_PKS4_S7_S7_flPfS8_Pj
        .type           _ZN13group_norm_v214gn_cuda_kernelI6__halfLi480ELi3ELi16ELi120ELi256ELb1ELi16ELi960ELi960ELi4ELb1ELi21ELb0ELb0ENS_16CompileConditionILi1000EEEEEvPT_PKS4_S7_S7_flPfS8_Pj,@function
        .size           _ZN13group_norm_v214gn_cuda_kernelI6__halfLi480ELi3ELi16ELi120ELi256ELb1ELi16ELi960ELi960ELi4ELb1ELi21ELb0ELb0ENS_16CompileConditionILi1000EEEEEvPT_PKS4_S7_S7_flPfS8_Pj,(.L_x_1901 - _ZN13group_norm_v214gn_cuda_kernelI6__halfLi480ELi3ELi16ELi120ELi256ELb1ELi16ELi960ELi960ELi4ELb1ELi21ELb0ELb0ENS_16CompileConditionILi1000EEEEEvPT_PKS4_S7_S7_flPfS8_Pj)
        .other          _ZN13group_norm_v214gn_cuda_kernelI6__halfLi480ELi3ELi16ELi120ELi256ELb1ELi16ELi960ELi960ELi4ELb1ELi21ELb0ELb0ENS_16CompileConditionILi1000EEEEEvPT_PKS4_S7_S7_flPfS8_Pj,@"STO_CUDA_ENTRY STV_DEFAULT"
_ZN13group_norm_v214gn_cuda_kernelI6__halfLi480ELi3ELi16ELi120ELi256ELb1ELi16ELi960ELi960ELi4ELb1ELi21ELb0ELb0ENS_16CompileConditionILi1000EEEEEvPT_PKS4_S7_S7_flPfS8_Pj:
.text._ZN13group_norm_v214gn_cuda_kernelI6__halfLi480ELi3ELi16ELi120ELi256ELb1ELi16ELi960ELi960ELi4ELb1ELi21ELb0ELb0ENS_16CompileConditionILi1000EEEEEvPT_PKS4_S7_S7_flPfS8_Pj:
        /* <DEDUP_REMOVED lines=40> */
.L_x_1797:
        /* <DEDUP_REMOVED lines=25> */
[----:B0-----:R-:W5:Y:S04]  /*0410*/  LDG.E.64.CONSTANT R4, desc[UR12][R18.64+0x7800] ;  /* 0x0078000c12047981 */ /* 0x001f68000c1e9b00 */
        /* <DEDUP_REMOVED lines=11> */
[--C-:B---3--:R-:W-:Y:S01]  /*04d0*/  HADD2.F32 R31, -RZ, R12.reuse.H0_H0 ;  /* 0x2000000cff1f7230 */ /* 0x108fe20000004100 */
[----:B------:R1:W-:Y:S01]  /*04e0*/  STL [R1+0xc], R20 ;  /* 0x00000c1401007387 */ /* 0x0003e20000100800 */
[----:B------:R-:W-:Y:S01]  /*04f0*/  FADD.FTZ R21, R21, R36 ;  /* 0x0000002415157221 */ /* 0x000fe20000010000 */
[----:B------:R-:W-:Y:S01]  /*0500*/  FFMA.FTZ R23, R36, R36, R23 ;  /* 0x0000002424177223 */ /* 0x000fe20000010017 */
[----:B------:R-:W-:-:S02]  /*0510*/  HADD2.F32 R30, -RZ, R12.H1_H1 ;  /* 0x3000000cff1e7230 */ /* 0x000fc40000004100 */
[----:B0-----:R-:W-:Y:S01]  /*0520*/  FADD.FTZ R18, R21, R20 ;  /* 0x0000001415127221 */ /* 0x001fe20000010000 */
[--C-:B------:R-:W-:Y:S02]  /*0530*/  HADD2.F32 R35, -RZ, R13.reuse.H0_H0 ;  /* 0x2000000dff237230 */ /* 0x100fe40000004100 */
[----:B------:R-:W-:Y:S02]  /*0540*/  HADD2.F32 R22, -RZ, R13.H1_H1 ;  /* 0x3000000dff167230 */ /* 0x000fe40000004100 */
[----:B------:R-:W-:Y:S01]  /*0550*/  FADD.FTZ R19, R18, R31 ;  /* 0x0000001f12137221 */ /* 0x000fe20000010000 */
[----:B-1----:R-:W-:Y:S01]  /*0560*/  FFMA.FTZ R20, R20, R20, R23 ;  /* 0x0000001414147223 */ /* 0x002fe20000010017 */
[--C-:B----4-:R-:W-:Y:S02]  /*0570*/  HADD2.F32 R29, -RZ, R8.reuse.H0_H0 ;  /* 0x20000008ff1d7230 */ /* 0x110fe40000004100 */
[----:B------:R-:W-:Y:S01]  /*0580*/  FADD.FTZ R12, R19, R30 ;  /* 0x0000001e130c7221 */ /* 0x000fe20000010000 */
[----:B------:R-:W-:Y:S01]  /*0590*/  FFMA.FTZ R21, R31, R31, R20 ;  /* 0x0000001f1f157223 */ /* 0x000fe20000010014 */
[----:B------:R-:W-:Y:S01]  /*05a0*/  HADD2.F32 R28, -RZ, R8.H1_H1 ;  /* 0x30000008ff1c7230 */ /* 0x000fe20000004100 */
[----:B------:R-:W-:Y:S01]  /*05b0*/  STL [R1+0x1c], R22 ;  /* 0x00001c1601007387 */ /* 0x000fe20000100800 */
        /* <DEDUP_REMOVED lines=8> */
[--C-:B-----5:R-:W-:Y:S01]  /*0640*/  HADD2.F32 R27, -RZ, R2.reuse.H0_H0 ;  /* 0x20000002ff1b7230 */ /* 0x120fe20000004100 */
[----:B------:R-:W-:Y:S01]  /*0650*/  STL [R1+0x20], R20 ;  /* 0x0000201401007387 */ /* 0x000fe20000100800 */
        /* <DEDUP_REMOVED lines=11> */
[----:B------:R-:W-:Y:S01]  /*0710*/  HADD2.F32 R25, -RZ, R4.H0_H0 ;  /* 0x20000004ff197230 */ /* 0x000fe20000004100 */
[----:B------:R0:W-:Y:S01]  /*0720*/  STL [R1+0x18], R18 ;  /* 0x0000181201007387 */ /* 0x0001e20000100800 */
        /* <DEDUP_REMOVED lines=8> */
[----:B------:R-:W-:Y:S01]  /*07b0*/  HADD2.F32 R2, -RZ, R4.H1_H1 ;  /* 0x30000004ff027230 */ /* 0x000fe20000004100 */
[----:B------:R1:W-:Y:S01]  /*07c0*/  STL [R1+0x4], R19 ;  /* 0x0000041301007387 */ /* 0x0003e20000100800 */
[----:B------:R-:W-:Y:S01]  /*07d0*/  FADD.FTZ R9, R12, R25 ;  /* 0x000000190c097221 */ /* 0x000fe20000010000 */
[----:B------:R-:W-:-:S03]  /*07e0*/  FFMA.FTZ R8, R18, R18, R8 ;  /* 0x0000001212087223 */ /* 0x000fc60000010008 */
[----:B0-----:R-:W-:Y:S01]  /*07f0*/  FADD.FTZ R18, R9, R2 ;  /* 0x0000000209127221 */ /* 0x001fe20000010000 */
[----:B------:R-:W-:-:S03]  /*0800*/  FFMA.FTZ R13, R25, R25, R8 ;  /* 0x00000019190d7223 */ /* 0x000fc60000010008 */
[----:B------:R-:W-:Y:S01]  /*0810*/  FADD.FTZ R18, R18, R3 ;  /* 0x0000000312127221 */ /* 0x000fe20000010000 */
[----:B------:R-:W-:-:S03]  /*0820*/  FFMA.FTZ R4, R2, R2, R13 ;  /* 0x0000000202047223 */ /* 0x000fc6000001000d */
[----:B------:R-:W-:Y:S01]  /*0830*/  FADD.FTZ R18, R18, R19 ;  /* 0x0000001312127221 */ /* 0x000fe20000010000 */
[----:B------:R-:W-:Y:S01]  /*0840*/  FFMA.FTZ R13, R3, R3, R4 ;  /* 0x00000003030d7223 */ /* 0x000fe20000010004 */
[----:B------:R-:W-:-:S03]  /*0850*/  HADD2.F32 R4, -RZ, R6.H0_H0 ;  /* 0x20000006ff047230 */ /* 0x000fc60000004100 */
[----:B------:R-:W-:Y:S02]  /*0860*/  FFMA.FTZ R13, R19, R19, R13 ;  /* 0x00000013130d7223 */ /* 0x000fe4000001000d */
[----:B-1----:R-:W2:Y:S01]  /*0870*/  LDL R19, [R1+0x34] ;  /* 0x0000340001137983 */ /* 0x002ea20000100800 */
[----:B------:R-:W-:Y:S02]  /*0880*/  HADD2.F32 R5, -RZ, R6.H1_H1 ;  /* 0x30000006ff057230 */ /* 0x000fe40000004100 */
[----:B------:R-:W-:Y:S01]  /*0890*/  FADD.FTZ R18, R18, R4 ;  /* 0x0000000412127221 */ /* 0x000fe20000010000 */
[----:B------:R-:W-:Y:S01]  /*08a0*/  FFMA.FTZ R13, R4, R4, R13 ;  /* 0x00000004040d7223 */ /* 0x000fe2000001000d */
[--C-:B------:R-:W-:Y:S01]  /*08b0*/  HADD2.F32 R6, -RZ, R7.reuse.H0_H0 ;  /* 0x20000007ff067230 */ /* 0x100fe20000004100 */
[----:B------:R-:W0:Y:S01]  /*08c0*/  S2R R20, SR_TID.X ;  /* 0x0000000000147919 */ /* 0x000e220000002100 */
[----:B------:R-:W-:Y:S01]  /*08d0*/  FADD.FTZ R18, R18, R5 ;  /* 0x0000000512127221 */ /* 0x000fe20000010000 */
[----:B------:R-:W-:Y:S01]  /*08e0*/  FFMA.FTZ R13, R5, R5, R13 ;  /* 0x00000005050d7223 */ /* 0x000fe2000001000d */
[----:B------:R-:W-:Y:S01]  /*08f0*/  HADD2.F32 R37, -RZ, R7.H1_H1 ;  /* 0x30000007ff257230 */ /* 0x000fe20000004100 */
[----:B------:R-:W-:Y:S01]  /*0900*/  UIADD3 UR7, UP0, UPT, UR8, 0x15, URZ ;  /* 0x0000001508077890 */ /* 0x000fe2000ff1e0ff */
[----:B------:R-:W-:Y:S01]  /*0910*/  FADD.FTZ R18, R18, R6 ;  /* 0x0000000612127221 */ /* 0x000fe20000010000 */
[----:B------:R-:W-:Y:S01]  /*0920*/  FFMA.FTZ R13, R6, R6, R13 ;  /* 0x00000006060d7223 */ /* 0x000fe2000001000d */
[--C-:B------:R-:W-:Y:S01]  /*0930*/  HADD2.F32 R7, -RZ, R10.reuse.H0_H0 ;  /* 0x2000000aff077230 */ /* 0x100fe20000004100 */
[----:B------:R-:W-:Y:S01]  /*0940*/  USHF.L.U32 UR6, UR8, 0x3, URZ ;  /* 0x0000000308067899 */ /* 0x000fe200080006ff */
[----:B------:R-:W-:Y:S01]  /*0950*/  FADD.FTZ R18, R18, R37 ;  /* 0x0000002512127221 */ /* 0x000fe20000010000 */
[----:B------:R-:W-:Y:S01]  /*0960*/  FFMA.FTZ R13, R37, R37, R13 ;  /* 0x00000025250d7223 */ /* 0x000fe2000001000d */
[----:B------:R-:W-:Y:S01]  /*0970*/  HADD2.F32 R8, -RZ, R10.H1_H1 ;  /* 0x3000000aff087230 */ /* 0x000fe20000004100 */
[----:B------:R-:W-:Y:S01]  /*0980*/  UIADD3.X UR5, UPT, UPT, URZ, UR5, URZ, UP0, !UPT ;  /* 0x00000005ff057290 */ /* 0x000fe200087fe4ff */
[----:B------:R-:W-:Y:S01]  /*0990*/  FADD.FTZ R18, R18, R7 ;  /* 0x0000000712127221 */ /* 0x000fe20000010000 */
[----:B------:R-:W-:Y:S01]  /*09a0*/  FFMA.FTZ R13, R7, R7, R13 ;  /* 0x00000007070d7223 */ /* 0x000fe2000001000d */
[--C-:B------:R-:W-:Y:S01]  /*09b0*/  HADD2.F32 R9, -RZ, R11.reuse.H0_H0 ;  /* 0x2000000bff097230 */ /* 0x100fe20000004100 */
[----:B------:R-:W-:Y:S01]  /*09c0*/  ULOP3.LUT UR10, UR6, 0x8, URZ, 0xc0, !UPT ;  /* 0x00000008060a7892 */ /* 0x000fe2000f8ec0ff */
[----:B------:R-:W-:Y:S01]  /*09d0*/  FADD.FTZ R18, R18, R8 ;  /* 0x0000000812127221 */ /* 0x000fe20000010000 */
[----:B------:R-:W-:Y:S01]  /*09e0*/  FFMA.FTZ R13, R8, R8, R13 ;  /* 0x00000008080d7223 */ /* 0x000fe2000001000d */
[----:B------:R-:W-:Y:S01]  /*09f0*/  HADD2.F32 R10, -RZ, R11.H1_H1 ;  /* 0x3000000bff0a7230 */ /* 0x000fe20000004100 */
[----:B------:R-:W-:Y:S01]  /*0a00*/  UMOV UR8, UR7 ;  /* 0x0000000700087c82 */ /* 0x000fe20008000000 */
[----:B------:R-:W-:Y:S01]  /*0a10*/  FADD.FTZ R18, R18, R9 ;  /* 0x0000000912127221 */ /* 0x000fe20000010000 */
[----:B------:R-:W-:Y:S01]  /*0a20*/  FFMA.FTZ R13, R9, R9, R13 ;  /* 0x00000009090d7223 */ /* 0x000fe2000001000d */
[--C-:B------:R-:W-:Y:S01]  /*0a30*/  HADD2.F32 R11, -RZ, R16.reuse.H0_H0 ;  /* 0x20000010ff0b7230 */ /* 0x100fe20000004100 */
[----:B------:R-:W-:Y:S01]  /*0a40*/  BSSY.RECONVERGENT B0, `(.L_x_1789) ;  /* 0x00000ed000007945 */ /* 0x000fe20003800200 */
[----:B------:R-:W-:Y:S01]  /*0a50*/  FADD.FTZ R18, R18, R10 ;  /* 0x0000000a12127221 */ /* 0x000fe20000010000 */
[----:B------:R-:W-:Y:S01]  /*0a60*/  FFMA.FTZ R13, R10, R10, R13 ;  /* 0x0000000a0a0d7223 */ /* 0x000fe2000001000d */
[----:B------:R-:W-:-:S02]  /*0a70*/  HADD2.F32 R12, -RZ, R16.H1_H1 ;  /* 0x30000010ff0c7230 */ /* 0x000fc40000004100 */
[----:B------:R-:W-:Y:S01]  /*0a80*/  FADD.FTZ R18, R18, R11 ;  /* 0x0000000b12127221 */ /* 0x000fe20000010000 */
[----:B------:R-:W-:Y:S01]  /*0a90*/  FFMA.FTZ R16, R11, R11, R13 ;  /* 0x0000000b0b107223 */ /* 0x000fe2000001000d */
[--C-:B------:R-:W-:Y:S01]  /*0aa0*/  HADD2.F32 R13, -RZ, R17.reuse.H0_H0 ;  /* 0x20000011ff0d7230 */ /* 0x100fe20000004100 */
[----:B0-----:R-:W-:Y:S01]  /*0ab0*/  ISETP.GT.U32.AND P1, PT, R20, 0xf, PT ;  /* 0x0000000f1400780c */ /* 0x001fe20003f24070 */
[----:B------:R-:W-:Y:S01]  /*0ac0*/  FADD.FTZ R18, R18, R12 ;  /* 0x0000000c12127221 */ /* 0x000fe20000010000 */
[----:B------:R-:W-:Y:S01]  /*0ad0*/  FFMA.FTZ R16, R12, R12, R16 ;  /* 0x0000000c0c107223 */ /* 0x000fe20000010010 */
[----:B------:R-:W-:Y:S02]  /*0ae0*/  HADD2.F32 R24, -RZ, R17.H1_H1 ;  /* 0x30000011ff187230 */ /* 0x000fe40000004100 */
[----:B------:R-:W-:Y:S01]  /*0af0*/  FADD.FTZ R18, R18, R13 ;  /* 0x0000000d12127221 */ /* 0x000fe20000010000 */
[----:B------:R-:W-:-:S03]  /*0b00*/  FFMA.FTZ R17, R13, R13, R16 ;  /* 0x0000000d0d117223 */ /* 0x000fc60000010010 */
[----:B------:R-:W-:Y:S01]  /*0b10*/  FADD.FTZ R16, R18, R24 ;  /* 0x0000001812107221 */ /* 0x000fe20000010000 */
[----:B------:R-:W-:-:S05]  /*0b20*/  FFMA.FTZ R17, R24, R24, R17 ;  /* 0x0000001818117223 */ /* 0x000fca0000010011 */
        /* <DEDUP_REMOVED lines=222> */
.L_x_1790:
[----:B------:R-:W-:Y:S05]  /*1910*/  BSYNC.RECONVERGENT B0 ;  /* 0x0000000000007941 */ /* 0x000fea0003800200 */
.L_x_1789:
        /* <DEDUP_REMOVED lines=21> */
.L_x_1792:
[----:B------:R-:W-:Y:S05]  /*1a70*/  BSYNC.RECONVERGENT B0 ;  /* 0x0000000000007941 */ /* 0x000fea0003800200 */
.L_x_1791:
        /* <DEDUP_REMOVED lines=13> */
.L_x_1794:
[----:B------:R-:W2:Y:S04]  /*1b50*/  LD.E.STRONG.GPU R19, desc[UR12][R16.64] ;  /* 0x0000000c10137980 */ /* 0x000ea8000c10f900 */
[----:B--2---:R-:W-:Y:S01]  /*1b60*/  CCTL.IVALL ;  /* 0x00000000ff00798f */ /* 0x004fe20002000000 */
[----:B------:R-:W-:Y:S05]  /*1b70*/  YIELD ;  /* 0x0000000000007946 */ /* 0x000fea0003800000 */
[----:B-----5:R-:W-:-:S04]  /*1b80*/  LOP3.LUT R19, R19, R18, RZ, 0x3c, !PT ;  /* 0x0000001213137212 */ /* 0x020fc800078e3cff */
[----:B------:R-:W-:-:S13]  /*1b90*/  ISETP.GT.AND P2, PT, R19, -0x1, PT ;  /* 0xffffffff1300780c */ /* 0x000fda0003f44270 */
[----:B------:R-:W-:Y:S05]  /*1ba0*/  @P2 BRA `(.L_x_1794) ;  /* 0xfffffffc00e82947 */ /* 0x000fea000383ffff */
.L_x_1793:
        /* <DEDUP_REMOVED lines=40> */
[----:B------:R-:W-:Y:S01]  /*1e30*/  @!P1 FMUL.FTZ R20, R20, 3.2552085031056776643e-05 ;  /* 0x3808888914149820 */ /* 0x000fe20000410000 */
[----:B0-----:R-:W-:-:S03]  /*1e40*/  FADD.FTZ R21, R21, R22 ;  /* 0x0000001615157221 */ /* 0x001fc60000010000 */
[----:B------:R-:W-:-:S04]  /*1e50*/  @!P1 FMUL.FTZ R22, R20, R20 ;  /* 0x0000001414169220 */ /* 0x000fc80000410000 */
[----:B------:R-:W-:Y:S01]  /*1e60*/  @!P1 FFMA.FTZ R21, R21, 3.2552085031056776643e-05, -R22 ;  /* 0x3808888915159823 */ /* 0x000fe20000010816 */
        /* <DEDUP_REMOVED lines=26> */
.L_x_1796:
[----:B------:R-:W-:Y:S05]  /*2010*/  BSYNC.RECONVERGENT B0 ;  /* 0x0000000000007941 */ /* 0x000fea0003800200 */
.L_x_1795:
[----:B------:R-:W2:Y:S01]  /*2020*/  S2UR UR7, SR_CgaCtaId ;  /* 0x00000000000779c3 */ /* 0x000ea20000008800 */
[----:B------:R-:W-:Y:S01]  /*2030*/  UMOV UR6, 0x400 ;  /* 0x0000040000067882 */ /* 0x000fe20000000000 */
[----:B------:R-:W-:Y:S01]  /*2040*/  IMAD.HI.U32 R14, R14, -0x77777777, RZ ;  /* 0x888888890e0e7827 */ /* 0x000fe200078e00ff */
[----:B------:R-:W-:-:S04]  /*2050*/  UIADD3 UR6, UPT, UPT, UR6, 0x1680, URZ ;  /* 0x0000168006067890 */ /* 0x000fc8000fffe0ff */
[----:B------:R-:W-:Y:S01]  /*2060*/  LEA.HI R14, R14, -UR10, RZ, 0x1a ;  /* 0x8000000a0e0e7c11 */ /* 0x000fe2000f8fd0ff */
[----:B--2---:R-:W-:-:S06]  /*2070*/  ULEA UR6, UR7, UR6, 0x18 ;  /* 0x0000000607067291 */ /* 0x004fcc000f8ec0ff */
[----:B------:R-:W-:-:S05]  /*2080*/  LEA R14, R14, UR6, 0x3 ;  /* 0x000000060e0e7c11 */ /* 0x000fca000f8e18ff */
[----:B------:R-:W2:Y:S01]  /*2090*/  LDCU UR6, c[0x0][0x3a0] ;  /* 0x00007400ff0677ac */ /* 0x000ea20008000800 */
[----:B------:R-:W2:Y:S02]  /*20a0*/  LDS.64 R14, [R14] ;  /* 0x000000000e0e7984 */ /* 0x000ea40000000a00 */
[----:B--2---:R-:W-:Y:S01]  /*20b0*/  FADD.FTZ R15, R15, UR6 ;  /* 0x000000060f0f7e21 */ /* 0x004fe20008010000 */
[--C-:B------:R-:W-:Y:S01]  /*20c0*/  FADD.FTZ R0, R0, -R14.reuse ;  /* 0x8000000e00007221 */ /* 0x100fe20000010000 */
[--C-:B------:R-:W-:Y:S01]  /*20d0*/  FADD.FTZ R27, R27, -R14.reuse ;  /* 0x8000000e1b1b7221 */ /* 0x100fe20000010000 */
[--C-:B------:R-:W-:Y:S01]  /*20e0*/  FADD.FTZ R25, R25, -R14.reuse ;  /* 0x8000000e19197221 */ /* 0x100fe20000010000 */
[----:B01----:R0:W1:Y:S01]  /*20f0*/  MUFU.RSQ R21, R15 ;  /* 0x0000000f00157308 */ /* 0x0030620000001400 */
        /* <DEDUP_REMOVED lines=8> */
[----:B0----5:R-:W-:-:S02]  /*2180*/  HADD2.F32 R15, -RZ, R16.H0_H0 ;  /* 0x20000010ff0f7230 */ /* 0x021fc40000004100 */
[--C-:B------:R-:W-:Y:S01]  /*2190*/  FADD.FTZ R30, R30, -R14.reuse ;  /* 0x8000000e1e1e7221 */ /* 0x100fe20000010000 */
[----:B------:R-:W-:Y:S02]  /*21a0*/  HADD2.F32 R16, -RZ, R16.H1_H1 ;  /* 0x30000010ff107230 */ /* 0x000fe40000004100 */
[--C-:B------:R-:W-:Y:S01]  /*21b0*/  FADD.FTZ R28, R28, -R14.reuse ;  /* 0x8000000e1c1c7221 */ /* 0x100fe20000010000 */
[--C-:B------:R-:W-:Y:S01]  /*21c0*/  FADD.FTZ R2, R2, -R14.reuse ;  /* 0x8000000e02027221 */ /* 0x100fe20000010000 */
[--C-:B------:R-:W-:Y:S01]  /*21d0*/  FADD.FTZ R5, R5, -R14.reuse ;  /* 0x8000000e05057221 */ /* 0x100fe20000010000 */
[--C-:B------:R-:W-:Y:S01]  /*21e0*/  FADD.FTZ R12, R12, -R14.reuse ;  /* 0x8000000e0c0c7221 */ /* 0x100fe20000010000 */
[----:B------:R-:W-:Y:S01]  /*21f0*/  FADD.FTZ R35, R35, -R14 ;  /* 0x8000000e23237221 */ /* 0x000fe20000010000 */
[C---:B-1----:R-:W-:Y:S01]  /*2200*/  FMUL.FTZ R23, R21.reuse, R0 ;  /* 0x0000000015177220 */ /* 0x042fe20000410000 */
[--C-:B------:R-:W-:Y:S02]  /*2210*/  HADD2.F32 R0, -RZ, R18.reuse.H0_H0 ;  /* 0x20000012ff007230 */ /* 0x100fe40000004100 */
        /* <DEDUP_REMOVED lines=8> */
[--C-:B------:R-:W-:Y:S01]  /*22a0*/  FFMA.FTZ R27, R15, R4, R0.reuse ;  /* 0x000000040f1b7223 */ /* 0x100fe20000010000 */
[----:B------:R-:W-:Y:S01]  /*22b0*/  FMUL.FTZ R11, R21, R11 ;  /* 0x0000000b150b7220 */ /* 0x000fe20000410000 */
[--C-:B------:R-:W-:Y:S01]  /*22c0*/  FFMA.FTZ R25, R15, R29, R0.reuse ;  /* 0x0000001d0f197223 */ /* 0x100fe20000010000 */
[--C-:B------:R-:W-:Y:S01]  /*22d0*/  FFMA.FTZ R23, R23, R15, R0.reuse ;  /* 0x0000000f17177223 */ /* 0x100fe20000010000 */
[----:B------:R-:W-:Y:S01]  /*22e0*/  STL [R1+0x8], R31 ;  /* 0x0000081f01007387 */ /* 0x000fe20000100800 */
[C-C-:B------:R-:W-:Y:S01]  /*22f0*/  FFMA.FTZ R20, R15.reuse, R20, R0.reuse ;  /* 0x000000140f147223 */ /* 0x140fe20000010000 */
[C-C-:B------:R-:W-:Y:S01]  /*2300*/  FFMA.FTZ R22, R15.reuse, R22, R0.reuse ;  /* 0x000000160f167223 */ /* 0x140fe20000010000 */
[----:B------:R-:W-:Y:S01]  /*2310*/  FFMA.FTZ R4, R15, R11, R0 ;  /* 0x0000000b0f047223 */ /* 0x000fe20000010000 */
[----:B------:R-:W-:Y:S01]  /*2320*/  STL [R1+0x10], R27 ;  /* 0x0000101b01007387 */ /* 0x000fe20000100800 */
[----:B------:R-:W-:-:S02]  /*2330*/  HADD2.F32 R18, -RZ, R18.H1_H1 ;  /* 0x30000012ff127230 */ /* 0x000fc40000004100 */
[C---:B------:R-:W-:Y:S01]  /*2340*/  FMUL.FTZ R0, R21.reuse, R26 ;  /* 0x0000001a15007220 */ /* 0x040fe20000410000 */
[C---:B------:R-:W-:Y:S01]  /*2350*/  FMUL.FTZ R32, R21.reuse, R32 ;  /* 0x0000002015207220 */ /* 0x040fe20000410000 */
[----:B------:R0:W-:Y:S01]  /*2360*/  STL [R1+0x14], R25 ;  /* 0x0000141901007387 */ /* 0x0001e20000100800 */
        /* <DEDUP_REMOVED lines=8> */
[C-C-:B------:R-:W-:Y:S01]  /*23f0*/  FFMA.FTZ R11, R16.reuse, R2, R18.reuse ;  /* 0x00000002100b7223 */ /* 0x140fe20000010012 */
[----:B0-----:R-:W-:Y:S01]  /*2400*/  FMUL.FTZ R25, R21, R8 ;  /* 0x0000000815197220 */ /* 0x001fe20000410000 */
[C-C-:B------:R-:W-:Y:S01]  /*2410*/  FFMA.FTZ R8, R16.reuse, R0, R18.reuse ;  /* 0x0000000010087223 */ /* 0x140fe20000010012 */
[C---:B------:R-:W-:Y:S01]  /*2420*/  FFMA.FTZ R15, R16.reuse, R5, R18 ;  /* 0x00000005100f7223 */ /* 0x040fe20000010012 */
[----:B------:R-:W-:Y:S01]  /*2430*/  FADD.FTZ R33, R33, -R14 ;  /* 0x8000000e21217221 */ /* 0x000fe20000010000 */
[C---:B------:R-:W-:Y:S01]  /*2440*/  FFMA.FTZ R0, R16.reuse, R25, R18 ;  /* 0x0000001910007223 */ /* 0x040fe20000010012 */
[----:B------:R-:W-:Y:S01]  /*2450*/  FADD.FTZ R37, R37, -R14 ;  /* 0x8000000e25257221 */ /* 0x000fe20000010000 */
[----:B------:R-:W2:Y:S01]  /*2460*/  LDL.LU R25, [R1+0x20] ;  /* 0x0000200001197983 */ /* 0x000ea20000300800 */
[----:B------:R-:W-:Y:S01]  /*2470*/  FFMA.FTZ R18, R16, R12, R18 ;  /* 0x0000000c10127223 */ /* 0x000fe20000010012 */
[--C-:B------:R-:W-:Y:S01]  /*2480*/  FADD.FTZ R5, R34, -R14.reuse ;  /* 0x8000000e22057221 */ /* 0x100fe20000010000 */
[--C-:B------:R-:W-:Y:S01]  /*2490*/  FADD.FTZ R10, R10, -R14.reuse ;  /* 0x8000000e0a0a7221 */ /* 0x100fe20000010000 */
[----:B------:R-:W3:Y:S01]  /*24a0*/  LDL.LU R31, [R1+0x18] ;  /* 0x00001800011f7983 */ /* 0x000ee20000300800 */
[--C-:B------:R-:W-:Y:S01]  /*24b0*/  FADD.FTZ R12, R3, -R14.reuse ;  /* 0x8000000e030c7221 */ /* 0x100fe20000010000 */
[----:B------:R-:W0:Y:S02]  /*24c0*/  LDCU.64 UR6, c[0x0][0x380] ;  /* 0x00007000ff0677ac */ /* 0x000e240008000a00 */
[----:B------:R1:W-:Y:S04]  /*24d0*/  STL [R1], R0 ;  /* 0x0000000001007387 */ /* 0x0003e80000100800 */
[----:B------:R-:W4:Y:S01]  /*24e0*/  LDL.LU R29, [R1+0x4] ;  /* 0x00000400011d7983 */ /* 0x000f220000300800 */
[----:B------:R-:W-:-:S03]  /*24f0*/  FADD.FTZ R27, R36, -R14 ;  /* 0x8000000e241b7221 */ /* 0x000fc60000010000 */
[----:B------:R-:W2:Y:S04]  /*2500*/  LDL.LU R34, [R1+0x1c] ;  /* 0x00001c0001227983 */ /* 0x000ea80000300800 */
[----:B------:R-:W2:Y:S01]  /*2510*/  LDL.LU R3, [R1+0xc] ;  /* 0x00000c0001037983 */ /* 0x000ea20000300800 */
[--C-:B------:R-:W-:Y:S01]  /*2520*/  FADD.FTZ R16, R6, -R14.reuse ;  /* 0x8000000e06107221 */ /* 0x100fe20000010000 */
[----:B------:R-:W-:Y:S01]  /*2530*/  FMUL.FTZ R6, R21, R35 ;  /* 0x0000002315067220 */ /* 0x000fe20000410000 */
[--C-:B------:R-:W-:Y:S01]  /*2540*/  FADD.FTZ R28, R9, -R14.reuse ;  /* 0x8000000e091c7221 */ /* 0x100fe20000010000 */
[----:B------:R-:W2:Y:S01]  /*2550*/  LDL.LU R35, [R1+0x8] ;  /* 0x0000080001237983 */ /* 0x000ea20000300800 */
[----:B------:R-:W-:Y:S01]  /*2560*/  FADD.FTZ R2, R13, -R14 ;  /* 0x8000000e0d027221 */ /* 0x000fe20000010000 */
[----:B------:R-:W-:Y:S01]  /*2570*/  FMUL.FTZ R9, R21, R33 ;  /* 0x0000002115097220 */ /* 0x000fe20000410000 */
[----:B------:R-:W-:-:S02]  /*2580*/  HADD2.F32 R36, -RZ, R17.H0_H0 ;  /* 0x20000011ff247230 */ /* 0x000fc40000004100 */
[C---:B------:R-:W-:Y:S01]  /*2590*/  FMUL.FTZ R27, R21.reuse, R27 ;  /* 0x0000001b151b7220 */ /* 0x040fe20000410000 */
[----:B-1----:R-:W-:Y:S02]  /*25a0*/  HADD2.F32 R0, -RZ, R19.H0_H0 ;  /* 0x20000013ff007230 */ /* 0x002fe40000004100 */
        /* <DEDUP_REMOVED lines=11> */
[----:B------:R-:W-:Y:S01]  /*2660*/  FFMA.FTZ R28, R36, R28, R0 ;  /* 0x0000001c241c7223 */ /* 0x000fe20000010000 */
[----:B------:R-:W-:-:S02]  /*2670*/  HADD2.F32 R17, -RZ, R17.H1_H1 ;  /* 0x30000011ff117230 */ /* 0x000fc40000004100 */
[----:B------:R-:W-:Y:S01]  /*2680*/  FFMA.FTZ R36, R36, R2, R0 ;  /* 0x0000000224247223 */ /* 0x000fe20000010000 */
[----:B------:R-:W-:Y:S02]  /*2690*/  HADD2.F32 R19, -RZ, R19.H1_H1 ;  /* 0x30000013ff137230 */ /* 0x000fe40000004100 */
[--C-:B---3--:R-:W-:Y:S01]  /*26a0*/  FADD.FTZ R2, R31, -R14.reuse ;  /* 0x8000000e1f027221 */ /* 0x108fe20000010000 */
[--C-:B----4-:R-:W-:Y:S01]  /*26b0*/  FADD.FTZ R0, R29, -R14.reuse ;  /* 0x8000000e1d007221 */ /* 0x110fe20000010000 */
[--C-:B--2---:R-:W-:Y:S01]  /*26c0*/  FADD.FTZ R13, R34, -R14.reuse ;  /* 0x8000000e220d7221 */ /* 0x104fe20000010000 */
[--C-:B------:R-:W-:Y:S01]  /*26d0*/  FADD.FTZ R33, R3, -R14.reuse ;  /* 0x8000000e03217221 */ /* 0x100fe20000010000 */
[--C-:B------:R-:W-:Y:S01]  /*26e0*/  FADD.FTZ R3, R25, -R14.reuse ;  /* 0x8000000e19037221 */ /* 0x100fe20000010000 */
[----:B------:R-:W-:-:S03]  /*26f0*/  FADD.FTZ R14, R24, -R14 ;  /* 0x8000000e180e7221 */ /* 0x000fc60000010000 */
[C---:B------:R-:W-:Y:S01]  /*2700*/  FMUL.FTZ R3, R21.reuse, R3 ;  /* 0x0000000315037220 */ /* 0x040fe20000410000 */
[C---:B------:R-:W-:Y:S01]  /*2710*/  FMUL.FTZ R31, R21.reuse, R13 ;  /* 0x0000000d151f7220 */ /* 0x040fe20000410000 */
[----:B------:R-:W-:Y:S02]  /*2720*/  FMUL.FTZ R13, R21, R0 ;  /* 0x00000000150d7220 */ /* 0x000fe40000410000 */
[--C-:B------:R-:W-:Y:S01]  /*2730*/  FFMA.FTZ R29, R17, R3, R19.reuse ;  /* 0x00000003111d7223 */ /* 0x100fe20000010013 */
[----:B------:R-:W-:Y:S01]  /*2740*/  FMUL.FTZ R3, R18, -1.4426950216293334961 ;  /* 0xbfb8aa3b12037820 */ /* 0x000fe20000410000 */
        /* <DEDUP_REMOVED lines=12> */
[----:B------:R-:W1:Y:S01]  /*2810*/  MUFU.EX2 R3, R3 ;  /* 0x0000000300037308 */ /* 0x000e620000000800 */
[----:B------:R-:W-:Y:S01]  /*2820*/  FMUL.FTZ R17, R36, -1.4426950216293334961 ;  /* 0xbfb8aa3b24117820 */ /* 0x000fe20000410000 */
[----:B------:R-:W2:Y:S06]  /*2830*/  LDL.LU R37, [R1+0x10] ;  /* 0x0000100001257983 */ /* 0x000eac0000300800 */
[----:B------:R-:W3:Y:S01]  /*2840*/  MUFU.EX2 R17, R17 ;  /* 0x0000001100117308 */ /* 0x000ee20000000800 */
[----:B------:R-:W-:-:S07]  /*2850*/  FMUL.FTZ R21, R4, -1.4426950216293334961 ;  /* 0xbfb8aa3b04157820 */ /* 0x000fce0000410000 */
[----:B------:R4:W0:Y:S01]  /*2860*/  MUFU.EX2 R2, R21 ;  /* 0x0000001500027308 */ /* 0x0008220000000800 */
[----:B-1----:R-:W-:Y:S01]  /*2870*/  FADD.FTZ R3, R3, 1 ;  /* 0x3f80000003037421 */ /* 0x002fe20000010000 */
[----:B----4-:R-:W-:-:S06]  /*2880*/  FMUL.FTZ R21, R23, -1.4426950216293334961 ;  /* 0xbfb8aa3b17157820 */ /* 0x010fcc0000410000 */
[----:B------:R-:W1:Y:S01]  /*2890*/  MUFU.RCP R3, R3 ;  /* 0x0000000300037308 */ /* 0x000e620000001000 */
[----:B---3--:R-:W-:-:S07]  /*28a0*/  FADD.FTZ R17, R17, 1 ;  /* 0x3f80000011117421 */ /* 0x008fce0000010000 */
[----:B------:R-:W3:Y:S01]  /*28b0*/  MUFU.EX2 R21, R21 ;  /* 0x0000001500157308 */ /* 0x000ee20000000800 */
[----:B0-----:R-:W-:-:S07]  /*28c0*/  FADD.FTZ R2, R2, 1 ;  /* 0x3f80000002027421 */ /* 0x001fce0000010000 */
[----:B------:R-:W0:Y:S01]  /*28d0*/  MUFU.RCP R17, R17 ;  /* 0x0000001100117308 */ /* 0x000e220000001000 */
[----:B------:R-:W-:Y:S01]  /*28e0*/  FMUL.FTZ R19, R26, -1.4426950216293334961 ;  /* 0xbfb8aa3b1a137820 */ /* 0x000fe20000410000 */
[----:B-1----:R-:W-:Y:S01]  /*28f0*/  FMUL.FTZ R3, R18, R3 ;  /* 0x0000000312037220 */ /* 0x002fe20000410000 */
[----:B------:R-:W-:-:S05]  /*2900*/  FMUL.FTZ R24, R14, -1.4426950216293334961 ;  /* 0xbfb8aa3b0e187820 */ /* 0x000fca0000410000 */
[----:B------:R-:W1:Y:S01]  /*2910*/  MUFU.RCP R2, R2 ;  /* 0x0000000200027308 */ /* 0x000e620000001000 */
[----:B---3--:R-:W-:-:S07]  /*2920*/  FADD.FTZ R18, R21, 1 ;  /* 0x3f80000015127421 */ /* 0x008fce0000010000 */
[----:B------:R-:W3:Y:S01]  /*2930*/  MUFU.EX2 R19, R19 ;  /* 0x0000001300137308 */ /* 0x000ee20000000800 */
[----:B0-----:R-:W-:Y:S01]  /*2940*/  FMUL.FTZ R36, R36, R17 ;  /* 0x0000001124247220 */ /* 0x001fe20000410000 */
[----:B------:R-:W-:-:S06]  /*2950*/  FMUL.FTZ R17, R33, -1.4426950216293334961 ;  /* 0xbfb8aa3b21117820 */ /* 0x000fcc0000410000 */
[----:B------:R-:W0:Y:S01]  /*2960*/  MUFU.RCP R18, R18 ;  /* 0x0000001200127308 */ /* 0x000e220000001000 */
[----:B-1----:R-:W-:-:S07]  /*2970*/  FMUL.FTZ R2, R4, R2 ;  /* 0x0000000204027220 */ /* 0x002fce0000410000 */
[----:B------:R-:W1:Y:S01]  /*2980*/  MUFU.EX2 R24, R24 ;  /* 0x0000001800187308 */ /* 0x000e620000000800 */
[----:B------:R-:W-:-:S07]  /*2990*/  FMUL.FTZ R4, R27, -1.4426950216293334961 ;  /* 0xbfb8aa3b1b047820 */ /* 0x000fce0000410000 */
[----:B------:R-:W4:Y:S01]  /*29a0*/  MUFU.EX2 R17, R17 ;  /* 0x0000001100117308 */ /* 0x000f220000000800 */
[----:B---3--:R-:W-:Y:S01]  /*29b0*/  FADD.FTZ R19, R19, 1 ;  /* 0x3f80000013137421 */ /* 0x008fe20000010000 */
[----:B0-----:R-:W-:Y:S01]  /*29c0*/  FMUL.FTZ R18, R23, R18 ;  /* 0x0000001217127220 */ /* 0x001fe20000410000 */
[----:B------:R-:W-:-:S05]  /*29d0*/  FMUL.FTZ R23, R32, -1.4426950216293334961 ;  /* 0xbfb8aa3b20177820 */ /* 0x000fca0000410000 */
[----:B------:R-:W0:Y:S01]  /*29e0*/  MUFU.RCP R34, R19 ;  /* 0x0000001300227308 */ /* 0x000e220000001000 */
[----:B-1----:R-:W-:-:S07]  /*29f0*/  FADD.FTZ R24, R24, 1 ;  /* 0x3f80000018187421 */ /* 0x002fce0000010000 */
[----:B------:R-:W1:Y:S01]  /*2a00*/  MUFU.EX2 R4, R4 ;  /* 0x0000000400047308 */ /* 0x000e620000000800 */
[----:B----4-:R-:W-:Y:S01]  /*2a10*/  FADD.FTZ R17, R17, 1 ;  /* 0x3f80000011117421 */ /* 0x010fe20000010000 */
[----:B------:R-:W-:-:S06]  /*2a20*/  FMUL.FTZ R21, R20, -1.4426950216293334961 ;  /* 0xbfb8aa3b14157820 */ /* 0x000fcc0000410000 */
[----:B------:R-:W3:Y:S01]  /*2a30*/  MUFU.EX2 R23, R23 ;  /* 0x0000001700177308 */ /* 0x000ee20000000800 */
[----:B0-----:R-:W-:-:S07]  /*2a40*/  FMUL.FTZ R34, R26, R34 ;  /* 0x000000221a227220 */ /* 0x001fce0000410000 */
[----:B------:R-:W-:Y:S01]  /*2a50*/  MUFU.RCP R24, R24 ;  /* 0x0000001800187308 */ /* 0x000fe20000001000 */
[----:B-1----:R-:W-:Y:S01]  /*2a60*/  FADD.FTZ R4, R4, 1 ;  /* 0x3f80000004047421 */ /* 0x002fe20000010000 */
[----:B------:R-:W-:-:S06]  /*2a70*/  FMUL.FTZ R26, R6, -1.4426950216293334961 ;  /* 0xbfb8aa3b061a7820 */ /* 0x000fcc0000410000 */
[----:B------:R-:W0:Y:S01]  /*2a80*/  MUFU.RCP R17, R17 ;  /* 0x0000001100117308 */ /* 0x000e220000001000 */
[----:B---3--:R-:W-:-:S07]  /*2a90*/  FADD.FTZ R23, R23, 1 ;  /* 0x3f80000017177421 */ /* 0x008fce0000010000 */
[----:B------:R-:W1:Y:S08]  /*2aa0*/  MUFU.EX2 R21, R21 ;  /* 0x0000001500157308 */ /* 0x000e700000000800 */
[----:B------:R3:W4:Y:S01]  /*2ab0*/  MUFU.RCP R19, R4 ;  /* 0x0000000400137308 */ /* 0x0007220000001000 */
[----:B0-----:R-:W-:Y:S01]  /*2ac0*/  FMUL.FTZ R33, R33, R17 ;  /* 0x0000001121217220 */ /* 0x001fe20000410000 */
[----:B------:R-:W-:-:S06]  /*2ad0*/  FMUL.FTZ R17, R22, -1.4426950216293334961 ;  /* 0xbfb8aa3b16117820 */ /* 0x000fcc0000410000 */
[----:B------:R-:W-:Y:S01]  /*2ae0*/  MUFU.EX2 R26, R26 ;  /* 0x0000001a001a7308 */ /* 0x000fe20000000800 */
[----:B---3--:R-:W-:-:S07]  /*2af0*/  FMUL.FTZ R4, R14, R24 ;  /* 0x000000180e047220 */ /* 0x008fce0000410000 */
[----:B------:R0:W3:Y:S01]  /*2b00*/  MUFU.RCP R24, R23 ;  /* 0x0000001700187308 */ /* 0x0000e20000001000 */
[----:B-1----:R-:W-:Y:S01]  /*2b10*/  FADD.FTZ R21, R21, 1 ;  /* 0x3f80000015157421 */ /* 0x002fe20000010000 */
[----:B----4-:R-:W-:Y:S01]  /*2b20*/  FMUL.FTZ R19, R27, R19 ;  /* 0x000000131b137220 */ /* 0x010fe20000410000 */
[----:B------:R-:W-:-:S05]  /*2b30*/  FMUL.FTZ R14, R31, -1.4426950216293334961 ;  /* 0xbfb8aa3b1f0e7820 */ /* 0x000fca0000410000 */
[----:B------:R-:W1:Y:S01]  /*2b40*/  MUFU.EX2 R17, R17 ;  /* 0x0000001100117308 */ /* 0x000e620000000800 */
[----:B0-----:R-:W-:-:S07]  /*2b50*/  FMUL.FTZ R23, R30, -1.4426950216293334961 ;  /* 0xbfb8aa3b1e177820 */ /* 0x001fce0000410000 */
[----:B------:R0:W-:Y:S01]  /*2b60*/  MUFU.RCP R27, R21 ;  /* 0x00000015001b7308 */ /* 0x0001e20000001000 */
[----:B---3--:R-:W-:Y:S01]  /*2b70*/  FMUL.FTZ R32, R32, R24 ;  /* 0x0000001820207220 */ /* 0x008fe20000410000 */
[----:B------:R-:W-:Y:S01]  /*2b80*/  FMUL.FTZ R24, R5, -1.4426950216293334961 ;  /* 0xbfb8aa3b05187820 */ /* 0x000fe20000410000 */
[----:B0-----:R-:W-:-:S05]  /*2b90*/  FADD.FTZ R21, R26, 1 ;  /* 0x3f8000001a157421 */ /* 0x001fca0000010000 */
[----:B------:R-:W0:Y:S01]  /*2ba0*/  MUFU.EX2 R14, R14 ;  /* 0x0000000e000e7308 */ /* 0x000e220000000800 */
[----:B-1----:R-:W-:-:S07]  /*2bb0*/  FADD.FTZ R17, R17, 1 ;  /* 0x3f80000011117421 */ /* 0x002fce0000010000 */
[----:B------:R-:W1:Y:S08]  /*2bc0*/  MUFU.RCP R21, R21 ;  /* 0x0000001500157308 */ /* 0x000e700000001000 */
[----:B------:R-:W3:Y:S08]  /*2bd0*/  MUFU.EX2 R23, R23 ;  /* 0x0000001700177308 */ /* 0x000ef00000000800 */
[----:B------:R-:W4:Y:S01]  /*2be0*/  MUFU.EX2 R24, R24 ;  /* 0x0000001800187308 */ /* 0x000f220000000800 */
[----:B0-----:R-:W-:-:S07]  /*2bf0*/  FADD.FTZ R14, R14, 1 ;  /* 0x3f8000000e0e7421 */ /* 0x001fce0000010000 */
[----:B------:R0:W4:Y:S01]  /*2c00*/  MUFU.RCP R26, R17 ;  /* 0x00000011001a7308 */ /* 0x0001220000001000 */
[----:B-1----:R-:W-:Y:S01]  /*2c10*/  FMUL.FTZ R21, R6, R21 ;  /* 0x0000001506157220 */ /* 0x002fe20000410000 */
[----:B------:R-:W-:Y:S01]  /*2c20*/  FMUL.FTZ R6, R29, -1.4426950216293334961 ;  /* 0xbfb8aa3b1d067820 */ /* 0x000fe20000410000 */
[----:B------:R-:W-:-:S05]  /*2c30*/  FMUL.FTZ R20, R20, R27 ;  /* 0x0000001b14147220 */ /* 0x000fca0000410000 */
[----:B------:R3:W-:Y:S01]  /*2c40*/  MUFU.RCP R27, R14 ;  /* 0x0000000e001b7308 */ /* 0x0007e20000001000 */
[----:B0-----:R-:W-:Y:S01]  /*2c50*/  FMUL.FTZ R17, R7, -1.4426950216293334961 ;  /* 0xbfb8aa3b07117820 */ /* 0x001fe20000410000 */
[----:B---3--:R-:W-:Y:S01]  /*2c60*/  FADD.FTZ R14, R23, 1 ;  /* 0x3f800000170e7421 */ /* 0x008fe20000010000 */
[----:B----4-:R-:W-:Y:S01]  /*2c70*/  FADD.FTZ R23, R24, 1 ;  /* 0x3f80000018177421 */ /* 0x010fe20000010000 */
[----:B------:R-:W-:-:S04]  /*2c80*/  FMUL.FTZ R24, R8, -1.4426950216293334961 ;  /* 0xbfb8aa3b08187820 */ /* 0x000fc80000410000 */
[----:B------:R-:W0:Y:S01]  /*2c90*/  MUFU.EX2 R6, R6 ;  /* 0x0000000600067308 */ /* 0x000e220000000800 */
[----:B------:R-:W-:Y:S01]  /*2ca0*/  FMUL.FTZ R22, R22, R26 ;  /* 0x0000001a16167220 */ /* 0x000fe20000410000 */
[----:B------:R-:W-:-:S06]  /*2cb0*/  FMUL.FTZ R26, R9, -1.4426950216293334961 ;  /* 0xbfb8aa3b091a7820 */ /* 0x000fcc0000410000 */
[----:B------:R-:W-:Y:S08]  /*2cc0*/  MUFU.EX2 R24, R24 ;  /* 0x0000001800187308 */ /* 0x000ff00000000800 */
[----:B------:R-:W1:Y:S08]  /*2cd0*/  MUFU.RCP R23, R23 ;  /* 0x0000001700177308 */ /* 0x000e700000001000 */
[----:B------:R-:W3:Y:S01]  /*2ce0*/  MUFU.EX2 R17, R17 ;  /* 0x0000001100117308 */ /* 0x000ee20000000800 */
[----:B0-----:R-:W-:-:S07]  /*2cf0*/  FADD.FTZ R6, R6, 1 ;  /* 0x3f80000006067421 */ /* 0x001fce0000010000 */
[----:B------:R-:W0:Y:S08]  /*2d00*/  MUFU.RCP R14, R14 ;  /* 0x0000000e000e7308 */ /* 0x000e300000001000 */
[----:B------:R-:W4:Y:S01]  /*2d10*/  MUFU.EX2 R26, R26 ;  /* 0x0000001a001a7308 */ /* 0x000f220000000800 */
[----:B------:R-:W-:Y:S01]  /*2d20*/  FMUL.FTZ R31, R31, R27 ;  /* 0x0000001b1f1f7220 */ /* 0x000fe20000410000 */
[----:B-1----:R-:W-:Y:S01]  /*2d30*/  FMUL.FTZ R23, R5, R23 ;  /* 0x0000001705177220 */ /* 0x002fe20000410000 */
[----:B---3--:R-:W-:-:S05]  /*2d40*/  FADD.FTZ R5, R17, 1 ;  /* 0x3f80000011057421 */ /* 0x008fca0000010000 */
[----:B------:R1:W-:Y:S01]  /*2d50*/  MUFU.RCP R27, R6 ;  /* 0x00000006001b7308 */ /* 0x0003e20000001000 */
[----:B0-----:R-:W-:Y:S01]  /*2d60*/  FMUL.FTZ R30, R30, R14 ;  /* 0x0000000e1e1e7220 */ /* 0x001fe20000410000 */
[----:B------:R-:W-:Y:S01]  /*2d70*/  FMUL.FTZ R14, R10, -1.4426950216293334961 ;  /* 0xbfb8aa3b0a0e7820 */ /* 0x000fe20000410000 */
[----:B-1----:R-:W-:Y:S01]  /*2d80*/  FADD.FTZ R6, R24, 1 ;  /* 0x3f80000018067421 */ /* 0x002fe20000010000 */
[----:B----4-:R-:W-:Y:S01]  /*2d90*/  FADD.FTZ R17, R26, 1 ;  /* 0x3f8000001a117421 */ /* 0x010fe20000010000 */
[----:B------:R-:W-:Y:S01]  /*2da0*/  FMUL.FTZ R24, R35, -1.4426950216293334961 ;  /* 0xbfb8aa3b23187820 */ /* 0x000fe20000410000 */
[----:B------:R-:W-:-:S03]  /*2db0*/  FMUL.FTZ R26, R11, -1.4426950216293334961 ;  /* 0xbfb8aa3b0b1a7820 */ /* 0x000fc60000410000 */
[----:B------:R-:W0:Y:S08]  /*2dc0*/  MUFU.RCP R6, R6 ;  /* 0x0000000600067308 */ /* 0x000e300000001000 */
[----:B------:R-:W1:Y:S08]  /*2dd0*/  MUFU.RCP R5, R5 ;  /* 0x0000000500057308 */ /* 0x000e700000001000 */
[----:B------:R-:W3:Y:S08]  /*2de0*/  MUFU.RCP R17, R17 ;  /* 0x0000001100117308 */ /* 0x000ef00000001000 */
[----:B------:R-:W4:Y:S08]  /*2df0*/  MUFU.EX2 R14, R14 ;  /* 0x0000000e000e7308 */ /* 0x000f300000000800 */
[----:B------:R-:W2:Y:S08]  /*2e00*/  MUFU.EX2 R24, R24 ;  /* 0x0000001800187308 */ /* 0x000eb00000000800 */
[----:B------:R-:W2:Y:S01]  /*2e10*/  MUFU.EX2 R26, R26 ;  /* 0x0000001a001a7308 */ /* 0x000ea20000000800 */
[----:B0-----:R-:W-:Y:S01]  /*2e20*/  FMUL.FTZ R6, R8, R6 ;  /* 0x0000000608067220 */ /* 0x001fe20000410000 */
[----:B------:R-:W-:Y:S01]  /*2e30*/  FMUL.FTZ R8, R12, -1.4426950216293334961 ;  /* 0xbfb8aa3b0c087820 */ /* 0x000fe20000410000 */
[----:B-1----:R-:W-:Y:S01]  /*2e40*/  FMUL.FTZ R5, R7, R5 ;  /* 0x0000000507057220 */ /* 0x002fe20000410000 */
[----:B---3--:R-:W-:Y:S01]  /*2e50*/  FMUL.FTZ R7, R9, R17 ;  /* 0x0000001109077220 */ /* 0x008fe20000410000 */
[----:B----4-:R-:W-:-:S03]  /*2e60*/  FADD.FTZ R14, R14, 1 ;  /* 0x3f8000000e0e7421 */ /* 0x010fc60000010000 */
[----:B------:R-:W0:Y:S01]  /*2e70*/  MUFU.EX2 R8, R8 ;  /* 0x0000000800087308 */ /* 0x000e220000000800 */
[----:B--2---:R-:W-:Y:S01]  /*2e80*/  FADD.FTZ R9, R24, 1 ;  /* 0x3f80000018097421 */ /* 0x004fe20000010000 */
[----:B------:R-:W-:-:S06]  /*2e90*/  FADD.FTZ R24, R26, 1 ;  /* 0x3f8000001a187421 */ /* 0x000fcc0000010000 */
[----:B------:R-:W1:Y:S08]  /*2ea0*/  MUFU.RCP R14, R14 ;  /* 0x0000000e000e7308 */ /* 0x000e700000001000 */
[----:B------:R-:W2:Y:S01]  /*2eb0*/  MUFU.RCP R24, R24 ;  /* 0x0000001800187308 */ /* 0x000ea20000001000 */
[----:B0-----:R-:W-:-:S07]  /*2ec0*/  FADD.FTZ R8, R8, 1 ;  /* 0x3f80000008087421 */ /* 0x001fce0000010000 */
[----:B------:R1:W-:Y:S02]  /*2ed0*/  MUFU.RCP R26, R8 ;  /* 0x00000008001a7308 */ /* 0x0003e40000001000 */
[----:B-1----:R-:W-:Y:S01]  /*2ee0*/  FMUL.FTZ R8, R10, R14 ;  /* 0x0000000e0a087220 */ /* 0x002fe20000410000 */
[----:B--2---:R-:W-:Y:S01]  /*2ef0*/  FMUL.FTZ R10, R11, R24 ;  /* 0x000000180b0a7220 */ /* 0x004fe20000410000 */
[----:B------:R-:W-:-:S04]  /*2f00*/  FMUL.FTZ R24, R16, -1.4426950216293334961 ;  /* 0xbfb8aa3b10187820 */ /* 0x000fc80000410000 */
[----:B------:R-:W0:Y:S08]  /*2f10*/  MUFU.RCP R9, R9 ;  /* 0x0000000900097308 */ /* 0x000e300000001000 */
[----:B------:R-:W1:Y:S01]  /*2f20*/  MUFU.EX2 R24, R24 ;  /* 0x0000001800187308 */ /* 0x000e620000000800 */
[----:B------:R2:W-:Y:S01]  /*2f30*/  STL [R1+0x38], R2 ;  /* 0x0000380201007387 */ /* 0x0005e20000100800 */
[----:B0-----:R-:W-:-:S03]  /*2f40*/  FMUL.FTZ R9, R35, R9 ;  /* 0x0000000923097220 */ /* 0x001fc60000410000 */
[----:B--2---:R-:W2:Y:S01]  /*2f50*/  LDL.LU R2, [R1+0x14] ;  /* 0x0000140001027983 */ /* 0x004ea20000300800 */
[----:B-1----:R-:W-:-:S04]  /*2f60*/  FADD.FTZ R24, R24, 1 ;  /* 0x3f80000018187421 */ /* 0x002fc80000010000 */
[----:B------:R0:W-:Y:S02]  /*2f70*/  MUFU.RCP R35, R24 ;  /* 0x0000001800237308 */ /* 0x0001e40000001000 */
[----:B0-----:R-:W3:Y:S01]  /*2f80*/  LDL R24, [R1] ;  /* 0x0000000001187983 */ /* 0x001ee20000100800 */
[----:B------:R-:W-:Y:S01]  /*2f90*/  FMUL.FTZ R29, R29, R27 ;  /* 0x0000001b1d1d7220 */ /* 0x000fe20000410000 */
[----:B------:R-:W-:Y:S01]  /*2fa0*/  FMUL.FTZ R17, R13, -1.4426950216293334961 ;  /* 0xbfb8aa3b0d117820 */ /* 0x000fe20000410000 */
[----:B------:R-:W-:Y:S01]  /*2fb0*/  FMUL.FTZ R27, R37, -1.4426950216293334961 ;  /* 0xbfb8aa3b251b7820 */ /* 0x000fe20000410000 */
[----:B------:R-:W-:-:S04]  /*2fc0*/  FMUL.FTZ R14, R15, -1.4426950216293334961 ;  /* 0xbfb8aa3b0f0e7820 */ /* 0x000fc80000410000 */
[----:B------:R-:W0:Y:S08]  /*2fd0*/  MUFU.EX2 R17, R17 ;  /* 0x0000001100117308 */ /* 0x000e300000000800 */
[----:B------:R-:W1:Y:S08]  /*2fe0*/  MUFU.EX2 R27, R27 ;  /* 0x0000001b001b7308 */ /* 0x000e700000000800 */
[----:B------:R-:W4:Y:S01]  /*2ff0*/  MUFU.EX2 R14, R14 ;  /* 0x0000000e000e7308 */ /* 0x000f220000000800 */
[----:B------:R-:W-:Y:S01]  /*3000*/  FMUL.FTZ R11, R12, R26 ;  /* 0x0000001a0c0b7220 */ /* 0x000fe20000410000 */
[----:B0-----:R-:W-:Y:S01]  /*3010*/  FADD.FTZ R12, R17, 1 ;  /* 0x3f800000110c7421 */ /* 0x001fe20000010000 */
[----:B-1----:R-:W-:-:S05]  /*3020*/  FADD.FTZ R17, R27, 1 ;  /* 0x3f8000001b117421 */ /* 0x002fca0000010000 */
[----:B------:R-:W0:Y:S01]  /*3030*/  MUFU.RCP R12, R12 ;  /* 0x0000000c000c7308 */ /* 0x000e220000001000 */
[----:B------:R-:W-:Y:S01]  /*3040*/  FMUL.FTZ R26, R25, -1.4426950216293334961 ;  /* 0xbfb8aa3b191a7820 */ /* 0x000fe20000410000 */
[----:B----4-:R-:W-:-:S06]  /*3050*/  FADD.FTZ R14, R14, 1 ;  /* 0x3f8000000e0e7421 */ /* 0x010fcc0000010000 */
[----:B------:R-:W1:Y:S08]  /*3060*/  MUFU.RCP R17, R17 ;  /* 0x0000001100117308 */ /* 0x000e700000001000 */
[----:B------:R-:W4:Y:S08]  /*3070*/  MUFU.RCP R14, R14 ;  /* 0x0000000e000e7308 */ /* 0x000f300000001000 */
[----:B------:R-:W4:Y:S01]  /*3080*/  MUFU.EX2 R26, R26 ;  /* 0x0000001a001a7308 */ /* 0x000f220000000800 */
[----:B0-----:R-:W-:Y:S01]  /*3090*/  FMUL.FTZ R12, R13, R12 ;  /* 0x0000000c0d0c7220 */ /* 0x001fe20000410000 */
[----:B-1----:R-:W-:-:S02]  /*30a0*/  FMUL.FTZ R13, R37, R17 ;  /* 0x00000011250d7220 */ /* 0x002fc40000410000 */
[----:B------:R-:W3:Y:S01]  /*30b0*/  LDL.LU R37, [R1+0x28] ;  /* 0x0000280001257983 */ /* 0x000ee20000300800 */
[----:B----4-:R-:W-:Y:S01]  /*30c0*/  FMUL.FTZ R14, R15, R14 ;  /* 0x0000000e0f0e7220 */ /* 0x010fe20000410000 */
[----:B------:R-:W-:Y:S01]  /*30d0*/  FMUL.FTZ R15, R16, R35 ;  /* 0x00000023100f7220 */ /* 0x000fe20000410000 */
[----:B------:R-:W-:Y:S01]  /*30e0*/  FMUL.FTZ R35, R0, -1.4426950216293334961 ;  /* 0xbfb8aa3b00237820 */ /* 0x000fe20000410000 */
[----:B------:R-:W-:-:S05]  /*30f0*/  FADD.FTZ R16, R26, 1 ;  /* 0x3f8000001a107421 */ /* 0x000fca0000010000 */
[----:B------:R-:W-:Y:S08]  /*3100*/  MUFU.EX2 R35, R35 ;  /* 0x0000002300237308 */ /* 0x000ff00000000800 */
[----:B------:R-:W0:Y:S02]  /*3110*/  MUFU.RCP R16, R16 ;  /* 0x0000001000107308 */ /* 0x000e240000001000 */
[----:B0-----:R-:W-:Y:S01]  /*3120*/  FMUL.FTZ R25, R25, R16 ;  /* 0x0000001019197220 */ /* 0x001fe20000410000 */
[----:B--2---:R-:W-:-:S06]  /*3130*/  FMUL.FTZ R27, R2, -1.4426950216293334961 ;  /* 0xbfb8aa3b021b7820 */ /* 0x004fcc0000410000 */
[----:B------:R-:W0:Y:S01]  /*3140*/  MUFU.EX2 R27, R27 ;  /* 0x0000001b001b7308 */ /* 0x000e220000000800 */
[----:B---3--:R-:W-:Y:S01]  /*3150*/  FMUL.FTZ R17, R24, -1.4426950216293334961 ;  /* 0xbfb8aa3b18117820 */ /* 0x008fe20000410000 */
[----:B------:R-:W-:-:S06]  /*3160*/  FMUL.FTZ R24, R28, -1.4426950216293334961 ;  /* 0xbfb8aa3b1c187820 */ /* 0x000fcc0000410000 */
[----:B------:R-:W1:Y:S08]  /*3170*/  MUFU.EX2 R17, R17 ;  /* 0x0000001100117308 */ /* 0x000e700000000800 */
[----:B------:R-:W2:Y:S01]  /*3180*/  MUFU.EX2 R24, R24 ;  /* 0x0000001800187308 */ /* 0x000ea20000000800 */
[----:B0-----:R-:W-:Y:S01]  /*3190*/  FADD.FTZ R26, R27, 1 ;  /* 0x3f8000001b1a7421 */ /* 0x001fe20000010000 */
[----:B-1----:R-:W-:-:S06]  /*31a0*/  FADD.FTZ R17, R17, 1 ;  /* 0x3f80000011117421 */ /* 0x002fcc0000010000 */
[----:B------:R-:W0:Y:S08]  /*31b0*/  MUFU.RCP R26, R26 ;  /* 0x0000001a001a7308 */ /* 0x000e300000001000 */
[----:B------:R2:W-:Y:S02]  /*31c0*/  MUFU.RCP R27, R17 ;  /* 0x00000011001b7308 */ /* 0x0005e40000001000 */
[----:B--2---:R-:W-:Y:S01]  /*31d0*/  FADD.FTZ R17, R24, 1 ;  /* 0x3f80000018117421 */ /* 0x004fe20000010000 */
[----:B------:R-:W-:-:S02]  /*31e0*/  FADD.FTZ R24, R35, 1 ;  /* 0x3f80000023187421 */ /* 0x000fc40000010000 */
[----:B------:R-:W2:Y:S04]  /*31f0*/  LDL.LU R35, [R1] ;  /* 0x0000000001237983 */ /* 0x000ea80000300800 */
[----:B------:R-:W3:Y:S01]  /*3200*/  LDL.LU R16, [R1+0x24] ;  /* 0x0000240001107983 */ /* 0x000ee20000300800 */
[----:B0-----:R-:W-:-:S03]  /*3210*/  FMUL.FTZ R26, R2, R26 ;  /* 0x0000001a021a7220 */ /* 0x001fc60000410000 */
[----:B------:R-:W4:Y:S01]  /*3220*/  LDL.LU R2, [R1+0x38] ;  /* 0x0000380001027983 */ /* 0x000f220000300800 */
[----:B------:R-:W0:Y:S08]  /*3230*/  MUFU.RCP R17, R17 ;  /* 0x0000001100117308 */ /* 0x000e300000001000 */
[----:B------:R-:W1:Y:S01]  /*3240*/  MUFU.RCP R24, R24 ;  /* 0x0000001800187308 */ /* 0x000e620000001000 */
[----:B------:R-:W-:Y:S01]  /*3250*/  F2FP.F16.F32.PACK_AB R23, R29, R23 ;  /* 0x000000171d17723e */ /* 0x000fe200000000ff */
[----:B0-----:R-:W-:Y:S01]  /*3260*/  FMUL.FTZ R28, R28, R17 ;  /* 0x000000111c1c7220 */ /* 0x001fe20000410000 */
[----:B------:R-:W-:-:S02]  /*3270*/  F2FP.F16.F32.PACK_AB R18, R34, R18 ;  /* 0x000000122212723e */ /* 0x000fc400000000ff */
[----:B------:R-:W-:Y:S01]  /*3280*/  F2FP.F16.F32.PACK_AB R19, R33, R19 ;  /* 0x000000132113723e */ /* 0x000fe200000000ff */
[----:B-1----:R-:W-:Y:S01]  /*3290*/  FMUL.FTZ R29, R0, R24 ;  /* 0x00000018001d7220 */ /* 0x002fe20000410000 */
        /* <DEDUP_REMOVED lines=9> */
[----:B------:R-:W-:Y:S01]  /*3330*/  ULOP3.LUT UR4, UR4, 0x1, URZ, 0x3c, !UPT ;  /* 0x0000000104047892 */ /* 0x000fe2000f8e3cff */
[----:B---3--:R-:W-:-:S04]  /*3340*/  IADD3 R16, P1, PT, R16, UR6, RZ ;  /* 0x0000000610107c10 */ /* 0x008fc8000ff3e0ff */
[----:B------:R-:W-:Y:S01]  /*3350*/  IADD3.X R17, PT, PT, R37, UR7, RZ, P1, !PT ;  /* 0x0000000725117c10 */ /* 0x000fe20008ffe4ff */
[----:B------:R-:W0:Y:S01]  /*3360*/  LDCU.64 UR6, c[0x0][0x3a8] ;  /* 0x00007500ff0677ac */ /* 0x000e220008000a00 */
[----:B--2---:R-:W-:Y:S01]  /*3370*/  FMUL.FTZ R27, R35, R27 ;  /* 0x0000001b231b7220 */ /* 0x004fe20000410000 */
[----:B----4-:R-:W-:Y:S02]  /*3380*/  F2FP.F16.F32.PACK_AB R2, R3, R2 ;  /* 0x000000020302723e */ /* 0x010fe400000000ff */
[----:B------:R-:W-:Y:S02]  /*3390*/  F2FP.F16.F32.PACK_AB R3, R4, R36 ;  /* 0x000000240403723e */ /* 0x000fe400000000ff */
[----:B------:R-:W-:Y:S02]  /*33a0*/  F2FP.F16.F32.PACK_AB R26, R27, R26 ;  /* 0x0000001a1b1a723e */ /* 0x000fe400000000ff */
[----:B------:R-:W-:Y:S01]  /*33b0*/  F2FP.F16.F32.PACK_AB R27, R29, R28 ;  /* 0x0000001c1d1b723e */ /* 0x000fe200000000ff */
[----:B------:R1:W-:Y:S04]  /*33c0*/  STG.E.64 desc[UR12][R16.64], R18 ;  /* 0x0000001210007986 */ /* 0x0003e8000c101b0c */
[----:B------:R1:W-:Y:S04]  /*33d0*/  STG.E.64 desc[UR12][R16.64+0x1e00], R20 ;  /* 0x001e001410007986 */ /* 0x0003e8000c101b0c */
[----:B------:R1:W-:Y:S01]  /*33e0*/  STG.E.64 desc[UR12][R16.64+0x3c00], R22 ;  /* 0x003c001610007986 */ /* 0x0003e2000c101b0c */
[----:B0-----:R-:W-:-:S03]  /*33f0*/  USHF.L.U32 UR9, UR6, 0x1, URZ ;  /* 0x0000000106097899 */ /* 0x001fc600080006ff */
[----:B------:R1:W-:Y:S04]  /*3400*/  STG.E.64 desc[UR12][R16.64+0x5a00], R6 ;  /* 0x005a000610007986 */ /* 0x0003e8000c101b0c */
[----:B------:R1:W-:Y:S04]  /*3410*/  STG.E.64 desc[UR12][R16.64+0x7800], R10 ;  /* 0x0078000a10007986 */ /* 0x0003e8000c101b0c */
[----:B------:R1:W-:Y:S04]  /*3420*/  STG.E.64 desc[UR12][R16.64+0x9600], R14 ;  /* 0x0096000e10007986 */ /* 0x0003e8000c101b0c */
[----:B------:R1:W-:Y:S04]  /*3430*/  STG.E.64 desc[UR12][R16.64+0xb400], R26 ;  /* 0x00b4001a10007986 */ /* 0x0003e8000c101b0c */
[----:B------:R1:W-:Y:S01]  /*3440*/  STG.E.64 desc[UR12][R16.64+0xd200], R2 ;  /* 0x00d2000210007986 */ /* 0x0003e2000c101b0c */
[----:B------:R-:W-:-:S02]  /*3450*/  USHF.L.U64.HI UR7, UR6, 0x1, UR7 ;  /* 0x0000000106077899 */ /* 0x000fc40008010207 */
[----:B------:R-:W-:-:S04]  /*3460*/  UISETP.GE.U32.AND UP0, UPT, UR8, UR9, UPT ;  /* 0x000000090800728c */ /* 0x000fc8000bf06070 */
[----:B------:R-:W-:-:S09]  /*3470*/  UISETP.GE.AND.EX UP0, UPT, UR5, UR7, UPT, UP0 ;  /* 0x000000070500728c */ /* 0x000fd2000bf06300 */
[----:B-1----:R-:W-:Y:S05]  /*3480*/  BRA.U !UP0, `(.L_x_1797) ;  /* 0xffffffcd087c7547 */ /* 0x002fea000b83ffff */
[----:B------:R-:W-:Y:S05]  /*3490*/  EXIT ;  /* 0x000000000000794d */ /* 0x000fea0003800000 */
.L_x_1798:
        /* <DEDUP_REMOVED lines=14> */
.L_x_1901:


//--------------------- .text._ZN13group_norm_v214gn_cuda_kernelI6__halfLi480ELi1ELi16ELi120ELi256ELb1ELi32ELi960ELi960ELi4ELb1ELi18ELb0ELb0ENS_16CompileConditionILi1000EEEEEvPT_PKS4_S7_S7_flPfS8_Pj --------------------------
	.section	.text._ZN13group_norm_v214gn_cuda_kernelI6__halfLi480ELi1ELi16ELi120ELi256ELb1ELi32ELi960ELi960ELi4ELb1ELi18ELb0ELb0ENS_16CompileConditionILi1000EEEEEvPT_PKS4_S7_S7_flPfS8_Pj,"ax",@progbits
	.align	128
        .global         _ZN13group_norm_v214gn_cuda_kernelI6__halfLi480ELi1ELi16ELi120ELi256ELb1ELi32ELi960ELi960ELi4ELb1ELi18ELb0ELb0ENS_16CompileConditionILi1000EEEEEvPT_PKS4_S7_S7_flPfS8_Pj
        .type           _ZN13group_norm_v214gn_cuda_kernelI6__halfLi480ELi1ELi16ELi120ELi256ELb1ELi32ELi960ELi960ELi4ELb1ELi18ELb0ELb0ENS_16CompileConditionILi1000EEEEEvPT_PKS4_S7_S7_flPfS8_Pj,@function
        .size           _ZN13group_norm_v214gn_cuda_kernelI6__halfLi480ELi1ELi16ELi120ELi256ELb1ELi32ELi960ELi960ELi4ELb1ELi18ELb0ELb0ENS_16CompileConditionILi1000EEEEEvPT_PKS4_S7_S7_flPfS8_Pj,(.L_x_1902 - _ZN13group_norm_v214gn_cuda_kernelI6__halfLi480ELi1ELi16ELi120ELi256ELb1ELi32ELi960ELi960ELi4ELb1ELi18ELb0ELb0ENS_16CompileConditionILi1000EEEEEvPT_PKS4_S7_S7_flPfS8_Pj)
        .other          _ZN13group_norm_v214gn_cuda_kernelI6__halfLi480ELi1ELi16ELi120ELi256ELb1ELi32ELi960ELi960ELi4ELb1ELi18ELb0ELb0ENS_16CompileConditionILi1000EEEEEvPT_PKS4_S7_S7_flPfS8_Pj,@"STO_CUDA_ENTRY STV_DEFAULT"
_ZN13group_norm_v214gn_cuda_kernelI6__halfLi480ELi1ELi16ELi120ELi256ELb1ELi32ELi960ELi960ELi4ELb1ELi18ELb0ELb0ENS_16CompileConditionILi1000EEEEEvPT_PKS4_S7_S7_flPfS8_Pj:
.text._ZN13group_norm_v214gn_cuda_kernelI6__halfLi480ELi1ELi16ELi120ELi256ELb1ELi32ELi960ELi960ELi4ELb1ELi18ELb0ELb0ENS_16CompileConditionILi1000EEEEEvPT_PKS4_S7_S7_flPfS8_Pj:
        /* <DEDUP_REMOVED lines=11> */
[----:B------:R-:W2:Y:S03]  /*00b0*/  LDCU.64 UR14, c[0x0][0x358] ;  /* 0x00006b00ff0e77ac */ /* 0x000ea60008000a00 */
[----:B------:R-:W-:-:S03]  /*00c0*/  UIMAD UR5, UR5, 0x3c0, URZ ;  /* 0x000003c0050578a4 */ /* 0x000fc6000f8e02ff */
[----:B------:R-:W3:Y:S01]  /*00d0*/  LDC.64 R50, c[0x0][0x398] ;  /* 0x0000e600ff327b82 */ /* 0x000ee20000000a00 */
[----:B------:R-:W4:Y:S01]  /*00e0*/  S2R R35, SR_CTAID.X ;  /* 0x0000000000237919 */ /* 0x000f220000002500 */
[----:B------:R-:W-:-:S06]  /*00f0*/  USHF.L.U32 UR6, UR13, 0x3, URZ ;  /* 0x000000030d067899 */ /* 0x000fcc00080006ff */
[----:B------:R-:W4:Y:S01]  /*0100*/  S2UR UR10, SR_CgaCtaId ;  /* 0x00000000000a79c3 */ /* 0x000f220000008800 */
[----:B------:R-:W-:-:S07]  /*0110*/  UMOV UR9, 0x400 ;  /* 0x0000040000097882 */ /* 0x000fce0000000000 */
        /* <DEDUP_REMOVED lines=12> */
[----:B---3--:R-:W-:Y:S02]  /*01e0*/  IMAD.WIDE.U32 R50, R2, 0x2, R50 ;  /* 0x0000000202327825 */ /* 0x008fe400078e0032 */
[----:B--2---:R-:W5:Y:S04]  /*01f0*/  LDG.E.64.CONSTANT R52, desc[UR14][R52.64] ;  /* 0x0000000e34347981 */ /* 0x004f68000c1e9b00 */
[----:B------:R-:W5:Y:S01]  /*0200*/  LDG.E.64.CONSTANT R50, desc[UR14][R50.64] ;  /* 0x0000000e32327981 */ /* 0x000f62000c1e9b00 */
[----:B------:R-:W-:Y:S01]  /*0210*/  ULOP3.LUT UR8, UR6, 0x8, URZ, 0xc0, !UPT ;  /* 0x0000000806087892 */ /* 0x000fe2000f8ec0ff */
[----:B----4-:R-:W-:Y:S01]  /*0220*/  SHF.L.U32 R5, R35, 0x1, RZ ;  /* 0x0000000123057819 */ /* 0x010fe200000006ff */
[----:B------:R-:W0:Y:S01]  /*0230*/  LDCU.64 UR6, c[0x0][0x3c0] ;  /* 0x00007800ff0677ac */ /* 0x000e220008000a00 */
[----:B------:R-:W-:-:S02]  /*0240*/  MOV R9, UR5 ;  /* 0x0000000500097c02 */ /* 0x000fc40008000f00 */
[----:B------:R-:W-:Y:S01]  /*0250*/  LOP3.LUT R7, R5, 0xe, RZ, 0xc0, !PT ;  /* 0x0000000e05077812 */ /* 0x000fe200078ec0ff */
[----:B------:R-:W-:Y:S01]  /*0260*/  ULEA UR5, UR10, UR9, 0x18 ;  /* 0x000000090a057291 */ /* 0x000fe2000f8ec0ff */
[C---:B------:R-:W-:Y:S01]  /*0270*/  LEA.HI R4, R0.reuse, UR8, RZ, 0x1f ;  /* 0x0000000800047c11 */ /* 0x040fe2000f8ff8ff */
[----:B------:R-:W-:Y:S01]  /*0280*/  UIADD3 UR9, UPT, UPT, UR9, 0x1680, URZ ;  /* 0x0000168009097890 */ /* 0x000fe2000fffe0ff */
[----:B------:R-:W-:Y:S01]  /*0290*/  SHF.L.U32 R34, R0, 0x3, RZ ;  /* 0x0000000300227819 */ /* 0x000fe200000006ff */
[----:B------:R-:W1:Y:S01]  /*02a0*/  LDCU UR16, c[0x0][0x374] ;  /* 0x00006e80ff1077ac */ /* 0x000e620008000800 */
[----:B------:R-:W-:Y:S01]  /*02b0*/  LOP3.LUT P0, RZ, R35, 0x7, RZ, 0xc0, !PT ;  /* 0x0000000723ff7812 */ /* 0x000fe2000780c0ff */
[----:B------:R-:W-:Y:S01]  /*02c0*/  IMAD R5, R4, 0x78, -R9 ;  /* 0x0000007804057824 */ /* 0x000fe200078e0a09 */
[----:B------:R-:W-:Y:S01]  /*02d0*/  MOV R38, UR5 ;  /* 0x0000000500267c02 */ /* 0x000fe20008000f00 */
[----:B------:R-:W-:Y:S01]  /*02e0*/  ULEA UR9, UR10, UR9, 0x18 ;  /* 0x000000090a097291 */ /* 0x000fe2000f8ec0ff */
[----:B------:R-:W-:Y:S01]  /*02f0*/  IADD3 R4, PT, PT, R34, R7, RZ ;  /* 0x0000000722047210 */ /* 0x000fe20007ffe0ff */
[----:B------:R-:W-:Y:S01]  /*0300*/  UMOV UR5, URZ ;  /* 0x000000ff00057c82 */ /* 0x000fe20008000000 */
[----:B------:R-:W-:Y:S01]  /*0310*/  IADD3 R37, PT, PT, R5, 0x3c, RZ ;  /* 0x0000003c05257810 */ /* 0x000fe20007ffe0ff */
[----:B------:R-:W-:Y:S01]  /*0320*/  IMAD R3, R3, 0x18, R38 ;  /* 0x0000001803037824 */ /* 0x000fe200078e0226 */
[----:B------:R-:W-:Y:S01]  /*0330*/  SHF.R.U32.HI R7, RZ, 0x2, R5 ;  /* 0x00000002ff077819 */ /* 0x000fe20000011605 */
[----:B0-----:R-:W-:Y:S01]  /*0340*/  UIMAD.WIDE.U32 UR6, UR13, 0x4, UR6 ;  /* 0x000000040d0678a5 */ /* 0x001fe2000f8e0006 */
[----:B------:R-:W-:-:S02]  /*0350*/  SHF.R.U32.HI R37, RZ, 0x2, R37 ;  /* 0x00000002ff257819 */ /* 0x000fc40000011625 */
[----:B------:R-:W-:Y:S02]  /*0360*/  IADD3 R20, PT, PT, R5, 0x20, RZ ;  /* 0x0000002005147810 */ /* 0x000fe40007ffe0ff */
[----:B------:R-:W-:Y:S01]  /*0370*/  LOP3.LUT R34, R34, 0x8, RZ, 0xc0, !PT ;  /* 0x0000000822227812 */ /* 0x000fe200078ec0ff */
[----:B------:R-:W-:Y:S01]  /*0380*/  IMAD R37, R37, 0x18, R38 ;  /* 0x0000001825257824 */ /* 0x000fe200078e0226 */
[C---:B------:R-:W-:Y:S02]  /*0390*/  LOP3.LUT R6, R5.reuse, 0x4, RZ, 0xfc, !PT ;  /* 0x0000000405067812 */ /* 0x040fe400078efcff */
        /* <DEDUP_REMOVED lines=25> */
[----:B------:R-:W-:Y:S01]  /*0530*/  IADD3 R70, PT, PT, R5, 0x74, RZ ;  /* 0x0000007405467810 */ /* 0x000fe20007ffe0ff */
[----:B------:R-:W-:Y:S01]  /*0540*/  IMAD R5, R7, 0x18, R38 ;  /* 0x0000001807057824 */ /* 0x000fe200078e0226 */
[----:B------:R-:W-:-:S02]  /*0550*/  SHF.R.U32.HI R21, RZ, 0x2, R20 ;  /* 0x00000002ff157819 */ /* 0x000fc40000011614 */
[----:B------:R-:W-:Y:S02]  /*0560*/  SHF.R.U32.HI R7, RZ, 0x2, R6 ;  /* 0x00000002ff077819 */ /* 0x000fe40000011606 */
[----:B------:R-:W-:Y:S01]  /*0570*/  IADD3 R20, PT, PT, R34, R37, RZ ;  /* 0x0000002522147210 */ /* 0x000fe20007ffe0ff */
[----:B------:R-:W-:Y:S01]  /*0580*/  IMAD R21, R21, 0x18, R38 ;  /* 0x0000001815157824 */ /* 0x000fe200078e0226 */
[----:B------:R-:W-:Y:S01]  /*0590*/  SHF.R.U32.HI R9, RZ, 0x2, R8 ;  /* 0x00000002ff097819 */ /* 0x000fe20000011608 */
[----:B------:R-:W-:Y:S01]  /*05a0*/  IMAD R7, R7, 0x18, R38 ;  /* 0x0000001807077824 */ /* 0x000fe200078e0226 */
[----:B------:R-:W-:Y:S02]  /*05b0*/  SHF.R.U32.HI R11, RZ, 0x2, R10 ;  /* 0x00000002ff0b7819 */ /* 0x000fe4000001160a */
        /* <DEDUP_REMOVED lines=52> */
[----:B------:R-:W-:Y:S01]  /*0900*/  ISETP.EQ.U32.AND P1, PT, R40, RZ, PT ;  /* 0x000000ff2800720c */ /* 0x000fe20003f22070 */
[----:B------:R-:W-:Y:S01]  /*0910*/  IMAD R71, R71, 0x18, R38 ;  /* 0x0000001847477824 */ /* 0x000fe200078e0226 */
[----:B------:R-:W-:-:S02]  /*0920*/  IADD3 R6, PT, PT, R34, R7, RZ ;  /* 0x0000000722067210 */ /* 0x000fc40007ffe0ff */
[----:B------:R-:W-:Y:S02]  /*0930*/  LOP3.LUT R35, R35, 0xe0, RZ, 0xc0, !PT ;  /* 0x000000e023237812 */ /* 0x000fe400078ec0ff */
[C---:B------:R-:W-:Y:S02]  /*0940*/  IADD3 R7, PT, PT, R34.reuse, R9, RZ ;  /* 0x0000000922077210 */ /* 0x040fe40007ffe0ff */
[C---:B------:R-:W-:Y:S02]  /*0950*/  IADD3 R8, PT, PT, R34.reuse, R11, RZ ;  /* 0x0000000b22087210 */ /* 0x040fe40007ffe0ff */
[----:B------:R-:W-:Y:S02]  /*0960*/  ISETP.EQ.OR.EX P0, PT, R41, RZ, P0, P1 ;  /* 0x000000ff2900720c */ /* 0x000fe40000702710 */
[----:B------:R-:W-:Y:S01]  /*0970*/  LEA.HI R38, R37, -UR8, RZ, 0xe ;  /* 0x8000000825267c11 */ /* 0x000fe2000f8f70ff */
[----:B------:R-:W-:Y:S01]  /*0980*/  UMOV UR8, UR4 ;  /* 0x0000000400087c82 */ /* 0x000fe20008000000 */
[C---:B------:R-:W-:Y:S01]  /*0990*/  IADD3 R9, PT, PT, R34.reuse, R13, RZ ;  /* 0x0000000d22097210 */ /* 0x040fe20007ffe0ff */
[----:B------:R-:W-:Y:S01]  /*09a0*/  UMOV UR4, URZ ;  /* 0x000000ff00047c82 */ /* 0x000fe20008000000 */
        /* <DEDUP_REMOVED lines=26> */
[----:B------:R-:W-:Y:S02]  /*0b50*/  ISETP.GT.U32.OR P0, PT, R0, 0x7, P0 ;  /* 0x000000070000780c */ /* 0x000fe40000704470 */
[----:B------:R-:W-:Y:S02]  /*0b60*/  LEA R36, R36, R3, 0x3 ;  /* 0x0000000324247211 */ /* 0x000fe400078e18ff */
[----:B------:R-:W-:Y:S02]  /*0b70*/  IADD3 R37, PT, PT, R0, UR9, RZ ;  /* 0x0000000900257c10 */ /* 0x000fe4000fffe0ff */
[----:B-1----:R-:W-:-:S07]  /*0b80*/  LEA R38, R38, UR9, 0x3 ;  /* 0x0000000926267c11 */ /* 0x002fce000f8e18ff */
.L_x_1807:
[----:B------:R-:W-:Y:S01]  /*0b90*/  HFMA2 R3, -RZ, RZ, 0, 0 ;  /* 0x00000000ff037431 */ /* 0x000fe200000001ff */
[----:B------:R-:W-:Y:S01]  /*0ba0*/  MOV R41, UR8 ;  /* 0x0000000800297c02 */ /* 0x000fe20008000f00 */
[----:B0-----:R-:W0:Y:S01]  /*0bb0*/  LDCU.64 UR18, c[0x0][0x388] ;  /* 0x00007100ff1277ac */ /* 0x001e220008000a00 */
[----:B------:R-:W-:Y:S01]  /*0bc0*/  IMAD R39, R35, 0x780, RZ ;  /* 0x0000078023277824 */ /* 0x000fe200078e02ff */
[----:B------:R-:W-:Y:S02]  /*0bd0*/  UIMAD UR10, UR5, 0x78000, URZ ;  /* 0x00078000050a78a4 */ /* 0x000fe4000f8e02ff */
        /* <DEDUP_REMOVED lines=23> */
[C---:B------:R-:W-:Y:S01]  /*0d50*/  ISETP.GT.U32.AND P2, PT, R0.reuse, 0xf, PT ;  /* 0x0000000f0000780c */ /* 0x040fe20003f44070 */
[----:B------:R-:W-:Y:S01]  /*0d60*/  UIADD3 UR10, UP0, UPT, UR8, 0x9, URZ ;  /* 0x00000009080a7890 */ /* 0x000fe2000ff1e0ff */
[----:B------:R-:W-:Y:S01]  /*0d70*/  BSSY.RECONVERGENT B0, `(.L_x_1799) ;  /* 0x0000121000007945 */ /* 0x000fe20003800200 */
[----:B------:R-:W-:-:S02]  /*0d80*/  LOP3.LUT P1, RZ, R0, 0x3f1, RZ, 0xc0, !PT ;  /* 0x000003f100ff7812 */ /* 0x000fc4000782c0ff */
[----:B------:R-:W-:Y:S01]  /*0d90*/  UIADD3.X UR11, UPT, UPT, URZ, UR5, URZ, UP0, !UPT ;  /* 0x00000005ff0b7290 */ /* 0x000fe200087fe4ff */
        /* <DEDUP_REMOVED lines=83> */
[--C-:B------:R-:W-:Y:S02]  /*12d0*/  HADD2.F32 R48, -RZ, R67.reuse.H1_H1 ;  /* 0x30000043ff307230 */ /* 0x100fe40000004100 */
        /* <DEDUP_REMOVED lines=112> */
[----:B------:R-:W1:Y:S04]  /*19e0*/  LDS.64 R60, [R5] ;  /* 0x00000000053c7984 */ /* 0x000e680000000a00 */
[----:B------:R-:W2:Y:S04]  /*19f0*/  LDS.64 R64, [R6] ;  /* 0x0000000006407984 */ /* 0x000ea80000000a00 */
[----:B------:R-:W3:Y:S04]  /*1a00*/  LDS.64 R66, [R7] ;  /* 0x0000000007427984 */ /* 0x000ee80000000a00 */
[----:B------:R-:W4:Y:S04]  /*1a10*/  LDS.64 R68, [R8] ;  /* 0x0000000008447984 */ /* 0x000f280000000a00 */
[----:B0-----:R-:W0:Y:S04]  /*1a20*/  LDS.64 R58, [R9] ;  /* 0x00000000093a7984 */ /* 0x001e280000000a00 */
[----:B------:R-:W0:Y:S01]  /*1a30*/  LDS.64 R62, [R10] ;  /* 0x000000000a3e7984 */ /* 0x000e220000000a00 */
[----:B-1----:R-:W-:Y:S01]  /*1a40*/  FADD.FTZ R71, RZ, R60 ;  /* 0x0000003cff477221 */ /* 0x002fe20000010000 */
[----:B------:R-:W-:-:S03]  /*1a50*/  FADD.FTZ R60, RZ, R61 ;  /* 0x0000003dff3c7221 */ /* 0x000fc60000010000 */
[----:B--2---:R-:W-:Y:S01]  /*1a60*/  FADD.FTZ R71, R71, R64 ;  /* 0x0000004047477221 */ /* 0x004fe20000010000 */
[----:B------:R-:W-:Y:S02]  /*1a70*/  FADD.FTZ R60, R60, R65 ;  /* 0x000000413c3c7221 */ /* 0x000fe40000010000 */
[----:B------:R-:W1:Y:S01]  /*1a80*/  LDS.64 R64, [R11] ;  /* 0x000000000b407984 */ /* 0x000e620000000a00 */
[----:B---3--:R-:W-:Y:S01]  /*1a90*/  FADD.FTZ R71, R71, R66 ;  /* 0x0000004247477221 */ /* 0x008fe20000010000 */
[----:B------:R-:W-:Y:S02]  /*1aa0*/  FADD.FTZ R60, R60, R67 ;  /* 0x000000433c3c7221 */ /* 0x000fe40000010000 */
[----:B------:R-:W2:Y:S01]  /*1ab0*/  LDS.64 R66, [R12] ;  /* 0x000000000c427984 */ /* 0x000ea20000000a00 */
[----:B----4-:R-:W-:Y:S01]  /*1ac0*/  FADD.FTZ R71, R71, R68 ;  /* 0x0000004447477221 */ /* 0x010fe20000010000 */
[----:B------:R-:W-:Y:S02]  /*1ad0*/  FADD.FTZ R60, R60, R69 ;  /* 0x000000453c3c7221 */ /* 0x000fe40000010000 */
[----:B------:R-:W3:Y:S01]  /*1ae0*/  LDS.64 R68, [R13] ;  /* 0x000000000d447984 */ /* 0x000ee20000000a00 */
[----:B0-----:R-:W-:Y:S01]  /*1af0*/  FADD.FTZ R71, R71, R58 ;  /* 0x0000003a47477221 */ /* 0x001fe20000010000 */
[----:B------:R-:W-:-:S02]  /*1b00*/  FADD.FTZ R118, R60, R59 ;  /* 0x0000003b3c767221 */ /* 0x000fc40000010000 */
[----:B------:R-:W-:Y:S01]  /*1b10*/  LDS.64 R60, [R15] ;  /* 0x000000000f3c7984 */ /* 0x000fe20000000a00 */
[----:B------:R-:W-:Y:S01]  /*1b20*/  FADD.FTZ R62, R71, R62 ;  /* 0x0000003e473e7221 */ /* 0x000fe20000010000 */
[----:B------:R-:W-:Y:S02]  /*1b30*/  FADD.FTZ R118, R118, R63 ;  /* 0x0000003f76767221 */ /* 0x000fe40000010000 */
[----:B------:R-:W0:Y:S04]  /*1b40*/  LDS.64 R70, [R14] ;  /* 0x000000000e467984 */ /* 0x000e280000000a00 */
[----:B------:R-:W4:Y:S01]  /*1b50*/  LDS.64 R58, [R16] ;  /* 0x00000000103a7984 */ /* 0x000f220000000a00 */
[----:B-1----:R-:W-:Y:S01]  /*1b60*/  FADD.FTZ R63, R62, R64 ;  /* 0x000000403e3f7221 */ /* 0x002fe20000010000 */
[----:B------:R-:W-:-:S03]  /*1b70*/  FADD.FTZ R118, R118, R65 ;  /* 0x0000004176767221 */ /* 0x000fc60000010000 */
[----:B--2---:R-:W-:Y:S01]  /*1b80*/  FADD.FTZ R63, R63, R66 ;  /* 0x000000423f3f7221 */ /* 0x004fe20000010000 */
[----:B------:R-:W-:Y:S02]  /*1b90*/  FADD.FTZ R118, R118, R67 ;  /* 0x0000004376767221 */ /* 0x000fe40000010000 */
[----:B------:R-:W-:Y:S01]  /*1ba0*/  LDS.64 R66, [R18] ;  /* 0x0000000012427984 */ /* 0x000fe20000000a00 */
[----:B---3--:R-:W-:Y:S01]  /*1bb0*/  FADD.FTZ R63, R63, R68 ;  /* 0x000000443f3f7221 */ /* 0x008fe20000010000 */
[----:B------:R-:W-:Y:S02]  /*1bc0*/  FADD.FTZ R118, R118, R69 ;  /* 0x0000004576767221 */ /* 0x000fe40000010000 */
[----:B------:R-:W-:Y:S01]  /*1bd0*/  LDS.64 R68, [R19] ;  /* 0x0000000013447984 */ /* 0x000fe20000000a00 */
[----:B0-----:R-:W-:Y:S01]  /*1be0*/  FADD.FTZ R65, R63, R70 ;  /* 0x000000463f417221 */ /* 0x001fe20000010000 */
[----:B------:R-:W-:Y:S02]  /*1bf0*/  FADD.FTZ R118, R118, R71 ;  /* 0x0000004776767221 */ /* 0x000fe40000010000 */
[----:B------:R-:W0:Y:S01]  /*1c00*/  LDS.64 R62, [R17] ;  /* 0x00000000113e7984 */ /* 0x000e220000000a00 */
[----:B------:R-:W-:Y:S01]  /*1c10*/  FADD.FTZ R65, R65, R60 ;  /* 0x0000003c41417221 */ /* 0x000fe20000010000 */
[----:B------:R-:W-:-:S02]  /*1c20*/  FADD.FTZ R118, R118, R61 ;  /* 0x0000003d76767221 */ /* 0x000fc40000010000 */
[----:B------:R-:W1:Y:S01]  /*1c30*/  LDS.64 R70, [R20] ;  /* 0x0000000014467984 */ /* 0x000e620000000a00 */
[----:B----4-:R-:W-:Y:S01]  /*1c40*/  FADD.FTZ R58, R65, R58 ;  /* 0x0000003a413a7221 */ /* 0x010fe20000010000 */
[----:B------:R-:W-:Y:S02]  /*1c50*/  FADD.FTZ R118, R118, R59 ;  /* 0x0000003b76767221 */ /* 0x000fe40000010000 */
[----:B------:R-:W2:Y:S04]  /*1c60*/  LDS.64 R64, [R21] ;  /* 0x0000000015407984 */ /* 0x000ea80000000a00 */
[----:B------:R-:W3:Y:S01]  /*1c70*/  LDS.64 R60, [R22] ;  /* 0x00000000163c7984 */ /* 0x000ee20000000a00 */
[----:B0-----:R-:W-:Y:S01]  /*1c80*/  FADD.FTZ R59, R58, R62 ;  /* 0x0000003e3a3b7221 */ /* 0x001fe20000010000 */
[----:B------:R-:W-:-:S03]  /*1c90*/  FADD.FTZ R118, R118, R63 ;  /* 0x0000003f76767221 */ /* 0x000fc60000010000 */
[----:B------:R-:W-:Y:S01]  /*1ca0*/  FADD.FTZ R59, R59, R66 ;  /* 0x000000423b3b7221 */ /* 0x000fe20000010000 */
[----:B------:R-:W-:Y:S02]  /*1cb0*/  FADD.FTZ R118, R118, R67 ;  /* 0x0000004376767221 */ /* 0x000fe40000010000 */
[----:B------:R-:W-:Y:S01]  /*1cc0*/  LDS.64 R66, [R24] ;  /* 0x0000000018427984 */ /* 0x000fe20000000a00 */
[----:B------:R-:W-:Y:S01]  /*1cd0*/  FADD.FTZ R59, R59, R68 ;  /* 0x000000443b3b7221 */ /* 0x000fe20000010000 */
[----:B------:R-:W-:Y:S02]  /*1ce0*/  FADD.FTZ R118, R118, R69 ;  /* 0x0000004576767221 */ /* 0x000fe40000010000 */
[----:B------:R-:W-:Y:S01]  /*1cf0*/  LDS.64 R68, [R25] ;  /* 0x0000000019447984 */ /* 0x000fe20000000a00 */
[----:B-1----:R-:W-:Y:S01]  /*1d00*/  FADD.FTZ R63, R59, R70 ;  /* 0x000000463b3f7221 */ /* 0x002fe20000010000 */
[----:B------:R-:W-:Y:S02]  /*1d10*/  FADD.FTZ R118, R118, R71 ;  /* 0x0000004776767221 */ /* 0x000fe40000010000 */
[----:B------:R-:W0:Y:S01]  /*1d20*/  LDS.64 R58, [R23] ;  /* 0x00000000173a7984 */ /* 0x000e220000000a00 */
[----:B--2---:R-:W-:Y:S01]  /*1d30*/  FADD.FTZ R63, R63, R64 ;  /* 0x000000403f3f7221 */ /* 0x004fe20000010000 */
[----:B------:R-:W-:-:S02]  /*1d40*/  FADD.FTZ R118, R118, R65 ;  /* 0x0000004176767221 */ /* 0x000fc40000010000 */
[----:B------:R-:W1:Y:S01]  /*1d50*/  LDS.64 R70, [R26] ;  /* 0x000000001a467984 */ /* 0x000e620000000a00 */
[----:B---3--:R-:W-:Y:S01]  /*1d60*/  FADD.FTZ R60, R63, R60 ;  /* 0x0000003c3f3c7221 */ /* 0x008fe20000010000 */
[----:B------:R-:W-:Y:S02]  /*1d70*/  FADD.FTZ R118, R118, R61 ;  /* 0x0000003d76767221 */ /* 0x000fe40000010000 */
[----:B------:R-:W2:Y:S04]  /*1d80*/  LDS.64 R64, [R27] ;  /* 0x000000001b407984 */ /* 0x000ea80000000a00 */
[----:B------:R-:W3:Y:S01]  /*1d90*/  LDS.64 R62, [R28] ;  /* 0x000000001c3e7984 */ /* 0x000ee20000000a00 */
[----:B0-----:R-:W-:Y:S01]  /*1da0*/  FADD.FTZ R61, R60, R58 ;  /* 0x0000003a3c3d7221 */ /* 0x001fe20000010000 */
[----:B------:R-:W-:-:S02]  /*1db0*/  FADD.FTZ R118, R118, R59 ;  /* 0x0000003b76767221 */ /* 0x000fc40000010000 */
[----:B------:R-:W0:Y:S01]  /*1dc0*/  LDS.64 R58, [R29] ;  /* 0x000000001d3a7984 */ /* 0x000e220000000a00 */
[----:B------:R-:W-:Y:S01]  /*1dd0*/  FADD.FTZ R61, R61, R66 ;  /* 0x000000423d3d7221 */ /* 0x000fe20000010000 */
[----:B------:R-:W-:-:S03]  /*1de0*/  FADD.FTZ R118, R118, R67 ;  /* 0x0000004376767221 */ /* 0x000fc60000010000 */
[----:B------:R-:W-:Y:S01]  /*1df0*/  FADD.FTZ R61, R61, R68 ;  /* 0x000000443d3d7221 */ /* 0x000fe20000010000 */
[----:B------:R-:W-:Y:S02]  /*1e00*/  FADD.FTZ R118, R118, R69 ;  /* 0x0000004576767221 */ /* 0x000fe40000010000 */
[----:B------:R-:W-:Y:S01]  /*1e10*/  LDS.64 R68, [R33] ;  /* 0x0000000021447984 */ /* 0x000fe20000000a00 */
[----:B-1----:R-:W-:Y:S01]  /*1e20*/  FADD.FTZ R61, R61, R70 ;  /* 0x000000463d3d7221 */ /* 0x002fe20000010000 */
[----:B------:R-:W-:Y:S02]  /*1e30*/  FADD.FTZ R118, R118, R71 ;  /* 0x0000004776767221 */ /* 0x000fe40000010000 */
[----:B------:R-:W-:Y:S01]  /*1e40*/  LDS.64 R70, [R34] ;  /* 0x0000000022467984 */ /* 0x000fe20000000a00 */
[----:B--2---:R-:W-:Y:S01]  /*1e50*/  FADD.FTZ R67, R61, R64 ;  /* 0x000000403d437221 */ /* 0x004fe20000010000 */
[----:B------:R-:W-:Y:S02]  /*1e60*/  FADD.FTZ R118, R118, R65 ;  /* 0x0000004176767221 */ /* 0x000fe40000010000 */
[----:B------:R-:W1:Y:S01]  /*1e70*/  LDS.64 R60, [R30] ;  /* 0x000000001e3c7984 */ /* 0x000e620000000a00 */
[----:B---3--:R-:W-:Y:S01]  /*1e80*/  FADD.FTZ R62, R67, R62 ;  /* 0x0000003e433e7221 */ /* 0x008fe20000010000 */
[----:B------:R-:W-:-:S02]  /*1e90*/  FADD.FTZ R118, R118, R63 ;  /* 0x0000003f76767221 */ /* 0x000fc40000010000 */
        /* <DEDUP_REMOVED lines=11> */
[----:B------:R-:W-:-:S03]  /*1f50*/  FADD.FTZ R118, R118, R69 ;  /* 0x0000004576767221 */ /* 0x000fc60000010000 */
[----:B------:R-:W-:Y:S01]  /*1f60*/  FADD.FTZ R70, R63, R70 ;  /* 0x000000463f467221 */ /* 0x000fe20000010000 */
[----:B------:R-:W-:-:S07]  /*1f70*/  FADD.FTZ R71, R118, R71 ;  /* 0x0000004776477221 */ /* 0x000fce0000010000 */
.L_x_1800:
[----:B------:R-:W-:Y:S05]  /*1f80*/  BSYNC.RECONVERGENT B0 ;  /* 0x0000000000007941 */ /* 0x000fea0003800200 */
.L_x_1799:
[----:B0-----:R-:W0:Y:S01]  /*1f90*/  SHFL.BFLY PT, R59, R70, 0x1, 0x1f ;  /* 0x0c201f00463b7f89 */ /* 0x001e2200000e0000 */
[----:B------:R-:W1:Y:S01]  /*1fa0*/  @!P1 LDC.64 R60, c[0x0][0x3b8] ;  /* 0x0000ee00ff3c9b82 */ /* 0x000e620000000a00 */
[----:B------:R-:W-:Y:S01]  /*1fb0*/  VOTEU.ALL UP0, P1 ;  /* 0x0000000000ff7886 */ /* 0x000fe20000800000 */
[C---:B------:R-:W-:Y:S01]  /*1fc0*/  ISETP.NE.AND P3, PT, R0.reuse, RZ, PT ;  /* 0x000000ff0000720c */ /* 0x040fe20003f65270 */
[----:B------:R-:W2:Y:S01]  /*1fd0*/  SHFL.BFLY PT, R62, R71, 0x1, 0x1f ;  /* 0x0c201f00473e7f89 */ /* 0x000ea200000e0000 */
[----:B------:R-:W-:Y:S02]  /*1fe0*/  ISETP.GT.U32.AND P2, PT, R0, 0x3f, PT ;  /* 0x0000003f0000780c */ /* 0x000fe40003f44070 */
[----:B------:R-:W-:-:S06]  /*1ff0*/  @!UP0 UIMAD UR12, UR16, UR4, UR13 ;  /* 0x00000004100c82a4 */ /* 0x000fcc000f8e020d */
[----:B------:R-:W-:-:S04]  /*2000*/  MOV R63, UR12 ;  /* 0x0000000c003f7c02 */ /* 0x000fc80008000f00 */
[----:B------:R-:W-:Y:S01]  /*2010*/  @!P1 LEA R63, R63, R4, 0x7 ;  /* 0x000000043f3f9211 */ /* 0x000fe200078e38ff */
[----:B0-----:R-:W-:-:S04]  /*2020*/  FADD.FTZ R58, R59, R70 ;  /* 0x000000463b3a7221 */ /* 0x001fc80000010000 */
[----:B-1----:R-:W-:-:S04]  /*2030*/  @!P1 IMAD.WIDE.U32 R60, R63, 0x4, R60 ;  /* 0x000000043f3c9825 */ /* 0x002fc800078e003c */
        /* <DEDUP_REMOVED lines=15> */
.L_x_1802:
        /* <DEDUP_REMOVED lines=8> */
.L_x_1801:
        /* <DEDUP_REMOVED lines=14> */
.L_x_1804:
[----:B------:R-:W-:Y:S05]  /*2290*/  BSYNC.RECONVERGENT B0 ;  /* 0x0000000000007941 */ /* 0x000fea0003800200 */
.L_x_1803:
        /* <DEDUP_REMOVED lines=36> */
.L_x_1806:
[----:B------:R-:W-:Y:S05]  /*24e0*/  BSYNC.RECONVERGENT B0 ;  /* 0x0000000000007941 */ /* 0x000fea0003800200 */
.L_x_1805:
[----:B01----:R-:W0:Y:S01]  /*24f0*/  LDS.64 R58, [R38] ;  /* 0x00000000263a7984 */ /* 0x003e220000000a00 */
[----:B------:R-:W0:Y:S01]  /*2500*/  LDCU UR5, c[0x0][0x3a0] ;  /* 0x00007400ff0577ac */ /* 0x000e220008000800 */
[----:B------:R-:W1:Y:S01]  /*2510*/  LDCU.64 UR18, c[0x0][0x380] ;  /* 0x00007000ff1277ac */ /* 0x000e620008000a00 */
[----:B------:R-:W-:Y:S01]  /*2520*/  ULOP3.LUT UR4, UR4, 0x1, URZ, 0x3c, !UPT ;  /* 0x0000000104047892 */ /* 0x000fe2000f8e3cff */
[----:B------:R-:W-:Y:S01]  /*2530*/  UMOV UR8, UR10 ;  /* 0x0000000a00087c82 */ /* 0x000fe20008000000 */
        /* <DEDUP_REMOVED lines=65> */
[----:B------:R-:W-:Y:S01]  /*2950*/  FADD.FTZ R83, R83, -R58 ;  /* 0x8000003a53537221 */ /* 0x000fe20000010000 */
[----:B-----5:R-:W-:-:S02]  /*2960*/  HADD2.F32 R102, -RZ, R52.H0_H0 ;  /* 0x20000034ff667230 */ /* 0x020fc40000004100 */
[C---:B--2---:R-:W-:Y:S01]  /*2970*/  FMUL.FTZ R47, R60.reuse, R47 ;  /* 0x0000002f3c2f7220 */ /* 0x044fe20000410000 */
[----:B------:R-:W-:Y:S02]  /*2980*/  HADD2.F32 R58, -RZ, R50.H0_H0 ;  /* 0x20000032ff3a7230 */ /* 0x000fe40000004100 */
        /* <DEDUP_REMOVED lines=66> */
[C---:B------:R-:W-:Y:S01]  /*2db0*/  FMUL.FTZ R114, R60.reuse, R95 ;  /* 0x0000005f3c727220 */ /* 0x040fe20000410000 */
        /* <DEDUP_REMOVED lines=17> */
[----:B------:R-:W-:Y:S01]  /*2ed0*/  FFMA.FTZ R61, R106, R54, R107 ;  /* 0x000000366a3d7223 */ /* 0x000fe2000001006b */
[----:B------:R-:W-:-:S02]  /*2ee0*/  HADD2.F32 R114, -RZ, R53.H1_H1 ;  /* 0x30000035ff727230 */ /* 0x000fc40000004100 */
[C-C-:B------:R-:W-:Y:S01]  /*2ef0*/  FFMA.FTZ R103, R106.reuse, R85, R107.reuse ;  /* 0x000000556a677223 */ /* 0x140fe2000001006b */
[----:B------:R-:W-:Y:S02]  /*2f00*/  HADD2.F32 R111, -RZ, R51.H1_H1 ;  /* 0x30000033ff6f7230 */ /* 0x000fe40000004100 */
[--C-:B------:R-:W-:Y:S01]  /*2f10*/  FFMA.FTZ R54, R106, R88, R107.reuse ;  /* 0x000000586a367223 */ /* 0x100fe2000001006b */
        /* <DEDUP_REMOVED lines=13> */
[----:B------:R-:W-:Y:S01]  /*2ff0*/  FMUL.FTZ R106, R60, R101 ;  /* 0x000000653c6a7220 */ /* 0x000fe20000410000 */
[--C-:B------:R-:W-:Y:S01]  /*3000*/  FFMA.FTZ R101, R114, R83, R111.reuse ;  /* 0x0000005372657223 */ /* 0x100fe2000001006f */
[----:B------:R-:W-:Y:S01]  /*3010*/  FMUL.FTZ R116, R60, R55 ;  /* 0x000000373c747220 */ /* 0x000fe20000410000 */
[----:B------:R-:W-:Y:S01]  /*3020*/  FMUL.FTZ R105, R58, -1.4426950216293334961 ;  /* 0xbfb8aa3b3a697820 */ /* 0x000fe20000410000 */
[C---:B------:R-:W-:Y:S01]  /*3030*/  FMUL.FTZ R55, R60.reuse, R94 ;  /* 0x0000005e3c377220 */ /* 0x040fe20000410000 */
[----:B------:R-:W-:Y:S01]  /*3040*/  FMUL.FTZ R94, R101, -1.4426950216293334961 ;  /* 0xbfb8aa3b655e7820 */ /* 0x000fe20000410000 */
[----:B------:R-:W-:Y:S01]  /*3050*/  FMUL.FTZ R95, R49, -1.4426950216293334961 ;  /* 0xbfb8aa3b315f7820 */ /* 0x000fe20000410000 */
[C---:B------:R-:W-:Y:S01]  /*3060*/  FMUL.FTZ R113, R60.reuse, R45 ;  /* 0x0000002d3c717220 */ /* 0x040fe20000410000 */
[----:B------:R-:W-:Y:S01]  /*3070*/  FMUL.FTZ R108, R107, -1.4426950216293334961 ;  /* 0xbfb8aa3b6b6c7820 */ /* 0x000fe20000410000 */
        /* <DEDUP_REMOVED lines=8> */
[----:B------:R-:W2:Y:S01]  /*3100*/  MUFU.EX2 R94, R94 ;  /* 0x0000005e005e7308 */ /* 0x000ea20000000800 */
[----:B------:R-:W-:Y:S01]  /*3110*/  FMUL.FTZ R83, R60, R63 ;  /* 0x0000003f3c537220 */ /* 0x000fe20000410000 */
[C-C-:B------:R-:W-:Y:S01]  /*3120*/  FFMA.FTZ R59, R114.reuse, R48, R111.reuse ;  /* 0x00000030723b7223 */ /* 0x140fe2000001006f */
[C-C-:B------:R-:W-:Y:S01]  /*3130*/  FFMA.FTZ R69, R114.reuse, R122, R111.reuse ;  /* 0x0000007a72457223 */ /* 0x140fe2000001006f */
[C-C-:B------:R-:W-:Y:S01]  /*3140*/  FFMA.FTZ R63, R114.reuse, R124, R111.reuse ;  /* 0x0000007c723f7223 */ /* 0x140fe2000001006f */
[--C-:B------:R-:W-:Y:S01]  /*3150*/  FFMA.FTZ R48, R114, R45, R111.reuse ;  /* 0x0000002d72307223 */ /* 0x100fe2000001006f */
[----:B------:R-:W-:Y:S01]  /*3160*/  FMUL.FTZ R120, R60, R125 ;  /* 0x0000007d3c787220 */ /* 0x000fe20000410000 */
[--C-:B------:R-:W-:Y:S01]  /*3170*/  FFMA.FTZ R45, R114, R109, R111.reuse ;  /* 0x0000006d722d7223 */ /* 0x100fe2000001006f */
[----:B------:R-:W3:Y:S01]  /*3180*/  MUFU.EX2 R95, R95 ;  /* 0x0000005f005f7308 */ /* 0x000ee20000000800 */
[----:B0-----:R-:W-:Y:S01]  /*3190*/  FADD.FTZ R122, R105, 1 ;  /* 0x3f800000697a7421 */ /* 0x001fe20000010000 */
[----:B------:R-:W-:Y:S01]  /*31a0*/  FMUL.FTZ R109, R79, -1.4426950216293334961 ;  /* 0xbfb8aa3b4f6d7820 */ /* 0x000fe20000410000 */
[--C-:B------:R-:W-:Y:S01]  /*31b0*/  FFMA.FTZ R98, R113, R114, R111.reuse ;  /* 0x0000007271627223 */ /* 0x100fe2000001006f */
[----:B------:R-:W-:Y:S01]  /*31c0*/  FMUL.FTZ R113, R102, -1.4426950216293334961 ;  /* 0xbfb8aa3b66717820 */ /* 0x000fe20000410000 */
[----:B------:R-:W-:Y:S01]  /*31d0*/  FMUL.FTZ R115, R100, -1.4426950216293334961 ;  /* 0xbfb8aa3b64737820 */ /* 0x000fe20000410000 */
[--C-:B------:R-:W-:Y:S01]  /*31e0*/  FFMA.FTZ R116, R114, R116, R111.reuse ;  /* 0x0000007472747223 */ /* 0x100fe2000001006f */
[----:B------:R-:W-:Y:S01]  /*31f0*/  FMUL.FTZ R57, R60, R57 ;  /* 0x000000393c397220 */ /* 0x000fe20000410000 */
[----:B------:R-:W0:Y:S01]  /*3200*/  MUFU.EX2 R108, R108 ;  /* 0x0000006c006c7308 */ /* 0x000e220000000800 */
[----:B--2---:R-:W-:Y:S01]  /*3210*/  FADD.FTZ R124, R94, 1 ;  /* 0x3f8000005e7c7421 */ /* 0x004fe20000010000 */
[----:B------:R-:W-:Y:S01]  /*3220*/  FMUL.FTZ R86, R60, R86 ;  /* 0x000000563c567220 */ /* 0x000fe20000410000 */
[----:B------:R-:W-:Y:S01]  /*3230*/  FMUL.FTZ R117, R116, -1.4426950216293334961 ;  /* 0xbfb8aa3b74757820 */ /* 0x000fe20000410000 */
[C-C-:B------:R-:W-:Y:S01]  /*3240*/  FFMA.FTZ R119, R114.reuse, R57, R111.reuse ;  /* 0x0000003972777223 */ /* 0x140fe2000001006f */
[--C-:B------:R-:W-:Y:S01]  /*3250*/  FFMA.FTZ R60, R114, R120, R111.reuse ;  /* 0x00000078723c7223 */ /* 0x100fe2000001006f */
[----:B------:R-:W-:Y:S01]  /*3260*/  FMUL.FTZ R123, R96, -1.4426950216293334961 ;  /* 0xbfb8aa3b607b7820 */ /* 0x000fe20000410000 */
[----:B------:R-:W-:Y:S01]  /*3270*/  FMUL.FTZ R120, R93, -1.4426950216293334961 ;  /* 0xbfb8aa3b5d787820 */ /* 0x000fe20000410000 */
[----:B------:R-:W2:Y:S01]  /*3280*/  MUFU.RCP R121, R122 ;  /* 0x0000007a00797308 */ /* 0x000ea20000001000 */
[----:B---3--:R-:W-:Y:S01]  /*3290*/  FADD.FTZ R125, R95, 1 ;  /* 0x3f8000005f7d7421 */ /* 0x008fe20000010000 */
[C-C-:B------:R-:W-:Y:S01]  /*32a0*/  FFMA.FTZ R57, R114.reuse, R86, R111.reuse ;  /* 0x0000005672397223 */ /* 0x140fe2000001006f */
[C-C-:B------:R-:W-:Y:S01]  /*32b0*/  FFMA.FTZ R86, R114.reuse, R83, R111.reuse ;  /* 0x0000005372567223 */ /* 0x140fe2000001006f */
[C-C-:B------:R-:W-:Y:S01]  /*32c0*/  FFMA.FTZ R106, R114.reuse, R106, R111.reuse ;  /* 0x0000006a726a7223 */ /* 0x140fe2000001006f */
[C-C-:B------:R-:W-:Y:S01]  /*32d0*/  FFMA.FTZ R112, R114.reuse, R112, R111.reuse ;  /* 0x0000007072707223 */ /* 0x140fe2000001006f */
[C-C-:B------:R-:W-:Y:S01]  /*32e0*/  FFMA.FTZ R55, R114.reuse, R55, R111.reuse ;  /* 0x0000003772377223 */ /* 0x140fe2000001006f */
[----:B------:R-:W-:Y:S01]  /*32f0*/  FFMA.FTZ R83, R114, R118, R111 ;  /* 0x0000007672537223 */ /* 0x000fe2000001006f */
[----:B------:R-:W3:Y:S01]  /*3300*/  MUFU.RCP R122, R125 ;  /* 0x0000007d007a7308 */ /* 0x000ee20000001000 */
[----:B0-----:R-:W-:Y:S01]  /*3310*/  FADD.FTZ R95, R108, 1 ;  /* 0x3f8000006c5f7421 */ /* 0x001fe20000010000 */
[----:B------:R-:W-:Y:S01]  /*3320*/  FMUL.FTZ R114, R78, -1.4426950216293334961 ;  /* 0xbfb8aa3b4e727820 */ /* 0x000fe20000410000 */
[----:B------:R-:W-:Y:S01]  /*3330*/  FMUL.FTZ R110, R3, -1.4426950216293334961 ;  /* 0xbfb8aa3b036e7820 */ /* 0x000fe20000410000 */
[----:B------:R-:W-:Y:S01]  /*3340*/  FMUL.FTZ R105, R104, -1.4426950216293334961 ;  /* 0xbfb8aa3b68697820 */ /* 0x000fe20000410000 */
[----:B------:R-:W-:Y:S01]  /*3350*/  FMUL.FTZ R111, R98, -1.4426950216293334961 ;  /* 0xbfb8aa3b626f7820 */ /* 0x000fe20000410000 */
[----:B------:R-:W-:Y:S01]  /*3360*/  FMUL.FTZ R118, R103, -1.4426950216293334961 ;  /* 0xbfb8aa3b67767820 */ /* 0x000fe20000410000 */
[----:B------:R-:W-:Y:S01]  /*3370*/  UMOV UR5, UR11 ;  /* 0x0000000b00057c82 */ /* 0x000fe20008000000 */
[----:B------:R-:W0:Y:S01]  /*3380*/  MUFU.RCP R124, R124 ;  /* 0x0000007c007c7308 */ /* 0x000e220000001000 */
[----:B--2---:R-:W-:Y:S01]  /*3390*/  FMUL.FTZ R58, R58, R121 ;  /* 0x000000793a3a7220 */ /* 0x004fe20000410000 */
[----:B------:R-:W-:-:S06]  /*33a0*/  FMUL.FTZ R121, R119, -1.4426950216293334961 ;  /* 0xbfb8aa3b77797820 */ /* 0x000fcc0000410000 */
[----:B------:R-:W2:Y:S08]  /*33b0*/  MUFU.EX2 R109, R109 ;  /* 0x0000006d006d7308 */ /* 0x000eb00000000800 */
[----:B------:R-:W4:Y:S08]  /*33c0*/  MUFU.EX2 R113, R113 ;  /* 0x0000007100717308 */ /* 0x000f300000000800 */
[----:B------:R3:W1:Y:S08]  /*33d0*/  MUFU.RCP R108, R95 ;  /* 0x0000005f006c7308 */ /* 0x0006700000001000 */
[----:B------:R-:W1:Y:S01]  /*33e0*/  MUFU.EX2 R115, R115 ;  /* 0x0000007300737308 */ /* 0x000e620000000800 */
[----:B---3--:R-:W-:Y:S01]  /*33f0*/  FMUL.FTZ R95, R49, R122 ;  /* 0x0000007a315f7220 */ /* 0x008fe20000410000 */
[----:B0-----:R-:W-:Y:S01]  /*3400*/  FMUL.FTZ R49, R101, R124 ;  /* 0x0000007c65317220 */ /* 0x001fe20000410000 */
[----:B--2---:R-:W-:Y:S01]  /*3410*/  FADD.FTZ R124, R109, 1 ;  /* 0x3f8000006d7c7421 */ /* 0x004fe20000010000 */
[----:B----4-:R-:W-:Y:S01]  /*3420*/  FADD.FTZ R101, R113, 1 ;  /* 0x3f80000071657421 */ /* 0x010fe20000010000 */
[----:B------:R-:W-:Y:S01]  /*3430*/  FMUL.FTZ R122, R77, -1.4426950216293334961 ;  /* 0xbfb8aa3b4d7a7820 */ /* 0x000fe20000410000 */
[----:B------:R-:W-:-:S02]  /*3440*/  FMUL.FTZ R109, R72, -1.4426950216293334961 ;  /* 0xbfb8aa3b486d7820 */ /* 0x000fc40000410000 */
[----:B------:R-:W-:Y:S01]  /*3450*/  MUFU.EX2 R117, R117 ;  /* 0x0000007500757308 */ /* 0x000fe20000000800 */
[----:B-1----:R-:W-:Y:S01]  /*3460*/  FMUL.FTZ R94, R107, R108 ;  /* 0x0000006c6b5e7220 */ /* 0x002fe20000410000 */
[----:B------:R-:W-:Y:S01]  /*3470*/  FMUL.FTZ R107, R80, -1.4426950216293334961 ;  /* 0xbfb8aa3b506b7820 */ /* 0x000fe20000410000 */
[----:B------:R-:W-:-:S03]  /*3480*/  FMUL.FTZ R108, R92, -1.4426950216293334961 ;  /* 0xbfb8aa3b5c6c7820 */ /* 0x000fc60000410000 */
[----:B------:R-:W-:Y:S02]  /*3490*/  F2FP.F16.F32.PACK_AB R49, R49, R94 ;  /* 0x0000005e3131723e */ /* 0x000fe400000000ff */
[----:B------:R-:W0:Y:S01]  /*34a0*/  MUFU.RCP R124, R124 ;  /* 0x0000007c007c7308 */ /* 0x000e220000001000 */
[----:B------:R-:W-:-:S07]  /*34b0*/  FADD.FTZ R125, R115, 1 ;  /* 0x3f800000737d7421 */ /* 0x000fce0000010000 */
[----:B------:R-:W1:Y:S08]  /*34c0*/  MUFU.EX2 R123, R123 ;  /* 0x0000007b007b7308 */ /* 0x000e700000000800 */
[----:B------:R-:W2:Y:S01]  /*34d0*/  MUFU.EX2 R120, R120 ;  /* 0x0000007800787308 */ /* 0x000ea20000000800 */
[----:B0-----:R-:W-:-:S07]  /*34e0*/  FMUL.FTZ R79, R79, R124 ;  /* 0x0000007c4f4f7220 */ /* 0x001fce0000410000 */
[----:B------:R-:W0:Y:S01]  /*34f0*/  MUFU.RCP R101, R101 ;  /* 0x0000006500657308 */ /* 0x000e220000001000 */
[----:B-1----:R-:W-:-:S07]  /*3500*/  FADD.FTZ R124, R123, 1 ;  /* 0x3f8000007b7c7421 */ /* 0x002fce0000010000 */
[----:B------:R-:W1:Y:S01]  /*3510*/  MUFU.EX2 R121, R121 ;  /* 0x0000007900797308 */ /* 0x000e620000000800 */
[----:B--2---:R-:W-:-:S07]  /*3520*/  FADD.FTZ R120, R120, 1 ;  /* 0x3f80000078787421 */ /* 0x004fce0000010000 */
[----:B------:R-:W2:Y:S01]  /*3530*/  MUFU.EX2 R114, R114 ;  /* 0x0000007200727308 */ /* 0x000ea20000000800 */
[----:B0-----:R-:W-:-:S07]  /*3540*/  FMUL.FTZ R101, R102, R101 ;  /* 0x0000006566657220 */ /* 0x001fce0000410000 */
[----:B------:R-:W0:Y:S01]  /*3550*/  MUFU.EX2 R110, R110 ;  /* 0x0000006e006e7308 */ /* 0x000e220000000800 */
[----:B-1----:R-:W-:-:S07]  /*3560*/  FADD.FTZ R121, R121, 1 ;  /* 0x3f80000079797421 */ /* 0x002fce0000010000 */
[----:B------:R1:W3:Y:S01]  /*3570*/  MUFU.RCP R115, R125 ;  /* 0x0000007d00737308 */ /* 0x0002e20000001000 */
[----:B--2---:R-:W-:Y:S01]  /*3580*/  FADD.FTZ R123, R114, 1 ;  /* 0x3f800000727b7421 */ /* 0x004fe20000010000 */
[----:B------:R-:W-:-:S06]  /*3590*/  FMUL.FTZ R114, R75, -1.4426950216293334961 ;  /* 0xbfb8aa3b4b727820 */ /* 0x000fcc0000410000 */
[----:B------:R-:W2:Y:S01]  /*35a0*/  MUFU.RCP R102, R124 ;  /* 0x0000007c00667308 */ /* 0x000ea20000001000 */
[----:B-1----:R-:W-:Y:S01]  /*35b0*/  FADD.FTZ R125, R117, 1 ;  /* 0x3f800000757d7421 */ /* 0x002fe20000010000 */
[----:B0-----:R-:W-:Y:S01]  /*35c0*/  FADD.FTZ R110, R110, 1 ;  /* 0x3f8000006e6e7421 */ /* 0x001fe20000010000 */
[----:B------:R-:W-:-:S05]  /*35d0*/  FMUL.FTZ R117, R89, -1.4426950216293334961 ;  /* 0xbfb8aa3b59757820 */ /* 0x000fca0000410000 */
[----:B------:R-:W0:Y:S01]  /*35e0*/  MUFU.RCP R125, R125 ;  /* 0x0000007d007d7308 */ /* 0x000e220000001000 */
[----:B---3--:R-:W-:Y:S01]  /*35f0*/  FMUL.FTZ R100, R100, R115 ;  /* 0x0000007364647220 */ /* 0x008fe20000410000 */
[----:B------:R-:W-:-:S06]  /*3600*/  FMUL.FTZ R115, R76, -1.4426950216293334961 ;  /* 0xbfb8aa3b4c737820 */ /* 0x000fcc0000410000 */
[----:B------:R-:W1:Y:S01]  /*3610*/  MUFU.EX2 R105, R105 ;  /* 0x0000006900697308 */ /* 0x000e620000000800 */
[----:B--2---:R-:W-:-:S05]  /*3620*/  FMUL.FTZ R102, R96, R102 ;  /* 0x0000006660667220 */ /* 0x004fca0000410000 */
[----:B------:R-:W-:Y:S02]  /*3630*/  F2FP.F16.F32.PACK_AB R102, R102, R79 ;  /* 0x0000004f6666723e */ /* 0x000fe400000000ff */
[----:B------:R-:W2:Y:S01]  /*3640*/  MUFU.RCP R120, R120 ;  /* 0x0000007800787308 */ /* 0x000ea20000001000 */
[----:B0-----:R-:W-:Y:S01]  /*3650*/  FMUL.FTZ R96, R116, R125 ;  /* 0x0000007d74607220 */ /* 0x001fe20000410000 */
[----:B------:R-:W-:-:S06]  /*3660*/  FMUL.FTZ R116, R71, -1.4426950216293334961 ;  /* 0xbfb8aa3b47747820 */ /* 0x000fcc0000410000 */
[----:B------:R0:W3:Y:S01]  /*3670*/  MUFU.RCP R124, R121 ;  /* 0x00000079007c7308 */ /* 0x0000e20000001000 */
[----:B-1----:R-:W-:-:S07]  /*3680*/  FADD.FTZ R125, R105, 1 ;  /* 0x3f800000697d7421 */ /* 0x002fce0000010000 */
[----:B------:R-:W1:Y:S01]  /*3690*/  MUFU.EX2 R107, R107 ;  /* 0x0000006b006b7308 */ /* 0x000e620000000800 */
[----:B--2---:R-:W-:Y:S01]  /*36a0*/  FMUL.FTZ R105, R93, R120 ;  /* 0x000000785d697220 */ /* 0x004fe20000410000 */
[----:B------:R-:W-:Y:S01]  /*36b0*/  FMUL.FTZ R120, R87, -1.4426950216293334961 ;  /* 0xbfb8aa3b57787820 */ /* 0x000fe20000410000 */
[----:B0-----:R-:W-:-:S05]  /*36c0*/  FMUL.FTZ R121, R60, -1.4426950216293334961 ;  /* 0xbfb8aa3b3c797820 */ /* 0x001fca0000410000 */
[----:B------:R-:W0:Y:S01]  /*36d0*/  MUFU.EX2 R111, R111 ;  /* 0x0000006f006f7308 */ /* 0x000e220000000800 */
[----:B---3--:R-:W-:Y:S01]  /*36e0*/  FMUL.FTZ R93, R119, R124 ;  /* 0x0000007c775d7220 */ /* 0x008fe20000410000 */
[----:B------:R-:W-:-:S06]  /*36f0*/  FMUL.FTZ R119, R67, -1.4426950216293334961 ;  /* 0xbfb8aa3b43777820 */ /* 0x000fcc0000410000 */
[----:B------:R-:W-:Y:S01]  /*3700*/  MUFU.EX2 R114, R114 ;  /* 0x0000007200727308 */ /* 0x000fe20000000800 */
[----:B-1----:R-:W-:-:S07]  /*3710*/  FADD.FTZ R124, R107, 1 ;  /* 0x3f8000006b7c7421 */ /* 0x002fce0000010000 */
[----:B------:R-:W1:Y:S01]  /*3720*/  MUFU.RCP R110, R110 ;  /* 0x0000006e006e7308 */ /* 0x000e620000001000 */
[----:B0-----:R-:W-:Y:S01]  /*3730*/  FADD.FTZ R113, R111, 1 ;  /* 0x3f8000006f717421 */ /* 0x001fe20000010000 */
[----:B------:R-:W-:-:S06]  /*3740*/  FMUL.FTZ R111, R90, -1.4426950216293334961 ;  /* 0xbfb8aa3b5a6f7820 */ /* 0x000fcc0000410000 */
[----:B------:R-:W0:Y:S08]  /*3750*/  MUFU.EX2 R118, R118 ;  /* 0x0000007600767308 */ /* 0x000e300000000800 */
[----:B------:R2:W3:Y:S01]  /*3760*/  MUFU.RCP R107, R124 ;  /* 0x0000007c006b7308 */ /* 0x0004e20000001000 */
[----:B-1----:R-:W-:Y:S01]  /*3770*/  FMUL.FTZ R3, R3, R110 ;  /* 0x0000006e03037220 */ /* 0x002fe20000410000 */
[----:B------:R-:W-:-:S04]  /*3780*/  FMUL.FTZ R110, R106, -1.4426950216293334961 ;  /* 0xbfb8aa3b6a6e7820 */ /* 0x000fc80000410000 */
[----:B------:R-:W-:Y:S02]  /*3790*/  F2FP.F16.F32.PACK_AB R100, R100, R3 ;  /* 0x000000036464723e */ /* 0x000fe400000000ff */
[----:B------:R-:W1:Y:S01]  /*37a0*/  MUFU.RCP R113, R113 ;  /* 0x0000007100717308 */ /* 0x000e620000001000 */
[----:B--2---:R-:W-:Y:S01]  /*37b0*/  FADD.FTZ R124, R114, 1 ;  /* 0x3f800000727c7421 */ /* 0x004fe20000010000 */
[----:B0-----:R-:W-:Y:S01]  /*37c0*/  FADD.FTZ R118, R118, 1 ;  /* 0x3f80000076767421 */ /* 0x001fe20000010000 */
[----:B------:R-:W-:-:S05]  /*37d0*/  FMUL.FTZ R114, R81, -1.4426950216293334961 ;  /* 0xbfb8aa3b51727820 */ /* 0x000fca0000410000 */
[----:B------:R-:W0:Y:S01]  /*37e0*/  MUFU.EX2 R115, R115 ;  /* 0x0000007300737308 */ /* 0x000e220000000800 */
[----:B---3--:R-:W-:-:S07]  /*37f0*/  FMUL.FTZ R107, R80, R107 ;  /* 0x0000006b506b7220 */ /* 0x008fce0000410000 */
[----:B------:R-:W2:Y:S01]  /*3800*/  MUFU.RCP R124, R124 ;  /* 0x0000007c007c7308 */ /* 0x000ea20000001000 */
[----:B-1----:R-:W-:Y:S01]  /*3810*/  FMUL.FTZ R98, R98, R113 ;  /* 0x0000007162627220 */ /* 0x002fe20000410000 */
[----:B------:R-:W-:-:S04]  /*3820*/  FMUL.FTZ R113, R112, -1.4426950216293334961 ;  /* 0xbfb8aa3b70717820 */ /* 0x000fc80000410000 */
[----:B------:R-:W-:Y:S02]  /*3830*/  F2FP.F16.F32.PACK_AB R101, R98, R101 ;  /* 0x000000656265723e */ /* 0x000fe400000000ff */
[----:B------:R-:W1:Y:S01]  /*3840*/  MUFU.EX2 R116, R116 ;  /* 0x0000007400747308 */ /* 0x000e620000000800 */
[----:B0-----:R-:W-:-:S07]  /*3850*/  FADD.FTZ R115, R115, 1 ;  /* 0x3f80000073737421 */ /* 0x001fce0000010000 */
[----:B------:R-:W0:Y:S01]  /*3860*/  MUFU.EX2 R110, R110 ;  /* 0x0000006e006e7308 */ /* 0x000e220000000800 */
[----:B--2---:R-:W-:-:S07]  /*3870*/  FMUL.FTZ R75, R75, R124 ;  /* 0x0000007c4b4b7220 */ /* 0x004fce0000410000 */
[----:B------:R-:W2:Y:S01]  /*3880*/  MUFU.RCP R123, R123 ;  /* 0x0000007b007b7308 */ /* 0x000ea20000001000 */
[----:B-1----:R-:W-:-:S07]  /*3890*/  FADD.FTZ R124, R116, 1 ;  /* 0x3f800000747c7421 */ /* 0x002fce0000010000 */
[----:B------:R-:W1:Y:S01]  /*38a0*/  MUFU.RCP R125, R125 ;  /* 0x0000007d007d7308 */ /* 0x000e620000001000 */
[----:B0-----:R-:W-:-:S07]  /*38b0*/  FADD.FTZ R110, R110, 1 ;  /* 0x3f8000006e6e7421 */ /* 0x001fce0000010000 */
[----:B------:R-:W0:Y:S01]  /*38c0*/  MUFU.EX2 R122, R122 ;  /* 0x0000007a007a7308 */ /* 0x000e220000000800 */
[----:B--2---:R-:W-:Y:S01]  /*38d0*/  FMUL.FTZ R78, R78, R123 ;  /* 0x0000007b4e4e7220 */ /* 0x004fe20000410000 */
[----:B------:R-:W-:-:S04]  /*38e0*/  FMUL.FTZ R123, R74, -1.4426950216293334961 ;  /* 0xbfb8aa3b4a7b7820 */ /* 0x000fc80000410000 */
[----:B------:R-:W-:Y:S02]  /*38f0*/  F2FP.F16.F32.PACK_AB R78, R105, R78 ;  /* 0x0000004e694e723e */ /* 0x000fe400000000ff */
[----:B------:R-:W2:Y:S01]  /*3900*/  MUFU.RCP R118, R118 ;  /* 0x0000007600767308 */ /* 0x000ea20000001000 */
[----:B-1----:R-:W-:-:S05]  /*3910*/  FMUL.FTZ R104, R104, R125 ;  /* 0x0000007d68687220 */ /* 0x002fca0000410000 */
[----:B------:R-:W-:Y:S02]  /*3920*/  F2FP.F16.F32.PACK_AB R79, R93, R104 ;  /* 0x000000685d4f723e */ /* 0x000fe400000000ff */
[----:B------:R-:W1:Y:S01]  /*3930*/  MUFU.RCP R115, R115 ;  /* 0x0000007300737308 */ /* 0x000e620000001000 */
[----:B0-----:R-:W-:-:S07]  /*3940*/  FADD.FTZ R122, R122, 1 ;  /* 0x3f8000007a7a7421 */ /* 0x001fce0000010000 */
[----:B------:R-:W0:Y:S01]  /*3950*/  MUFU.EX2 R111, R111 ;  /* 0x0000006f006f7308 */ /* 0x000e220000000800 */
[----:B--2---:R-:W-:Y:S01]  /*3960*/  FMUL.FTZ R103, R103, R118 ;  /* 0x0000007667677220 */ /* 0x004fe20000410000 */
[----:B------:R-:W-:-:S04]  /*3970*/  FMUL.FTZ R118, R63, -1.4426950216293334961 ;  /* 0xbfb8aa3b3f767820 */ /* 0x000fc80000410000 */
[----:B------:R-:W-:Y:S02]  /*3980*/  F2FP.F16.F32.PACK_AB R103, R96, R103 ;  /* 0x000000676067723e */ /* 0x000fe400000000ff */
[----:B------:R-:W2:Y:S01]  /*3990*/  MUFU.EX2 R113, R113 ;  /* 0x0000007100717308 */ /* 0x000ea20000000800 */
[----:B-1----:R-:W-:-:S07]  /*39a0*/  FMUL.FTZ R76, R76, R115 ;  /* 0x000000734c4c7220 */ /* 0x002fce0000410000 */
[----:B------:R1:W3:Y:S01]  /*39b0*/  MUFU.RCP R125, R110 ;  /* 0x0000006e007d7308 */ /* 0x0002e20000001000 */
[----:B0-----:R-:W-:-:S07]  /*39c0*/  FADD.FTZ R115, R111, 1 ;  /* 0x3f8000006f737421 */ /* 0x001fce0000010000 */
[----:B------:R-:W0:Y:S01]  /*39d0*/  MUFU.RCP R124, R124 ;  /* 0x0000007c007c7308 */ /* 0x000e220000001000 */
[----:B--2---:R-:W-:Y:S01]  /*39e0*/  FADD.FTZ R113, R113, 1 ;  /* 0x3f80000071717421 */ /* 0x004fe20000010000 */
[----:B-1----:R-:W-:-:S06]  /*39f0*/  FMUL.FTZ R110, R59, -1.4426950216293334961 ;  /* 0xbfb8aa3b3b6e7820 */ /* 0x002fcc0000410000 */
[----:B------:R-:W1:Y:S01]  /*3a00*/  MUFU.EX2 R109, R109 ;  /* 0x0000006d006d7308 */ /* 0x000e620000000800 */
[----:B---3--:R-:W-:Y:S01]  /*3a10*/  FMUL.FTZ R80, R106, R125 ;  /* 0x0000007d6a507220 */ /* 0x008fe20000410000 */
[----:B------:R-:W-:-:S04]  /*3a20*/  FMUL.FTZ R106, R42, -1.4426950216293334961 ;  /* 0xbfb8aa3b2a6a7820 */ /* 0x000fc80000410000 */
[----:B------:R-:W-:Y:S02]  /*3a30*/  F2FP.F16.F32.PACK_AB R93, R80, R107 ;  /* 0x0000006b505d723e */ /* 0x000fe400000000ff */
[----:B------:R-:W2:Y:S01]  /*3a40*/  MUFU.EX2 R120, R120 ;  /* 0x0000007800787308 */ /* 0x000ea20000000800 */
[----:B0-----:R-:W-:-:S07]  /*3a50*/  FMUL.FTZ R71, R71, R124 ;  /* 0x0000007c47477220 */ /* 0x001fce0000410000 */
[----:B------:R-:W0:Y:S01]  /*3a60*/  MUFU.EX2 R123, R123 ;  /* 0x0000007b007b7308 */ /* 0x000e220000000800 */
[----:B-1----:R-:W-:-:S07]  /*3a70*/  FADD.FTZ R125, R109, 1 ;  /* 0x3f8000006d7d7421 */ /* 0x002fce0000010000 */
[----:B------:R-:W1:Y:S01]  /*3a80*/  MUFU.EX2 R108, R108 ;  /* 0x0000006c006c7308 */ /* 0x000e620000000800 */
[----:B--2---:R-:W-:-:S07]  /*3a90*/  FADD.FTZ R124, R120, 1 ;  /* 0x3f800000787c7421 */ /* 0x004fce0000010000 */
[----:B------:R-:W2:Y:S01]  /*3aa0*/  MUFU.RCP R122, R122 ;  /* 0x0000007a007a7308 */ /* 0x000ea20000001000 */
[----:B0-----:R-:W-:-:S07]  /*3ab0*/  FADD.FTZ R123, R123, 1 ;  /* 0x3f8000007b7b7421 */ /* 0x001fce0000010000 */
[----:B------:R-:W0:Y:S01]  /*3ac0*/  MUFU.EX2 R118, R118 ;  /* 0x0000007600767308 */ /* 0x000e220000000800 */
[----:B-1----:R-:W-:-:S07]  /*3ad0*/  FADD.FTZ R108, R108, 1 ;  /* 0x3f8000006c6c7421 */ /* 0x002fce0000010000 */
[----:B------:R-:W1:Y:S01]  /*3ae0*/  MUFU.EX2 R117, R117 ;  /* 0x0000007500757308 */ /* 0x000e620000000800 */
[----:B--2---:R-:W-:Y:S01]  /*3af0*/  FMUL.FTZ R77, R77, R122 ;  /* 0x0000007a4d4d7220 */ /* 0x004fe20000410000 */
[----:B------:R-:W-:-:S06]  /*3b00*/  FMUL.FTZ R122, R73, -1.4426950216293334961 ;  /* 0xbfb8aa3b497a7820 */ /* 0x000fcc0000410000 */
[----:B------:R2:W3:Y:S01]  /*3b10*/  MUFU.RCP R111, R125 ;  /* 0x0000007d006f7308 */ /* 0x0004e20000001000 */
[----:B0-----:R-:W-:-:S07]  /*3b20*/  FADD.FTZ R118, R118, 1 ;  /* 0x3f80000076767421 */ /* 0x001fce0000010000 */
[----:B------:R-:W0:Y:S01]  /*3b30*/  MUFU.RCP R115, R115 ;  /* 0x0000007300737308 */ /* 0x000e220000001000 */
[----:B--2---:R-:W-:Y:S01]  /*3b40*/  FMUL.FTZ R125, R61, -1.4426950216293334961 ;  /* 0xbfb8aa3b3d7d7820 */ /* 0x004fe20000410000 */
[----:B-1----:R-:W-:-:S06]  /*3b50*/  FADD.FTZ R117, R117, 1 ;  /* 0x3f80000075757421 */ /* 0x002fcc0000010000 */
[----:B------:R-:W1:Y:S01]  /*3b60*/  MUFU.RCP R113, R113 ;  /* 0x0000007100717308 */ /* 0x000e620000001000 */
[----:B---3--:R-:W-:-:S07]  /*3b70*/  FMUL.FTZ R111, R72, R111 ;  /* 0x0000006f486f7220 */ /* 0x008fce0000410000 */
[----:B------:R-:W2:Y:S01]  /*3b80*/  MUFU.RCP R124, R124 ;  /* 0x0000007c007c7308 */ /* 0x000ea20000001000 */
[----:B0-----:R-:W-:Y:S01]  /*3b90*/  FMUL.FTZ R109, R90, R115 ;  /* 0x000000735a6d7220 */ /* 0x001fe20000410000 */
[----:B------:R-:W-:Y:S01]  /*3ba0*/  FMUL.FTZ R90, R70, -1.4426950216293334961 ;  /* 0xbfb8aa3b465a7820 */ /* 0x000fe20000410000 */
[----:B------:R-:W-:-:S03]  /*3bb0*/  FMUL.FTZ R115, R57, -1.4426950216293334961 ;  /* 0xbfb8aa3b39737820 */ /* 0x000fc60000410000 */
[----:B------:R-:W-:Y:S02]  /*3bc0*/  F2FP.F16.F32.PACK_AB R76, R109, R76 ;  /* 0x0000004c6d4c723e */ /* 0x000fe400000000ff */
[----:B------:R-:W-:Y:S01]  /*3bd0*/  MUFU.EX2 R106, R106 ;  /* 0x0000006a006a7308 */ /* 0x000fe20000000800 */
[----:B-1----:R-:W-:-:S07]  /*3be0*/  FMUL.FTZ R72, R112, R113 ;  /* 0x0000007170487220 */ /* 0x002fce0000410000 */
[----:B------:R-:W0:Y:S01]  /*3bf0*/  MUFU.EX2 R114, R114 ;  /* 0x0000007200727308 */ /* 0x000e220000000800 */
[----:B--2---:R-:W-:-:S07]  /*3c00*/  FMUL.FTZ R87, R87, R124 ;  /* 0x0000007c57577220 */ /* 0x004fce0000410000 */
[----:B------:R-:W1:Y:S08]  /*3c10*/  MUFU.EX2 R121, R121 ;  /* 0x0000007900797308 */ /* 0x000e700000000800 */
[----:B------:R-:W2:Y:S01]  /*3c20*/  MUFU.RCP R123, R123 ;  /* 0x0000007b007b7308 */ /* 0x000ea20000001000 */
[----:B0-----:R-:W-:-:S07]  /*3c30*/  FADD.FTZ R124, R114, 1 ;  /* 0x3f800000727c7421 */ /* 0x001fce0000010000 */
[----:B------:R-:W0:Y:S01]  /*3c40*/  MUFU.EX2 R119, R119 ;  /* 0x0000007700777308 */ /* 0x000e220000000800 */
[----:B-1----:R-:W-:-:S07]  /*3c50*/  FADD.FTZ R121, R121, 1 ;  /* 0x3f80000079797421 */ /* 0x002fce0000010000 */
[----:B------:R-:W1:Y:S01]  /*3c60*/  MUFU.RCP R108, R108 ;  /* 0x0000006c006c7308 */ /* 0x000e620000001000 */
[----:B--2---:R-:W-:-:S05]  /*3c70*/  FMUL.FTZ R74, R74, R123 ;  /* 0x0000007b4a4a7220 */ /* 0x004fca0000410000 */
[----:B------:R-:W-:Y:S02]  /*3c80*/  F2FP.F16.F32.PACK_AB R74, R87, R74 ;  /* 0x0000004a574a723e */ /* 0x000fe400000000ff */
[----:B------:R2:W3:Y:S01]  /*3c90*/  MUFU.RCP R116, R118 ;  /* 0x0000007600747308 */ /* 0x0004e20000001000 */
[----:B0-----:R-:W-:Y:S01]  /*3ca0*/  FADD.FTZ R123, R119, 1 ;  /* 0x3f800000777b7421 */ /* 0x001fe20000010000 */
[----:B------:R-:W-:-:S06]  /*3cb0*/  FMUL.FTZ R119, R66, -1.4426950216293334961 ;  /* 0xbfb8aa3b42777820 */ /* 0x000fcc0000410000 */
[----:B------:R-:W0:Y:S01]  /*3cc0*/  MUFU.EX2 R122, R122 ;  /* 0x0000007a007a7308 */ /* 0x000e220000000800 */
[----:B-1----:R-:W-:Y:S01]  /*3cd0*/  FMUL.FTZ R92, R92, R108 ;  /* 0x0000006c5c5c7220 */ /* 0x002fe20000410000 */
[----:B------:R-:W-:Y:S01]  /*3ce0*/  FMUL.FTZ R108, R84, -1.4426950216293334961 ;  /* 0xbfb8aa3b546c7820 */ /* 0x000fe20000410000 */
[----:B--2---:R-:W-:-:S03]  /*3cf0*/  FMUL.FTZ R118, R55, -1.4426950216293334961 ;  /* 0xbfb8aa3b37767820 */ /* 0x004fc60000410000 */
[----:B------:R-:W-:Y:S02]  /*3d00*/  F2FP.F16.F32.PACK_AB R92, R92, R77 ;  /* 0x0000004d5c5c723e */ /* 0x000fe400000000ff */
[----:B------:R1:W2:Y:S01]  /*3d10*/  MUFU.EX2 R113, R125 ;  /* 0x0000007d00717308 */ /* 0x0002a20000000800 */
[----:B---3--:R-:W-:Y:S01]  /*3d20*/  FMUL.FTZ R116, R63, R116 ;  /* 0x000000743f747220 */ /* 0x008fe20000410000 */
[----:B------:R-:W-:Y:S01]  /*3d30*/  FMUL.FTZ R63, R54, -1.4426950216293334961 ;  /* 0xbfb8aa3b363f7820 */ /* 0x000fe20000410000 */
[----:B------:R-:W-:-:S05]  /*3d40*/  F2FP.F16.F32.PACK_AB R77, R72, R111 ;  /* 0x0000006f484d723e */ /* 0x000fca00000000ff */
[----:B------:R3:W4:Y:S01]  /*3d50*/  MUFU.RCP R112, R117 ;  /* 0x0000007500707308 */ /* 0x0007220000001000 */
[----:B-1----:R-:W-:Y:S01]  /*3d60*/  FADD.FTZ R125, R106, 1 ;  /* 0x3f8000006a7d7421 */ /* 0x002fe20000010000 */
[----:B0-----:R-:W-:Y:S01]  /*3d70*/  FADD.FTZ R122, R122, 1 ;  /* 0x3f8000007a7a7421 */ /* 0x001fe20000010000 */
[----:B------:R-:W-:-:S05]  /*3d80*/  FMUL.FTZ R106, R64, -1.4426950216293334961 ;  /* 0xbfb8aa3b406a7820 */ /* 0x000fca0000410000 */
[----:B------:R-:W0:Y:S01]  /*3d90*/  MUFU.EX2 R90, R90 ;  /* 0x0000005a005a7308 */ /* 0x000e220000000800 */
[----:B---3--:R-:W-:Y:S01]  /*3da0*/  FMUL.FTZ R117, R65, -1.4426950216293334961 ;  /* 0xbfb8aa3b41757820 */ /* 0x008fe20000410000 */
[----:B--2---:R-:W-:Y:S01]  /*3db0*/  FADD.FTZ R114, R113, 1 ;  /* 0x3f80000071727421 */ /* 0x004fe20000010000 */
[----:B------:R-:W-:-:S05]  /*3dc0*/  FMUL.FTZ R113, R41, -1.4426950216293334961 ;  /* 0xbfb8aa3b29717820 */ /* 0x000fca0000410000 */
[----:B------:R-:W1:Y:S01]  /*3dd0*/  MUFU.RCP R125, R125 ;  /* 0x0000007d007d7308 */ /* 0x000e620000001000 */
[----:B----4-:R-:W-:Y:S01]  /*3de0*/  FMUL.FTZ R112, R89, R112 ;  /* 0x0000007059707220 */ /* 0x010fe20000410000 */
[----:B------:R-:W-:-:S04]  /*3df0*/  FMUL.FTZ R89, R68, -1.4426950216293334961 ;  /* 0xbfb8aa3b44597820 */ /* 0x000fc80000410000 */
[----:B------:R-:W-:Y:S02]  /*3e00*/  F2FP.F16.F32.PACK_AB R112, R112, R75 ;  /* 0x0000004b7070723e */ /* 0x000fe400000000ff */
[----:B------:R-:W2:Y:S01]  /*3e10*/  MUFU.RCP R124, R124 ;  /* 0x0000007c007c7308 */ /* 0x000ea20000001000 */
[----:B0-----:R-:W-:-:S07]  /*3e20*/  FADD.FTZ R90, R90, 1 ;  /* 0x3f8000005a5a7421 */ /* 0x001fce0000010000 */
[----:B------:R-:W0:Y:S01]  /*3e30*/  MUFU.EX2 R115, R115 ;  /* 0x0000007300737308 */ /* 0x000e220000000800 */
[----:B-1----:R-:W-:-:S07]  /*3e40*/  FMUL.FTZ R42, R42, R125 ;  /* 0x0000007d2a2a7220 */ /* 0x002fce0000410000 */
[----:B------:R-:W1:Y:S01]  /*3e50*/  MUFU.EX2 R117, R117 ;  /* 0x0000007500757308 */ /* 0x000e620000000800 */
[----:B--2---:R-:W-:-:S07]  /*3e60*/  FMUL.FTZ R81, R81, R124 ;  /* 0x0000007c51517220 */ /* 0x004fce0000410000 */
[----:B------:R2:W3:Y:S01]  /*3e70*/  MUFU.RCP R120, R123 ;  /* 0x0000007b00787308 */ /* 0x0004e20000001000 */
[----:B0-----:R-:W-:-:S07]  /*3e80*/  FADD.FTZ R125, R115, 1 ;  /* 0x3f800000737d7421 */ /* 0x001fce0000010000 */
[----:B------:R-:W0:Y:S01]  /*3e90*/  MUFU.RCP R121, R121 ;  /* 0x0000007900797308 */ /* 0x000e220000001000 */
[----:B--2---:R-:W-:Y:S01]  /*3ea0*/  FMUL.FTZ R123, R43, -1.4426950216293334961 ;  /* 0xbfb8aa3b2b7b7820 */ /* 0x004fe20000410000 */
[----:B-1----:R-:W-:-:S06]  /*3eb0*/  FADD.FTZ R124, R117, 1 ;  /* 0x3f800000757c7421 */ /* 0x002fcc0000010000 */
[----:B------:R-:W1:Y:S01]  /*3ec0*/  MUFU.EX2 R108, R108 ;  /* 0x0000006c006c7308 */ /* 0x000e620000000800 */
[----:B---3--:R-:W-:Y:S01]  /*3ed0*/  FMUL.FTZ R67, R67, R120 ;  /* 0x0000007843437220 */ /* 0x008fe20000410000 */
[----:B------:R-:W-:-:S06]  /*3ee0*/  FMUL.FTZ R120, R56, -1.4426950216293334961 ;  /* 0xbfb8aa3b38787820 */ /* 0x000fcc0000410000 */
[----:B------:R-:W-:Y:S01]  /*3ef0*/  MUFU.EX2 R63, R63 ;  /* 0x0000003f003f7308 */ /* 0x000fe20000000800 */
[----:B0-----:R-:W-:-:S05]  /*3f00*/  FMUL.FTZ R60, R60, R121 ;  /* 0x000000793c3c7220 */ /* 0x001fca0000410000 */
[----:B------:R-:W-:Y:S02]  /*3f10*/  F2FP.F16.F32.PACK_AB R75, R60, R67 ;  /* 0x000000433c4b723e */ /* 0x000fe400000000ff */
[----:B------:R-:W0:Y:S01]  /*3f20*/  MUFU.EX2 R110, R110 ;  /* 0x0000006e006e7308 */ /* 0x000e220000000800 */
[----:B-1----:R-:W-:-:S07]  /*3f30*/  FADD.FTZ R108, R108, 1 ;  /* 0x3f8000006c6c7421 */ /* 0x002fce0000010000 */
[----:B------:R-:W1:Y:S08]  /*3f40*/  MUFU.RCP R122, R122 ;  /* 0x0000007a007a7308 */ /* 0x000e700000001000 */
[----:B------:R-:W2:Y:S01]  /*3f50*/  MUFU.EX2 R119, R119 ;  /* 0x0000007700777308 */ /* 0x000ea20000000800 */
[----:B0-----:R-:W-:-:S07]  /*3f60*/  FADD.FTZ R110, R110, 1 ;  /* 0x3f8000006e6e7421 */ /* 0x001fce0000010000 */
[----:B------:R-:W-:Y:S01]  /*3f70*/  MUFU.EX2 R121, R123 ;  /* 0x0000007b00797308 */ /* 0x000fe20000000800 */
[----:B-1----:R-:W-:Y:S01]  /*3f80*/  FMUL.FTZ R73, R73, R122 ;  /* 0x0000007a49497220 */ /* 0x002fe20000410000 */
[----:B------:R-:W-:-:S06]  /*3f90*/  FMUL.FTZ R122, R48, -1.4426950216293334961 ;  /* 0xbfb8aa3b307a7820 */ /* 0x000fcc0000410000 */
[----:B------:R-:W0:Y:S08]  /*3fa0*/  MUFU.RCP R123, R90 ;  /* 0x0000005a007b7308 */ /* 0x000e300000001000 */
[----:B------:R1:W3:Y:S08]  /*3fb0*/  MUFU.RCP R90, R125 ;  /* 0x0000007d005a7308 */ /* 0x0002f00000001000 */
[----:B------:R-:W4:Y:S01]  /*3fc0*/  MUFU.EX2 R89, R89 ;  /* 0x0000005900597308 */ /* 0x000f220000000800 */
[----:B-1----:R-:W-:Y:S01]  /*3fd0*/  FADD.FTZ R125, R63, 1 ;  /* 0x3f8000003f7d7421 */ /* 0x002fe20000010000 */
[----:B--2---:R-:W-:Y:S01]  /*3fe0*/  FADD.FTZ R63, R119, 1 ;  /* 0x3f800000773f7421 */ /* 0x004fe20000010000 */
[----:B0-----:R-:W-:Y:S01]  /*3ff0*/  FMUL.FTZ R70, R70, R123 ;  /* 0x0000007b46467220 */ /* 0x001fe20000410000 */
[----:B------:R-:W-:Y:S01]  /*4000*/  FMUL.FTZ R123, R86, -1.4426950216293334961 ;  /* 0xbfb8aa3b567b7820 */ /* 0x000fe20000410000 */
[----:B------:R-:W-:-:S03]  /*4010*/  FMUL.FTZ R119, R69, -1.4426950216293334961 ;  /* 0xbfb8aa3b45777820 */ /* 0x000fc60000410000 */
[----:B------:R-:W0:Y:S01]  /*4020*/  MUFU.RCP R124, R124 ;  /* 0x0000007c007c7308 */ /* 0x000e220000001000 */
[----:B---3--:R-:W-:Y:S01]  /*4030*/  FMUL.FTZ R90, R57, R90 ;  /* 0x0000005a395a7220 */ /* 0x008fe20000410000 */
[----:B------:R-:W-:Y:S01]  /*4040*/  FMUL.FTZ R57, R88, -1.4426950216293334961 ;  /* 0xbfb8aa3b58397820 */ /* 0x000fe20000410000 */
[----:B------:R-:W-:-:S05]  /*4050*/  F2FP.F16.F32.PACK_AB R60, R81, R70 ;  /* 0x00000046513c723e */ /* 0x000fca00000000ff */
[----:B------:R-:W1:Y:S01]  /*4060*/  MUFU.EX2 R118, R118 ;  /* 0x0000007600767308 */ /* 0x000e620000000800 */
[----:B----4-:R-:W-:Y:S01]  /*4070*/  FADD.FTZ R115, R89, 1 ;  /* 0x3f80000059737421 */ /* 0x010fe20000010000 */
[----:B------:R-:W-:-:S06]  /*4080*/  FMUL.FTZ R89, R47, -1.4426950216293334961 ;  /* 0xbfb8aa3b2f597820 */ /* 0x000fcc0000410000 */
[----:B------:R-:W2:Y:S01]  /*4090*/  MUFU.EX2 R120, R120 ;  /* 0x0000007800787308 */ /* 0x000ea20000000800 */
[----:B0-----:R-:W-:-:S07]  /*40a0*/  FMUL.FTZ R65, R65, R124 ;  /* 0x0000007c41417220 */ /* 0x001fce0000410000 */
[----:B------:R-:W0:Y:S01]  /*40b0*/  MUFU.EX2 R106, R106 ;  /* 0x0000006a006a7308 */ /* 0x000e220000000800 */
[----:B-1----:R-:W-:-:S07]  /*40c0*/  FADD.FTZ R118, R118, 1 ;  /* 0x3f80000076767421 */ /* 0x002fce0000010000 */
[----:B------:R-:W1:Y:S01]  /*40d0*/  MUFU.RCP R108, R108 ;  /* 0x0000006c006c7308 */ /* 0x000e620000001000 */
[----:B--2---:R-:W-:Y:S01]  /*40e0*/  FADD.FTZ R124, R120, 1 ;  /* 0x3f800000787c7421 */ /* 0x004fe20000010000 */
[----:B------:R-:W-:-:S06]  /*40f0*/  FADD.FTZ R120, R121, 1 ;  /* 0x3f80000079787421 */ /* 0x000fcc0000010000 */
[----:B------:R-:W2:Y:S01]  /*4100*/  MUFU.RCP R110, R110 ;  /* 0x0000006e006e7308 */ /* 0x000ea20000001000 */
[----:B0-----:R-:W-:Y:S01]  /*4110*/  FADD.FTZ R121, R106, 1 ;  /* 0x3f8000006a797421 */ /* 0x001fe20000010000 */
[----:B------:R-:W-:-:S06]  /*4120*/  FMUL.FTZ R106, R99, -1.4426950216293334961 ;  /* 0xbfb8aa3b636a7820 */ /* 0x000fcc0000410000 */
[----:B------:R-:W0:Y:S01]  /*4130*/  MUFU.RCP R63, R63 ;  /* 0x0000003f003f7308 */ /* 0x000e220000001000 */
[----:B-1----:R-:W-:Y:S01]  /*4140*/  FMUL.FTZ R84, R84, R108 ;  /* 0x0000006c54547220 */ /* 0x002fe20000410000 */
[----:B------:R-:W-:-:S04]  /*4150*/  FMUL.FTZ R108, R44, -1.4426950216293334961 ;  /* 0xbfb8aa3b2c6c7820 */ /* 0x000fc80000410000 */
[----:B------:R-:W-:Y:S02]  /*4160*/  F2FP.F16.F32.PACK_AB R84, R84, R73 ;  /* 0x000000495454723e */ /* 0x000fe400000000ff */
[----:B------:R-:W1:Y:S01]  /*4170*/  MUFU.EX2 R122, R122 ;  /* 0x0000007a007a7308 */ /* 0x000e620000000800 */
[----:B--2---:R-:W-:Y:S01]  /*4180*/  FMUL.FTZ R59, R59, R110 ;  /* 0x0000006e3b3b7220 */ /* 0x004fe20000410000 */
[----:B------:R-:W-:-:S06]  /*4190*/  FMUL.FTZ R110, R91, -1.4426950216293334961 ;  /* 0xbfb8aa3b5b6e7820 */ /* 0x000fcc0000410000 */
[----:B------:R-:W2:Y:S01]  /*41a0*/  MUFU.RCP R115, R115 ;  /* 0x0000007300737308 */ /* 0x000ea20000001000 */
[----:B0-----:R-:W-:-:S07]  /*41b0*/  FMUL.FTZ R66, R66, R63 ;  /* 0x0000003f42427220 */ /* 0x001fce0000410000 */
[----:B------:R-:W0:Y:S01]  /*41c0*/  MUFU.RCP R114, R114 ;  /* 0x0000007200727308 */ /* 0x000e220000001000 */
[----:B-1----:R-:W-:-:S07]  /*41d0*/  FADD.FTZ R122, R122, 1 ;  /* 0x3f8000007a7a7421 */ /* 0x002fce0000010000 */
[----:B------:R-:W1:Y:S01]  /*41e0*/  MUFU.RCP R117, R125 ;  /* 0x0000007d00757308 */ /* 0x000e620000001000 */
[----:B--2---:R-:W-:Y:S01]  /*41f0*/  FMUL.FTZ R68, R68, R115 ;  /* 0x0000007344447220 */ /* 0x004fe20000410000 */
[----:B------:R-:W-:-:S04]  /*4200*/  FMUL.FTZ R115, R46, -1.4426950216293334961 ;  /* 0xbfb8aa3b2e737820 */ /* 0x000fc80000410000 */
[----:B------:R-:W-:Y:S02]  /*4210*/  F2FP.F16.F32.PACK_AB R68, R65, R68 ;  /* 0x000000444144723e */ /* 0x000fe400000000ff */
[----:B------:R-:W2:Y:S01]  /*4220*/  MUFU.RCP R118, R118 ;  /* 0x0000007600767308 */ /* 0x000ea20000001000 */
[----:B0-----:R-:W-:Y:S01]  /*4230*/  FMUL.FTZ R61, R61, R114 ;  /* 0x000000723d3d7220 */ /* 0x001fe20000410000 */
[----:B------:R-:W-:-:S04]  /*4240*/  FMUL.FTZ R114, R83, -1.4426950216293334961 ;  /* 0xbfb8aa3b53727820 */ /* 0x000fc80000410000 */
[----:B------:R-:W-:Y:S02]  /*4250*/  F2FP.F16.F32.PACK_AB R61, R90, R61 ;  /* 0x0000003d5a3d723e */ /* 0x000fe400000000ff */
[----:B------:R-:W0:Y:S01]  /*4260*/  MUFU.RCP R63, R124 ;  /* 0x0000007c003f7308 */ /* 0x000e220000001000 */
[----:B-1----:R-:W-:Y:S01]  /*4270*/  FMUL.FTZ R54, R54, R117 ;  /* 0x0000007536367220 */ /* 0x002fe20000410000 */
[----:B------:R-:W-:-:S06]  /*4280*/  FMUL.FTZ R117, R97, -1.4426950216293334961 ;  /* 0xbfb8aa3b61757820 */ /* 0x000fcc0000410000 */
[----:B------:R-:W1:Y:S01]  /*4290*/  MUFU.EX2 R123, R123 ;  /* 0x0000007b007b7308 */ /* 0x000e620000000800 */
[----:B--2---:R-:W-:Y:S01]  /*42a0*/  FMUL.FTZ R55, R55, R118 ;  /* 0x0000007637377220 */ /* 0x004fe20000410000 */
[----:B------:R-:W-:-:S06]  /*42b0*/  FMUL.FTZ R118, R85, -1.4426950216293334961 ;  /* 0xbfb8aa3b55767820 */ /* 0x000fcc0000410000 */
[----:B------:R-:W2:Y:S01]  /*42c0*/  MUFU.RCP R120, R120 ;  /* 0x0000007800787308 */ /* 0x000ea20000001000 */
[----:B0-----:R-:W-:Y:S01]  /*42d0*/  FMUL.FTZ R63, R56, R63 ;  /* 0x0000003f383f7220 */ /* 0x001fe20000410000 */
[----:B------:R-:W-:-:S06]  /*42e0*/  FMUL.FTZ R56, R62, -1.4426950216293334961 ;  /* 0xbfb8aa3b3e387820 */ /* 0x000fcc0000410000 */
[----:B------:R-:W0:Y:S01]  /*42f0*/  MUFU.RCP R121, R121 ;  /* 0x0000007900797308 */ /* 0x000e220000001000 */
[----:B-1----:R-:W-:-:S07]  /*4300*/  FADD.FTZ R123, R123, 1 ;  /* 0x3f8000007b7b7421 */ /* 0x002fce0000010000 */
[----:B------:R-:W1:Y:S01]  /*4310*/  MUFU.RCP R125, R122 ;  /* 0x0000007a007d7308 */ /* 0x000e620000001000 */
[----:B--2---:R-:W-:Y:S01]  /*4320*/  FMUL.FTZ R43, R43, R120 ;  /* 0x000000782b2b7220 */ /* 0x004fe20000410000 */
[----:B------:R-:W-:-:S06]  /*4330*/  FMUL.FTZ R120, R82, -1.4426950216293334961 ;  /* 0xbfb8aa3b52787820 */ /* 0x000fcc0000410000 */
[----:B------:R-:W2:Y:S01]  /*4340*/  MUFU.EX2 R108, R108 ;  /* 0x0000006c006c7308 */ /* 0x000ea20000000800 */
[----:B0-----:R-:W-:Y:S01]  /*4350*/  FMUL.FTZ R64, R64, R121 ;  /* 0x0000007940407220 */ /* 0x001fe20000410000 */
[----:B------:R-:W-:-:S06]  /*4360*/  FMUL.FTZ R121, R45, -1.4426950216293334961 ;  /* 0xbfb8aa3b2d797820 */ /* 0x000fcc0000410000 */
[----:B------:R-:W0:Y:S01]  /*4370*/  MUFU.EX2 R110, R110 ;  /* 0x0000006e006e7308 */ /* 0x000e220000000800 */
[----:B-1----:R-:W-:-:S05]  /*4380*/  FMUL.FTZ R48, R48, R125 ;  /* 0x0000007d30307220 */ /* 0x002fca0000410000 */
[----:B------:R-:W-:Y:S02]  /*4390*/  F2FP.F16.F32.PACK_AB R43, R48, R43 ;  /* 0x0000002b302b723e */ /* 0x000fe400000000ff */
[----:B------:R-:W1:Y:S01]  /*43a0*/  MUFU.EX2 R113, R113 ;  /* 0x0000007100717308 */ /* 0x000e620000000800 */
[----:B--2---:R-:W-:Y:S01]  /*43b0*/  FADD.FTZ R125, R108, 1 ;  /* 0x3f8000006c7d7421 */ /* 0x004fe20000010000 */
[----:B------:R-:W-:-:S06]  /*43c0*/  F2FP.F16.F32.PACK_AB R48, R95, R58 ;  /* 0x0000003a5f30723e */ /* 0x000fcc00000000ff */
        /* <DEDUP_REMOVED lines=16> */
[----:B------:R-:W1:Y:S01]  /*44d0*/  MUFU.RCP R123, R123 ;  /* 0x0000007b007b7308 */ /* 0x000e620000001000 */
[----:B--2---:R-:W-:-:S07]  /*44e0*/  FADD.FTZ R115, R119, 1 ;  /* 0x3f80000077737421 */ /* 0x004fce0000010000 */
[----:B------:R-:W2:Y:S01]  /*44f0*/  MUFU.EX2 R106, R106 ;  /* 0x0000006a006a7308 */ /* 0x000ea20000000800 */
[----:B0-----:R-:W-:-:S07]  /*4500*/  FADD.FTZ R56, R56, 1 ;  /* 0x3f80000038387421 */ /* 0x001fce0000010000 */
[----:B------:R-:W0:Y:S01]  /*4510*/  MUFU.EX2 R120, R120 ;  /* 0x0000007800787308 */ /* 0x000e220000000800 */
[----:B-1----:R-:W-:-:S07]  /*4520*/  FMUL.FTZ R123, R86, R123 ;  /* 0x0000007b567b7220 */ /* 0x002fce0000410000 */
[----:B------:R-:W1:Y:S01]  /*4530*/  MUFU.EX2 R121, R121 ;  /* 0x0000007900797308 */ /* 0x000e620000000800 */
[----:B--2---:R-:W-:-:S07]  /*4540*/  FADD.FTZ R106, R106, 1 ;  /* 0x3f8000006a6a7421 */ /* 0x004fce0000010000 */
[----:B------:R-:W2:Y:S01]  /*4550*/  MUFU.RCP R125, R125 ;  /* 0x0000007d007d7308 */ /* 0x000ea20000001000 */
[----:B0-----:R-:W-:Y:S01]  /*4560*/  FADD.FTZ R119, R120, 1 ;  /* 0x3f80000078777421 */ /* 0x001fe20000010000 */
[----:B------:R-:W-:-:S06]  /*4570*/  IADD3 R120, P1, PT, R39, UR18, RZ ;  /* 0x0000001227787c10 */ /* 0x000fcc000ff3e0ff */
[----:B------:R-:W0:Y:S01]  /*4580*/  MUFU.RCP R108, R108 ;  /* 0x0000006c006c7308 */ /* 0x000e220000001000 */
[----:B-1----:R-:W-:Y:S01]  /*4590*/  FADD.FTZ R86, R121, 1 ;  /* 0x3f80000079567421 */ /* 0x002fe20000010000 */
[----:B------:R-:W-:Y:S01]  /*45a0*/  IADD3.X R121, PT, PT, R40, UR19, RZ, P1, !PT ;  /* 0x0000001328797c10 */ /* 0x000fe20008ffe4ff */
[----:B------:R-:W1:Y:S04]  /*45b0*/  LDCU.64 UR18, c[0x0][0x3a8] ;  /* 0x00007500ff1277ac */ /* 0x000e680008000a00 */
[----:B------:R3:W-:Y:S01]  /*45c0*/  STG.E.64 desc[UR14][R120.64], R100 ;  /* 0x0000006478007986 */ /* 0x0007e2000c101b0e */
[----:B------:R2:W4:Y:S03]  /*45d0*/  MUFU.RCP R89, R57 ;  /* 0x0000003900597308 */ /* 0x0005260000001000 */
[----:B------:R3:W-:Y:S04]  /*45e0*/  STG.E.64 desc[UR14][R120.64+0x1e00], R102 ;  /* 0x001e006678007986 */ /* 0x0007e8000c101b0e */
[----:B------:R3:W-:Y:S01]  /*45f0*/  STG.E.64 desc[UR14][R120.64+0x3c00], R78 ;  /* 0x003c004e78007986 */ /* 0x0007e2000c101b0e */
[----:B------:R-:W3:Y:S01]  /*4600*/  MUFU.RCP R117, R56 ;  /* 0x0000003800757308 */ /* 0x000ee20000001000 */
[----:B--2---:R-:W-:Y:S01]  /*4610*/  FMUL.FTZ R57, R44, R125 ;  /* 0x0000007d2c397220 */ /* 0x004fe20000410000 */
[----:B0-----:R-:W-:Y:S01]  /*4620*/  FMUL.FTZ R108, R91, R108 ;  /* 0x0000006c5b6c7220 */ /* 0x001fe20000410000 */
[----:B------:R0:W-:Y:S01]  /*4630*/  STG.E.64 desc[UR14][R120.64+0x5a00], R92 ;  /* 0x005a005c78007986 */ /* 0x0001e2000c101b0e */
[----:B-1----:R-:W-:-:S02]  /*4640*/  UISETP.GE.U32.AND UP0, UPT, UR10, UR18, UPT ;  /* 0x000000120a00728c */ /* 0x002fc4000bf06070 */
[----:B------:R-:W-:Y:S01]  /*4650*/  F2FP.F16.F32.PACK_AB R64, R57, R64 ;  /* 0x000000403940723e */ /* 0x000fe200000000ff */
[----:B------:R0:W-:Y:S01]  /*4660*/  STG.E.64 desc[UR14][R120.64+0x7800], R76 ;  /* 0x0078004c78007986 */ /* 0x0001e2000c101b0e */
[----:B------:R-:W1:Y:S01]  /*4670*/  MUFU.RCP R110, R110 ;  /* 0x0000006e006e7308 */ /* 0x000e620000001000 */
[----:B----4-:R-:W-:Y:S01]  /*4680*/  FMUL.FTZ R89, R88, R89 ;  /* 0x0000005958597220 */ /* 0x010fe20000410000 */
[----:B------:R-:W-:Y:S01]  /*4690*/  F2FP.F16.F32.PACK_AB R65, R123, R108 ;  /* 0x0000006c7b41723e */ /* 0x000fe200000000ff */
[----:B------:R0:W-:Y:S01]  /*46a0*/  STG.E.64 desc[UR14][R120.64+0xb400], R74 ;  /* 0x00b4004a78007986 */ /* 0x0001e2000c101b0e */
[----:B------:R-:W-:-:S03]  /*46b0*/  UISETP.GE.AND.EX UP0, UPT, UR11, UR19, UPT, UP0 ;  /* 0x000000130b00728c */ /* 0x000fc6000bf06300 */
[----:B------:R0:W-:Y:S01]  /*46c0*/  STG.E.64 desc[UR14][R120.64+0xf000], R60 ;  /* 0x00f0003c78007986 */ /* 0x0001e2000c101b0e */
[----:B------:R-:W2:Y:S01]  /*46d0*/  MUFU.RCP R122, R122 ;  /* 0x0000007a007a7308 */ /* 0x000ea20000001000 */
[----:B---3--:R-:W-:Y:S02]  /*46e0*/  FMUL.FTZ R117, R62, R117 ;  /* 0x000000753e757220 */ /* 0x008fe40000410000 */
[----:B------:R0:W-:Y:S04]  /*46f0*/  STG.E.64 desc[UR14][R120.64+0x14a00], R64 ;  /* 0x014a004078007986 */ /* 0x0001e8000c101b0e */
[----:B------:R0:W-:Y:S01]  /*4700*/  STG.E.64 desc[UR14][R120.64+0x1c200], R48 ;  /* 0x01c2003078007986 */ /* 0x0001e2000c101b0e */
[----:B------:R-:W3:Y:S01]  /*4710*/  MUFU.RCP R114, R114 ;  /* 0x0000007200727308 */ /* 0x000ee20000001000 */
[----:B-1----:R-:W-:-:S07]  /*4720*/  FMUL.FTZ R110, R47, R110 ;  /* 0x0000006e2f6e7220 */ /* 0x002fce0000410000 */
[----:B------:R-:W1:Y:S01]  /*4730*/  MUFU.RCP R113, R113 ;  /* 0x0000007100717308 */ /* 0x000e620000001000 */
[----:B--2---:R-:W-:-:S05]  /*4740*/  FMUL.FTZ R41, R41, R122 ;  /* 0x0000007a29297220 */ /* 0x004fca0000410000 */
[----:B------:R-:W-:Y:S02]  /*4750*/  F2FP.F16.F32.PACK_AB R88, R41, R110 ;  /* 0x0000006e2958723e */ /* 0x000fe400000000ff */
[----:B------:R-:W2:Y:S01]  /*4760*/  MUFU.RCP R124, R124 ;  /* 0x0000007c007c7308 */ /* 0x000ea20000001000 */
[----:B---3--:R-:W-:-:S05]  /*4770*/  FMUL.FTZ R114, R83, R114 ;  /* 0x0000007253727220 */ /* 0x008fca0000410000 */
[----:B------:R-:W-:Y:S02]  /*4780*/  F2FP.F16.F32.PACK_AB R89, R114, R89 ;  /* 0x000000597259723e */ /* 0x000fe400000000ff */
[----:B------:R-:W3:Y:S01]  /*4790*/  MUFU.RCP R118, R118 ;  /* 0x0000007600767308 */ /* 0x000ee20000001000 */
[----:B-1----:R-:W-:Y:S01]  /*47a0*/  FMUL.FTZ R46, R46, R113 ;  /* 0x000000712e2e7220 */ /* 0x002fe20000410000 */
[----:B------:R-:W-:Y:S01]  /*47b0*/  F2FP.F16.F32.PACK_AB R113, R116, R71 ;  /* 0x000000477471723e */ /* 0x000fe200000000ff */
[----:B------:R0:W-:Y:S04]  /*47c0*/  STG.E.64 desc[UR14][R120.64+0x16800], R88 ;  /* 0x0168005878007986 */ /* 0x0001e8000c101b0e */
[----:B------:R0:W-:Y:S01]  /*47d0*/  STG.E.64 desc[UR14][R120.64+0x9600], R112 ;  /* 0x0096007078007986 */ /* 0x0001e2000c101b0e */
[----:B------:R-:W1:Y:S01]  /*47e0*/  MUFU.RCP R115, R115 ;  /* 0x0000007300737308 */ /* 0x000e620000001000 */
[----:B--2---:R-:W-:-:S05]  /*47f0*/  FMUL.FTZ R97, R97, R124 ;  /* 0x0000007c61617220 */ /* 0x004fca0000410000 */
[----:B------:R-:W-:Y:S02]  /*4800*/  F2FP.F16.F32.PACK_AB R46, R97, R46 ;  /* 0x0000002e612e723e */ /* 0x000fe400000000ff */
[----:B------:R-:W2:Y:S01]  /*4810*/  MUFU.RCP R44, R106 ;  /* 0x0000006a002c7308 */ /* 0x000ea20000001000 */
[----:B---3--:R-:W-:Y:S01]  /*4820*/  FMUL.FTZ R118, R85, R118 ;  /* 0x0000007655767220 */ /* 0x008fe20000410000 */
[----:B------:R-:W-:Y:S02]  /*4830*/  F2FP.F16.F32.PACK_AB R85, R59, R42 ;  /* 0x0000002a3b55723e */ /* 0x000fe400000000ff */
[----:B------:R-:W-:-:S03]  /*4840*/  F2FP.F16.F32.PACK_AB R42, R63, R66 ;  /* 0x000000423f2a723e */ /* 0x000fc600000000ff */
[----:B------:R0:W-:Y:S01]  /*4850*/  STG.E.64 desc[UR14][R120.64+0xd200], R84 ;  /* 0x00d2005478007986 */ /* 0x0001e2000c101b0e */
[----:B------:R-:W3:Y:S01]  /*4860*/  MUFU.RCP R91, R119 ;  /* 0x00000077005b7308 */ /* 0x000ee20000001000 */
[----:B-1----:R-:W-:Y:S01]  /*4870*/  FMUL.FTZ R115, R69, R115 ;  /* 0x0000007345737220 */ /* 0x002fe20000410000 */
[----:B------:R-:W-:Y:S01]  /*4880*/  F2FP.F16.F32.PACK_AB R69, R55, R54 ;  /* 0x000000363745723e */ /* 0x000fe200000000ff */
[----:B------:R0:W-:Y:S03]  /*4890*/  STG.E.64 desc[UR14][R120.64+0x12c00], R42 ;  /* 0x012c002a78007986 */ /* 0x0001e6000c101b0e */
[----:B------:R-:W-:Y:S01]  /*48a0*/  F2FP.F16.F32.PACK_AB R47, R115, R118 ;  /* 0x00000076732f723e */ /* 0x000fe200000000ff */
[----:B------:R0:W-:Y:S01]  /*48b0*/  STG.E.64 desc[UR14][R120.64+0x10e00], R68 ;  /* 0x010e004478007986 */ /* 0x0001e2000c101b0e */
[----:B------:R-:W1:Y:S01]  /*48c0*/  MUFU.RCP R56, R86 ;  /* 0x0000005600387308 */ /* 0x000e620000001000 */
[----:B--2---:R-:W-:-:S02]  /*48d0*/  FMUL.FTZ R44, R99, R44 ;  /* 0x0000002c632c7220 */ /* 0x004fc40000410000 */
[----:B------:R0:W-:Y:S03]  /*48e0*/  STG.E.64 desc[UR14][R120.64+0x18600], R46 ;  /* 0x0186002e78007986 */ /* 0x0001e6000c101b0e */
[----:B------:R-:W-:Y:S01]  /*48f0*/  F2FP.F16.F32.PACK_AB R44, R44, R117 ;  /* 0x000000752c2c723e */ /* 0x000fe200000000ff */
[----:B---3--:R-:W-:Y:S01]  /*4900*/  FMUL.FTZ R91, R82, R91 ;  /* 0x0000005b525b7220 */ /* 0x008fe20000410000 */
[----:B-1----:R-:W-:-:S05]  /*4910*/  FMUL.FTZ R56, R45, R56 ;  /* 0x000000382d387220 */ /* 0x002fca0000410000 */
[----:B------:R-:W-:-:S05]  /*4920*/  F2FP.F16.F32.PACK_AB R45, R56, R91 ;  /* 0x0000005b382d723e */ /* 0x000fca00000000ff */
[----:B------:R0:W-:Y:S01]  /*4930*/  STG.E.64 desc[UR14][R120.64+0x1a400], R44 ;  /* 0x01a4002c78007986 */ /* 0x0001e2000c101b0e */
[----:B------:R-:W-:Y:S05]  /*4940*/  BRA.U !UP0, `(.L_x_1807) ;  /* 0xffffffc108907547 */ /* 0x000fea000b83ffff */
[----:B------:R-:W-:Y:S05]  /*4950*/  EXIT ;  /* 0x000000000000794d */ /* 0x000fea0003800000 */
.L_x_1808:
        /* <DEDUP_REMOVED lines=10> */
.L_x_1902:


//--------------------- .text._ZN13group_norm_v214gn_cuda_kernelI6__halfLi480ELi2ELi16ELi120ELi256ELb1ELi32ELi960ELi960ELi4ELb1ELi29ELb0ELb0ENS_16CompileConditionILi1000EEEEEvPT_PKS4_S7_S7_flPfS8_Pj --------------------------
	.section	.text._ZN13group_norm_v214gn_cuda_kernelI6__halfLi480ELi2ELi16ELi120ELi256ELb1ELi32ELi960ELi960ELi4ELb1ELi29ELb0ELb0ENS_16CompileConditionILi1000EEEEEvPT_PKS4_S7_S7_flPfS8_Pj,"ax",@progbits
	.align	128
        .global         _ZN13group_norm_v214gn_cuda_kernelI6__halfLi480ELi2ELi16ELi120ELi256ELb1ELi32ELi960ELi960ELi4ELb1ELi29ELb0ELb0ENS_16CompileConditionILi1000EEEEEvPT_PKS4_S7_S7_flPfS8_Pj
        .type           _ZN13group_norm_v214gn_cuda_kernelI6__halfLi480ELi2ELi16ELi120ELi256ELb1ELi32ELi960ELi960ELi4ELb1ELi29ELb0ELb0ENS_16CompileConditionILi1000EEEEEvPT_PKS4_S7_S7_flPfS8_Pj,@function
        .size           _ZN13group_norm_v214gn_cuda_kernelI6__halfLi480ELi2ELi16ELi120ELi256ELb1ELi32ELi960ELi960ELi4ELb1ELi29ELb0ELb0ENS_16CompileConditionILi1000EEEEEvPT_PKS4_S7_S7_flPfS8_Pj,(.L_x_1903 - _ZN13group_norm_v214gn_cuda_kernelI6__halfLi480ELi2ELi16ELi120ELi256ELb1ELi32ELi960ELi960ELi4ELb1ELi29ELb0ELb0ENS_16CompileConditionILi1000EEEEEvPT_PKS4_S7_S7_flPfS8_Pj)
        .other          _ZN13group_norm_v214gn_cuda_kernelI6__halfLi480ELi2ELi16ELi120ELi256ELb1ELi32ELi960ELi960ELi4ELb1ELi29ELb0ELb0ENS_16CompileConditionILi1000EEEEEvPT_PKS4_S7_S7_flPfS8_Pj,@"STO_CUDA_ENTRY STV_DEFAULT"
_ZN13group_norm_v214gn_cuda_kernelI6__halfLi480ELi2ELi16ELi120ELi256ELb1ELi32ELi960ELi960ELi4ELb1ELi29ELb0ELb0ENS_16CompileConditionILi1000EEEEEvPT_PKS4_S7_S7_flPfS8_Pj:
.text._ZN13group_norm_v214gn_cuda_kernelI6__halfLi480ELi2ELi16ELi120ELi256ELb1ELi32ELi960ELi960ELi4ELb1ELi29ELb0ELb0ENS_16CompileConditionILi1000EEEEEvPT_PKS4_S7_S7_flPfS8_Pj:
        /* <DEDUP_REMOVED lines=40> */
.L_x_1817:
        /* <DEDUP_REMOVED lines=46> */
[----:B------:R-:W-:Y:S01]  /*0560*/  STL [R1+0x8], R40 ;  /* 0x0000082801007387 */ /* 0x000fe20000100800 */
[----:B------:R-:W-:Y:S01]  /*0570*/  FADD.FTZ R34, R34, R40 ;  /* 0x0000002822227221 */ /* 0x000fe20000010000 */
[----:B------:R-:W-:Y:S01]  /*0580*/  FFMA.FTZ R38, R40, R40, R38 ;  /* 0x0000002828267223 */ /* 0x000fe20000010026 */
[----:B------:R-:W-:Y:S01]  /*0590*/  HADD2.F32 R57, -RZ, R32.H1_H1 ;  /* 0x30000020ff397230 */ /* 0x000fe20000004100 */
[----:B------:R1:W-:Y:S01]  /*05a0*/  STL [R1+0x20], R39 ;  /* 0x0000202701007387 */ /* 0x0003e20000100800 */
[----:B------:R-:W-:Y:S01]  /*05b0*/  FADD.FTZ R35, R34, R39 ;  /* 0x0000002722237221 */ /* 0x000fe20000010000 */
[----:B0-----:R-:W-:Y:S01]  /*05c0*/  FFMA.FTZ R37, R39, R39, R38 ;  /* 0x0000002727257223 */ /* 0x001fe20000010026 */
[----:B------:R-:W-:-:S02]  /*05d0*/  HADD2.F32 R36, -RZ, R33.H1_H1 ;  /* 0x30000021ff247230 */ /* 0x000fc40000004100 */
[----:B------:R-:W-:Y:S01]  /*05e0*/  FADD.FTZ R32, R35, R58 ;  /* 0x0000003a23207221 */ /* 0x000fe20000010000 */
[----:B------:R-:W-:Y:S01]  /*05f0*/  FFMA.FTZ R34, R58, R58, R37 ;  /* 0x0000003a3a227223 */ /* 0x000fe20000010025 */
[--C-:B----4-:R-:W-:Y:S02]  /*0600*/  HADD2.F32 R56, -RZ, R30.reuse.H0_H0 ;  /* 0x2000001eff387230 */ /* 0x110fe40000004100 */
[----:B------:R-:W-:Y:S01]  /*0610*/  FADD.FTZ R32, R32, R57 ;  /* 0x0000003920207221 */ /* 0x000fe20000010000 */
[----:B-1----:R-:W-:Y:S02]  /*0620*/  HADD2.F32 R39, -RZ, R33.H0_H0 ;  /* 0x20000021ff277230 */ /* 0x002fe40000004100 */
[----:B------:R-:W-:Y:S01]  /*0630*/  FFMA.FTZ R34, R57, R57, R34 ;  /* 0x0000003939227223 */ /* 0x000fe20000010022 */
[----:B------:R-:W-:Y:S02]  /*0640*/  HADD2.F32 R55, -RZ, R30.H1_H1 ;  /* 0x3000001eff377230 */ /* 0x000fe40000004100 */
[----:B------:R-:W-:-:S02]  /*0650*/  HADD2.F32 R37, -RZ, R31.H0_H0 ;  /* 0x2000001fff257230 */ /* 0x000fc40000004100 */
[----:B------:R-:W-:Y:S01]  /*0660*/  FADD.FTZ R32, R32, R39 ;  /* 0x0000002720207221 */ /* 0x000fe20000010000 */
[----:B------:R-:W-:Y:S01]  /*0670*/  FFMA.FTZ R34, R39, R39, R34 ;  /* 0x0000002727227223 */ /* 0x000fe20000010022 */
[----:B------:R-:W-:Y:S01]  /*0680*/  STL [R1+0x4], R39 ;  /* 0x0000042701007387 */ /* 0x000fe20000100800 */
[--C-:B-----5:R-:W-:Y:S02]  /*0690*/  HADD2.F32 R54, -RZ, R24.reuse.H0_H0 ;  /* 0x20000018ff367230 */ /* 0x120fe40000004100 */
[----:B------:R-:W-:Y:S01]  /*06a0*/  FADD.FTZ R33, R32, R36 ;  /* 0x0000002420217221 */ /* 0x000fe20000010000 */
[----:B------:R-:W-:Y:S01]  /*06b0*/  FFMA.FTZ R35, R36, R36, R34 ;  /* 0x0000002424237223 */ /* 0x000fe20000010022 */
[----:B------:R0:W-:Y:S01]  /*06c0*/  STL [R1+0x28], R36 ;  /* 0x0000282401007387 */ /* 0x0001e20000100800 */
[----:B------:R-:W-:Y:S02]  /*06d0*/  HADD2.F32 R53, -RZ, R24.H1_H1 ;  /* 0x30000018ff357230 */ /* 0x000fe40000004100 */
[----:B------:R-:W-:Y:S01]  /*06e0*/  FADD.FTZ R30, R33, R56 ;  /* 0x00000038211e7221 */ /* 0x000fe20000010000 */
[----:B------:R-:W-:Y:S01]  /*06f0*/  FFMA.FTZ R32, R56, R56, R35 ;  /* 0x0000003838207223 */ /* 0x000fe20000010023 */
[--C-:B------:R-:W-:Y:S01]  /*0700*/  HADD2.F32 R60, -RZ, R25.reuse.H0_H0 ;  /* 0x20000019ff3c7230 */ /* 0x100fe20000004100 */
[----:B------:R-:W-:Y:S01]  /*0710*/  STL [R1], R37 ;  /* 0x0000002501007387 */ /* 0x000fe20000100800 */
[----:B------:R-:W-:Y:S01]  /*0720*/  FADD.FTZ R30, R30, R55 ;  /* 0x000000371e1e7221 */ /* 0x000fe20000010000 */
[----:B------:R-:W-:Y:S01]  /*0730*/  FFMA.FTZ R32, R55, R55, R32 ;  /* 0x0000003737207223 */ /* 0x000fe20000010020 */
[----:B------:R-:W-:-:S02]  /*0740*/  HADD2.F32 R34, -RZ, R25.H1_H1 ;  /* 0x30000019ff227230 */ /* 0x000fc40000004100 */
[----:B0-----:R-:W-:Y:S02]  /*0750*/  HADD2.F32 R36, -RZ, R31.H1_H1 ;  /* 0x3000001fff247230 */ /* 0x001fe40000004100 */
        /* <DEDUP_REMOVED lines=8> */
[----:B------:R-:W-:Y:S01]  /*07e0*/  FFMA.FTZ R30, R54, R54, R33 ;  /* 0x00000036361e7223 */ /* 0x000fe20000010021 */
[--C-:B------:R-:W-:Y:S01]  /*07f0*/  HADD2.F32 R50, -RZ, R21.reuse.H0_H0 ;  /* 0x20000015ff327230 */ /* 0x100fe20000004100 */
[----:B------:R-:W-:Y:S01]  /*0800*/  STL [R1+0x3c], R34 ;  /* 0x00003c2201007387 */ /* 0x000fe20000100800 */
[----:B------:R-:W-:Y:S01]  /*0810*/  FADD.FTZ R31, R24, R53 ;  /* 0x00000035181f7221 */ /* 0x000fe20000010000 */
[----:B------:R-:W-:Y:S01]  /*0820*/  FFMA.FTZ R33, R53, R53, R30 ;  /* 0x0000003535217223 */ /* 0x000fe2000001001e */
[----:B------:R-:W-:-:S02]  /*0830*/  HADD2.F32 R30, -RZ, R21.H1_H1 ;  /* 0x30000015ff1e7230 */ /* 0x000fc40000004100 */
[----:B------:R-:W-:Y:S01]  /*0840*/  FADD.FTZ R31, R31, R60 ;  /* 0x0000003c1f1f7221 */ /* 0x000fe20000010000 */
[----:B------:R-:W-:Y:S01]  /*0850*/  FFMA.FTZ R33, R60, R60, R33 ;  /* 0x0000003c3c217223 */ /* 0x000fe20000010021 */
[--C-:B------:R-:W-:Y:S01]  /*0860*/  HADD2.F32 R49, -RZ, R16.reuse.H0_H0 ;  /* 0x20000010ff317230 */ /* 0x100fe20000004100 */
[----:B------:R0:W-:Y:S01]  /*0870*/  STL [R1+0x34], R30 ;  /* 0x0000341e01007387 */ /* 0x0001e20000100800 */
        /* <DEDUP_REMOVED lines=14> */
[----:B0-----:R-:W-:-:S02]  /*0960*/  HADD2.F32 R30, -RZ, R17.H1_H1 ;  /* 0x30000011ff1e7230 */ /* 0x001fc40000004100 */
        /* <DEDUP_REMOVED lines=36> */
[----:B------:R-:W-:Y:S01]  /*0bb0*/  STL [R1+0x18], R16 ;  /* 0x0000181001007387 */ /* 0x000fe20000100800 */
[----:B------:R-:W-:Y:S01]  /*0bc0*/  FADD.FTZ R9, R8, R20 ;  /* 0x0000001408097221 */ /* 0x000fe20000010000 */
[----:B------:R-:W-:Y:S01]  /*0bd0*/  FFMA.FTZ R13, R20, R20, R12 ;  /* 0x00000014140d7223 */ /* 0x000fe2000001000c */
[----:B------:R-:W-:-:S02]  /*0be0*/  HADD2.F32 R3, -RZ, R5.H0_H0 ;  /* 0x20000005ff037230 */ /* 0x000fc40000004100 */
[----:B------:R-:W-:Y:S01]  /*0bf0*/  FADD.FTZ R2, R9, R40 ;  /* 0x0000002809027221 */ /* 0x000fe20000010000 */
[----:B------:R-:W-:-:S03]  /*0c00*/  FFMA.FTZ R8, R40, R40, R13 ;  /* 0x0000002828087223 */ /* 0x000fc6000001000d */
[----:B------:R-:W-:Y:S01]  /*0c10*/  FADD.FTZ R9, R2, R39 ;  /* 0x0000002702097221 */ /* 0x000fe20000010000 */
[----:B------:R-:W-:Y:S01]  /*0c20*/  FFMA.FTZ R25, R39, R39, R8 ;  /* 0x0000002727197223 */ /* 0x000fe20000010008 */
[----:B------:R-:W-:Y:S02]  /*0c30*/  HADD2.F32 R2, -RZ, R4.H1_H1 ;  /* 0x30000004ff027230 */ /* 0x000fe40000004100 */
[----:B0-----:R-:W-:Y:S01]  /*0c40*/  FADD.FTZ R30, R9, R38 ;  /* 0x00000026091e7221 */ /* 0x001fe20000010000 */
[----:B------:R-:W-:Y:S01]  /*0c50*/  FFMA.FTZ R25, R38, R38, R25 ;  /* 0x0000002626197223 */ /* 0x000fe20000010019 */
[----:B------:R-:W-:Y:S02]  /*0c60*/  HADD2.F32 R8, -RZ, R5.H1_H1 ;  /* 0x30000005ff087230 */ /* 0x000fe40000004100 */
[----:B------:R-:W-:Y:S01]  /*0c70*/  FADD.FTZ R30, R30, R16 ;  /* 0x000000101e1e7221 */ /* 0x000fe20000010000 */
[----:B------:R-:W-:Y:S01]  /*0c80*/  FFMA.FTZ R25, R16, R16, R25 ;  /* 0x0000001010197223 */ /* 0x000fe20000010019 */
[--C-:B------:R-:W-:Y:S01]  /*0c90*/  HADD2.F32 R4, -RZ, R6.reuse.H0_H0 ;  /* 0x20000006ff047230 */ /* 0x100fe20000004100 */
[----:B------:R0:W-:Y:S01]  /*0ca0*/  STL [R1+0x14], R8 ;  /* 0x0000140801007387 */ /* 0x0001e20000100800 */
[----:B------:R-:W-:Y:S01]  /*0cb0*/  FADD.FTZ R30, R30, R37 ;  /* 0x000000251e1e7221 */ /* 0x000fe20000010000 */
[----:B------:R-:W-:Y:S01]  /*0cc0*/  FFMA.FTZ R25, R37, R37, R25 ;  /* 0x0000002525197223 */ /* 0x000fe20000010019 */
[----:B------:R-:W-:-:S02]  /*0cd0*/  HADD2.F32 R5, -RZ, R6.H1_H1 ;  /* 0x30000006ff057230 */ /* 0x000fc40000004100 */
[----:B------:R-:W-:Y:S01]  /*0ce0*/  FADD.FTZ R30, R30, R2 ;  /* 0x000000021e1e7221 */ /* 0x000fe20000010000 */
[----:B------:R-:W-:Y:S01]  /*0cf0*/  FFMA.FTZ R25, R2, R2, R25 ;  /* 0x0000000202197223 */ /* 0x000fe20000010019 */
[----:B------:R-:W-:Y:S02]  /*0d00*/  HADD2.F32 R6, -RZ, R7.H0_H0 ;  /* 0x20000007ff067230 */ /* 0x000fe40000004100 */
[----:B------:R-:W-:Y:S01]  /*0d10*/  FADD.FTZ R30, R30, R3 ;  /* 0x000000031e1e7221 */ /* 0x000fe20000010000 */
[----:B------:R-:W-:-:S03]  /*0d20*/  FFMA.FTZ R25, R3, R3, R25 ;  /* 0x0000000303197223 */ /* 0x000fc60000010019 */
[----:B------:R-:W-:Y:S01]  /*0d30*/  FADD.FTZ R30, R30, R8 ;  /* 0x000000081e1e7221 */ /* 0x000fe20000010000 */
[----:B------:R-:W-:Y:S01]  /*0d40*/  FFMA.FTZ R25, R8, R8, R25 ;  /* 0x0000000808197223 */ /* 0x000fe20000010019 */
[----:B0-----:R-:W-:Y:S02]  /*0d50*/  HADD2.F32 R8, -RZ, R7.H1_H1 ;  /* 0x30000007ff087230 */ /* 0x001fe40000004100 */
[----:B------:R-:W-:Y:S01]  /*0d60*/  FADD.FTZ R30, R30, R4 ;  /* 0x000000041e1e7221 */ /* 0x000fe20000010000 */
[----:B------:R-:W-:Y:S01]  /*0d70*/  FFMA.FTZ R25, R4, R4, R25 ;  /* 0x0000000404197223 */ /* 0x000fe20000010019 */
[----:B------:R-:W-:Y:S01]  /*0d80*/  HADD2.F32 R7, -RZ, R10.H0_H0 ;  /* 0x2000000aff077230 */ /* 0x000fe20000004100 */
[----:B------:R0:W-:Y:S01]  /*0d90*/  STL [R1+0xc], R8 ;  /* 0x00000c0801007387 */ /* 0x0001e20000100800 */
[----:B------:R-:W-:Y:S01]  /*0da0*/  FADD.FTZ R30, R30, R5 ;  /* 0x000000051e1e7221 */ /* 0x000fe20000010000 */
[----:B------:R-:W-:Y:S02]  /*0db0*/  FFMA.FTZ R25, R5, R5, R25 ;  /* 0x0000000505197223 */ /* 0x000fe40000010019 */
[----:B------:R-:W2:Y:S01]  /*0dc0*/  LDL R31, [R1+0x78] ;  /* 0x00007800011f7983 */ /* 0x000ea20000100800 */
[----:B------:R-:W-:Y:S01]  /*0dd0*/  FADD.FTZ R30, R30, R6 ;  /* 0x000000061e1e7221 */ /* 0x000fe20000010000 */
[----:B------:R-:W-:-:S03]  /*0de0*/  FFMA.FTZ R25, R6, R6, R25 ;  /* 0x0000000606197223 */ /* 0x000fc60000010019 */
[----:B------:R-:W-:Y:S01]  /*0df0*/  FADD.FTZ R30, R30, R8 ;  /* 0x000000081e1e7221 */ /* 0x000fe20000010000 */
[----:B------:R-:W-:Y:S01]  /*0e00*/  FFMA.FTZ R25, R8, R8, R25 ;  /* 0x0000000808197223 */ /* 0x000fe20000010019 */
[----:B0-----:R-:W-:Y:S02]  /*0e10*/  HADD2.F32 R8, -RZ, R10.H1_H1 ;  /* 0x3000000aff087230 */ /* 0x001fe40000004100 */
        /* <DEDUP_REMOVED lines=288> */
.L_x_1810:
[----:B------:R-:W-:Y:S05]  /*2020*/  BSYNC.RECONVERGENT B0 ;  /* 0x0000000000007941 */ /* 0x000fea0003800200 */
.L_x_1809:
        /* <DEDUP_REMOVED lines=20> */
.L_x_1812:
[----:B------:R-:W-:Y:S05]  /*2170*/  BSYNC.RECONVERGENT B0 ;  /* 0x0000000000007941 */ /* 0x000fea0003800200 */
.L_x_1811:
        /* <DEDUP_REMOVED lines=22> */
.L_x_1814:
[----:B------:R-:W2:Y:S04]  /*22e0*/  LD.E.STRONG.GPU R31, desc[UR12][R28.64] ;  /* 0x0000000c1c1f7980 */ /* 0x000ea8000c10f900 */
[----:B--2---:R-:W-:Y:S01]  /*22f0*/  CCTL.IVALL ;  /* 0x00000000ff00798f */ /* 0x004fe20002000000 */
[----:B------:R-:W-:Y:S05]  /*2300*/  YIELD ;  /* 0x0000000000007946 */ /* 0x000fea0003800000 */
[----:B-----5:R-:W-:-:S04]  /*2310*/  LOP3.LUT R31, R31, R30, RZ, 0x3c, !PT ;  /* 0x0000001e1f1f7212 */ /* 0x020fc800078e3cff */
[----:B------:R-:W-:-:S13]  /*2320*/  ISETP.GT.AND P2, PT, R31, -0x1, PT ;  /* 0xffffffff1f00780c */ /* 0x000fda0003f44270 */
[----:B------:R-:W-:Y:S05]  /*2330*/  @P2 BRA `(.L_x_1814) ;  /* 0xfffffffc00e82947 */ /* 0x000fea000383ffff */
.L_x_1813:
        /* <DEDUP_REMOVED lines=30> */
[----:B------:R-:W-:-:S04]  /*2520*/  @!P1 FMUL.FTZ R32, R32, 3.2552085031056776643e-05 ;  /* 0x3808888920209820 */ /* 0x000fc80000410000 */
[----:B------:R-:W-:-:S04]  /*2530*/  @!P1 FMUL.FTZ R34, R32, R32 ;  /* 0x0000002020229220 */ /* 0x000fc80000410000 */
[----:B------:R-:W-:Y:S01]  /*2540*/  @!P1 FFMA.FTZ R33, R33, 3.2552085031056776643e-05, -R34 ;  /* 0x3808888921219823 */ /* 0x000fe20000010822 */
        /* <DEDUP_REMOVED lines=26> */
.L_x_1816:
[----:B------:R-:W-:Y:S05]  /*26f0*/  BSYNC.RECONVERGENT B0 ;  /* 0x0000000000007941 */ /* 0x000fea0003800200 */
.L_x_1815:
        /* <DEDUP_REMOVED lines=32> */
[C---:B01----:R-:W-:Y:S01]  /*2900*/  FMUL.FTZ R34, R27.reuse, R52 ;  /* 0x000000341b227220 */ /* 0x043fe20000410000 */
[C---:B------:R-:W-:Y:S01]  /*2910*/  FMUL.FTZ R32, R27.reuse, R54 ;  /* 0x000000361b207220 */ /* 0x040fe20000410000 */
[----:B------:R-:W-:Y:S01]  /*2920*/  FMUL.FTZ R52, R27, R11 ;  /* 0x0000000b1b347220 */ /* 0x000fe20000410000 */
[----:B-----5:R-:W-:-:S02]  /*2930*/  HADD2.F32 R54, -RZ, R28.H0_H0 ;  /* 0x2000001cff367230 */ /* 0x020fc40000004100 */
[C---:B------:R-:W-:Y:S01]  /*2940*/  FMUL.FTZ R49, R27.reuse, R49 ;  /* 0x000000311b317220 */ /* 0x040fe20000410000 */
[----:B------:R-:W-:Y:S02]  /*2950*/  HADD2.F32 R11, -RZ, R30.H0_H0 ;  /* 0x2000001eff0b7230 */ /* 0x000fe40000004100 */
[C---:B------:R-:W-:Y:S01]  /*2960*/  FMUL.FTZ R46, R27.reuse, R46 ;  /* 0x0000002e1b2e7220 */ /* 0x040fe20000410000 */
[C---:B------:R-:W-:Y:S01]  /*2970*/  FMUL.FTZ R43, R27.reuse, R43 ;  /* 0x0000002b1b2b7220 */ /* 0x040fe20000410000 */
[C---:B------:R-:W-:Y:S01]  /*2980*/  FMUL.FTZ R40, R27.reuse, R40 ;  /* 0x000000281b287220 */ /* 0x040fe20000410000 */
[C---:B------:R-:W-:Y:S01]  /*2990*/  FMUL.FTZ R33, R27.reuse, R0 ;  /* 0x000000001b217220 */ /* 0x040fe20000410000 */
[C---:B------:R-:W-:Y:S01]  /*29a0*/  FMUL.FTZ R37, R27.reuse, R37 ;  /* 0x000000251b257220 */ /* 0x040fe20000410000 */
[C-C-:B------:R-:W-:Y:S01]  /*29b0*/  FFMA.FTZ R61, R54.reuse, R49, R11.reuse ;  /* 0x00000031363d7223 */ /* 0x140fe2000001000b */
[C---:B------:R-:W-:Y:S01]  /*29c0*/  FMUL.FTZ R0, R27.reuse, R4 ;  /* 0x000000041b007220 */ /* 0x040fe20000410000 */
[C-C-:B------:R-:W-:Y:S01]  /*29d0*/  FFMA.FTZ R49, R54.reuse, R46, R11.reuse ;  /* 0x0000002e36317223 */ /* 0x140fe2000001000b */
[C---:B------:R-:W-:Y:S01]  /*29e0*/  FMUL.FTZ R35, R27.reuse, R7 ;  /* 0x000000071b237220 */ /* 0x040fe20000410000 */
[C-C-:B------:R-:W-:Y:S01]  /*29f0*/  FFMA.FTZ R46, R54.reuse, R43, R11.reuse ;  /* 0x0000002b362e7223 */ /* 0x140fe2000001000b */
[C-C-:B------:R-:W-:Y:S01]  /*2a00*/  FFMA.FTZ R43, R54.reuse, R40, R11.reuse ;  /* 0x00000028362b7223 */ /* 0x140fe2000001000b */
[C-C-:B------:R-:W-:Y:S01]  /*2a10*/  FFMA.FTZ R40, R54.reuse, R37, R11.reuse ;  /* 0x0000002536287223 */ /* 0x140fe2000001000b */
[C-C-:B------:R-:W-:Y:S01]  /*2a20*/  FFMA.FTZ R37, R54.reuse, R0, R11.reuse ;  /* 0x0000000036257223 */ /* 0x140fe2000001000b */
[C---:B------:R-:W-:Y:S01]  /*2a30*/  FMUL.FTZ R15, R27.reuse, R15 ;  /* 0x0000000f1b0f7220 */ /* 0x040fe20000410000 */
[----:B------:R0:W-:Y:S01]  /*2a40*/  STL [R1+0x10], R49 ;  /* 0x0000103101007387 */ /* 0x0001e20000100800 */
[C-C-:B------:R-:W-:Y:S01]  /*2a50*/  FFMA.FTZ R0, R54.reuse, R35, R11.reuse ;  /* 0x0000002336007223 */ /* 0x140fe2000001000b */
[C---:B------:R-:W-:Y:S01]  /*2a60*/  FMUL.FTZ R19, R27.reuse, R19 ;  /* 0x000000131b137220 */ /* 0x040fe20000410000 */
[C-C-:B------:R-:W-:Y:S01]  /*2a70*/  FFMA.FTZ R15, R54.reuse, R15, R11.reuse ;  /* 0x0000000f360f7223 */ /* 0x140fe2000001000b */
[----:B------:R-:W-:Y:S01]  /*2a80*/  STL [R1+0x1c], R46 ;  /* 0x00001c2e01007387 */ /* 0x000fe20000100800 */
[C---:B------:R-:W-:Y:S01]  /*2a90*/  FMUL.FTZ R23, R27.reuse, R23 ;  /* 0x000000171b177220 */ /* 0x040fe20000410000 */
[C---:B------:R-:W-:Y:S01]  /*2aa0*/  FMUL.FTZ R58, R27.reuse, R58 ;  /* 0x0000003a1b3a7220 */ /* 0x040fe20000410000 */
[----:B------:R-:W-:Y:S01]  /*2ab0*/  FMUL.FTZ R56, R27, R56 ;  /* 0x000000381b387220 */ /* 0x000fe20000410000 */
[----:B------:R-:W-:Y:S01]  /*2ac0*/  STL [R1+0x40], R43 ;  /* 0x0000402b01007387 */ /* 0x000fe20000100800 */
[----:B------:R-:W-:Y:S01]  /*2ad0*/  FFMA.FTZ R35, R54, R23, R11 ;  /* 0x0000001736237223 */ /* 0x000fe2000001000b */
[----:B------:R-:W-:-:S02]  /*2ae0*/  HADD2.F32 R28, -RZ, R28.H1_H1 ;  /* 0x3000001cff1c7230 */ /* 0x000fc40000004100 */
[--C-:B------:R-:W-:Y:S01]  /*2af0*/  FADD.FTZ R5, R5, -R26.reuse ;  /* 0x8000001a05057221 */ /* 0x100fe20000010000 */
[----:B------:R1:W-:Y:S01]  /*2b00*/  STL [R1+0x48], R40 ;  /* 0x0000482801007387 */ /* 0x0003e20000100800 */
[--C-:B------:R-:W-:Y:S01]  /*2b10*/  FADD.FTZ R20, R20, -R26.reuse ;  /* 0x8000001a14147221 */ /* 0x100fe20000010000 */
[C---:B------:R-:W-:Y:S01]  /*2b20*/  FMUL.FTZ R8, R27.reuse, R8 ;  /* 0x000000081b087220 */ /* 0x040fe20000410000 */
[----:B------:R-:W-:Y:S01]  /*2b30*/  FMUL.FTZ R12, R27, R12 ;  /* 0x0000000c1b0c7220 */ /* 0x000fe20000410000 */
[----:B------:R-:W-:Y:S01]  /*2b40*/  STL [R1+0x50], R37 ;  /* 0x0000502501007387 */ /* 0x000fe20000100800 */
[--C-:B------:R-:W-:Y:S01]  /*2b50*/  FFMA.FTZ R33, R33, R54, R11.reuse ;  /* 0x0000003621217223 */ /* 0x100fe2000001000b */
[C-C-:B------:R-:W-:Y:S01]  /*2b60*/  FFMA.FTZ R7, R54.reuse, R58, R11.reuse ;  /* 0x0000003a36077223 */ /* 0x140fe2000001000b */
[C-C-:B------:R-:W-:Y:S01]  /*2b70*/  FFMA.FTZ R4, R54.reuse, R56, R11.reuse ;  /* 0x0000003836047223 */ /* 0x140fe2000001000b */
[----:B------:R2:W-:Y:S01]  /*2b80*/  STL [R1+0x58], R0 ;  /* 0x0000580001007387 */ /* 0x0005e20000100800 */
[----:B------:R-:W-:Y:S01]  /*2b90*/  FMUL.FTZ R23, R27, R48 ;  /* 0x000000301b177220 */ /* 0x000fe20000410000 */
[C-C-:B------:R-:W-:Y:S01]  /*2ba0*/  FFMA.FTZ R32, R54.reuse, R32, R11.reuse ;  /* 0x0000002036207223 */ /* 0x140fe2000001000b */
[C-C-:B------:R-:W-:Y:S01]  /*2bb0*/  FFMA.FTZ R34, R54.reuse, R34, R11.reuse ;  /* 0x0000002236227223 */ /* 0x140fe2000001000b */
[----:B0-----:R-:W3:Y:S01]  /*2bc0*/  LDL.LU R49, [R1+0x8] ;  /* 0x0000080001317983 */ /* 0x001ee20000300800 */
[C-C-:B-1----:R-:W-:Y:S01]  /*2bd0*/  FFMA.FTZ R40, R54.reuse, R52, R11.reuse ;  /* 0x0000003436287223 */ /* 0x142fe2000001000b */
[--C-:B------:R-:W-:Y:S01]  /*2be0*/  FADD.FTZ R51, R51, -R26.reuse ;  /* 0x8000001a33337221 */ /* 0x100fe20000010000 */
[--C-:B------:R-:W-:Y:S01]  /*2bf0*/  FADD.FTZ R59, R59, -R26.reuse ;  /* 0x8000001a3b3b7221 */ /* 0x100fe20000010000 */
[--C-:B------:R-:W-:Y:S01]  /*2c00*/  FADD.FTZ R57, R57, -R26.reuse ;  /* 0x8000001a39397221 */ /* 0x100fe20000010000 */
[--C-:B------:R-:W-:Y:S01]  /*2c10*/  FADD.FTZ R55, R55, -R26.reuse ;  /* 0x8000001a37377221 */ /* 0x100fe20000010000 */
[----:B--2---:R-:W-:Y:S01]  /*2c20*/  FFMA.FTZ R0, R54, R19, R11 ;  /* 0x0000001336007223 */ /* 0x004fe2000001000b */
[----:B------:R0:W-:Y:S01]  /*2c30*/  STL [R1+0x60], R15 ;  /* 0x0000600f01007387 */ /* 0x0001e20000100800 */
[--C-:B------:R-:W-:Y:S01]  /*2c40*/  FADD.FTZ R53, R53, -R26.reuse ;  /* 0x8000001a35357221 */ /* 0x100fe20000010000 */
[--C-:B------:R-:W-:Y:S01]  /*2c50*/  FADD.FTZ R45, R45, -R26.reuse ;  /* 0x8000001a2d2d7221 */ /* 0x100fe20000010000 */
[--C-:B------:R-:W-:Y:S01]  /*2c60*/  FADD.FTZ R42, R42, -R26.reuse ;  /* 0x8000001a2a2a7221 */ /* 0x100fe20000010000 */
[----:B------:R-:W2:Y:S01]  /*2c70*/  LDL.LU R46, [R1+0x4] ;  /* 0x00000400012e7983 */ /* 0x000ea20000300800 */
[--C-:B------:R-:W-:Y:S01]  /*2c80*/  FADD.FTZ R39, R39, -R26.reuse ;  /* 0x8000001a27277221 */ /* 0x100fe20000010000 */
[--C-:B------:R-:W-:Y:S01]  /*2c90*/  FADD.FTZ R24, R24, -R26.reuse ;  /* 0x8000001a18187221 */ /* 0x100fe20000010000 */
[----:B------:R-:W-:Y:S01]  /*2ca0*/  FADD.FTZ R50, R50, -R26 ;  /* 0x8000001a32327221 */ /* 0x000fe20000010000 */
[----:B------:R1:W-:Y:S01]  /*2cb0*/  STL [R1+0x64], R0 ;  /* 0x0000640001007387 */ /* 0x0003e20000100800 */
[----:B------:R-:W4:Y:S03]  /*2cc0*/  LDCU.64 UR6, c[0x0][0x380] ;  /* 0x00007000ff0677ac */ /* 0x000f260008000a00 */
[----:B------:R-:W4:Y:S01]  /*2cd0*/  LDL.LU R43, [R1] ;  /* 0x00000000012b7983 */ /* 0x000f220000300800 */
[----:B------:R-:W-:-:S02]  /*2ce0*/  HADD2.F32 R19, -RZ, R30.H1_H1 ;  /* 0x3000001eff137230 */ /* 0x000fc40000004100 */
[C---:B0-----:R-:W-:Y:S01]  /*2cf0*/  FMUL.FTZ R15, R27.reuse, R2 ;  /* 0x000000021b0f7220 */ /* 0x041fe20000410000 */
        /* <DEDUP_REMOVED lines=8> */
[C-C-:B------:R-:W-:Y:S01]  /*2d80*/  FFMA.FTZ R12, R28.reuse, R20, R19.reuse ;  /* 0x000000141c0c7223 */ /* 0x140fe20000010013 */
        /* <DEDUP_REMOVED lines=8> */
[C---:B-1----:R-:W-:Y:S01]  /*2e10*/  FMUL.FTZ R0, R27.reuse, R39 ;  /* 0x000000271b007220 */ /* 0x042fe20000410000 */
[----:B------:R3:W-:Y:S01]  /*2e20*/  STL [R1+0x54], R8 ;  /* 0x0000540801007387 */ /* 0x0007e20000100800 */
[----:B------:R-:W-:Y:S01]  /*2e30*/  FMUL.FTZ R24, R27, R24 ;  /* 0x000000181b187220 */ /* 0x000fe20000410000 */
[----:B------:R-:W-:-:S02]  /*2e40*/  FFMA.FTZ R48, R28, R51, R19 ;  /* 0x000000331c307223 */ /* 0x000fc40000010013 */
[----:B------:R4:W-:Y:S01]  /*2e50*/  STL [R1+0x5c], R12 ;  /* 0x00005c0c01007387 */ /* 0x0009e20000100800 */
[--C-:B------:R-:W-:Y:S01]  /*2e60*/  FFMA.FTZ R30, R30, R28, R19.reuse ;  /* 0x0000001c1e1e7223 */ /* 0x100fe20000010013 */
[C-C-:B------:R-:W-:Y:S02]  /*2e70*/  FFMA.FTZ R54, R28.reuse, R54, R19.reuse ;  /* 0x000000361c367223 */ /* 0x140fe40000010013 */
        /* <DEDUP_REMOVED lines=9> */
[----:B------:R-:W-:Y:S01]  /*2f10*/  FFMA.FTZ R28, R28, R24, R19 ;  /* 0x000000181c1c7223 */ /* 0x000fe20000010013 */
[--C-:B------:R-:W-:Y:S01]  /*2f20*/  FADD.FTZ R20, R3, -R26.reuse ;  /* 0x8000001a03147221 */ /* 0x100fe20000010000 */
[--C-:B------:R-:W-:Y:S01]  /*2f30*/  FADD.FTZ R24, R6, -R26.reuse ;  /* 0x8000001a06187221 */ /* 0x100fe20000010000 */
[----:B------:R-:W4:Y:S01]  /*2f40*/  LDL.LU R57, [R1+0x3c] ;  /* 0x00003c0001397983 */ /* 0x000f220000300800 */
[----:B------:R-:W-:-:S03]  /*2f50*/  FADD.FTZ R16, R47, -R26 ;  /* 0x8000001a2f107221 */ /* 0x000fc60000010000 */
[----:B------:R-:W4:Y:S01]  /*2f60*/  LDL.LU R56, [R1+0x34] ;  /* 0x0000340001387983 */ /* 0x000f220000300800 */
[----:B0-----:R-:W-:-:S03]  /*2f70*/  FADD.FTZ R23, R17, -R26 ;  /* 0x8000001a11177221 */ /* 0x001fc60000010000 */
[----:B------:R-:W4:Y:S01]  /*2f80*/  LDL.LU R55, [R1+0x30] ;  /* 0x0000300001377983 */ /* 0x000f220000300800 */
[----:B------:R-:W-:Y:S01]  /*2f90*/  FMUL.FTZ R6, R27, R20 ;  /* 0x000000141b067220 */ /* 0x000fe20000410000 */
[--C-:B---3--:R-:W-:Y:S01]  /*2fa0*/  FADD.FTZ R8, R49, -R26.reuse ;  /* 0x8000001a31087221 */ /* 0x108fe20000010000 */
[--C-:B--2---:R-:W-:Y:S01]  /*2fb0*/  FADD.FTZ R49, R46, -R26.reuse ;  /* 0x8000001a2e317221 */ /* 0x104fe20000010000 */
[--C-:B------:R-:W-:Y:S02]  /*2fc0*/  FADD.FTZ R46, R60, -R26.reuse ;  /* 0x8000001a3c2e7221 */ /* 0x100fe40000010000 */
[----:B------:R-:W2:Y:S01]  /*2fd0*/  LDL.LU R60, [R1+0xc] ;  /* 0x00000c00013c7983 */ /* 0x000ea20000300800 */
[--C-:B----4-:R-:W-:Y:S01]  /*2fe0*/  FADD.FTZ R12, R43, -R26.reuse ;  /* 0x8000001a2b0c7221 */ /* 0x110fe20000010000 */
[----:B------:R-:W-:Y:S02]  /*2ff0*/  FADD.FTZ R43, R44, -R26 ;  /* 0x8000001a2c2b7221 */ /* 0x000fe40000010000 */
[----:B------:R-:W3:Y:S01]  /*3000*/  LDL.LU R44, [R1+0x2c] ;  /* 0x00002c00012c7983 */ /* 0x000ee20000300800 */
[C---:B------:R-:W-:Y:S01]  /*3010*/  FMUL.FTZ R47, R27.reuse, R12 ;  /* 0x0000000c1b2f7220 */ /* 0x040fe20000410000 */
[----:B------:R-:W-:-:S02]  /*3020*/  FMUL.FTZ R12, R27, R24 ;  /* 0x000000181b0c7220 */ /* 0x000fc40000410000 */
[----:B------:R-:W4:Y:S04]  /*3030*/  LDL.LU R17, [R1+0x14] ;  /* 0x0000140001117983 */ /* 0x000f280000300800 */
[----:B------:R-:W4:Y:S04]  /*3040*/  LDL.LU R20, [R1+0x18] ;  /* 0x0000180001147983 */ /* 0x000f280000300800 */
[----:B------:R-:W4:Y:S01]  /*3050*/  LDL.LU R24, [R1+0x24] ;  /* 0x0000240001187983 */ /* 0x000f220000300800 */
[----:B------:R-:W-:Y:S01]  /*3060*/  MOV R59, R40 ;  /* 0x00000028003b7202 */ /* 0x000fe20000000f00 */
[--C-:B------:R-:W-:Y:S01]  /*3070*/  FADD.FTZ R40, R41, -R26.reuse ;  /* 0x8000001a29287221 */ /* 0x100fe20000010000 */
[--C-:B------:R-:W-:Y:S01]  /*3080*/  FADD.FTZ R39, R9, -R26.reuse ;  /* 0x8000001a09277221 */ /* 0x100fe20000010000 */
[--C-:B------:R-:W-:Y:S01]  /*3090*/  FADD.FTZ R41, R13, -R26.reuse ;  /* 0x8000001a0d297221 */ /* 0x100fe20000010000 */
[--C-:B------:R-:W-:Y:S01]  /*30a0*/  FADD.FTZ R9, R21, -R26.reuse ;  /* 0x8000001a15097221 */ /* 0x100fe20000010000 */
[--C-:B------:R-:W-:Y:S01]  /*30b0*/  FADD.FTZ R19, R38, -R26.reuse ;  /* 0x8000001a26137221 */ /* 0x100fe20000010000 */
[----:B------:R-:W-:Y:S01]  /*30c0*/  FADD.FTZ R13, R25, -R26 ;  /* 0x8000001a190d7221 */ /* 0x000fe20000010000 */
[C---:B------:R-:W-:Y:S01]  /*30d0*/  FMUL.FTZ R25, R27.reuse, R8 ;  /* 0x000000081b197220 */ /* 0x040fe20000410000 */
[----:B------:R-:W-:Y:S01]  /*30e0*/  FMUL.FTZ R38, R27, R50 ;  /* 0x000000321b267220 */ /* 0x000fe20000410000 */
        /* <DEDUP_REMOVED lines=29> */
[----:B------:R0:W-:Y:S01]  /*32c0*/  STL [R1+0x44], R9 ;  /* 0x0000440901007387 */ /* 0x0001e20000100800 */
[--C-:B------:R-:W-:Y:S01]  /*32d0*/  FADD.FTZ R58, R58, -R26.reuse ;  /* 0x8000001a3a3a7221 */ /* 0x100fe20000010000 */
[--C-:B------:R-:W-:Y:S01]  /*32e0*/  FADD.FTZ R53, R53, -R26.reuse ;  /* 0x8000001a35357221 */ /* 0x100fe20000010000 */
[--C-:B------:R-:W-:Y:S01]  /*32f0*/  FADD.FTZ R51, R51, -R26.reuse ;  /* 0x8000001a33337221 */ /* 0x100fe20000010000 */
[--C-:B------:R-:W-:Y:S01]  /*3300*/  FADD.FTZ R57, R57, -R26.reuse ;  /* 0x8000001a39397221 */ /* 0x100fe20000010000 */
[--C-:B------:R-:W-:Y:S01]  /*3310*/  FADD.FTZ R56, R56, -R26.reuse ;  /* 0x8000001a38387221 */ /* 0x100fe20000010000 */
[--C-:B------:R-:W-:Y:S01]  /*3320*/  FADD.FTZ R55, R55, -R26.reuse ;  /* 0x8000001a37377221 */ /* 0x100fe20000010000 */
[----:B------:R-:W-:Y:S01]  /*3330*/  FADD.FTZ R39, R22, -R26 ;  /* 0x8000001a16277221 */ /* 0x000fe20000010000 */
[----:B------:R-:W-:-:S02]  /*3340*/  HADD2.F32 R29, -RZ, R29.H1_H1 ;  /* 0x3000001dff1d7230 */ /* 0x000fc40000004100 */
[C---:B------:R-:W-:Y:S01]  /*3350*/  FMUL.FTZ R22, R27.reuse, R58 ;  /* 0x0000003a1b167220 */ /* 0x040fe20000410000 */
[----:B------:R-:W-:Y:S02]  /*3360*/  HADD2.F32 R31, -RZ, R31.H1_H1 ;  /* 0x3000001fff1f7230 */ /* 0x000fe40000004100 */
[C---:B------:R-:W-:Y:S01]  /*3370*/  FMUL.FTZ R53, R27.reuse, R53 ;  /* 0x000000351b357220 */ /* 0x040fe20000410000 */
[C---:B------:R-:W-:Y:S01]  /*3380*/  FMUL.FTZ R51, R27.reuse, R51 ;  /* 0x000000331b337220 */ /* 0x040fe20000410000 */
[----:B------:R-:W-:Y:S01]  /*3390*/  FMUL.FTZ R39, R27, R39 ;  /* 0x000000271b277220 */ /* 0x000fe20000410000 */
[--C-:B------:R-:W-:Y:S01]  /*33a0*/  FFMA.FTZ R22, R22, R29, R31.reuse ;  /* 0x0000001d16167223 */ /* 0x100fe2000001001f */
[C-C-:B------:R-:W-:Y:S01]  /*33b0*/  FFMA.FTZ R53, R29.reuse, R53, R31.reuse ;  /* 0x000000351d357223 */ /* 0x140fe2000001001f */
[C-C-:B------:R-:W-:Y:S01]  /*33c0*/  FFMA.FTZ R51, R29.reuse, R51, R31.reuse ;  /* 0x000000331d337223 */ /* 0x140fe2000001001f */
[----:B------:R-:W-:-:S05]  /*33d0*/  FFMA.FTZ R39, R29, R39, R31 ;  /* 0x000000271d277223 */ /* 0x000fca000001001f */
[----:B------:R-:W-:Y:S01]  /*33e0*/  STL [R1+0x88], R39 ;  /* 0x0000882701007387 */ /* 0x000fe20000100800 */
[----:B--2---:R-:W-:-:S04]  /*33f0*/  FADD.FTZ R13, R60, -R26 ;  /* 0x8000001a3c0d7221 */ /* 0x004fc80000010000 */
[----:B------:R-:W-:Y:S01]  /*3400*/  FMUL.FTZ R13, R27, R13 ;  /* 0x0000000d1b0d7220 */ /* 0x000fe20000410000 */
[--C-:B---3--:R-:W-:Y:S01]  /*3410*/  FADD.FTZ R44, R44, -R26.reuse ;  /* 0x8000001a2c2c7221 */ /* 0x108fe20000010000 */
[--C-:B----4-:R-:W-:Y:S01]  /*3420*/  FADD.FTZ R8, R17, -R26.reuse ;  /* 0x8000001a11087221 */ /* 0x110fe20000010000 */
[--C-:B------:R-:W-:Y:S01]  /*3430*/  FADD.FTZ R17, R10, -R26.reuse ;  /* 0x8000001a0a117221 */ /* 0x100fe20000010000 */
[--C-:B0-----:R-:W-:Y:S01]  /*3440*/  FADD.FTZ R9, R20, -R26.reuse ;  /* 0x8000001a14097221 */ /* 0x101fe20000010000 */
        /* <DEDUP_REMOVED lines=27> */
[----:B------:R-:W-:Y:S01]  /*3600*/  FMUL.FTZ R26, R35, -1.4426950216293334961 ;  /* 0xbfb8aa3b231a7820 */ /* 0x000fe20000410000 */
[----:B------:R-:W-:Y:S01]  /*3610*/  FMUL.FTZ R29, R28, -1.4426950216293334961 ;  /* 0xbfb8aa3b1c1d7820 */ /* 0x000fe20000410000 */
[----:B------:R-:W-:-:S04]  /*3620*/  FMUL.FTZ R31, R50, -1.4426950216293334961 ;  /* 0xbfb8aa3b321f7820 */ /* 0x000fc80000410000 */
[----:B------:R-:W0:Y:S08]  /*3630*/  MUFU.EX2 R26, R26 ;  /* 0x0000001a001a7308 */ /* 0x000e300000000800 */
[----:B------:R-:W1:Y:S08]  /*3640*/  MUFU.EX2 R29, R29 ;  /* 0x0000001d001d7308 */ /* 0x000e700000000800 */
[----:B------:R-:W2:Y:S01]  /*3650*/  MUFU.EX2 R31, R31 ;  /* 0x0000001f001f7308 */ /* 0x000ea20000000800 */
[----:B0-----:R-:W-:Y:S01]  /*3660*/  FADD.FTZ R26, R26, 1 ;  /* 0x3f8000001a1a7421 */ /* 0x001fe20000010000 */
[----:B-1----:R-:W-:-:S06]  /*3670*/  FADD.FTZ R29, R29, 1 ;  /* 0x3f8000001d1d7421 */ /* 0x002fcc0000010000 */
[----:B------:R-:W0:Y:S01]  /*3680*/  MUFU.RCP R26, R26 ;  /* 0x0000001a001a7308 */ /* 0x000e220000001000 */
[----:B------:R-:W-:Y:S01]  /*3690*/  FMUL.FTZ R55, R27, -1.4426950216293334961 ;  /* 0xbfb8aa3b1b377820 */ /* 0x000fe20000410000 */
[----:B--2---:R-:W-:-:S06]  /*36a0*/  FADD.FTZ R31, R31, 1 ;  /* 0x3f8000001f1f7421 */ /* 0x004fcc0000010000 */
[----:B------:R-:W1:Y:S01]  /*36b0*/  MUFU.RCP R29, R29 ;  /* 0x0000001d001d7308 */ /* 0x000e620000001000 */
[----:B------:R-:W-:-:S07]  /*36c0*/  FMUL.FTZ R36, R33, -1.4426950216293334961 ;  /* 0xbfb8aa3b21247820 */ /* 0x000fce0000410000 */
[----:B------:R-:W2:Y:S01]  /*36d0*/  MUFU.RCP R31, R31 ;  /* 0x0000001f001f7308 */ /* 0x000ea20000001000 */
[----:B0-----:R-:W-:-:S07]  /*36e0*/  FMUL.FTZ R35, R35, R26 ;  /* 0x0000001a23237220 */ /* 0x001fce0000410000 */
[----:B------:R-:W0:Y:S01]  /*36f0*/  MUFU.EX2 R55, R55 ;  /* 0x0000003700377308 */ /* 0x000e220000000800 */
[----:B-1----:R-:W-:-:S07]  /*3700*/  FMUL.FTZ R28, R28, R29 ;  /* 0x0000001d1c1c7220 */ /* 0x002fce0000410000 */
[----:B------:R-:W1:Y:S01]  /*3710*/  MUFU.EX2 R36, R36 ;  /* 0x0000002400247308 */ /* 0x000e620000000800 */
[----:B------:R-:W-:Y:S01]  /*3720*/  STL [R1+0x18], R35 ;  /* 0x0000182301007387 */ /* 0x000fe20000100800 */
[----:B------:R-:W-:-:S03]  /*3730*/  FMUL.FTZ R26, R30, -1.4426950216293334961 ;  /* 0xbfb8aa3b1e1a7820 */ /* 0x000fc60000410000 */
[----:B------:R2:W-:Y:S01]  /*3740*/  STL [R1+0x14], R28 ;  /* 0x0000141c01007387 */ /* 0x0005e20000100800 */
[----:B------:R-:W-:Y:S02]  /*3750*/  FMUL.FTZ R29, R25, -1.4426950216293334961 ;  /* 0xbfb8aa3b191d7820 */ /* 0x000fe40000410000 */
[----:B------:R-:W3:Y:S01]  /*3760*/  MUFU.EX2 R26, R26 ;  /* 0x0000001a001a7308 */ /* 0x000ee20000000800 */
[----:B--2---:R-:W-:Y:S01]  /*3770*/  FMUL.FTZ R28, R50, R31 ;  /* 0x0000001f321c7220 */ /* 0x004fe20000410000 */
[----:B0-----:R-:W-:-:S04]  /*3780*/  FADD.FTZ R35, R55, 1 ;  /* 0x3f80000037237421 */ /* 0x001fc80000010000 */
[----:B------:R1:W-:Y:S02]  /*3790*/  STL [R1+0xc], R28 ;  /* 0x00000c1c01007387 */ /* 0x0003e40000100800 */
[----:B------:R-:W0:Y:S01]  /*37a0*/  MUFU.EX2 R29, R29 ;  /* 0x0000001d001d7308 */ /* 0x000e220000000800 */
[----:B-1----:R-:W-:-:S07]  /*37b0*/  FADD.FTZ R28, R36, 1 ;  /* 0x3f800000241c7421 */ /* 0x002fce0000010000 */
[----:B------:R-:W1:Y:S08]  /*37c0*/  MUFU.RCP R35, R35 ;  /* 0x0000002300237308 */ /* 0x000e700000001000 */
[----:B------:R-:W2:Y:S01]  /*37d0*/  MUFU.RCP R28, R28 ;  /* 0x0000001c001c7308 */ /* 0x000ea20000001000 */
[----:B---3--:R-:W-:Y:S01]  /*37e0*/  FADD.FTZ R26, R26, 1 ;  /* 0x3f8000001a1a7421 */ /* 0x008fe20000010000 */
[----:B0-----:R-:W-:Y:S01]  /*37f0*/  FADD.FTZ R29, R29, 1 ;  /* 0x3f8000001d1d7421 */ /* 0x001fe20000010000 */
[----:B------:R-:W-:Y:S01]  /*3800*/  FMUL.FTZ R31, R22, -1.4426950216293334961 ;  /* 0xbfb8aa3b161f7820 */ /* 0x000fe20000410000 */
[----:B-1----:R-:W-:Y:S01]  /*3810*/  FMUL.FTZ R27, R27, R35 ;  /* 0x000000231b1b7220 */ /* 0x002fe20000410000 */
[----:B------:R-:W-:-:S03]  /*3820*/  FMUL.FTZ R35, R7, -1.4426950216293334961 ;  /* 0xbfb8aa3b07237820 */ /* 0x000fc60000410000 */
[----:B------:R-:W0:Y:S01]  /*3830*/  MUFU.RCP R26, R26 ;  /* 0x0000001a001a7308 */ /* 0x000e220000001000 */
[----:B--2---:R-:W-:Y:S01]  /*3840*/  FMUL.FTZ R28, R33, R28 ;  /* 0x0000001c211c7220 */ /* 0x004fe20000410000 */
[----:B------:R-:W-:-:S06]  /*3850*/  FMUL.FTZ R33, R54, -1.4426950216293334961 ;  /* 0xbfb8aa3b36217820 */ /* 0x000fcc0000410000 */
[----:B------:R-:W1:Y:S08]  /*3860*/  MUFU.RCP R29, R29 ;  /* 0x0000001d001d7308 */ /* 0x000e700000001000 */
[----:B------:R-:W2:Y:S08]  /*3870*/  MUFU.EX2 R31, R31 ;  /* 0x0000001f001f7308 */ /* 0x000eb00000000800 */
[----:B------:R-:W3:Y:S08]  /*3880*/  MUFU.EX2 R35, R35 ;  /* 0x0000002300237308 */ /* 0x000ef00000000800 */
[----:B------:R-:W4:Y:S01]  /*3890*/  MUFU.EX2 R33, R33 ;  /* 0x0000002100217308 */ /* 0x000f220000000800 */
[----:B0-----:R-:W-:Y:S01]  /*38a0*/  FMUL.FTZ R26, R30, R26 ;  /* 0x0000001a1e1a7220 */ /* 0x001fe20000410000 */
[----:B------:R-:W-:Y:S01]  /*38b0*/  FMUL.FTZ R30, R49, -1.4426950216293334961 ;  /* 0xbfb8aa3b311e7820 */ /* 0x000fe20000410000 */
[----:B-1----:R-:W-:Y:S01]  /*38c0*/  FMUL.FTZ R29, R25, R29 ;  /* 0x0000001d191d7220 */ /* 0x002fe20000410000 */
[----:B--2---:R-:W-:Y:S01]  /*38d0*/  FADD.FTZ R25, R31, 1 ;  /* 0x3f8000001f197421 */ /* 0x004fe20000010000 */
[----:B---3--:R-:W-:-:S03]  /*38e0*/  FADD.FTZ R31, R35, 1 ;  /* 0x3f800000231f7421 */ /* 0x008fc60000010000 */
[----:B------:R-:W0:Y:S01]  /*38f0*/  MUFU.EX2 R30, R30 ;  /* 0x0000001e001e7308 */ /* 0x000e220000000800 */
[----:B----4-:R-:W-:-:S07]  /*3900*/  FADD.FTZ R33, R33, 1 ;  /* 0x3f80000021217421 */ /* 0x010fce0000010000 */
[----:B------:R-:W1:Y:S08]  /*3910*/  MUFU.RCP R31, R31 ;  /* 0x0000001f001f7308 */ /* 0x000e700000001000 */
[----:B------:R-:W2:Y:S01]  /*3920*/  MUFU.RCP R33, R33 ;  /* 0x0000002100217308 */ /* 0x000ea20000001000 */
[----:B0-----:R-:W-:Y:S01]  /*3930*/  FADD.FTZ R30, R30, 1 ;  /* 0x3f8000001e1e7421 */ /* 0x001fe20000010000 */
[----:B------:R-:W-:Y:S04]  /*3940*/  STL [R1+0x8], R27 ;  /* 0x0000081b01007387 */ /* 0x000fe80000100800 */
[----:B------:R-:W-:Y:S01]  /*3950*/  STL [R1+0x80], R28 ;  /* 0x0000801c01007387 */ /* 0x000fe20000100800 */
[----:B-1----:R-:W-:Y:S01]  /*3960*/  FMUL.FTZ R7, R7, R31 ;  /* 0x0000001f07077220 */ /* 0x002fe20000410000 */
[----:B------:R-:W0:Y:S02]  /*3970*/  MUFU.RCP R30, R30 ;  /* 0x0000001e001e7308 */ /* 0x000e240000001000 */
[----:B------:R-:W-:Y:S01]  /*3980*/  STL [R1+0x84], R26 ;  /* 0x0000841a01007387 */ /* 0x000fe20000100800 */
[----:B--2---:R-:W-:-:S03]  /*3990*/  FMUL.FTZ R54, R54, R33 ;  /* 0x0000002136367220 */ /* 0x004fc60000410000 */
[----:B------:R0:W-:Y:S04]  /*39a0*/  STL [R1+0x4], R7 ;  /* 0x0000040701007387 */ /* 0x0001e80000100800 */
[----:B------:R-:W-:Y:S04]  /*39b0*/  STL [R1+0x7c], R54 ;  /* 0x00007c3601007387 */ /* 0x000fe80000100800 */
[----:B------:R-:W2:Y:S01]  /*39c0*/  LDL.LU R58, [R1+0x10] ;  /* 0x00001000013a7983 */ /* 0x000ea20000300800 */
[----:B0-----:R-:W-:-:S05]  /*39d0*/  FMUL.FTZ R7, R49, R30 ;  /* 0x0000001e31077220 */ /* 0x001fca0000410000 */
[----:B------:R0:W-:Y:S04]  /*39e0*/  STL [R1], R7 ;  /* 0x0000000701007387 */ /* 0x0001e80000100800 */
[----:B------:R-:W3:Y:S04]  /*39f0*/  LDL.LU R56, [R1+0x1c] ;  /* 0x00001c0001387983 */ /* 0x000ee80000300800 */
[----:B------:R-:W4:Y:S01]  /*3a00*/  LDL.LU R60, [R1+0x40] ;  /* 0x00004000013c7983 */ /* 0x000f220000300800 */
[----:B------:R-:W1:Y:S01]  /*3a10*/  MUFU.RCP R25, R25 ;  /* 0x0000001900197308 */ /* 0x000e620000001000 */
[----:B------:R-:W-:Y:S01]  /*3a20*/  FMUL.FTZ R31, R52, -1.4426950216293334961 ;  /* 0xbfb8aa3b341f7820 */ /* 0x000fe20000410000 */
[----:B0-----:R-:W-:Y:S01]  /*3a30*/  FMUL.FTZ R7, R51, -1.4426950216293334961 ;  /* 0xbfb8aa3b33077820 */ /* 0x001fe20000410000 */
[----:B------:R-:W-:Y:S01]  /*3a40*/  FMUL.FTZ R27, R53, -1.4426950216293334961 ;  /* 0xbfb8aa3b351b7820 */ /* 0x000fe20000410000 */
[----:B------:R-:W-:Y:S01]  /*3a50*/  FMUL.FTZ R33, R47, -1.4426950216293334961 ;  /* 0xbfb8aa3b2f217820 */ /* 0x000fe20000410000 */
[----:B------:R-:W3:Y:S01]  /*3a60*/  LDL.LU R39, [R1+0x48] ;  /* 0x0000480001277983 */ /* 0x000ee20000300800 */
[----:B-1----:R-:W-:Y:S01]  /*3a70*/  FMUL.FTZ R25, R22, R25 ;  /* 0x0000001916197220 */ /* 0x002fe20000410000 */
[----:B------:R-:W-:Y:S01]  /*3a80*/  FMUL.FTZ R22, R4, -1.4426950216293334961 ;  /* 0xbfb8aa3b04167820 */ /* 0x000fe20000410000 */
[----:B------:R-:W0:Y:S08]  /*3a90*/  MUFU.EX2 R31, R31 ;  /* 0x0000001f001f7308 */ /* 0x000e300000000800 */
[----:B------:R-:W1:Y:S08]  /*3aa0*/  MUFU.EX2 R22, R22 ;  /* 0x0000001600167308 */ /* 0x000e700000000800 */
[----:B------:R-:W1:Y:S01]  /*3ab0*/  MUFU.EX2 R7, R7 ;  /* 0x0000000700077308 */ /* 0x000e620000000800 */
[----:B0-----:R-:W-:Y:S01]  /*3ac0*/  FADD.FTZ R31, R31, 1 ;  /* 0x3f8000001f1f7421 */ /* 0x001fe20000010000 */
[----:B-1----:R-:W-:-:S06]  /*3ad0*/  FADD.FTZ R22, R22, 1 ;  /* 0x3f80000016167421 */ /* 0x002fcc0000010000 */
[----:B------:R0:W-:Y:S02]  /*3ae0*/  MUFU.RCP R30, R22 ;  /* 0x00000016001e7308 */ /* 0x0001e40000001000 */
[----:B0-----:R-:W-:-:S06]  /*3af0*/  FMUL.FTZ R22, R32, -1.4426950216293334961 ;  /* 0xbfb8aa3b20167820 */ /* 0x001fcc0000410000 */
[----:B------:R-:W0:Y:S08]  /*3b00*/  MUFU.RCP R35, R31 ;  /* 0x0000001f00237308 */ /* 0x000e300000001000 */
[----:B------:R-:W1:Y:S01]  /*3b10*/  MUFU.EX2 R22, R22 ;  /* 0x0000001600167308 */ /* 0x000e620000000800 */
[----:B------:R-:W-:-:S07]  /*3b20*/  FADD.FTZ R7, R7, 1 ;  /* 0x3f80000007077421 */ /* 0x000fce0000010000 */
[----:B------:R-:W1:Y:S01]  /*3b30*/  MUFU.EX2 R27, R27 ;  /* 0x0000001b001b7308 */ /* 0x000e620000000800 */
[----:B0-----:R-:W-:-:S07]  /*3b40*/  FMUL.FTZ R52, R52, R35 ;  /* 0x0000002334347220 */ /* 0x001fce0000410000 */
[----:B------:R1:W-:Y:S02]  /*3b50*/  MUFU.RCP R35, R7 ;  /* 0x0000000700237308 */ /* 0x0003e40000001000 */
[----:B-1----:R-:W-:Y:S01]  /*3b60*/  FADD.FTZ R7, R22, 1 ;  /* 0x3f80000016077421 */ /* 0x002fe20000010000 */
[----:B------:R-:W-:Y:S01]  /*3b70*/  FMUL.FTZ R22, R34, -1.4426950216293334961 ;  /* 0xbfb8aa3b22167820 */ /* 0x000fe20000410000 */
[----:B------:R-:W-:-:S05]  /*3b80*/  FADD.FTZ R27, R27, 1 ;  /* 0x3f8000001b1b7421 */ /* 0x000fca0000010000 */
[----:B------:R-:W0:Y:S08]  /*3b90*/  MUFU.EX2 R22, R22 ;  /* 0x0000001600167308 */ /* 0x000e300000000800 */
[----:B------:R-:W1:Y:S01]  /*3ba0*/  MUFU.RCP R27, R27 ;  /* 0x0000001b001b7308 */ /* 0x000e620000001000 */
[----:B0-----:R-:W-:-:S07]  /*3bb0*/  FADD.FTZ R22, R22, 1 ;  /* 0x3f80000016167421 */ /* 0x001fce0000010000 */
[----:B------:R-:W0:Y:S01]  /*3bc0*/  MUFU.RCP R22, R22 ;  /* 0x0000001600167308 */ /* 0x000e220000001000 */
[----:B-1----:R-:W-:Y:S01]  /*3bd0*/  FMUL.FTZ R53, R53, R27 ;  /* 0x0000001b35357220 */ /* 0x002fe20000410000 */
[----:B------:R-:W-:-:S06]  /*3be0*/  FMUL.FTZ R27, R37, -1.4426950216293334961 ;  /* 0xbfb8aa3b251b7820 */ /* 0x000fcc0000410000 */
[----:B------:R-:W1:Y:S01]  /*3bf0*/  MUFU.EX2 R27, R27 ;  /* 0x0000001b001b7308 */ /* 0x000e620000000800 */
[----:B0-----:R-:W-:Y:S01]  /*3c00*/  FMUL.FTZ R34, R34, R22 ;  /* 0x0000001622227220 */ /* 0x001fe20000410000 */
[----:B------:R-:W-:Y:S01]  /*3c10*/  FMUL.FTZ R22, R2, -1.4426950216293334961 ;  /* 0xbfb8aa3b02167820 */ /* 0x000fe20000410000 */
[----:B------:R-:W-:Y:S01]  /*3c20*/  FMUL.FTZ R30, R4, R30 ;  /* 0x0000001e041e7220 */ /* 0x000fe20000410000 */
[----:B------:R-:W-:-:S04]  /*3c30*/  FMUL.FTZ R4, R18, -1.4426950216293334961 ;  /* 0xbfb8aa3b12047820 */ /* 0x000fc80000410000 */
[----:B------:R-:W0:Y:S01]  /*3c40*/  MUFU.EX2 R22, R22 ;  /* 0x0000001600167308 */ /* 0x000e220000000800 */
[----:B-1----:R-:W-:-:S07]  /*3c50*/  FADD.FTZ R27, R27, 1 ;  /* 0x3f8000001b1b7421 */ /* 0x002fce0000010000 */
[----:B------:R1:W-:Y:S08]  /*3c60*/  MUFU.RCP R50, R27 ;  /* 0x0000001b00327308 */ /* 0x0003f00000001000 */
[----:B------:R-:W0:Y:S01]  /*3c70*/  MUFU.EX2 R4, R4 ;  /* 0x0000000400047308 */ /* 0x000e220000000800 */
[----:B-1----:R-:W-:Y:S01]  /*3c80*/  FMUL.FTZ R27, R48, -1.4426950216293334961 ;  /* 0xbfb8aa3b301b7820 */ /* 0x002fe20000410000 */
[----:B0-----:R-:W-:-:S06]  /*3c90*/  FADD.FTZ R22, R22, 1 ;  /* 0x3f80000016167421 */ /* 0x001fcc0000010000 */
[----:B------:R-:W-:Y:S08]  /*3ca0*/  MUFU.EX2 R27, R27 ;  /* 0x0000001b001b7308 */ /* 0x000ff00000000800 */
[----:B------:R-:W0:Y:S01]  /*3cb0*/  MUFU.EX2 R33, R33 ;  /* 0x0000002100217308 */ /* 0x000e220000000800 */
[----:B------:R-:W-:-:S07]  /*3cc0*/  FADD.FTZ R4, R4, 1 ;  /* 0x3f80000004047421 */ /* 0x000fce0000010000 */
[----:B------:R-:W1:Y:S08]  /*3cd0*/  MUFU.RCP R7, R7 ;  /* 0x0000000700077308 */ /* 0x000e700000001000 */
[----:B------:R-:W1:Y:S01]  /*3ce0*/  MUFU.RCP R36, R22 ;  /* 0x0000001600247308 */ /* 0x000e620000001000 */
[----:B0-----:R-:W-:Y:S01]  /*3cf0*/  FADD.FTZ R31, R33, 1 ;  /* 0x3f800000211f7421 */ /* 0x001fe20000010000 */
[----:B------:R-:W-:-:S06]  /*3d00*/  FMUL.FTZ R33, R46, -1.4426950216293334961 ;  /* 0xbfb8aa3b2e217820 */ /* 0x000fcc0000410000 */
[----:B------:R0:W-:Y:S01]  /*3d10*/  MUFU.RCP R49, R4 ;  /* 0x0000000400317308 */ /* 0x0001e20000001000 */
[----:B-1----:R-:W-:Y:S01]  /*3d20*/  FMUL.FTZ R32, R32, R7 ;  /* 0x0000000720207220 */ /* 0x002fe20000410000 */
[----:B------:R-:W-:Y:S01]  /*3d30*/  FMUL.FTZ R7, R14, -1.4426950216293334961 ;  /* 0xbfb8aa3b0e077820 */ /* 0x000fe20000410000 */
[----:B0-----:R-:W-:Y:S01]  /*3d40*/  FADD.FTZ R4, R27, 1 ;  /* 0x3f8000001b047421 */ /* 0x001fe20000010000 */
[----:B------:R-:W-:Y:S01]  /*3d50*/  FMUL.FTZ R36, R2, R36 ;  /* 0x0000002402247220 */ /* 0x000fe20000410000 */
[----:B------:R-:W-:-:S04]  /*3d60*/  FMUL.FTZ R2, R44, -1.4426950216293334961 ;  /* 0xbfb8aa3b2c027820 */ /* 0x000fc80000410000 */
[----:B------:R-:W0:Y:S08]  /*3d70*/  MUFU.RCP R4, R4 ;  /* 0x0000000400047308 */ /* 0x000e300000001000 */
[----:B------:R-:W1:Y:S08]  /*3d80*/  MUFU.EX2 R33, R33 ;  /* 0x0000002100217308 */ /* 0x000e700000000800 */
[----:B------:R-:W1:Y:S08]  /*3d90*/  MUFU.EX2 R7, R7 ;  /* 0x0000000700077308 */ /* 0x000e700000000800 */
[----:B------:R-:W1:Y:S08]  /*3da0*/  MUFU.EX2 R2, R2 ;  /* 0x0000000200027308 */ /* 0x000e700000000800 */
[----:B------:R-:W2:Y:S01]  /*3db0*/  MUFU.RCP R31, R31 ;  /* 0x0000001f001f7308 */ /* 0x000ea20000001000 */
[----:B0-----:R-:W-:Y:S01]  /*3dc0*/  FMUL.FTZ R48, R48, R4 ;  /* 0x0000000430307220 */ /* 0x001fe20000410000 */
[----:B------:R-:W-:Y:S01]  /*3dd0*/  FMUL.FTZ R4, R10, -1.4426950216293334961 ;  /* 0xbfb8aa3b0a047820 */ /* 0x000fe20000410000 */
[----:B-1----:R-:W-:Y:S01]  /*3de0*/  FADD.FTZ R33, R33, 1 ;  /* 0x3f80000021217421 */ /* 0x002fe20000010000 */
[----:B------:R-:W-:-:S04]  /*3df0*/  FADD.FTZ R7, R7, 1 ;  /* 0x3f80000007077421 */ /* 0x000fc80000010000 */
[----:B------:R-:W0:Y:S01]  /*3e00*/  MUFU.EX2 R4, R4 ;  /* 0x0000000400047308 */ /* 0x000e220000000800 */
[----:B------:R-:W-:-:S07]  /*3e10*/  FADD.FTZ R2, R2, 1 ;  /* 0x3f80000002027421 */ /* 0x000fce0000010000 */
[----:B------:R-:W1:Y:S01]  /*3e20*/  MUFU.RCP R33, R33 ;  /* 0x0000002100217308 */ /* 0x000e620000001000 */
[----:B--2---:R-:W-:-:S07]  /*3e30*/  FMUL.FTZ R31, R47, R31 ;  /* 0x0000001f2f1f7220 */ /* 0x004fce0000410000 */
[----:B------:R2:W-:Y:S08]  /*3e40*/  MUFU.RCP R47, R7 ;  /* 0x00000007002f7308 */ /* 0x0005f00000001000 */
[----:B------:R-:W4:Y:S01]  /*3e50*/  MUFU.RCP R2, R2 ;  /* 0x0000000200027308 */ /* 0x000f220000001000 */
[----:B--2---:R-:W-:-:S07]  /*3e60*/  FMUL.FTZ R7, R58, -1.4426950216293334961 ;  /* 0xbfb8aa3b3a077820 */ /* 0x004fce0000410000 */
[----:B------:R-:W2:Y:S01]  /*3e70*/  MUFU.EX2 R7, R7 ;  /* 0x0000000700077308 */ /* 0x000ea20000000800 */
[----:B0-----:R-:W-:Y:S01]  /*3e80*/  FADD.FTZ R4, R4, 1 ;  /* 0x3f80000004047421 */ /* 0x001fe20000010000 */
[----:B-1----:R-:W-:-:S06]  /*3e90*/  FMUL.FTZ R33, R46, R33 ;  /* 0x000000212e217220 */ /* 0x002fcc0000410000 */
[----:B------:R3:W-:Y:S01]  /*3ea0*/  MUFU.RCP R46, R4 ;  /* 0x00000004002e7308 */ /* 0x0007e20000001000 */
[----:B----4-:R-:W-:Y:S01]  /*3eb0*/  FMUL.FTZ R44, R44, R2 ;  /* 0x000000022c2c7220 */ /* 0x010fe20000410000 */
[----:B------:R-:W-:Y:S01]  /*3ec0*/  FMUL.FTZ R2, R60, -1.4426950216293334961 ;  /* 0xbfb8aa3b3c027820 */ /* 0x000fe20000410000 */
[----:B---3--:R-:W-:Y:S01]  /*3ed0*/  FMUL.FTZ R4, R56, -1.4426950216293334961 ;  /* 0xbfb8aa3b38047820 */ /* 0x008fe20000410000 */
[----:B--2---:R-:W-:Y:S01]  /*3ee0*/  FADD.FTZ R7, R7, 1 ;  /* 0x3f80000007077421 */ /* 0x004fe20000010000 */
[----:B------:R-:W-:-:S03]  /*3ef0*/  MOV R57, R59 ;  /* 0x0000003b00397202 */ /* 0x000fc60000000f00 */
[----:B------:R-:W0:Y:S08]  /*3f00*/  MUFU.EX2 R2, R2 ;  /* 0x0000000200027308 */ /* 0x000e300000000800 */
[----:B------:R-:W1:Y:S08]  /*3f10*/  MUFU.EX2 R4, R4 ;  /* 0x0000000400047308 */ /* 0x000e700000000800 */
[----:B------:R-:W2:Y:S01]  /*3f20*/  MUFU.RCP R59, R7 ;  /* 0x00000007003b7308 */ /* 0x000ea20000001000 */
[----:B0-----:R-:W-:Y:S01]  /*3f30*/  FADD.FTZ R2, R2, 1 ;  /* 0x3f80000002027421 */ /* 0x001fe20000010000 */
[----:B-1----:R-:W-:-:S06]  /*3f40*/  FADD.FTZ R4, R4, 1 ;  /* 0x3f80000004047421 */ /* 0x002fcc0000010000 */
[----:B------:R-:W0:Y:S01]  /*3f50*/  MUFU.RCP R55, R2 ;  /* 0x0000000200377308 */ /* 0x000e220000001000 */
[----:B--2---:R-:W-:-:S07]  /*3f60*/  FMUL.FTZ R59, R58, R59 ;  /* 0x0000003b3a3b7220 */ /* 0x004fce0000410000 */
[----:B------:R-:W1:Y:S01]  /*3f70*/  MUFU.RCP R58, R4 ;  /* 0x00000004003a7308 */ /* 0x000e620000001000 */
[----:B0-----:R-:W-:Y:S01]  /*3f80*/  FMUL.FTZ R55, R60, R55 ;  /* 0x000000373c377220 */ /* 0x001fe20000410000 */
[----:B-1----:R-:W-:Y:S01]  /*3f90*/  FMUL.FTZ R58, R56, R58 ;  /* 0x0000003a383a7220 */ /* 0x002fe20000410000 */
[----:B------:R-:W-:Y:S02]  /*3fa0*/  MOV R56, R57 ;  /* 0x0000003900387202 */ /* 0x000fe40000000f00 */
[----:B------:R-:W2:Y:S04]  /*3fb0*/  LDL.LU R57, [R1+0x50] ;  /* 0x0000500001397983 */ /* 0x000ea80000300800 */
[----:B------:R-:W3:Y:S01]  /*3fc0*/  LDL.LU R60, [R1+0x58] ;  /* 0x00005800013c7983 */ /* 0x000ee20000300800 */
[----:B------:R-:W-:Y:S01]  /*3fd0*/  FMUL.FTZ R49, R18, R49 ;  /* 0x0000003112317220 */ /* 0x000fe20000410000 */
[----:B------:R-:W-:-:S06]  /*3fe0*/  FMUL.FTZ R18, R61, -1.4426950216293334961 ;  /* 0xbfb8aa3b3d127820 */ /* 0x000fcc0000410000 */
[----:B------:R-:W0:Y:S01]  /*3ff0*/  MUFU.EX2 R18, R18 ;  /* 0x0000001200127308 */ /* 0x000e220000000800 */
[----:B------:R-:W-:Y:S01]  /*4000*/  FMUL.FTZ R47, R14, R47 ;  /* 0x0000002f0e2f7220 */ /* 0x000fe20000410000 */
[----:B------:R-:W-:-:S06]  /*4010*/  FMUL.FTZ R14, R45, -1.4426950216293334961 ;  /* 0xbfb8aa3b2d0e7820 */ /* 0x000fcc0000410000 */
[----:B------:R-:W1:Y:S01]  /*4020*/  MUFU.EX2 R14, R14 ;  /* 0x0000000e000e7308 */ /* 0x000e620000000800 */
[----:B0-----:R-:W-:-:S07]  /*4030*/  FADD.FTZ R18, R18, 1 ;  /* 0x3f80000012127421 */ /* 0x001fce0000010000 */
[----:B------:R-:W0:Y:S01]  /*4040*/  MUFU.RCP R18, R18 ;  /* 0x0000001200127308 */ /* 0x000e220000001000 */
[----:B-1----:R-:W-:-:S07]  /*4050*/  FADD.FTZ R14, R14, 1 ;  /* 0x3f8000000e0e7421 */ /* 0x002fce0000010000 */
[----:B------:R-:W1:Y:S01]  /*4060*/  MUFU.RCP R14, R14 ;  /* 0x0000000e000e7308 */ /* 0x000e620000001000 */
[----:B0-----:R-:W-:Y:S01]  /*4070*/  FMUL.FTZ R61, R61, R18 ;  /* 0x000000123d3d7220 */ /* 0x001fe20000410000 */
[----:B------:R-:W-:-:S06]  /*4080*/  FMUL.FTZ R18, R43, -1.4426950216293334961 ;  /* 0xbfb8aa3b2b127820 */ /* 0x000fcc0000410000 */
[----:B------:R-:W0:Y:S01]  /*4090*/  MUFU.EX2 R18, R18 ;  /* 0x0000001200127308 */ /* 0x000e220000000800 */
[----:B-1----:R-:W-:Y:S01]  /*40a0*/  FMUL.FTZ R45, R45, R14 ;  /* 0x0000000e2d2d7220 */ /* 0x002fe20000410000 */
[----:B------:R-:W-:Y:S01]  /*40b0*/  FMUL.FTZ R14, R40, -1.4426950216293334961 ;  /* 0xbfb8aa3b280e7820 */ /* 0x000fe20000410000 */
[----:B------:R-:W-:Y:S01]  /*40c0*/  FMUL.FTZ R46, R10, R46 ;  /* 0x0000002e0a2e7220 */ /* 0x000fe20000410000 */
[----:B------:R-:W-:-:S04]  /*40d0*/  FMUL.FTZ R10, R42, -1.4426950216293334961 ;  /* 0xbfb8aa3b2a0a7820 */ /* 0x000fc80000410000 */
[----:B------:R-:W1:Y:S01]  /*40e0*/  MUFU.EX2 R14, R14 ;  /* 0x0000000e000e7308 */ /* 0x000e620000000800 */
[----:B0-----:R-:W-:-:S07]  /*40f0*/  FADD.FTZ R7, R18, 1 ;  /* 0x3f80000012077421 */ /* 0x001fce0000010000 */
[----:B------:R-:W0:Y:S08]  /*4100*/  MUFU.EX2 R10, R10 ;  /* 0x0000000a000a7308 */ /* 0x000e300000000800 */
[----:B------:R-:W4:Y:S01]  /*4110*/  MUFU.RCP R7, R7 ;  /* 0x0000000700077308 */ /* 0x000f220000001000 */
[----:B-1----:R-:W-:Y:S01]  /*4120*/  FADD.FTZ R4, R14, 1 ;  /* 0x3f8000000e047421 */ /* 0x002fe20000010000 */
[----:B------:R-:W-:Y:S01]  /*4130*/  FMUL.FTZ R14, R3, -1.4426950216293334961 ;  /* 0xbfb8aa3b030e7820 */ /* 0x000fe20000410000 */
[----:B0-----:R-:W-:-:S05]  /*4140*/  FADD.FTZ R10, R10, 1 ;  /* 0x3f8000000a0a7421 */ /* 0x001fca0000010000 */
[----:B------:R-:W0:Y:S01]  /*4150*/  MUFU.RCP R4, R4 ;  /* 0x0000000400047308 */ /* 0x000e220000001000 */
[----:B----4-:R-:W-:Y:S01]  /*4160*/  FMUL.FTZ R43, R43, R7 ;  /* 0x000000072b2b7220 */ /* 0x010fe20000410000 */
[----:B------:R-:W-:-:S06]  /*4170*/  FMUL.FTZ R7, R41, -1.4426950216293334961 ;  /* 0xbfb8aa3b29077820 */ /* 0x000fcc0000410000 */
[----:B------:R-:W1:Y:S08]  /*4180*/  MUFU.EX2 R14, R14 ;  /* 0x0000000e000e7308 */ /* 0x000e700000000800 */
[----:B------:R-:W4:Y:S08]  /*4190*/  MUFU.EX2 R7, R7 ;  /* 0x0000000700077308 */ /* 0x000f300000000800 */
[----:B------:R-:W4:Y:S01]  /*41a0*/  MUFU.RCP R18, R10 ;  /* 0x0000000a00127308 */ /* 0x000f220000001000 */
[----:B0-----:R-:W-:Y:S01]  /*41b0*/  FMUL.FTZ R40, R40, R4 ;  /* 0x0000000428287220 */ /* 0x001fe20000410000 */
[----:B-1----:R-:W-:Y:S01]  /*41c0*/  FADD.FTZ R2, R14, 1 ;  /* 0x3f8000000e027421 */ /* 0x002fe20000010000 */
[----:B------:R-:W-:Y:S01]  /*41d0*/  FMUL.FTZ R4, R9, -1.4426950216293334961 ;  /* 0xbfb8aa3b09047820 */ /* 0x000fe20000410000 */
[----:B----4-:R-:W-:-:S04]  /*41e0*/  FADD.FTZ R7, R7, 1 ;  /* 0x3f80000007077421 */ /* 0x010fc80000010000 */
[----:B------:R-:W-:Y:S01]  /*41f0*/  MUFU.RCP R2, R2 ;  /* 0x0000000200027308 */ /* 0x000fe20000001000 */
[----:B------:R-:W-:Y:S01]  /*4200*/  FMUL.FTZ R42, R42, R18 ;  /* 0x000000122a2a7220 */ /* 0x000fe20000410000 */
[----:B------:R-:W-:-:S06]  /*4210*/  FMUL.FTZ R18, R39, -1.4426950216293334961 ;  /* 0xbfb8aa3b27127820 */ /* 0x000fcc0000410000 */
[----:B------:R-:W0:Y:S08]  /*4220*/  MUFU.RCP R7, R7 ;  /* 0x0000000700077308 */ /* 0x000e300000001000 */
[----:B------:R-:W1:Y:S08]  /*4230*/  MUFU.EX2 R4, R4 ;  /* 0x0000000400047308 */ /* 0x000e700000000800 */
[----:B------:R-:W4:Y:S01]  /*4240*/  MUFU.EX2 R18, R18 ;  /* 0x0000001200127308 */ /* 0x000f220000000800 */
[----:B------:R-:W-:Y:S01]  /*4250*/  FMUL.FTZ R10, R0, -1.4426950216293334961 ;  /* 0xbfb8aa3b000a7820 */ /* 0x000fe20000410000 */
[----:B0-----:R-:W-:Y:S01]  /*4260*/  FMUL.FTZ R41, R41, R7 ;  /* 0x0000000729297220 */ /* 0x001fe20000410000 */
[----:B------:R-:W-:Y:S01]  /*4270*/  FMUL.FTZ R2, R3, R2 ;  /* 0x0000000203027220 */ /* 0x000fe20000410000 */
[----:B------:R-:W-:Y:S01]  /*4280*/  FMUL.FTZ R7, R5, -1.4426950216293334961 ;  /* 0xbfb8aa3b05077820 */ /* 0x000fe20000410000 */
[----:B-1----:R-:W-:-:S03]  /*4290*/  FADD.FTZ R3, R4, 1 ;  /* 0x3f80000004037421 */ /* 0x002fc60000010000 */
[----:B------:R-:W0:Y:S01]  /*42a0*/  MUFU.EX2 R10, R10 ;  /* 0x0000000a000a7308 */ /* 0x000e220000000800 */
[----:B----4-:R-:W-:-:S07]  /*42b0*/  FADD.FTZ R4, R18, 1 ;  /* 0x3f80000012047421 */ /* 0x010fce0000010000 */
[----:B------:R-:W1:Y:S08]  /*42c0*/  MUFU.EX2 R7, R7 ;  /* 0x0000000700077308 */ /* 0x000e700000000800 */
[----:B------:R-:W4:Y:S01]  /*42d0*/  MUFU.RCP R4, R4 ;  /* 0x0000000400047308 */ /* 0x000f220000001000 */
[----:B0-----:R-:W-:Y:S01]  /*42e0*/  FADD.FTZ R10, R10, 1 ;  /* 0x3f8000000a0a7421 */ /* 0x001fe20000010000 */
[----:B------:R-:W-:Y:S01]  /*42f0*/  FMUL.FTZ R27, R21, -1.4426950216293334961 ;  /* 0xbfb8aa3b151b7820 */ /* 0x000fe20000410000 */
[----:B-1----:R-:W-:-:S05]  /*4300*/  FADD.FTZ R7, R7, 1 ;  /* 0x3f80000007077421 */ /* 0x002fca0000010000 */
[----:B------:R-:W0:Y:S01]  /*4310*/  MUFU.RCP R10, R10 ;  /* 0x0000000a000a7308 */ /* 0x000e220000001000 */
[----:B----4-:R-:W-:Y:S02]  /*4320*/  FMUL.FTZ R4, R39, R4 ;  /* 0x0000000427047220 */ /* 0x010fe40000410000 */
[----:B------:R-:W4:Y:S05]  /*4330*/  LDL.LU R39, [R1+0x4c] ;  /* 0x00004c0001277983 */ /* 0x000f2a0000300800 */
[----:B------:R-:W1:Y:S01]  /*4340*/  MUFU.RCP R7, R7 ;  /* 0x0000000700077308 */ /* 0x000e620000001000 */
[----:B------:R-:W-:Y:S01]  /*4350*/  FMUL.FTZ R50, R37, R50 ;  /* 0x0000003225327220 */ /* 0x000fe20000410000 */
[----:B------:R-:W4:Y:S06]  /*4360*/  LDL.LU R26, [R1+0x60] ;  /* 0x00006000011a7983 */ /* 0x000f2c0000300800 */
[----:B------:R-:W1:Y:S01]  /*4370*/  MUFU.EX2 R27, R27 ;  /* 0x0000001b001b7308 */ /* 0x000e620000000800 */
[----:B0-----:R-:W-:Y:S01]  /*4380*/  FMUL.FTZ R0, R0, R10 ;  /* 0x0000000a00007220 */ /* 0x001fe20000410000 */
[----:B------:R-:W-:Y:S01]  /*4390*/  FMUL.FTZ R10, R8, -1.4426950216293334961 ;  /* 0xbfb8aa3b080a7820 */ /* 0x000fe20000410000 */
[----:B------:R-:W4:Y:S01]  /*43a0*/  LDL.LU R28, [R1+0x54] ;  /* 0x00005400011c7983 */ /* 0x000f220000300800 */
[----:B-1----:R-:W-:Y:S01]  /*43b0*/  FMUL.FTZ R5, R5, R7 ;  /* 0x0000000705057220 */ /* 0x002fe20000410000 */
[----:B------:R-:W-:-:S03]  /*43c0*/  FMUL.FTZ R7, R12, -1.4426950216293334961 ;  /* 0xbfb8aa3b0c077820 */ /* 0x000fc60000410000 */
[----:B------:R-:W0:Y:S01]  /*43d0*/  MUFU.EX2 R10, R10 ;  /* 0x0000000a000a7308 */ /* 0x000e220000000800 */
[----:B------:R-:W-:-:S07]  /*43e0*/  FADD.FTZ R27, R27, 1 ;  /* 0x3f8000001b1b7421 */ /* 0x000fce0000010000 */
[----:B------:R-:W1:Y:S08]  /*43f0*/  MUFU.EX2 R7, R7 ;  /* 0x0000000700077308 */ /* 0x000e700000000800 */
[----:B------:R-:W1:Y:S01]  /*4400*/  MUFU.RCP R37, R27 ;  /* 0x0000001b00257308 */ /* 0x000e620000001000 */
[----:B0-----:R-:W-:Y:S01]  /*4410*/  FADD.FTZ R10, R10, 1 ;  /* 0x3f8000000a0a7421 */ /* 0x001fe20000010000 */
[----:B-1----:R-:W-:Y:S01]  /*4420*/  FADD.FTZ R7, R7, 1 ;  /* 0x3f80000007077421 */ /* 0x002fe20000010000 */
[----:B------:R-:W-:-:S05]  /*4430*/  FMUL.FTZ R37, R21, R37 ;  /* 0x0000002515257220 */ /* 0x000fca0000410000 */
[----:B------:R-:W-:Y:S08]  /*4440*/  MUFU.RCP R21, R10 ;  /* 0x0000000a00157308 */ /* 0x000ff00000001000 */
[----:B------:R-:W0:Y:S02]  /*4450*/  MUFU.RCP R10, R7 ;  /* 0x00000007000a7308 */ /* 0x000e240000001000 */
[----:B0-----:R-:W-:Y:S01]  /*4460*/  FMUL.FTZ R10, R12, R10 ;  /* 0x0000000a0c0a7220 */ /* 0x001fe20000410000 */
[----:B---3--:R-:W-:-:S06]  /*4470*/  FMUL.FTZ R22, R60, -1.4426950216293334961 ;  /* 0xbfb8aa3b3c167820 */ /* 0x008fcc0000410000 */
[----:B------:R-:W0:Y:S02]  /*4480*/  MUFU.EX2 R22, R22 ;  /* 0x0000001600167308 */ /* 0x000e240000000800 */
[----:B0-----:R-:W-:-:S06]  /*4490*/  FADD.FTZ R12, R22, 1 ;  /* 0x3f800000160c7421 */ /* 0x001fcc0000010000 */
[----:B------:R-:W0:Y:S02]  /*44a0*/  MUFU.RCP R12, R12 ;  /* 0x0000000c000c7308 */ /* 0x000e240000001000 */
[----:B0-----:R-:W-:Y:S02]  /*44b0*/  FMUL.FTZ R12, R60, R12 ;  /* 0x0000000c3c0c7220 */ /* 0x001fe40000410000 */
[----:B------:R-:W3:Y:S01]  /*44c0*/  LDL R60, [R1+0x64] ;  /* 0x00006400013c7983 */ /* 0x000ee20000100800 */
[----:B------:R-:W-:-:S06]  /*44d0*/  FMUL.FTZ R14, R6, -1.4426950216293334961 ;  /* 0xbfb8aa3b060e7820 */ /* 0x000fcc0000410000 */
[----:B------:R-:W0:Y:S08]  /*44e0*/  MUFU.EX2 R14, R14 ;  /* 0x0000000e000e7308 */ /* 0x000e300000000800 */
[----:B------:R-:W1:Y:S01]  /*44f0*/  MUFU.RCP R3, R3 ;  /* 0x0000000300037308 */ /* 0x000e620000001000 */
[----:B0-----:R-:W-:-:S07]  /*4500*/  FADD.FTZ R14, R14, 1 ;  /* 0x3f8000000e0e7421 */ /* 0x001fce0000010000 */
[----:B------:R2:W0:Y:S01]  /*4510*/  MUFU.RCP R18, R14 ;  /* 0x0000000e00127308 */ /* 0x0004220000001000 */
[----:B-1----:R-:W-:Y:S01]  /*4520*/  FMUL.FTZ R3, R9, R3 ;  /* 0x0000000309037220 */ /* 0x002fe20000410000 */
[----:B------:R-:W-:Y:S01]  /*4530*/  FMUL.FTZ R9, R11, -1.4426950216293334961 ;  /* 0xbfb8aa3b0b097820 */ /* 0x000fe20000410000 */
[----:B--2---:R-:W-:-:S05]  /*4540*/  FMUL.FTZ R14, R57, -1.4426950216293334961 ;  /* 0xbfb8aa3b390e7820 */ /* 0x004fca0000410000 */
[----:B------:R-:W1:Y:S08]  /*4550*/  MUFU.EX2 R9, R9 ;  /* 0x0000000900097308 */ /* 0x000e700000000800 */
[----:B------:R-:W2:Y:S01]  /*4560*/  MUFU.EX2 R14, R14 ;  /* 0x0000000e000e7308 */ /* 0x000ea20000000800 */
[----:B0-----:R-:W-:Y:S01]  /*4570*/  FMUL.FTZ R6, R6, R18 ;  /* 0x0000001206067220 */ /* 0x001fe20000410000 */
[----:B------:R-:W-:Y:S01]  /*4580*/  FMUL.FTZ R18, R13, -1.4426950216293334961 ;  /* 0xbfb8aa3b0d127820 */ /* 0x000fe20000410000 */
[----:B-1----:R-:W-:Y:S01]  /*4590*/  FADD.FTZ R9, R9, 1 ;  /* 0x3f80000009097421 */ /* 0x002fe20000010000 */
[----:B--2---:R-:W-:-:S05]  /*45a0*/  FADD.FTZ R14, R14, 1 ;  /* 0x3f8000000e0e7421 */ /* 0x004fca0000010000 */
[----:B------:R-:W0:Y:S08]  /*45b0*/  MUFU.RCP R9, R9 ;  /* 0x0000000900097308 */ /* 0x000e300000001000 */
[----:B------:R-:W1:Y:S08]  /*45c0*/  MUFU.RCP R14, R14 ;  /* 0x0000000e000e7308 */ /* 0x000e700000001000 */
[----:B------:R-:W2:Y:S01]  /*45d0*/  MUFU.EX2 R18, R18 ;  /* 0x0000001200127308 */ /* 0x000ea20000000800 */
[----:B------:R-:W-:Y:S01]  /*45e0*/  FMUL.FTZ R7, R8, R21 ;  /* 0x0000001508077220 */ /* 0x000fe20000410000 */
[----:B0-----:R-:W-:Y:S01]  /*45f0*/  FMUL.FTZ R9, R11, R9 ;  /* 0x000000090b097220 */ /* 0x001fe20000410000 */
[----:B------:R-:W-:Y:S01]  /*4600*/  FMUL.FTZ R11, R16, -1.4426950216293334961 ;  /* 0xbfb8aa3b100b7820 */ /* 0x000fe20000410000 */
[----:B-1----:R-:W-:Y:S01]  /*4610*/  FMUL.FTZ R8, R57, R14 ;  /* 0x0000000e39087220 */ /* 0x002fe20000410000 */
[----:B------:R-:W-:-:S04]  /*4620*/  FMUL.FTZ R14, R15, -1.4426950216293334961 ;  /* 0xbfb8aa3b0f0e7820 */ /* 0x000fc80000410000 */
[----:B------:R-:W0:Y:S01]  /*4630*/  MUFU.EX2 R11, R11 ;  /* 0x0000000b000b7308 */ /* 0x000e220000000800 */
[----:B--2---:R-:W-:Y:S01]  /*4640*/  FADD.FTZ R18, R18, 1 ;  /* 0x3f80000012127421 */ /* 0x004fe20000010000 */
[----:B------:R-:W-:-:S06]  /*4650*/  FMUL.FTZ R21, R17, -1.4426950216293334961 ;  /* 0xbfb8aa3b11157820 */ /* 0x000fcc0000410000 */
[----:B------:R-:W1:Y:S01]  /*4660*/  MUFU.EX2 R14, R14 ;  /* 0x0000000e000e7308 */ /* 0x000e620000000800 */
[----:B------:R-:W-:Y:S01]  /*4670*/  FMUL.FTZ R22, R56, -1.4426950216293334961 ;  /* 0xbfb8aa3b38167820 */ /* 0x000fe20000410000 */
[----:B------:R-:W-:Y:S01]  /*4680*/  FMUL.FTZ R51, R51, R35 ;  /* 0x0000002333337220 */ /* 0x000fe20000410000 */
[----:B------:R-:W2:Y:S05]  /*4690*/  LDL R57, [R1+0x5c] ;  /* 0x00005c0001397983 */ /* 0x000eaa0000100800 */
[----:B------:R-:W4:Y:S01]  /*46a0*/  MUFU.RCP R18, R18 ;  /* 0x0000001200127308 */ /* 0x000f220000001000 */
[----:B0-----:R-:W-:Y:S01]  /*46b0*/  FADD.FTZ R11, R11, 1 ;  /* 0x3f8000000b0b7421 */ /* 0x001fe20000010000 */
[----:B-1----:R-:W-:-:S06]  /*46c0*/  FADD.FTZ R14, R14, 1 ;  /* 0x3f8000000e0e7421 */ /* 0x002fcc0000010000 */
[----:B------:R-:W-:Y:S08]  /*46d0*/  MUFU.EX2 R21, R21 ;  /* 0x0000001500157308 */ /* 0x000ff00000000800 */
[----:B------:R-:W-:Y:S01]  /*46e0*/  MUFU.EX2 R22, R22 ;  /* 0x0000001600167308 */ /* 0x000fe20000000800 */
[----:B------:R-:W-:Y:S01]  /*46f0*/  FMUL.FTZ R35, R38, -1.4426950216293334961 ;  /* 0xbfb8aa3b26237820 */ /* 0x000fe20000410000 */
[----:B------:R-:W2:Y:S06]  /*4700*/  LDL.LU R54, [R1+0x44] ;  /* 0x0000440001367983 */ /* 0x000eac0000300800 */
[----:B------:R-:W0:Y:S08]  /*4710*/  MUFU.RCP R27, R14 ;  /* 0x0000000e001b7308 */ /* 0x000e300000001000 */
[----:B------:R4:W1:Y:S02]  /*4720*/  MUFU.RCP R14, R11 ;  /* 0x0000000b000e7308 */ /* 0x0008640000001000 */
[----:B----4-:R-:W-:Y:S01]  /*4730*/  FMUL.FTZ R11, R13, R18 ;  /* 0x000000120d0b7220 */ /* 0x010fe20000410000 */
[----:B------:R-:W-:-:S06]  /*4740*/  FMUL.FTZ R18, R39, -1.4426950216293334961 ;  /* 0xbfb8aa3b27127820 */ /* 0x000fcc0000410000 */
[----:B------:R-:W4:Y:S01]  /*4750*/  MUFU.EX2 R18, R18 ;  /* 0x0000001200127308 */ /* 0x000f220000000800 */
[----:B0-----:R-:W-:Y:S01]  /*4760*/  FMUL.FTZ R13, R15, R27 ;  /* 0x0000001b0f0d7220 */ /* 0x001fe20000410000 */
[----:B------:R-:W-:Y:S01]  /*4770*/  FMUL.FTZ R15, R19, -1.4426950216293334961 ;  /* 0xbfb8aa3b130f7820 */ /* 0x000fe20000410000 */
[----:B------:R-:W-:Y:S01]  /*4780*/  FADD.FTZ R21, R21, 1 ;  /* 0x3f80000015157421 */ /* 0x000fe20000010000 */
[----:B-1----:R-:W-:-:S04]  /*4790*/  FMUL.FTZ R14, R16, R14 ;  /* 0x0000000e100e7220 */ /* 0x002fc80000410000 */
[----:B------:R-:W0:Y:S01]  /*47a0*/  MUFU.EX2 R15, R15 ;  /* 0x0000000f000f7308 */ /* 0x000e220000000800 */
[----:B------:R-:W-:-:S07]  /*47b0*/  FADD.FTZ R16, R22, 1 ;  /* 0x3f80000016107421 */ /* 0x000fce0000010000 */
[----:B------:R-:W1:Y:S01]  /*47c0*/  MUFU.EX2 R35, R35 ;  /* 0x0000002300237308 */ /* 0x000e620000000800 */
[----:B----4-:R-:W-:-:S07]  /*47d0*/  FADD.FTZ R18, R18, 1 ;  /* 0x3f80000012127421 */ /* 0x010fce0000010000 */
[----:B------:R-:W4:Y:S08]  /*47e0*/  MUFU.RCP R21, R21 ;  /* 0x0000001500157308 */ /* 0x000f300000001000 */
[----:B------:R-:W4:Y:S01]  /*47f0*/  MUFU.RCP R22, R18 ;  /* 0x0000001200167308 */ /* 0x000f220000001000 */
[----:B0-----:R-:W-:Y:S01]  /*4800*/  FADD.FTZ R15, R15, 1 ;  /* 0x3f8000000f0f7421 */ /* 0x001fe20000010000 */
[----:B-1----:R-:W-:-:S06]  /*4810*/  FADD.FTZ R35, R35, 1 ;  /* 0x3f80000023237421 */ /* 0x002fcc0000010000 */
[----:B------:R4:W0:Y:S02]  /*4820*/  MUFU.RCP R18, R15 ;  /* 0x0000000f00127308 */ /* 0x0008240000001000 */
[----:B----4-:R-:W-:Y:S01]  /*4830*/  FMUL.FTZ R15, R17, R21 ;  /* 0x00000015110f7220 */ /* 0x010fe20000410000 */
[----:B------:R-:W-:Y:S01]  /*4840*/  FMUL.FTZ R17, R39, R22 ;  /* 0x0000001627117220 */ /* 0x000fe20000410000 */
[----:B------:R-:W-:-:S04]  /*4850*/  FMUL.FTZ R22, R23, -1.4426950216293334961 ;  /* 0xbfb8aa3b17167820 */ /* 0x000fc80000410000 */
[----:B------:R-:W1:Y:S08]  /*4860*/  MUFU.RCP R35, R35 ;  /* 0x0000002300237308 */ /* 0x000e700000001000 */
[----:B------:R-:W4:Y:S01]  /*4870*/  MUFU.RCP R16, R16 ;  /* 0x0000001000107308 */ /* 0x000f220000001000 */
[----:B------:R-:W-:Y:S01]  /*4880*/  MOV R27, R56 ;  /* 0x00000038001b7202 */ /* 0x000fe20000000f00 */
[----:B------:R-:W-:Y:S01]  /*4890*/  FMUL.FTZ R21, R28, -1.4426950216293334961 ;  /* 0xbfb8aa3b1c157820 */ /* 0x000fe20000410000 */
[----:B0-----:R-:W-:Y:S01]  /*48a0*/  FMUL.FTZ R18, R19, R18 ;  /* 0x0000001213127220 */ /* 0x001fe20000410000 */
[----:B------:R-:W2:Y:S04]  /*48b0*/  LDL.LU R39, [R1+0x88] ;  /* 0x0000880001277983 */ /* 0x000ea80000300800 */
[----:B------:R-:W0:Y:S01]  /*48c0*/  MUFU.EX2 R22, R22 ;  /* 0x0000001600167308 */ /* 0x000e220000000800 */
[----:B-1----:R-:W-:Y:S01]  /*48d0*/  FMUL.FTZ R35, R38, R35 ;  /* 0x0000002326237220 */ /* 0x002fe20000410000 */
[----:B------:R-:W-:Y:S01]  /*48e0*/  FMUL.FTZ R38, R20, -1.4426950216293334961 ;  /* 0xbfb8aa3b14267820 */ /* 0x000fe20000410000 */
[----:B------:R-:W-:Y:S01]  /*48f0*/  FMUL.FTZ R56, R26, -1.4426950216293334961 ;  /* 0xbfb8aa3b1a387820 */ /* 0x000fe20000410000 */
[----:B----4-:R-:W-:Y:S01]  /*4900*/  FMUL.FTZ R16, R27, R16 ;  /* 0x000000101b107220 */ /* 0x010fe20000410000 */
[----:B------:R-:W-:-:S03]  /*4910*/  FMUL.FTZ R27, R24, -1.4426950216293334961 ;  /* 0xbfb8aa3b181b7820 */ /* 0x000fc60000410000 */
[----:B------:R-:W1:Y:S01]  /*4920*/  MUFU.EX2 R38, R38 ;  /* 0x0000002600267308 */ /* 0x000e620000000800 */
[----:B0-----:R-:W-:-:S07]  /*4930*/  FADD.FTZ R22, R22, 1 ;  /* 0x3f80000016167421 */ /* 0x001fce0000010000 */
[----:B------:R-:W0:Y:S08]  /*4940*/  MUFU.EX2 R56, R56 ;  /* 0x0000003800387308 */ /* 0x000e300000000800 */
[----:B------:R-:W4:Y:S08]  /*4950*/  MUFU.EX2 R21, R21 ;  /* 0x0000001500157308 */ /* 0x000f300000000800 */
[----:B------:R-:W3:Y:S08]  /*4960*/  MUFU.RCP R22, R22 ;  /* 0x0000001600167308 */ /* 0x000ef00000001000 */
[----:B------:R-:W3:Y:S01]  /*4970*/  MUFU.EX2 R27, R27 ;  /* 0x0000001b001b7308 */ /* 0x000ee20000000800 */
[----:B-1----:R-:W-:Y:S01]  /*4980*/  FADD.FTZ R19, R38, 1 ;  /* 0x3f80000026137421 */ /* 0x002fe20000010000 */
[----:B0-----:R-:W-:Y:S01]  /*4990*/  FADD.FTZ R38, R56, 1 ;  /* 0x3f80000038267421 */ /* 0x001fe20000010000 */
[----:B----4-:R-:W-:Y:S01]  /*49a0*/  FADD.FTZ R21, R21, 1 ;  /* 0x3f80000015157421 */ /* 0x010fe20000010000 */
[----:B---3--:R-:W-:-:S04]  /*49b0*/  FMUL.FTZ R22, R23, R22 ;  /* 0x0000001617167220 */ /* 0x008fc80000410000 */
[----:B------:R-:W0:Y:S01]  /*49c0*/  MUFU.RCP R19, R19 ;  /* 0x0000001300137308 */ /* 0x000e220000001000 */
[----:B------:R-:W-:-:S07]  /*49d0*/  FADD.FTZ R23, R27, 1 ;  /* 0x3f8000001b177421 */ /* 0x000fce0000010000 */
[----:B------:R-:W1:Y:S08]  /*49e0*/  MUFU.RCP R38, R38 ;  /* 0x0000002600267308 */ /* 0x000e700000001000 */
[----:B------:R-:W3:Y:S01]  /*49f0*/  MUFU.RCP R21, R21 ;  /* 0x0000001500157308 */ /* 0x000ee20000001000 */
[----:B------:R-:W-:-:S07]  /*4a00*/  FMUL.FTZ R60, R60, -1.4426950216293334961 ;  /* 0xbfb8aa3b3c3c7820 */ /* 0x000fce0000410000 */
[----:B------:R-:W4:Y:S08]  /*4a10*/  MUFU.RCP R23, R23 ;  /* 0x0000001700177308 */ /* 0x000f300000001000 */
[----:B------:R-:W4:Y:S01]  /*4a20*/  MUFU.EX2 R60, R60 ;  /* 0x0000003c003c7308 */ /* 0x000f220000000800 */
[----:B0-----:R-:W-:Y:S01]  /*4a30*/  FMUL.FTZ R19, R20, R19 ;  /* 0x0000001314137220 */ /* 0x001fe20000410000 */
[----:B-1----:R-:W-:Y:S01]  /*4a40*/  FMUL.FTZ R20, R26, R38 ;  /* 0x000000261a147220 */ /* 0x002fe20000410000 */
[----:B---3--:R-:W-:Y:S01]  /*4a50*/  FMUL.FTZ R21, R28, R21 ;  /* 0x000000151c157220 */ /* 0x008fe20000410000 */
[----:B------:R-:W3:Y:S04]  /*4a60*/  LDL.LU R26, [R1+0x84] ;  /* 0x00008400011a7983 */ /* 0x000ee80000300800 */
[----:B------:R-:W3:Y:S01]  /*4a70*/  LDL.LU R28, [R1+0x80] ;  /* 0x00008000011c7983 */ /* 0x000ee20000300800 */
[----:B----4-:R-:W-:Y:S01]  /*4a80*/  FMUL.FTZ R23, R24, R23 ;  /* 0x0000001718177220 */ /* 0x010fe20000410000 */
[----:B------:R-:W-:-:S02]  /*4a90*/  FADD.FTZ R27, R60, 1 ;  /* 0x3f8000003c1b7421 */ /* 0x000fc40000010000 */
[----:B------:R-:W4:Y:S04]  /*4aa0*/  LDL.LU R60, [R1] ;  /* 0x00000000013c7983 */ /* 0x000f280000300800 */
[----:B------:R-:W2:Y:S01]  /*4ab0*/  LDL.LU R24, [R1+0x64] ;  /* 0x0000640001187983 */ /* 0x000ea20000300800 */
[----:B------:R-:W2:Y:S02]  /*4ac0*/  MUFU.RCP R27, R27 ;  /* 0x0000001b001b7308 */ /* 0x000ea40000001000 */
[----:B--2---:R-:W-:Y:S02]  /*4ad0*/  FMUL.FTZ R24, R24, R27 ;  /* 0x0000001b18187220 */ /* 0x004fe40000410000 */
[----:B------:R-:W2:Y:S01]  /*4ae0*/  LDL.LU R27, [R1+0x68] ;  /* 0x00006800011b7983 */ /* 0x000ea20000300800 */
[----:B---3--:R-:W-:-:S02]  /*4af0*/  F2FP.F16.F32.PACK_AB R28, R26, R28 ;  /* 0x0000001c1a1c723e */ /* 0x008fc400000000ff */
[----:B------:R-:W-:Y:S01]  /*4b00*/  F2FP.F16.F32.PACK_AB R29, R25, R29 ;  /* 0x0000001d191d723e */ /* 0x000fe200000000ff */
[----:B------:R-:W-:Y:S01]  /*4b10*/  FMUL.FTZ R57, R57, -1.4426950216293334961 ;  /* 0xbfb8aa3b39397820 */ /* 0x000fe20000410000 */
[----:B------:R-:W-:-:S05]  /*4b20*/  FMUL.FTZ R38, R54, -1.4426950216293334961 ;  /* 0xbfb8aa3b36267820 */ /* 0x000fca0000410000 */
[----:B------:R-:W0:Y:S08]  /*4b30*/  MUFU.EX2 R57, R57 ;  /* 0x0000003900397308 */ /* 0x000e300000000800 */
[----:B------:R-:W1:Y:S01]  /*4b40*/  MUFU.EX2 R38, R38 ;  /* 0x0000002600267308 */ /* 0x000e620000000800 */
[----:B--2---:R-:W-:Y:S02]  /*4b50*/  IADD3 R26, P1, PT, R27, UR6, RZ ;  /* 0x000000061b1a7c10 */ /* 0x004fe4000ff3e0ff */
[----:B------:R-:W2:Y:S04]  /*4b60*/  LDL.LU R27, [R1+0x6c] ;  /* 0x00006c00011b7983 */ /* 0x000ea80000300800 */
[----:B------:R-:W3:Y:S01]  /*4b70*/  LDL.LU R25, [R1+0x5c] ;  /* 0x00005c0001197983 */ /* 0x000ee20000300800 */
[----:B0-----:R-:W-:Y:S01]  /*4b80*/  FADD.FTZ R57, R57, 1 ;  /* 0x3f80000039397421 */ /* 0x001fe20000010000 */
[----:B-1----:R-:W-:-:S05]  /*4b90*/  FADD.FTZ R38, R38, 1 ;  /* 0x3f80000026267421 */ /* 0x002fca0000010000 */
[----:B------:R-:W-:Y:S08]  /*4ba0*/  MUFU.RCP R57, R57 ;  /* 0x0000003900397308 */ /* 0x000ff00000001000 */
[----:B------:R-:W0:Y:S02]  /*4bb0*/  MUFU.RCP R38, R38 ;  /* 0x0000002600267308 */ /* 0x000e240000001000 */
[----:B0-----:R-:W-:Y:S01]  /*4bc0*/  FMUL.FTZ R38, R54, R38 ;  /* 0x0000002636267220 */ /* 0x001fe20000410000 */
[----:B------:R-:W-:Y:S01]  /*4bd0*/  FMUL.FTZ R56, R39, -1.4426950216293334961 ;  /* 0xbfb8aa3b27387820 */ /* 0x000fe20000410000 */
[----:B---3--:R-:W-:-:S02]  /*4be0*/  FMUL.FTZ R25, R25, R57 ;  /* 0x0000003919197220 */ /* 0x008fc40000410000 */
[----:B------:R-:W3:Y:S04]  /*4bf0*/  LDL.LU R57, [R1+0x4] ;  /* 0x0000040001397983 */ /* 0x000ee80000300800 */
[----:B------:R-:W3:Y:S01]  /*4c00*/  LDL.LU R54, [R1+0x7c] ;  /* 0x00007c0001367983 */ /* 0x000ee20000300800 */
[----:B------:R-:W0:Y:S01]  /*4c10*/  MUFU.EX2 R56, R56 ;  /* 0x0000003800387308 */ /* 0x000e220000000800 */
[----:B--2---:R-:W-:Y:S01]  /*4c20*/  IADD3.X R27, PT, PT, R27, UR7, RZ, P1, !PT ;  /* 0x000000071b1b7c10 */ /* 0x004fe20008ffe4ff */
[----:B------:R-:W1:Y:S01]  /*4c30*/  LDCU.64 UR6, c[0x0][0x3a8] ;  /* 0x00007500ff0677ac */ /* 0x000e620008000a00 */
[----:B0-----:R-:W-:-:S06]  /*4c40*/  FADD.FTZ R56, R56, 1 ;  /* 0x3f80000038387421 */ /* 0x001fcc0000010000 */
[----:B------:R-:W0:Y:S01]  /*4c50*/  MUFU.RCP R56, R56 ;  /* 0x0000003800387308 */ /* 0x000e220000001000 */
[----:B------:R4:W-:Y:S02]  /*4c60*/  STG.E.64 desc[UR12][R26.64], R28 ;  /* 0x0000001c1a007986 */ /* 0x0009e4000c101b0c */
[----:B----4-:R-:W-:Y:S01]  /*4c70*/  F2FP.F16.F32.PACK_AB R29, R53, R60 ;  /* 0x0000003c351d723e */ /* 0x010fe200000000ff */
[----:B0-----:R-:W-:Y:S01]  /*4c80*/  FMUL.FTZ R39, R39, R56 ;  /* 0x0000003827277220 */ /* 0x001fe20000410000 */
[----:B---3--:R-:W-:Y:S02]  /*4c90*/  F2FP.F16.F32.PACK_AB R28, R54, R57 ;  /* 0x00000039361c723e */ /* 0x008fe400000000ff */
[----:B------:R-:W2:Y:S04]  /*4ca0*/  LDL.LU R54, [R1+0x14] ;  /* 0x0000140001367983 */ /* 0x000ea80000300800 */
[----:B------:R-:W2:Y:S04]  /*4cb0*/  LDL.LU R56, [R1+0x18] ;  /* 0x0000180001387983 */ /* 0x000ea80000300800 */
[----:B------:R-:W3:Y:S04]  /*4cc0*/  LDL.LU R57, [R1+0x8] ;  /* 0x0000080001397983 */ /* 0x000ee80000300800 */
[----:B------:R-:W3:Y:S01]  /*4cd0*/  LDL.LU R60, [R1+0xc] ;  /* 0x00000c00013c7983 */ /* 0x000ee20000300800 */
        /* <DEDUP_REMOVED lines=12> */
[----:B------:R-:W-:Y:S02]  /*4da0*/  F2FP.F16.F32.PACK_AB R24, R25, R24 ;  /* 0x000000181918723e */ /* 0x000fe400000000ff */
[----:B------:R-:W-:Y:S02]  /*4db0*/  F2FP.F16.F32.PACK_AB R34, R48, R34 ;  /* 0x000000223022723e */ /* 0x000fe400000000ff */
[----:B0-----:R-:W-:Y:S02]  /*4dc0*/  F2FP.F16.F32.PACK_AB R33, R3, R2 ;  /* 0x000000020321723e */ /* 0x001fe400000000ff */
[----:B------:R-:W-:-:S02]  /*4dd0*/  F2FP.F16.F32.PACK_AB R35, R47, R35 ;  /* 0x000000232f23723e */ /* 0x000fc400000000ff */
[----:B------:R-:W-:Y:S02]  /*4de0*/  F2FP.F16.F32.PACK_AB R36, R36, R61 ;  /* 0x0000003d2424723e */ /* 0x000fe400000000ff */
[----:B------:R-:W-:Y:S02]  /*4df0*/  F2FP.F16.F32.PACK_AB R37, R46, R37 ;  /* 0x000000252e25723e */ /* 0x000fe400000000ff */
[----:B----4-:R-:W-:Y:S02]  /*4e00*/  F2FP.F16.F32.PACK_AB R28, R45, R59 ;  /* 0x0000003b2d1c723e */ /* 0x010fe400000000ff */
[----:B------:R-:W-:Y:S02]  /*4e10*/  F2FP.F16.F32.PACK_AB R29, R44, R43 ;  /* 0x0000002b2c1d723e */ /* 0x000fe400000000ff */
[----:B-1----:R-:W-:Y:S02]  /*4e20*/  F2FP.F16.F32.PACK_AB R30, R42, R58 ;  /* 0x0000003a2a1e723e */ /* 0x002fe400000000ff */
        /* <DEDUP_REMOVED lines=8> */
[----:B------:R1:W-:Y:S01]  /*4eb0*/  STG.E.64 desc[UR12][R26.64+0x7800], R34 ;  /* 0x007800221a007986 */ /* 0x0003e2000c101b0c */
[----:B------:R-:W-:-:S03]  /*4ec0*/  USHF.L.U32 UR9, UR6, 0x1, URZ ;  /* 0x0000000106097899 */ /* 0x000fc600080006ff */
        /* <DEDUP_REMOVED lines=10> */
[----:B------:R-:W-:-:S02]  /*4f70*/  USHF.L.U64.HI UR7, UR6, 0x1, UR7 ;  /* 0x0000000106077899 */ /* 0x000fc40008010207 */
[----:B------:R-:W-:-:S04]  /*4f80*/  UISETP.GE.U32.AND UP0, UPT, UR8, UR9, UPT ;  /* 0x000000090800728c */ /* 0x000fc8000bf06070 */
[----:B------:R-:W-:Y:S02]  /*4f90*/  UISETP.GE.AND.EX UP0, UPT, UR5, UR7, UPT, UP0 ;  /* 0x000000070500728c */ /* 0x000fe4000bf06300 */
[----:B------:R-:W-:Y:S01]  /*4fa0*/  ULOP3.LUT UR4, UR4, 0x1, URZ, 0x3c, !UPT ;  /* 0x0000000104047892 */ /* 0x000fe2000f8e3cff */
[----:B--2---:R-:W-:Y:S02]  /*4fb0*/  F2FP.F16.F32.PACK_AB R2, R54, R56 ;  /* 0x000000383602723e */ /* 0x004fe400000000ff */
[----:B---3--:R-:W-:-:S05]  /*4fc0*/  F2FP.F16.F32.PACK_AB R3, R57, R60 ;  /* 0x0000003c3903723e */ /* 0x008fca00000000ff */
[----:B------:R1:W-:Y:S01]  /*4fd0*/  STG.E.64 desc[UR12][R26.64+0x1c200], R2 ;  /* 0x01c200021a007986 */ /* 0x0003e2000c101b0c */
[----:B------:R-:W-:Y:S05]  /*4fe0*/  BRA.U !UP0, `(.L_x_1817) ;  /* 0xffffffb108a47547 */ /* 0x000fea000b83ffff */
[----:B------:R-:W-:Y:S05]  /*4ff0*/  EXIT ;  /* 0x000000000000794d */ /* 0x000fea0003800000 */
.L_x_1818:
        /* <DEDUP_REMOVED lines=16> */
.L_x_1903:


//--------------------- .text._ZN13group_norm_v214gn_cuda_kernelI6__halfLi480ELi1ELi16ELi120ELi256ELb1ELi64ELi960ELi960ELi4ELb1ELi37ELb0ELb0ENS_16CompileConditionILi1000EEEEEvPT_PKS4_S7_S7_flPfS8_Pj --------------------------
	.section	.text._ZN13group_norm_v214gn_cuda_kernelI6__halfLi480ELi1ELi16ELi120ELi256ELb1ELi64ELi960ELi960ELi4ELb1ELi37ELb0ELb0ENS_16CompileConditionILi1000EEEEEvPT_PKS4_S7_S7_flPfS8_Pj,"ax",@progbits
	.align	128
        .global         _ZN13group_norm_v214gn_cuda_kernelI6__halfLi480ELi1ELi16ELi120ELi256ELb1ELi64ELi960ELi960ELi4ELb1ELi37ELb0ELb0ENS_16CompileConditionILi1000EEEEEvPT_PKS4_S7_S7_flPfS8_Pj
        .type           _ZN13group_norm_v214gn_cuda_kernelI6__halfLi480ELi1ELi16ELi120ELi256ELb1ELi64ELi960ELi960ELi4ELb1ELi37ELb0ELb0ENS_16CompileConditionILi1000EEEEEvPT_PKS4_S7_S7_flPfS8_Pj,@function
        .size           _ZN13group_norm_v214gn_cuda_kernelI6__halfLi480ELi1ELi16ELi120ELi256ELb1ELi64ELi960ELi960ELi4ELb1ELi37ELb0ELb0ENS_16CompileConditionILi1000EEEEEvPT_PKS4_S7_S7_flPfS8_Pj,(.L_x_1904 - _ZN13group_norm_v214gn_cuda_kernelI6__halfLi480ELi1ELi16ELi120ELi256ELb1ELi64ELi960ELi960ELi4ELb1ELi37ELb0ELb0ENS_16CompileConditionILi1000EEEEEvPT_PKS4_S7_S7_flPfS8_Pj)
        .other          _ZN13group_norm_v214gn_cuda_kernelI6__halfLi480ELi1ELi16ELi120ELi256ELb1ELi64ELi960ELi960ELi4ELb1ELi37ELb0ELb0ENS_16CompileConditionILi1000EEEEEvPT_PKS4_S7_S7_flPfS8_Pj,@"STO_CUDA_ENTRY STV_DEFAULT"
_ZN13group_norm_v214gn_cuda_kernelI6__halfLi480ELi1ELi16ELi120ELi256ELb1ELi64ELi960ELi960ELi4ELb1ELi37ELb0ELb0ENS_16CompileConditionILi1000EEEEEvPT_PKS4_S7_S7_flPfS8_Pj:
.text._ZN13group_norm_v214gn_cuda_kernelI6__halfLi480ELi1ELi16ELi120ELi256ELb1ELi64ELi960ELi960ELi4ELb1ELi37ELb0ELb0ENS_16CompileConditionILi1000EEEEEvPT_PKS4_S7_S7_flPfS8_Pj:
        /* <DEDUP_REMOVED lines=40> */
.L_x_1827:
        /* <DEDUP_REMOVED lines=38> */
[----:B-1----:R-:W5:Y:S04]  /*04e0*/  LDG.E.64.CONSTANT R4, desc[UR12][R60.64+0x1fe00] ;  /* 0x01fe000c3c047981 */ /* 0x002f68000c1e9b00 */
        /* <DEDUP_REMOVED lines=10> */
[----:B------:R-:W-:Y:S01]  /*0590*/  FADD.FTZ R17, R16, R125 ;  /* 0x0000007d10117221 */ /* 0x000fe20000010000 */
[----:B------:R-:W-:Y:S01]  /*05a0*/  FFMA.FTZ R21, R125, R125, R20 ;  /* 0x0000007d7d157223 */ /* 0x000fe20000010014 */
[----:B------:R-:W-:Y:S02]  /*05b0*/  HADD2.F32 R46, -RZ, R25.H1_H1 ;  /* 0x30000019ff2e7230 */ /* 0x000fe40000004100 */
[----:B------:R-:W-:Y:S01]  /*05c0*/  FADD.FTZ R17, R17, R124 ;  /* 0x0000007c11117221 */ /* 0x000fe20000010000 */
[----:B------:R-:W-:Y:S01]  /*05d0*/  FFMA.FTZ R21, R124, R124, R21 ;  /* 0x0000007c7c157223 */ /* 0x000fe20000010015 */
[----:B---3--:R-:W-:-:S02]  /*05e0*/  HADD2.F32 R123, -RZ, R42.H0_H0 ;  /* 0x2000002aff7b7230 */ /* 0x008fc40000004100 */
[----:B------:R-:W-:Y:S01]  /*05f0*/  FADD.FTZ R20, R17, R46 ;  /* 0x0000002e11147221 */ /* 0x000fe20000010000 */
[----:B------:R-:W-:Y:S01]  /*0600*/  FFMA.FTZ R24, R46, R46, R21 ;  /* 0x0000002e2e187223 */ /* 0x000fe20000010015 */
[----:B------:R-:W2:Y:S01]  /*0610*/  LDG.E.64.CONSTANT R16, desc[UR12][R60.64+0x25800] ;  /* 0x0258000c3c107981 */ /* 0x000ea2000c1e9b00 */
[----:B------:R-:W-:Y:S02]  /*0620*/  HADD2.F32 R122, -RZ, R42.H1_H1 ;  /* 0x3000002aff7a7230 */ /* 0x000fe40000004100 */
[----:B------:R-:W-:Y:S01]  /*0630*/  FADD.FTZ R21, R20, R123 ;  /* 0x0000007b14157221 */ /* 0x000fe20000010000 */
[----:B------:R-:W-:Y:S01]  /*0640*/  FFMA.FTZ R25, R123, R123, R24 ;  /* 0x0000007b7b197223 */ /* 0x000fe20000010018 */
[----:B------:R-:W-:Y:S02]  /*0650*/  HADD2.F32 R121, -RZ, R43.H0_H0 ;  /* 0x2000002bff797230 */ /* 0x000fe40000004100 */
[----:B------:R-:W-:Y:S01]  /*0660*/  FADD.FTZ R20, R21, R122 ;  /* 0x0000007a15147221 */ /* 0x000fe20000010000 */
[----:B------:R0:W-:Y:S01]  /*0670*/  STL [R1+0x24], R46 ;  /* 0x0000242e01007387 */ /* 0x0001e20000100800 */
[----:B------:R-:W-:-:S02]  /*0680*/  FFMA.FTZ R24, R122, R122, R25 ;  /* 0x0000007a7a187223 */ /* 0x000fc40000010019 */
[----:B------:R-:W-:Y:S01]  /*0690*/  FADD.FTZ R20, R20, R121 ;  /* 0x0000007914147221 */ /* 0x000fe20000010000 */
[--C-:B----4-:R-:W-:Y:S02]  /*06a0*/  HADD2.F32 R120, -RZ, R44.reuse.H0_H0 ;  /* 0x2000002cff787230 */ /* 0x110fe40000004100 */
[----:B------:R-:W-:Y:S01]  /*06b0*/  FFMA.FTZ R24, R121, R121, R24 ;  /* 0x0000007979187223 */ /* 0x000fe20000010018 */
[----:B0-----:R-:W-:Y:S02]  /*06c0*/  HADD2.F32 R46, -RZ, R43.H1_H1 ;  /* 0x3000002bff2e7230 */ /* 0x001fe40000004100 */
[----:B------:R-:W-:-:S03]  /*06d0*/  HADD2.F32 R119, -RZ, R44.H1_H1 ;  /* 0x3000002cff777230 */ /* 0x000fc60000004100 */
[----:B------:R-:W-:Y:S01]  /*06e0*/  FADD.FTZ R25, R20, R46 ;  /* 0x0000002e14197221 */ /* 0x000fe20000010000 */
[----:B------:R-:W-:Y:S01]  /*06f0*/  FFMA.FTZ R43, R46, R46, R24 ;  /* 0x0000002e2e2b7223 */ /* 0x000fe20000010018 */
[----:B------:R-:W3:Y:S02]  /*0700*/  LDG.E.64.CONSTANT R20, desc[UR12][R60.64+0x27600] ;  /* 0x0276000c3c147981 */ /* 0x000ee4000c1e9b00 */
[----:B------:R-:W-:Y:S01]  /*0710*/  FADD.FTZ R24, R25, R120 ;  /* 0x0000007819187221 */ /* 0x000fe20000010000 */
[----:B------:R-:W-:Y:S01]  /*0720*/  FFMA.FTZ R42, R120, R120, R43 ;  /* 0x00000078782a7223 */ /* 0x000fe2000001002b */
[----:B------:R-:W-:Y:S02]  /*0730*/  HADD2.F32 R118, -RZ, R45.H0_H0 ;  /* 0x2000002dff767230 */ /* 0x000fe40000004100 */
[----:B------:R-:W-:Y:S01]  /*0740*/  FADD.FTZ R25, R24, R119 ;  /* 0x0000007718197221 */ /* 0x000fe20000010000 */
[----:B------:R0:W-:Y:S01]  /*0750*/  STL [R1+0x20], R46 ;  /* 0x0000202e01007387 */ /* 0x0001e20000100800 */
[----:B------:R-:W-:-:S02]  /*0760*/  FFMA.FTZ R43, R119, R119, R42 ;  /* 0x00000077772b7223 */ /* 0x000fc4000001002a */
[----:B------:R-:W-:Y:S01]  /*0770*/  FADD.FTZ R25, R25, R118 ;  /* 0x0000007619197221 */ /* 0x000fe20000010000 */
[--C-:B-----5:R-:W-:Y:S02]  /*0780*/  HADD2.F32 R117, -RZ, R28.reuse.H0_H0 ;  /* 0x2000001cff757230 */ /* 0x120fe40000004100 */
[----:B------:R-:W-:Y:S01]  /*0790*/  FFMA.FTZ R43, R118, R118, R43 ;  /* 0x00000076762b7223 */ /* 0x000fe2000001002b */
[----:B0-----:R-:W-:Y:S02]  /*07a0*/  HADD2.F32 R46, -RZ, R45.H1_H1 ;  /* 0x3000002dff2e7230 */ /* 0x001fe40000004100 */
[----:B------:R-:W-:-:S03]  /*07b0*/  HADD2.F32 R116, -RZ, R28.H1_H1 ;  /* 0x3000001cff747230 */ /* 0x000fc60000004100 */
[----:B------:R-:W-:Y:S01]  /*07c0*/  FADD.FTZ R42, R25, R46 ;  /* 0x0000002e192a7221 */ /* 0x000fe20000010000 */
[----:B------:R-:W-:Y:S01]  /*07d0*/  FFMA.FTZ R44, R46, R46, R43 ;  /* 0x0000002e2e2c7223 */ /* 0x000fe2000001002b */
[----:B------:R-:W4:Y:S02]  /*07e0*/  LDG.E.64.CONSTANT R24, desc[UR12][R60.64+0x29400] ;  /* 0x0294000c3c187981 */ /* 0x000f24000c1e9b00 */
[----:B------:R-:W-:Y:S01]  /*07f0*/  FADD.FTZ R43, R42, R117 ;  /* 0x000000752a2b7221 */ /* 0x000fe20000010000 */
[----:B------:R-:W-:Y:S01]  /*0800*/  FFMA.FTZ R45, R117, R117, R44 ;  /* 0x00000075752d7223 */ /* 0x000fe2000001002c */
[----:B------:R-:W-:Y:S02]  /*0810*/  HADD2.F32 R115, -RZ, R29.H0_H0 ;  /* 0x2000001dff737230 */ /* 0x000fe40000004100 */
[----:B------:R-:W-:Y:S01]  /*0820*/  FADD.FTZ R28, R43, R116 ;  /* 0x000000742b1c7221 */ /* 0x000fe20000010000 */
[----:B------:R0:W-:Y:S01]  /*0830*/  STL [R1+0x1c], R46 ;  /* 0x00001c2e01007387 */ /* 0x0001e20000100800 */
[----:B------:R-:W-:-:S02]  /*0840*/  FFMA.FTZ R42, R116, R116, R45 ;  /* 0x00000074742a7223 */ /* 0x000fc4000001002d */
[----:B------:R-:W-:Y:S01]  /*0850*/  FADD.FTZ R28, R28, R115 ;  /* 0x000000731c1c7221 */ /* 0x000fe20000010000 */
[--C-:B------:R-:W-:Y:S02]  /*0860*/  HADD2.F32 R114, -RZ, R32.reuse.H0_H0 ;  /* 0x20000020ff727230 */ /* 0x100fe40000004100 */
[----:B------:R-:W-:Y:S01]  /*0870*/  FFMA.FTZ R42, R115, R115, R42 ;  /* 0x00000073732a7223 */ /* 0x000fe2000001002a */
[----:B0-----:R-:W-:Y:S02]  /*0880*/  HADD2.F32 R46, -RZ, R29.H1_H1 ;  /* 0x3000001dff2e7230 */ /* 0x001fe40000004100 */
[----:B------:R-:W-:-:S03]  /*0890*/  HADD2.F32 R113, -RZ, R32.H1_H1 ;  /* 0x30000020ff717230 */ /* 0x000fc60000004100 */
[----:B------:R-:W-:Y:S01]  /*08a0*/  FADD.FTZ R43, R28, R46 ;  /* 0x0000002e1c2b7221 */ /* 0x000fe20000010000 */
[----:B------:R-:W-:Y:S01]  /*08b0*/  FFMA.FTZ R45, R46, R46, R42 ;  /* 0x0000002e2e2d7223 */ /* 0x000fe2000001002a */
[----:B------:R-:W5:Y:S02]  /*08c0*/  LDG.E.64.CONSTANT R28, desc[UR12][R60.64+0x2b200] ;  /* 0x02b2000c3c1c7981 */ /* 0x000f64000c1e9b00 */
        /* <DEDUP_REMOVED lines=8> */
[--C-:B------:R-:W-:Y:S01]  /*0950*/  HADD2.F32 R111, -RZ, R36.reuse.H0_H0 ;  /* 0x20000024ff6f7230 */ /* 0x100fe20000004100 */
[----:B------:R-:W-:Y:S01]  /*0960*/  STL [R1+0x18], R46 ;  /* 0x0000182e01007387 */ /* 0x000fe20000100800 */
[----:B------:R-:W-:Y:S01]  /*0970*/  FADD.FTZ R42, R43, R44 ;  /* 0x0000002c2b2a7221 */ /* 0x000fe20000010000 */
[----:B------:R-:W-:Y:S02]  /*0980*/  HADD2.F32 R110, -RZ, R36.H1_H1 ;  /* 0x30000024ff6e7230 */ /* 0x000fe40000004100 */
[----:B------:R0:W-:Y:S01]  /*0990*/  STL [R1+0x14], R44 ;  /* 0x0000142c01007387 */ /* 0x0001e20000100800 */
[----:B------:R-:W-:-:S03]  /*09a0*/  FADD.FTZ R43, R42, R111 ;  /* 0x0000006f2a2b7221 */ /* 0x000fc60000010000 */
[----:B------:R-:W5:Y:S01]  /*09b0*/  LDG.E.64.CONSTANT R32, desc[UR12][R60.64+0x2d000] ;  /* 0x02d0000c3c207981 */ /* 0x000f62000c1e9b00 */
[----:B------:R-:W-:Y:S02]  /*09c0*/  HADD2.F32 R109, -RZ, R37.H0_H0 ;  /* 0x20000025ff6d7230 */ /* 0x000fe40000004100 */
[----:B0-----:R-:W-:Y:S01]  /*09d0*/  FFMA.FTZ R44, R44, R44, R45 ;  /* 0x0000002c2c2c7223 */ /* 0x001fe2000001002d */
[----:B------:R-:W-:-:S03]  /*09e0*/  FADD.FTZ R36, R43, R110 ;  /* 0x0000006e2b247221 */ /* 0x000fc60000010000 */
[----:B------:R-:W-:Y:S01]  /*09f0*/  FFMA.FTZ R45, R111, R111, R44 ;  /* 0x0000006f6f2d7223 */ /* 0x000fe2000001002c */
[----:B------:R-:W-:Y:S02]  /*0a00*/  HADD2.F32 R46, -RZ, R37.H1_H1 ;  /* 0x30000025ff2e7230 */ /* 0x000fe40000004100 */
[----:B------:R-:W-:Y:S01]  /*0a10*/  FADD.FTZ R36, R36, R109 ;  /* 0x0000006d24247221 */ /* 0x000fe20000010000 */
[----:B------:R-:W-:Y:S01]  /*0a20*/  FFMA.FTZ R42, R110, R110, R45 ;  /* 0x0000006e6e2a7223 */ /* 0x000fe2000001002d */
[--C-:B------:R-:W-:Y:S02]  /*0a30*/  HADD2.F32 R108, -RZ, R40.reuse.H0_H0 ;  /* 0x20000028ff6c7230 */ /* 0x100fe40000004100 */
[----:B------:R-:W-:Y:S01]  /*0a40*/  FADD.FTZ R43, R36, R46 ;  /* 0x0000002e242b7221 */ /* 0x000fe20000010000 */
[----:B------:R-:W-:Y:S01]  /*0a50*/  FFMA.FTZ R42, R109, R109, R42 ;  /* 0x0000006d6d2a7223 */ /* 0x000fe2000001002a */
[----:B------:R-:W5:Y:S01]  /*0a60*/  LDG.E.64.CONSTANT R36, desc[UR12][R60.64+0x2ee00] ;  /* 0x02ee000c3c247981 */ /* 0x000f62000c1e9b00 */
        /* <DEDUP_REMOVED lines=9> */
[----:B------:R-:W-:Y:S01]  /*0b00*/  HADD2.F32 R105, -RZ, R38.H0_H0 ;  /* 0x20000026ff697230 */ /* 0x000fe20000004100 */
[----:B------:R-:W-:Y:S01]  /*0b10*/  STL [R1+0x10], R46 ;  /* 0x0000102e01007387 */ /* 0x000fe20000100800 */
[----:B------:R-:W-:Y:S01]  /*0b20*/  FFMA.FTZ R45, R106, R106, R45 ;  /* 0x0000006a6a2d7223 */ /* 0x000fe2000001002d */
[----:B------:R-:W-:-:S02]  /*0b30*/  FADD.FTZ R42, R43, R44 ;  /* 0x0000002c2b2a7221 */ /* 0x000fc40000010000 */
[----:B------:R0:W-:Y:S01]  /*0b40*/  STL [R1+0xc], R44 ;  /* 0x00000c2c01007387 */ /* 0x0001e20000100800 */
[----:B------:R-:W-:Y:S02]  /*0b50*/  HADD2.F32 R104, -RZ, R38.H1_H1 ;  /* 0x30000026ff687230 */ /* 0x000fe40000004100 */
[----:B------:R-:W-:Y:S01]  /*0b60*/  FADD.FTZ R43, R42, R105 ;  /* 0x000000692a2b7221 */ /* 0x000fe20000010000 */
        /* <DEDUP_REMOVED lines=10> */
[----:B------:R-:W5:Y:S01]  /*0c10*/  LDG.E.64.CONSTANT R44, desc[UR12][R60.64+0x32a00] ;  /* 0x032a000c3c2c7981 */ /* 0x000f62000c1e9b00 */
[----:B------:R-:W-:Y:S01]  /*0c20*/  FFMA.FTZ R42, R103, R103, R42 ;  /* 0x00000067672a7223 */ /* 0x000fe2000001002a */
[----:B------:R-:W-:-:S02]  /*0c30*/  HADD2.F32 R101, -RZ, R34.H1_H1 ;  /* 0x30000022ff657230 */ /* 0x000fc40000004100 */
[----:B------:R-:W-:Y:S01]  /*0c40*/  FADD.FTZ R34, R39, R102 ;  /* 0x0000006627227221 */ /* 0x000fe20000010000 */
[----:B------:R-:W-:Y:S01]  /*0c50*/  FFMA.FTZ R43, R46, R46, R42 ;  /* 0x0000002e2e2b7223 */ /* 0x000fe2000001002a */
[--C-:B------:R-:W-:Y:S02]  /*0c60*/  HADD2.F32 R100, -RZ, R35.reuse.H0_H0 ;  /* 0x20000023ff647230 */ /* 0x100fe40000004100 */
[----:B------:R-:W-:Y:S01]  /*0c70*/  FADD.FTZ R39, R34, R101 ;  /* 0x0000006522277221 */ /* 0x000fe20000010000 */
[----:B------:R-:W-:Y:S01]  /*0c80*/  FFMA.FTZ R38, R102, R102, R43 ;  /* 0x0000006666267223 */ /* 0x000fe2000001002b */
[----:B------:R0:W-:Y:S02]  /*0c90*/  STL [R1+0x8], R46 ;  /* 0x0000082e01007387 */ /* 0x0001e40000100800 */
[----:B------:R-:W-:Y:S01]  /*0ca0*/  FADD.FTZ R39, R39, R100 ;  /* 0x0000006427277221 */ /* 0x000fe20000010000 */
[----:B------:R-:W-:Y:S01]  /*0cb0*/  FFMA.FTZ R43, R101, R101, R38 ;  /* 0x00000065652b7223 */ /* 0x000fe20000010026 */
[----:B------:R-:W-:Y:S01]  /*0cc0*/  HADD2.F32 R99, -RZ, R30.H0_H0 ;  /* 0x2000001eff637230 */ /* 0x000fe20000004100 */
[----:B------:R-:W5:Y:S02]  /*0cd0*/  LDG.E.64.CONSTANT R60, desc[UR12][R60.64+0x3a200] ;  /* 0x03a2000c3c3c7981 */ /* 0x000f64000c1e9b00 */
[----:B------:R-:W-:Y:S01]  /*0ce0*/  FFMA.FTZ R43, R100, R100, R43 ;  /* 0x00000064642b7223 */ /* 0x000fe2000001002b */
[----:B0-----:R-:W-:-:S02]  /*0cf0*/  HADD2.F32 R46, -RZ, R35.H1_H1 ;  /* 0x30000023ff2e7230 */ /* 0x001fc40000004100 */
[----:B------:R-:W-:-:S03]  /*0d00*/  HADD2.F32 R98, -RZ, R30.H1_H1 ;  /* 0x3000001eff627230 */ /* 0x000fc60000004100 */
        /* <DEDUP_REMOVED lines=51> */
[----:B------:R-:W-:Y:S01]  /*1040*/  STL [R1+0x34], R46 ;  /* 0x0000342e01007387 */ /* 0x000fe20000100800 */
[----:B------:R-:W-:Y:S01]  /*1050*/  FFMA.FTZ R23, R87, R87, R22 ;  /* 0x0000005757177223 */ /* 0x000fe20000010016 */
[----:B------:R-:W-:Y:S02]  /*1060*/  HADD2.F32 R85, -RZ, R15.H0_H0 ;  /* 0x2000000fff557230 */ /* 0x000fe40000004100 */
[----:B------:R-:W-:Y:S01]  /*1070*/  FADD.FTZ R14, R19, R86 ;  /* 0x00000056130e7221 */ /* 0x000fe20000010000 */
[----:B------:R-:W-:Y:S01]  /*1080*/  STL [R1+0x38], R42 ;  /* 0x0000382a01007387 */ /* 0x000fe20000100800 */
[----:B------:R-:W-:-:S03]  /*1090*/  FFMA.FTZ R18, R86, R86, R23 ;  /* 0x0000005656127223 */ /* 0x000fc60000010017 */
[----:B------:R-:W-:Y:S01]  /*10a0*/  STL [R1+0x30], R38 ;  /* 0x0000302601007387 */ /* 0x000fe20000100800 */
[----:B------:R-:W-:-:S03]  /*10b0*/  HADD2.F32 R84, -RZ, R15.H1_H1 ;  /* 0x3000000fff547230 */ /* 0x000fc60000004100 */
[----:B------:R-:W-:Y:S01]  /*10c0*/  STL [R1+0x4], R34 ;  /* 0x0000042201007387 */ /* 0x000fe20000100800 */
[----:B------:R-:W-:-:S03]  /*10d0*/  FADD.FTZ R15, R14, R85 ;  /* 0x000000550e0f7221 */ /* 0x000fc60000010000 */
[----:B------:R0:W-:Y:S01]  /*10e0*/  STL [R1], R30 ;  /* 0x0000001e01007387 */ /* 0x0001e20000100800 */
[----:B------:R-:W-:-:S03]  /*10f0*/  FFMA.FTZ R19, R85, R85, R18 ;  /* 0x0000005555137223 */ /* 0x000fc60000010012 */
[----:B------:R-:W5:Y:S01]  /*1100*/  LDL R65, [R1+0xc8] ;  /* 0x0000c80001417983 */ /* 0x000f620000100800 */
[--C-:B------:R-:W-:Y:S02]  /*1110*/  HADD2.F32 R83, -RZ, R10.reuse.H0_H0 ;  /* 0x2000000aff537230 */ /* 0x100fe40000004100 */
        /* <DEDUP_REMOVED lines=71> */
[----:B--2---:R-:W-:-:S02]  /*1590*/  HADD2.F32 R13, -RZ, R16.H0_H0 ;  /* 0x20000010ff0d7230 */ /* 0x004fc40000004100 */
        /* <DEDUP_REMOVED lines=25> */
[----:B0-----:R-:W-:Y:S01]  /*1730*/  FFMA.FTZ R30, R20, R20, R27 ;  /* 0x00000014141e7223 */ /* 0x001fe2000001001b */
        /* <DEDUP_REMOVED lines=9> */
[----:B-----5:R-:W-:-:S02]  /*17d0*/  HADD2.F32 R25, -RZ, R28.H0_H0 ;  /* 0x2000001cff197230 */ /* 0x020fc40000004100 */
        /* <DEDUP_REMOVED lines=81> */
[----:B------:R-:W0:Y:S01]  /*1cf0*/  S2R R64, SR_TID.X ;  /* 0x0000000000407919 */ /* 0x000e220000002100 */
        /* <DEDUP_REMOVED lines=9> */
[--C-:B------:R-:W-:Y:S02]  /*1d90*/  HADD2.F32 R55, -RZ, R57.reuse.H0_H0 ;  /* 0x20000039ff377230 */ /* 0x100fe40000004100 */
[----:B------:R-:W-:Y:S01]  /*1da0*/  FFMA.FTZ R63, R54, R54, R63 ;  /* 0x00000036363f7223 */ /* 0x000fe2000001003f */
[----:B------:R-:W-:Y:S02]  /*1db0*/  HADD2.F32 R56, -RZ, R57.H1_H1 ;  /* 0x30000039ff387230 */ /* 0x000fe40000004100 */
[----:B------:R-:W-:Y:S01]  /*1dc0*/  FADD.FTZ R62, R62, R55 ;  /* 0x000000373e3e7221 */ /* 0x000fe20000010000 */
[----:B------:R-:W-:Y:S01]  /*1dd0*/  FFMA.FTZ R63, R55, R55, R63 ;  /* 0x00000037373f7223 */ /* 0x000fe2000001003f */
[--C-:B------:R-:W-:Y:S02]  /*1de0*/  HADD2.F32 R57, -RZ, R60.reuse.H0_H0 ;  /* 0x2000003cff397230 */ /* 0x100fe40000004100 */
        /* <DEDUP_REMOVED lines=8> */
[----:B0-----:R-:W-:Y:S01]  /*1e70*/  ISETP.GT.U32.AND P1, PT, R64, 0xf, PT ;  /* 0x0000000f4000780c */ /* 0x001fe20003f24070 */
[----:B------:R-:W-:Y:S02]  /*1e80*/  HADD2.F32 R70, -RZ, R61.H1_H1 ;  /* 0x3000003dff467230 */ /* 0x000fe40000004100 */
        /* <DEDUP_REMOVED lines=9> */
[----:B------:R0:W-:Y:S01]  /*1f20*/  STS.64 [R65], R60 ;  /* 0x0000003c41007388 */ /* 0x0001e20000000a00 */
        /* <DEDUP_REMOVED lines=222> */
.L_x_1820:
[----:B------:R-:W-:Y:S05]  /*2d10*/  BSYNC.RECONVERGENT B0 ;  /* 0x0000000000007941 */ /* 0x000fea0003800200 */
.L_x_1819:
        /* <DEDUP_REMOVED lines=20> */
.L_x_1822:
[----:B------:R-:W-:Y:S05]  /*2e60*/  BSYNC.RECONVERGENT B0 ;  /* 0x0000000000007941 */ /* 0x000fea0003800200 */
.L_x_1821:
        /* <DEDUP_REMOVED lines=22> */
.L_x_1824:
[----:B------:R-:W2:Y:S04]  /*2fd0*/  LD.E.STRONG.GPU R63, desc[UR12][R60.64] ;  /* 0x0000000c3c3f7980 */ /* 0x000ea8000c10f900 */
[----:B--2---:R-:W-:Y:S01]  /*2fe0*/  CCTL.IVALL ;  /* 0x00000000ff00798f */ /* 0x004fe20002000000 */
[----:B------:R-:W-:Y:S05]  /*2ff0*/  YIELD ;  /* 0x0000000000007946 */ /* 0x000fea0003800000 */
[----:B-----5:R-:W-:-:S04]  /*3000*/  LOP3.LUT R63, R63, R62, RZ, 0x3c, !PT ;  /* 0x0000003e3f3f7212 */ /* 0x020fc800078e3cff */
[----:B------:R-:W-:-:S13]  /*3010*/  ISETP.GT.AND P2, PT, R63, -0x1, PT ;  /* 0xffffffff3f00780c */ /* 0x000fda0003f44270 */
[----:B------:R-:W-:Y:S05]  /*3020*/  @P2 BRA `(.L_x_1824) ;  /* 0xfffffffc00e82947 */ /* 0x000fea000383ffff */
.L_x_1823:
[----:B------:R-:W-:Y:S05]  /*3030*/  WARPSYNC.ALL ;  /* 0x0000000000007948 */ /* 0x000fea0003800000 */
[----:B------:R-:W-:Y:S08]  /*3040*/  BAR.SYNC.DEFER_BLOCKING 0x0 ;  /* 0x0000000000007b1d */ /* 0x000ff00000010000 */
[----:B0-----:R-:W0:Y:S01]  /*3050*/  LDC.64 R60, c[0x0][0x390] ;  /* 0x0000e400ff3c7b82 */ /* 0x001e220000000a00 */
[----:B------:R1:W-:Y:S07]  /*3060*/  STL [R1+0xcc], R0 ;  /* 0x0000cc0001007387 */ /* 0x0003ee0000100800 */
[----:B------:R-:W2:Y:S01]  /*3070*/  LDC.64 R62, c[0x0][0x398] ;  /* 0x0000e600ff3e7b82 */ /* 0x000ea20000000a00 */
[----:B------:R-:W3:Y:S01]  /*3080*/  @!P1 LDG.E.64 R64, desc[UR12][R64.64] ;  /* 0x0000000c40409981 */ /* 0x000ee2000c1e1b00 */
[----:B-1----:R-:W1:Y:S01]  /*3090*/  S2R R0, SR_TID.X ;  /* 0x0000000000007919 */ /* 0x002e620000002100 */
[----:B0-----:R-:W-:Y:S01]  /*30a0*/  IMAD.WIDE.U32 R60, R58, 0x2, R60 ;  /* 0x000000023a3c7825 */ /* 0x001fe200078e003c */
[----:B------:R-:W-:-:S05]  /*30b0*/  CS2R R66, SRZ ;  /* 0x0000000000427805 */ /* 0x000fca000001ff00 */
[----:B------:R-:W5:Y:S01]  /*30c0*/  LDG.E.64.CONSTANT R60, desc[UR12][R60.64] ;  /* 0x0000000c3c3c7981 */ /* 0x000f62000c1e9b00 */
[----:B--2---:R-:W-:-:S06]  /*30d0*/  IMAD.WIDE.U32 R62, R58, 0x2, R62 ;  /* 0x000000023a3e7825 */ /* 0x004fcc00078e003e */
[----:B------:R-:W5:Y:S01]  /*30e0*/  LDG.E.64.CONSTANT R62, desc[UR12][R62.64] ;  /* 0x0000000c3e3e7981 */ /* 0x000f62000c1e9b00 */
[----:B---3--:R-:W-:Y:S01]  /*30f0*/  @!P1 FADD.FTZ R67, RZ, R64 ;  /* 0x00000040ff439221 */ /* 0x008fe20000010000 */
[----:B------:R-:W-:Y:S01]  /*3100*/  @!P1 FADD.FTZ R66, RZ, R65 ;  /* 0x00000041ff429221 */ /* 0x000fe20000010000 */
[----:B-1----:R-:W-:Y:S02]  /*3110*/  LOP3.LUT P1, RZ, R0, 0x3e3, RZ, 0xc0, !PT ;  /* 0x000003e300ff7812 */ /* 0x002fe4000782c0ff */
[----:B------:R0:W5:Y:S04]  /*3120*/  LDL.LU R0, [R1+0xcc] ;  /* 0x0000cc0001007983 */ /* 0x0001680000300800 */
[----:B------:R-:W1:Y:S04]  /*3130*/  SHFL.BFLY PT, R64, R67, 0x2, 0x1f ;  /* 0x0c401f0043407f89 */ /* 0x000e6800000e0000 */
[----:B------:R-:W2:Y:S01]  /*3140*/  SHFL.BFLY PT, R65, R66, 0x2, 0x1f ;  /* 0x0c401f0042417f89 */ /* 0x000ea200000e0000 */
[----:B-1----:R-:W-:-:S05]  /*3150*/  FADD.FTZ R64, R64, R67 ;  /* 0x0000004340407221 */ /* 0x002fca0000010000 */
[----:B------:R-:W1:Y:S01]  /*3160*/  SHFL.BFLY PT, R67, R64, 0x1, 0x1f ;  /* 0x0c201f0040437f89 */ /* 0x000e6200000e0000 */
[----:B--2---:R-:W-:-:S05]  /*3170*/  FADD.FTZ R65, R65, R66 ;  /* 0x0000004241417221 */ /* 0x004fca0000010000 */
[----:B------:R-:W2:Y:S01]  /*3180*/  SHFL.BFLY PT, R66, R65, 0x1, 0x1f ;  /* 0x0c201f0041427f89 */ /* 0x000ea200000e0000 */
[----:B-1----:R-:W-:Y:S02]  /*3190*/  FADD.FTZ R64, R64, R67 ;  /* 0x0000004340407221 */ /* 0x002fe40000010000 */
[----:B------:R-:W1:Y:S02]  /*31a0*/  @!P1 S2R R67, SR_CgaCtaId ;  /* 0x0000000000439919 */ /* 0x000e640000008800 */
[----:B------:R-:W-:Y:S01]  /*31b0*/  @!P1 FMUL.FTZ R64, R64, 3.2552085031056776643e-05 ;  /* 0x3808888940409820 */ /* 0x000fe20000410000 */
[----:B--2---:R-:W-:-:S03]  /*31c0*/  FADD.FTZ R65, R65, R66 ;  /* 0x0000004241417221 */ /* 0x004fc60000010000 */
[----:B------:R-:W-:-:S04]  /*31d0*/  @!P1 FMUL.FTZ R66, R64, R64 ;  /* 0x0000004040429220 */ /* 0x000fc80000410000 */
[----:B------:R-:W-:Y:S01]  /*31e0*/  @!P1 FFMA.FTZ R65, R65, 3.2552085031056776643e-05, -R66 ;  /* 0x3808888941419823 */ /* 0x000fe20000010842 */
[----:B------:R-:W-:-:S04]  /*31f0*/  @!P1 MOV R66, 0x400 ;  /* 0x0000040000429802 */ /* 0x000fc80000000f00 */
[----:B------:R-:W-:-:S04]  /*3200*/  @!P1 IADD3 R66, PT, PT, R66, 0x1680, RZ ;  /* 0x0000168042429810 */ /* 0x000fc80007ffe0ff */
[----:B-1----:R-:W-:Y:S02]  /*3210*/  @!P1 LEA R66, R67, R66, 0x18 ;  /* 0x0000004243429211 */ /* 0x002fe400078ec0ff */
        /* <DEDUP_REMOVED lines=24> */
.L_x_1826:
[----:B------:R-:W-:Y:S05]  /*33a0*/  BSYNC.RECONVERGENT B0 ;  /* 0x0000000000007941 */ /* 0x000fea0003800200 */
.L_x_1825:
[----:B------:R-:W2:Y:S01]  /*33b0*/  S2UR UR7, SR_CgaCtaId ;  /* 0x00000000000779c3 */ /* 0x000ea20000008800 */
[----:B------:R-:W-:Y:S01]  /*33c0*/  UMOV UR6, 0x400 ;  /* 0x0000040000067882 */ /* 0x000fe20000000000 */
[----:B------:R-:W-:Y:S01]  /*33d0*/  IMAD.HI.U32 R58, R58, -0x77777777, RZ ;  /* 0x888888893a3a7827 */ /* 0x000fe200078e00ff */
[----:B------:R-:W-:-:S03]  /*33e0*/  UIADD3 UR6, UPT, UPT, UR6, 0x1680, URZ ;  /* 0x0000168006067890 */ /* 0x000fc6000fffe0ff */
[----:B01---5:R-:W-:Y:S01]  /*33f0*/  HADD2.F32 R65, -RZ, R60.H0_H0 ;  /* 0x2000003cff417230 */ /* 0x023fe20000004100 */
[----:B------:R-:W-:Y:S01]  /*3400*/  LEA.HI R58, R58, -UR10, RZ, 0x1a ;  /* 0x8000000a3a3a7c11 */ /* 0x000fe2000f8fd0ff */
[--C-:B------:R-:W-:Y:S02]  /*3410*/  HADD2.F32 R64, -RZ, R62.reuse.H0_H0 ;  /* 0x2000003eff407230 */ /* 0x100fe40000004100 */
[----:B------:R-:W-:Y:S01]  /*3420*/  HADD2.F32 R62, -RZ, R62.H1_H1 ;  /* 0x3000003eff3e7230 */ /* 0x000fe20000004100 */
        /* <DEDUP_REMOVED lines=32> */
[C-C-:B------:R-:W-:Y:S01]  /*3630*/  FFMA.FTZ R67, R65.reuse, R114, R64.reuse ;  /* 0x0000007241437223 */ /* 0x140fe20000010040 */
[--C-:B------:R-:W-:Y:S01]  /*3640*/  FFMA.FTZ R66, R65, R111, R64.reuse ;  /* 0x0000006f41427223 */ /* 0x100fe20000010040 */
[C---:B------:R-:W-:Y:S01]  /*3650*/  FMUL.FTZ R105, R59.reuse, R105 ;  /* 0x000000693b697220 */ /* 0x040fe20000410000 */
[C---:B------:R-:W-:Y:S01]  /*3660*/  FMUL.FTZ R102, R59.reuse, R102 ;  /* 0x000000663b667220 */ /* 0x040fe20000410000 */
[----:B------:R0:W-:Y:S01]  /*3670*/  STL [R1+0x2c], R0 ;  /* 0x00002c0001007387 */ /* 0x0001e20000100800 */
[C---:B------:R-:W-:Y:S01]  /*3680*/  FMUL.FTZ R99, R59.reuse, R99 ;  /* 0x000000633b637220 */ /* 0x040fe20000410000 */
[C---:B------:R-:W-:Y:S01]  /*3690*/  FMUL.FTZ R96, R59.reuse, R96 ;  /* 0x000000603b607220 */ /* 0x040fe20000410000 */
[C---:B------:R-:W-:Y:S01]  /*36a0*/  FMUL.FTZ R93, R59.reuse, R93 ;  /* 0x0000005d3b5d7220 */ /* 0x040fe20000410000 */
[----:B------:R1:W-:Y:S01]  /*36b0*/  STL [R1+0x3c], R67 ;  /* 0x00003c4301007387 */ /* 0x0003e20000100800 */
[C---:B------:R-:W-:Y:S01]  /*36c0*/  FMUL.FTZ R90, R59.reuse, R90 ;  /* 0x0000005a3b5a7220 */ /* 0x040fe20000410000 */
[C---:B------:R-:W-:Y:S01]  /*36d0*/  FMUL.FTZ R87, R59.reuse, R87 ;  /* 0x000000573b577220 */ /* 0x040fe20000410000 */
[C---:B------:R-:W-:Y:S01]  /*36e0*/  FMUL.FTZ R83, R59.reuse, R83 ;  /* 0x000000533b537220 */ /* 0x040fe20000410000 */
[----:B------:R2:W-:Y:S01]  /*36f0*/  STL [R1+0x40], R66 ;  /* 0x0000404201007387 */ /* 0x0005e20000100800 */
[----:B------:R-:W-:Y:S01]  /*3700*/  FMUL.FTZ R79, R59, R79 ;  /* 0x0000004f3b4f7220 */ /* 0x000fe20000410000 */
[--C-:B0-----:R-:W-:Y:S01]  /*3710*/  FFMA.FTZ R0, R65, R108, R64.reuse ;  /* 0x0000006c41007223 */ /* 0x101fe20000010040 */
[C---:B------:R-:W-:Y:S01]  /*3720*/  FMUL.FTZ R75, R59.reuse, R75 ;  /* 0x0000004b3b4b7220 */ /* 0x040fe20000410000 */
[C---:B------:R-:W-:Y:S01]  /*3730*/  FMUL.FTZ R71, R59.reuse, R71 ;  /* 0x000000473b477220 */ /* 0x040fe20000410000 */
[----:B------:R-:W-:Y:S01]  /*3740*/  FMUL.FTZ R5, R59, R5 ;  /* 0x000000053b057220 */ /* 0x000fe20000410000 */
[--C-:B-1----:R-:W-:Y:S01]  /*3750*/  FFMA.FTZ R67, R65, R105, R64.reuse ;  /* 0x0000006941437223 */ /* 0x102fe20000010040 */
[----:B------:R0:W-:Y:S01]  /*3760*/  STL [R1+0x44], R0 ;  /* 0x0000440001007387 */ /* 0x0001e20000100800 */
[C---:B------:R-:W-:Y:S01]  /*3770*/  FMUL.FTZ R9, R59.reuse, R9 ;  /* 0x000000093b097220 */ /* 0x040fe20000410000 */
[----:B------:R-:W-:Y:S01]  /*3780*/  FMUL.FTZ R13, R59, R13 ;  /* 0x0000000d3b0d7220 */ /* 0x000fe20000410000 */
[----:B--2---:R-:W-:Y:S01]  /*3790*/  FFMA.FTZ R66, R65, R102, R64 ;  /* 0x0000006641427223 */ /* 0x004fe20000010040 */
[----:B------:R1:W-:Y:S01]  /*37a0*/  STL [R1+0x48], R67 ;  /* 0x0000484301007387 */ /* 0x0003e20000100800 */
[----:B------:R-:W-:Y:S01]  /*37b0*/  FMUL.FTZ R17, R59, R17 ;  /* 0x000000113b117220 */ /* 0x000fe20000410000 */
[----:B------:R-:W-:Y:S01]  /*37c0*/  FADD.FTZ R29, R29, -R58 ;  /* 0x8000003a1d1d7221 */ /* 0x000fe20000010000 */
[--C-:B------:R-:W-:Y:S01]  /*37d0*/  FFMA.FTZ R9, R65, R9, R64.reuse ;  /* 0x0000000941097223 */ /* 0x100fe20000010040 */
[----:B------:R2:W-:Y:S01]  /*37e0*/  STL [R1+0x4c], R66 ;  /* 0x00004c4201007387 */ /* 0x0005e20000100800 */
[----:B------:R-:W-:Y:S01]  /*37f0*/  FMUL.FTZ R21, R59, R21 ;  /* 0x000000153b157220 */ /* 0x000fe20000410000 */
[----:B0-----:R-:W-:Y:S01]  /*3800*/  FFMA.FTZ R0, R65, R99, R64 ;  /* 0x0000006341007223 */ /* 0x001fe20000010040 */
[----:B------:R-:W-:Y:S01]  /*3810*/  FMUL.FTZ R25, R59, R25 ;  /* 0x000000193b197220 */ /* 0x000fe20000410000 */
[----:B------:R-:W-:Y:S01]  /*3820*/  FADD.FTZ R33, R33, -R58 ;  /* 0x8000003a21217221 */ /* 0x000fe20000010000 */
[----:B------:R-:W-:Y:S01]  /*3830*/  FMUL.FTZ R29, R59, R29 ;  /* 0x0000001d3b1d7220 */ /* 0x000fe20000410000 */
[----:B-1----:R-:W-:Y:S01]  /*3840*/  FFMA.FTZ R67, R65, R96, R64 ;  /* 0x0000006041437223 */ /* 0x002fe20000010040 */
[----:B------:R0:W-:Y:S01]  /*3850*/  STL [R1+0x54], R0 ;  /* 0x0000540001007387 */ /* 0x0001e20000100800 */
[--C-:B------:R-:W-:Y:S01]  /*3860*/  FADD.FTZ R37, R37, -R58.reuse ;  /* 0x8000003a25257221 */ /* 0x100fe20000010000 */
[----:B------:R-:W-:Y:S01]  /*3870*/  FADD.FTZ R41, R41, -R58 ;  /* 0x8000003a29297221 */ /* 0x000fe20000010000 */
[----:B--2---:R-:W-:Y:S01]  /*3880*/  FFMA.FTZ R66, R65, R93, R64 ;  /* 0x0000005d41427223 */ /* 0x004fe20000010040 */
[----:B------:R1:W-:Y:S01]  /*3890*/  STL [R1+0x58], R67 ;  /* 0x0000584301007387 */ /* 0x0003e20000100800 */
[C---:B------:R-:W-:Y:S01]  /*38a0*/  FMUL.FTZ R33, R59.reuse, R33 ;  /* 0x000000213b217220 */ /* 0x040fe20000410000 */
[----:B------:R-:W-:Y:S01]  /*38b0*/  FMUL.FTZ R37, R59, R37 ;  /* 0x000000253b257220 */ /* 0x000fe20000410000 */
[----:B------:R-:W-:Y:S01]  /*38c0*/  FADD.FTZ R45, R45, -R58 ;  /* 0x8000003a2d2d7221 */ /* 0x000fe20000010000 */
[----:B------:R2:W-:Y:S01]  /*38d0*/  STL [R1+0x5c], R66 ;  /* 0x00005c4201007387 */ /* 0x0005e20000100800 */
[----:B------:R-:W-:Y:S01]  /*38e0*/  FMUL.FTZ R41, R59, R41 ;  /* 0x000000293b297220 */ /* 0x000fe20000410000 */
[----:B0-----:R-:W-:Y:S01]  /*38f0*/  FFMA.FTZ R0, R65, R90, R64 ;  /* 0x0000005a41007223 */ /* 0x001fe20000010040 */
[--C-:B------:R-:W-:Y:S01]  /*3900*/  FADD.FTZ R49, R49, -R58.reuse ;  /* 0x8000003a31317221 */ /* 0x100fe20000010000 */
[----:B------:R-:W-:Y:S01]  /*3910*/  FADD.FTZ R53, R53, -R58 ;  /* 0x8000003a35357221 */ /* 0x000fe20000010000 */
[----:B------:R-:W-:Y:S01]  /*3920*/  FMUL.FTZ R45, R59, R45 ;  /* 0x0000002d3b2d7220 */ /* 0x000fe20000410000 */
[--C-:B-1----:R-:W-:Y:S01]  /*3930*/  FFMA.FTZ R67, R65, R87, R64.reuse ;  /* 0x0000005741437223 */ /* 0x102fe20000010040 */
[----:B------:R0:W-:Y:S01]  /*3940*/  STL [R1+0x60], R0 ;  /* 0x0000600001007387 */ /* 0x0001e20000100800 */
[C---:B------:R-:W-:Y:S01]  /*3950*/  FMUL.FTZ R49, R59.reuse, R49 ;  /* 0x000000313b317220 */ /* 0x040fe20000410000 */
[----:B------:R-:W-:Y:S01]  /*3960*/  FMUL.FTZ R53, R59, R53 ;  /* 0x000000353b357220 */ /* 0x000fe20000410000 */
[C---:B--2---:R-:W-:Y:S01]  /*3970*/  FFMA.FTZ R66, R65.reuse, R83, R64 ;  /* 0x0000005341427223 */ /* 0x044fe20000010040 */
[----:B------:R1:W-:Y:S01]  /*3980*/  STL [R1+0x64], R67 ;  /* 0x0000644301007387 */ /* 0x0003e20000100800 */
[--C-:B------:R-:W-:Y:S01]  /*3990*/  FADD.FTZ R30, R30, -R58.reuse ;  /* 0x8000003a1e1e7221 */ /* 0x100fe20000010000 */
[--C-:B------:R-:W-:Y:S01]  /*39a0*/  FADD.FTZ R38, R38, -R58.reuse ;  /* 0x8000003a26267221 */ /* 0x100fe20000010000 */
[--C-:B------:R-:W-:Y:S01]  /*39b0*/  FADD.FTZ R42, R42, -R58.reuse ;  /* 0x8000003a2a2a7221 */ /* 0x100fe20000010000 */
[----:B------:R2:W-:Y:S01]  /*39c0*/  STL [R1+0x68], R66 ;  /* 0x0000684201007387 */ /* 0x0005e20000100800 */
[----:B------:R-:W-:Y:S01]  /*39d0*/  FADD.FTZ R34, R34, -R58 ;  /* 0x8000003a22227221 */ /* 0x000fe20000010000 */
[----:B0-----:R-:W-:Y:S01]  /*39e0*/  FFMA.FTZ R0, R65, R79, R64 ;  /* 0x0000004f41007223 */ /* 0x001fe20000010040 */
[--C-:B------:R-:W-:Y:S01]  /*39f0*/  FADD.FTZ R46, R46, -R58.reuse ;  /* 0x8000003a2e2e7221 */ /* 0x100fe20000010000 */
[----:B------:R-:W-:Y:S01]  /*3a00*/  FMUL.FTZ R38, R59, R38 ;  /* 0x000000263b267220 */ /* 0x000fe20000410000 */
[----:B------:R-:W-:Y:S01]  /*3a10*/  FADD.FTZ R50, R50, -R58 ;  /* 0x8000003a32327221 */ /* 0x000fe20000010000 */
[----:B-1----:R-:W-:Y:S01]  /*3a20*/  FFMA.FTZ R67, R65, R75, R64 ;  /* 0x0000004b41437223 */ /* 0x002fe20000010040 */
[----:B------:R0:W-:Y:S01]  /*3a30*/  STL [R1+0x6c], R0 ;  /* 0x00006c0001007387 */ /* 0x0001e20000100800 */
[----:B------:R-:W-:Y:S01]  /*3a40*/  FMUL.FTZ R42, R59, R42 ;  /* 0x0000002a3b2a7220 */ /* 0x000fe20000410000 */
[----:B------:R-:W-:Y:S01]  /*3a50*/  FADD.FTZ R54, R54, -R58 ;  /* 0x8000003a36367221 */ /* 0x000fe20000010000 */
[----:B--2---:R-:W-:Y:S01]  /*3a60*/  FFMA.FTZ R66, R65, R71, R64 ;  /* 0x0000004741427223 */ /* 0x004fe20000010040 */
[----:B------:R-:W-:Y:S01]  /*3a70*/  STL [R1+0x70], R67 ;  /* 0x0000704301007387 */ /* 0x000fe20000100800 */
[C---:B------:R-:W-:Y:S01]  /*3a80*/  FMUL.FTZ R46, R59.reuse, R46 ;  /* 0x0000002e3b2e7220 */ /* 0x040fe20000410000 */
[C---:B------:R-:W-:Y:S01]  /*3a90*/  FMUL.FTZ R50, R59.reuse, R50 ;  /* 0x000000323b327220 */ /* 0x040fe20000410000 */
[----:B------:R-:W-:Y:S01]  /*3aa0*/  FADD.FTZ R122, R122, -R58 ;  /* 0x8000003a7a7a7221 */ /* 0x000fe20000010000 */
[----:B------:R-:W-:Y:S01]  /*3ab0*/  STL [R1+0x74], R66 ;  /* 0x0000744201007387 */ /* 0x000fe20000100800 */
[----:B------:R-:W-:Y:S01]  /*3ac0*/  FMUL.FTZ R54, R59, R54 ;  /* 0x000000363b367220 */ /* 0x000fe20000410000 */
[C-C-:B0-----:R-:W-:Y:S01]  /*3ad0*/  FFMA.FTZ R0, R65.reuse, R5, R64.reuse ;  /* 0x0000000541007223 */ /* 0x141fe20000010040 */
[----:B------:R-:W-:Y:S01]  /*3ae0*/  FFMA.FTZ R5, R65, R13, R64 ;  /* 0x0000000d41057223 */ /* 0x000fe20000010040 */
[--C-:B------:R-:W-:Y:S01]  /*3af0*/  FADD.FTZ R119, R119, -R58.reuse ;  /* 0x8000003a77777221 */ /* 0x100fe20000010000 */
[--C-:B------:R-:W-:Y:S01]  /*3b00*/  FADD.FTZ R116, R116, -R58.reuse ;  /* 0x8000003a74747221 */ /* 0x100fe20000010000 */
[--C-:B------:R-:W-:Y:S01]  /*3b10*/  FADD.FTZ R123, R123, -R58.reuse ;  /* 0x8000003a7b7b7221 */ /* 0x100fe20000010000 */
[----:B------:R0:W-:Y:S01]  /*3b20*/  STL [R1+0x78], R0 ;  /* 0x0000780001007387 */ /* 0x0001e20000100800 */
[--C-:B------:R-:W-:Y:S01]  /*3b30*/  FADD.FTZ R120, R120, -R58.reuse ;  /* 0x8000003a78787221 */ /* 0x100fe20000010000 */
[----:B------:R-:W-:Y:S01]  /*3b40*/  FMUL.FTZ R105, R59, R116 ;  /* 0x000000743b697220 */ /* 0x000fe20000410000 */
[--C-:B------:R-:W-:Y:S01]  /*3b50*/  FADD.FTZ R117, R117, -R58.reuse ;  /* 0x8000003a75757221 */ /* 0x100fe20000010000 */
[----:B------:R1:W-:Y:S01]  /*3b60*/  STL [R1+0x7c], R9 ;  /* 0x00007c0901007387 */ /* 0x0003e20000100800 */
[--C-:B------:R-:W-:Y:S01]  /*3b70*/  FADD.FTZ R57, R57, -R58.reuse ;  /* 0x8000003a39397221 */ /* 0x100fe20000010000 */
[----:B------:R-:W-:Y:S01]  /*3b80*/  FADD.FTZ R104, R104, -R58 ;  /* 0x8000003a68687221 */ /* 0x000fe20000010000 */
[C---:B------:R-:W-:Y:S01]  /*3b90*/  FMUL.FTZ R123, R59.reuse, R123 ;  /* 0x0000007b3b7b7220 */ /* 0x040fe20000410000 */
[----:B------:R2:W-:Y:S01]  /*3ba0*/  STL [R1+0x80], R5 ;  /* 0x0000800501007387 */ /* 0x0005e20000100800 */
[----:B------:R-:W-:Y:S01]  /*3bb0*/  FMUL.FTZ R120, R59, R120 ;  /* 0x000000783b787220 */ /* 0x000fe20000410000 */
[----:B0-----:R-:W-:Y:S01]  /*3bc0*/  FFMA.FTZ R0, R65, R17, R64 ;  /* 0x0000001141007223 */ /* 0x001fe20000010040 */
[C---:B------:R-:W-:Y:S01]  /*3bd0*/  FMUL.FTZ R117, R59.reuse, R117 ;  /* 0x000000753b757220 */ /* 0x040fe20000410000 */
[----:B------:R-:W-:Y:S01]  /*3be0*/  FMUL.FTZ R57, R59, R57 ;  /* 0x000000393b397220 */ /* 0x000fe20000410000 */
[----:B------:R-:W-:Y:S01]  /*3bf0*/  FADD.FTZ R107, R107, -R58 ;  /* 0x8000003a6b6b7221 */ /* 0x000fe20000010000 */
[----:B-1----:R-:W-:Y:S01]  /*3c00*/  FFMA.FTZ R9, R65, R21, R64 ;  /* 0x0000001541097223 */ /* 0x002fe20000010040 */
[----:B------:R0:W-:Y:S01]  /*3c10*/  STL [R1+0x88], R0 ;  /* 0x0000880001007387 */ /* 0x0001e20000100800 */
[----:B------:R-:W-:Y:S01]  /*3c20*/  FADD.FTZ R95, R95, -R58 ;  /* 0x8000003a5f5f7221 */ /* 0x000fe20000010000 */
[----:B------:R-:W-:Y:S01]  /*3c30*/  FMUL.FTZ R104, R59, R104 ;  /* 0x000000683b687220 */ /* 0x000fe20000410000 */
[----:B--2---:R-:W-:Y:S01]  /*3c40*/  FFMA.FTZ R5, R65, R25, R64 ;  /* 0x0000001941057223 */ /* 0x004fe20000010040 */
[----:B------:R1:W-:Y:S01]  /*3c50*/  STL [R1+0x8c], R9 ;  /* 0x00008c0901007387 */ /* 0x0003e20000100800 */
[--C-:B------:R-:W-:Y:S01]  /*3c60*/  FADD.FTZ R98, R98, -R58.reuse ;  /* 0x8000003a62627221 */ /* 0x100fe20000010000 */
[----:B------:R-:W-:Y:S01]  /*3c70*/  FADD.FTZ R89, R89, -R58 ;  /* 0x8000003a59597221 */ /* 0x000fe20000010000 */
[C-C-:B------:R-:W-:Y:S01]  /*3c80*/  FFMA.FTZ R123, R65.reuse, R123, R64.reuse ;  /* 0x0000007b417b7223 */ /* 0x140fe20000010040 */
[----:B------:R2:W-:Y:S01]  /*3c90*/  STL [R1+0x90], R5 ;  /* 0x0000900501007387 */ /* 0x0005e20000100800 */
[C-C-:B------:R-:W-:Y:S01]  /*3ca0*/  FFMA.FTZ R120, R65.reuse, R120, R64.reuse ;  /* 0x0000007841787223 */ /* 0x140fe20000010040 */
[C-C-:B0-----:R-:W-:Y:S01]  /*3cb0*/  FFMA.FTZ R0, R65.reuse, R29, R64.reuse ;  /* 0x0000001d41007223 */ /* 0x141fe20000010040 */
[C-C-:B------:R-:W-:Y:S01]  /*3cc0*/  FFMA.FTZ R117, R65.reuse, R117, R64.reuse ;  /* 0x0000007541757223 */ /* 0x140fe20000010040 */
[--C-:B------:R-:W-:Y:S01]  /*3cd0*/  FFMA.FTZ R21, R65, R57, R64.reuse ;  /* 0x0000003941157223 */ /* 0x100fe20000010040 */
[----:B------:R-:W-:Y:S01]  /*3ce0*/  FMUL.FTZ R29, R59, R107 ;  /* 0x0000006b3b1d7220 */ /* 0x000fe20000410000 */
[----:B-1----:R-:W-:Y:S01]  /*3cf0*/  FFMA.FTZ R9, R65, R33, R64 ;  /* 0x0000002141097223 */ /* 0x002fe20000010040 */
[----:B------:R0:W-:Y:S01]  /*3d00*/  STL [R1+0x98], R0 ;  /* 0x0000980001007387 */ /* 0x0001e20000100800 */
[----:B------:R-:W-:Y:S01]  /*3d10*/  FMUL.FTZ R33, R59, R119 ;  /* 0x000000773b217220 */ /* 0x000fe20000410000 */
[----:B------:R-:W-:Y:S01]  /*3d20*/  FADD.FTZ R78, R78, -R58 ;  /* 0x8000003a4e4e7221 */ /* 0x000fe20000010000 */
[----:B--2---:R-:W-:Y:S01]  /*3d30*/  FFMA.FTZ R5, R65, R37, R64 ;  /* 0x0000002541057223 */ /* 0x004fe20000010040 */
[----:B------:R1:W-:Y:S01]  /*3d40*/  STL [R1+0xa0], R9 ;  /* 0x0000a00901007387 */ /* 0x0003e20000100800 */
[C---:B------:R-:W-:Y:S01]  /*3d50*/  FMUL.FTZ R37, R59.reuse, R122 ;  /* 0x0000007a3b257220 */ /* 0x040fe20000410000 */
[C---:B------:R-:W-:Y:S01]  /*3d60*/  FMUL.FTZ R87, R59.reuse, R98 ;  /* 0x000000623b577220 */ /* 0x040fe20000410000 */
[----:B------:R-:W-:Y:S01]  /*3d70*/  FMUL.FTZ R89, R59, R89 ;  /* 0x000000593b597220 */ /* 0x000fe20000410000 */
[----:B------:R2:W-:Y:S01]  /*3d80*/  STL [R1+0xa4], R5 ;  /* 0x0000a40501007387 */ /* 0x0005e20000100800 */
[----:B------:R-:W-:Y:S01]  /*3d90*/  FADD.FTZ R86, R86, -R58 ;  /* 0x8000003a56567221 */ /* 0x000fe20000010000 */
[----:B0-----:R-:W-:Y:S01]  /*3da0*/  FFMA.FTZ R0, R65, R41, R64 ;  /* 0x0000002941007223 */ /* 0x001fe20000010040 */
[C---:B------:R-:W-:Y:S01]  /*3db0*/  FMUL.FTZ R41, R59.reuse, R30 ;  /* 0x0000001e3b297220 */ /* 0x040fe20000410000 */
[----:B------:R-:W-:Y:S01]  /*3dc0*/  FADD.FTZ R18, R18, -R58 ;  /* 0x8000003a12127221 */ /* 0x000fe20000010000 */
[----:B------:R-:W-:Y:S01]  /*3dd0*/  FMUL.FTZ R75, R59, R86 ;  /* 0x000000563b4b7220 */ /* 0x000fe20000410000 */
[----:B-1----:R-:W-:Y:S01]  /*3de0*/  FFMA.FTZ R9, R65, R45, R64 ;  /* 0x0000002d41097223 */ /* 0x002fe20000010040 */
[----:B------:R0:W-:Y:S01]  /*3df0*/  STL [R1+0xa8], R0 ;  /* 0x0000a80001007387 */ /* 0x0001e20000100800 */
[----:B------:R-:W-:-:S02]  /*3e00*/  HADD2.F32 R45, -RZ, R60.H1_H1 ;  /* 0x3000003cff2d7230 */ /* 0x000fc40000004100 */
[----:B------:R-:W-:Y:S01]  /*3e10*/  FMUL.FTZ R60, R59, R78 ;  /* 0x0000004e3b3c7220 */ /* 0x000fe20000410000 */
[----:B--2---:R-:W-:Y:S01]  /*3e20*/  FFMA.FTZ R5, R65, R49, R64 ;  /* 0x0000003141057223 */ /* 0x004fe20000010040 */
[----:B------:R-:W-:Y:S01]  /*3e30*/  STL [R1+0xac], R9 ;  /* 0x0000ac0901007387 */ /* 0x000fe20000100800 */
[----:B------:R-:W-:Y:S01]  /*3e40*/  FADD.FTZ R22, R22, -R58 ;  /* 0x8000003a16167221 */ /* 0x000fe20000010000 */
[C-C-:B------:R-:W-:Y:S01]  /*3e50*/  FFMA.FTZ R46, R45.reuse, R46, R62.reuse ;  /* 0x0000002e2d2e7223 */ /* 0x140fe2000001003e */
[----:B------:R-:W-:Y:S01]  /*3e60*/  FFMA.FTZ R78, R45, R89, R62 ;  /* 0x000000592d4e7223 */ /* 0x000fe2000001003e */
[----:B------:R1:W-:Y:S01]  /*3e70*/  STL [R1+0xb0], R5 ;  /* 0x0000b00501007387 */ /* 0x0003e20000100800 */
[----:B------:R-:W-:Y:S01]  /*3e80*/  FMUL.FTZ R57, R59, R18 ;  /* 0x000000123b397220 */ /* 0x000fe20000410000 */
[----:B0-----:R-:W-:Y:S01]  /*3e90*/  FFMA.FTZ R0, R65, R53, R64 ;  /* 0x0000003541007223 */ /* 0x001fe20000010040 */
[----:B------:R-:W-:Y:S01]  /*3ea0*/  FMUL.FTZ R64, R59, R95 ;  /* 0x0000005f3b407220 */ /* 0x000fe20000410000 */
[----:B------:R-:W-:Y:S01]  /*3eb0*/  FFMA.FTZ R95, R45, R104, R62 ;  /* 0x000000682d5f7223 */ /* 0x000fe2000001003e */
[----:B------:R-:W-:Y:S01]  /*3ec0*/  FADD.FTZ R2, R2, -R58 ;  /* 0x8000003a02027221 */ /* 0x000fe20000010000 */
[----:B------:R-:W-:Y:S01]  /*3ed0*/  FMUL.FTZ R53, R59, R22 ;  /* 0x000000163b357220 */ /* 0x000fe20000410000 */
[----:B------:R0:W-:Y:S01]  /*3ee0*/  STL [R1+0xb4], R0 ;  /* 0x0000b40001007387 */ /* 0x0001e20000100800 */
[----:B------:R-:W-:Y:S01]  /*3ef0*/  FFMA.FTZ R22, R45, R57, R62 ;  /* 0x000000392d167223 */ /* 0x000fe2000001003e */
[--C-:B------:R-:W-:Y:S01]  /*3f00*/  FADD.FTZ R111, R81, -R58.reuse ;  /* 0x8000003a516f7221 */ /* 0x100fe20000010000 */
[--C-:B------:R-:W-:Y:S01]  /*3f10*/  FADD.FTZ R39, R39, -R58.reuse ;  /* 0x8000003a27277221 */ /* 0x100fe20000010000 */
[----:B-1----:R-:W-:Y:S01]  /*3f20*/  FMUL.FTZ R5, R59, R2 ;  /* 0x000000023b057220 */ /* 0x002fe20000410000 */
[--C-:B------:R-:W-:Y:S01]  /*3f30*/  FADD.FTZ R125, R125, -R58.reuse ;  /* 0x8000003a7d7d7221 */ /* 0x100fe20000010000 */
[--C-:B------:R-:W-:Y:S01]  /*3f40*/  FADD.FTZ R113, R113, -R58.reuse ;  /* 0x8000003a71717221 */ /* 0x100fe20000010000 */
[--C-:B------:R-:W-:Y:S01]  /*3f50*/  FADD.FTZ R110, R110, -R58.reuse ;  /* 0x8000003a6e6e7221 */ /* 0x100fe20000010000 */
[--C-:B------:R-:W-:Y:S01]  /*3f60*/  FADD.FTZ R101, R101, -R58.reuse ;  /* 0x8000003a65657221 */ /* 0x100fe20000010000 */
[----:B------:R-:W-:Y:S01]  /*3f70*/  FADD.FTZ R92, R92, -R58 ;  /* 0x8000003a5c5c7221 */ /* 0x000fe20000010000 */
[----:B0-----:R-:W-:Y:S01]  /*3f80*/  FMUL.FTZ R0, R59, R34 ;  /* 0x000000223b007220 */ /* 0x001fe20000410000 */
[C-C-:B------:R-:W-:Y:S01]  /*3f90*/  FFMA.FTZ R34, R45.reuse, R41, R62.reuse ;  /* 0x000000292d227223 */ /* 0x140fe2000001003e */
[C-C-:B------:R-:W-:Y:S01]  /*3fa0*/  FFMA.FTZ R41, R45.reuse, R38, R62.reuse ;  /* 0x000000262d297223 */ /* 0x140fe2000001003e */
[C-C-:B------:R-:W-:Y:S01]  /*3fb0*/  FFMA.FTZ R38, R45.reuse, R42, R62.reuse ;  /* 0x0000002a2d267223 */ /* 0x140fe2000001003e */
[----:B------:R-:W-:Y:S01]  /*3fc0*/  FFMA.FTZ R42, R45, R50, R62 ;  /* 0x000000322d2a7223 */ /* 0x000fe2000001003e */
[--C-:B------:R-:W-:Y:S01]  /*3fd0*/  FADD.FTZ R57, R7, -R58.reuse ;  /* 0x8000003a07397221 */ /* 0x100fe20000010000 */
[----:B------:R-:W-:Y:S01]  /*3fe0*/  FADD.FTZ R81, R47, -R58 ;  /* 0x8000003a2f517221 */ /* 0x000fe20000010000 */
[----:B------:R-:W-:Y:S01]  /*3ff0*/  FFMA.FTZ R2, R45, R60, R62 ;  /* 0x0000003c2d027223 */ /* 0x000fe2000001003e */
[----:B------:R0:W-:Y:S01]  /*4000*/  STL [R1+0x50], R38 ;  /* 0x0000502601007387 */ /* 0x0001e20000100800 */
        /* <DEDUP_REMOVED lines=8> */
[----:B------:R-:W-:Y:S01]  /*4090*/  FADD.FTZ R10, R10, -R58 ;  /* 0x8000003a0a0a7221 */ /* 0x000fe20000010000 */
[----:B0-----:R-:W-:Y:S01]  /*40a0*/  FFMA.FTZ R38, R45, R54, R62 ;  /* 0x000000362d267223 */ /* 0x001fe2000001003e */
[--C-:B------:R-:W-:Y:S01]  /*40b0*/  FADD.FTZ R14, R14, -R58.reuse ;  /* 0x8000003a0e0e7221 */ /* 0x100fe20000010000 */
[----:B------:R0:W-:Y:S01]  /*40c0*/  STL [R1+0x94], R42 ;  /* 0x0000942a01007387 */ /* 0x0001e20000100800 */
[C---:B------:R-:W-:Y:S01]  /*40d0*/  FMUL.FTZ R11, R59.reuse, R57 ;  /* 0x000000393b0b7220 */ /* 0x040fe20000410000 */
[----:B------:R-:W-:Y:S01]  /*40e0*/  FMUL.FTZ R47, R59, R47 ;  /* 0x0000002f3b2f7220 */ /* 0x000fe20000410000 */
[--C-:B------:R-:W-:Y:S01]  /*40f0*/  FADD.FTZ R54, R51, -R58.reuse ;  /* 0x8000003a33367221 */ /* 0x100fe20000010000 */
[----:B------:R-:W3:Y:S01]  /*4100*/  LDL.LU R119, [R1+0x20] ;  /* 0x0000200001777983 */ /* 0x000ee20000300800 */
[--C-:B------:R-:W-:Y:S01]  /*4110*/  FADD.FTZ R26, R26, -R58.reuse ;  /* 0x8000003a1a1a7221 */ /* 0x100fe20000010000 */
[--C-:B------:R-:W-:Y:S01]  /*4120*/  FADD.FTZ R68, R68, -R58.reuse ;  /* 0x8000003a44447221 */ /* 0x100fe20000010000 */
[C---:B------:R-:W-:Y:S01]  /*4130*/  FMUL.FTZ R125, R59.reuse, R125 ;  /* 0x0000007d3b7d7220 */ /* 0x040fe20000410000 */
[----:B------:R1:W-:Y:S01]  /*4140*/  STL [R1+0x9c], R38 ;  /* 0x00009c2601007387 */ /* 0x0003e20000100800 */
[C---:B------:R-:W-:Y:S01]  /*4150*/  FMUL.FTZ R113, R59.reuse, R113 ;  /* 0x000000713b717220 */ /* 0x040fe20000410000 */
[----:B0-----:R-:W-:Y:S01]  /*4160*/  FADD.FTZ R42, R88, -R58 ;  /* 0x8000003a582a7221 */ /* 0x001fe20000010000 */
[----:B------:R-:W-:Y:S01]  /*4170*/  HADD2.F32 R57, -RZ, R61.H0_H0 ;  /* 0x2000003dff397230 */ /* 0x000fe20000004100 */
[----:B------:R-:W4:Y:S01]  /*4180*/  LDL.LU R116, [R1+0x1c] ;  /* 0x00001c0001747983 */ /* 0x000f220000300800 */
[C---:B------:R-:W-:Y:S01]  /*4190*/  FMUL.FTZ R99, R59.reuse, R110 ;  /* 0x0000006e3b637220 */ /* 0x040fe20000410000 */
[C---:B------:R-:W-:Y:S01]  /*41a0*/  FMUL.FTZ R3, R59.reuse, R42 ;  /* 0x0000002a3b037220 */ /* 0x040fe20000410000 */
[C---:B------:R-:W-:Y:S01]  /*41b0*/  FMUL.FTZ R25, R59.reuse, R101 ;  /* 0x000000653b197220 */ /* 0x040fe20000410000 */
[----:B------:R-:W2:Y:S01]  /*41c0*/  LDL.LU R108, [R1+0x18] ;  /* 0x00001800016c7983 */ /* 0x000ea20000300800 */
[C---:B------:R-:W-:Y:S01]  /*41d0*/  FMUL.FTZ R42, R59.reuse, R39 ;  /* 0x000000273b2a7220 */ /* 0x040fe20000410000 */
[C---:B------:R-:W-:Y:S01]  /*41e0*/  FMUL.FTZ R92, R59.reuse, R92 ;  /* 0x0000005c3b5c7220 */ /* 0x040fe20000410000 */
[C---:B------:R-:W-:Y:S01]  /*41f0*/  FMUL.FTZ R82, R59.reuse, R82 ;  /* 0x000000523b527220 */ /* 0x040fe20000410000 */
[----:B------:R-:W4:Y:S01]  /*4200*/  LDL.LU R107, [R1+0x14] ;  /* 0x00001400016b7983 */ /* 0x000f220000300800 */
[C---:B------:R-:W-:Y:S01]  /*4210*/  FMUL.FTZ R74, R59.reuse, R74 ;  /* 0x0000004a3b4a7220 */ /* 0x040fe20000410000 */
[C---:B------:R-:W-:Y:S01]  /*4220*/  FMUL.FTZ R9, R59.reuse, R6 ;  /* 0x000000063b097220 */ /* 0x040fe20000410000 */
[----:B------:R-:W-:Y:S01]  /*4230*/  FMUL.FTZ R13, R59, R10 ;  /* 0x0000000a3b0d7220 */ /* 0x000fe20000410000 */
[----:B------:R-:W4:Y:S01]  /*4240*/  LDL.LU R104, [R1+0x10] ;  /* 0x0000100001687983 */ /* 0x000f220000300800 */
[----:B------:R-:W-:-:S02]  /*4250*/  HADD2.F32 R39, -RZ, R63.H0_H0 ;  /* 0x2000003fff277230 */ /* 0x000fc40000004100 */
[C---:B------:R-:W-:Y:S01]  /*4260*/  FMUL.FTZ R17, R59.reuse, R14 ;  /* 0x0000000e3b117220 */ /* 0x040fe20000410000 */
[C---:B------:R-:W-:Y:S01]  /*4270*/  FMUL.FTZ R49, R59.reuse, R26 ;  /* 0x0000001a3b317220 */ /* 0x040fe20000410000 */
[----:B------:R-:W4:Y:S01]  /*4280*/  LDL.LU R98, [R1+0xc] ;  /* 0x00000c0001627983 */ /* 0x000f220000300800 */
[----:B------:R-:W-:Y:S01]  /*4290*/  FMUL.FTZ R68, R59, R68 ;  /* 0x000000443b447220 */ /* 0x000fe20000410000 */
[----:B------:R-:W-:Y:S01]  /*42a0*/  FFMA.FTZ R47, R57, R47, R39 ;  /* 0x0000002f392f7223 */ /* 0x000fe20000010027 */
[--C-:B------:R-:W-:Y:S01]  /*42b0*/  FFMA.FTZ R110, R125, R45, R62.reuse ;  /* 0x0000002d7d6e7223 */ /* 0x100fe2000001003e */
[----:B------:R-:W3:Y:S01]  /*42c0*/  LDL.LU R96, [R1+0x8] ;  /* 0x0000080001607983 */ /* 0x000ee20000300800 */
        /* <DEDUP_REMOVED lines=19> */
[----:B------:R-:W4:Y:S01]  /*4400*/  LDL.LU R83, [R1] ;  /* 0x0000000001537983 */ /* 0x000f220000300800 */
[C-C-:B------:R-:W-:Y:S01]  /*4410*/  FFMA.FTZ R13, R45.reuse, R13, R62.reuse ;  /* 0x0000000d2d0d7223 */ /* 0x140fe2000001003e */
[C-C-:B------:R-:W-:Y:S01]  /*4420*/  FFMA.FTZ R17, R45.reuse, R17, R62.reuse ;  /* 0x000000112d117223 */ /* 0x140fe2000001003e */
[C-C-:B------:R-:W-:Y:S01]  /*4430*/  FFMA.FTZ R26, R45.reuse, R53, R62.reuse ;  /* 0x000000352d1a7223 */ /* 0x140fe2000001003e */
[----:B------:R0:W-:Y:S01]  /*4440*/  STL [R1+0x28], R47 ;  /* 0x0000282f01007387 */ /* 0x0001e20000100800 */
[C-C-:B------:R-:W-:Y:S01]  /*4450*/  FFMA.FTZ R30, R45.reuse, R49, R62.reuse ;  /* 0x000000312d1e7223 */ /* 0x140fe2000001003e */
[C-C-:B------:R-:W-:Y:S01]  /*4460*/  FFMA.FTZ R0, R45.reuse, R0, R62.reuse ;  /* 0x000000002d007223 */ /* 0x140fe2000001003e */
[----:B------:R-:W-:Y:S01]  /*4470*/  FFMA.FTZ R45, R45, R68, R62 ;  /* 0x000000442d2d7223 */ /* 0x000fe2000001003e */
[--C-:B-1----:R-:W-:Y:S01]  /*4480*/  FADD.FTZ R38, R106, -R58.reuse ;  /* 0x8000003a6a267221 */ /* 0x102fe20000010000 */
        /* <DEDUP_REMOVED lines=24> */
[----:B--2---:R-:W-:-:S02]  /*4610*/  FADD.FTZ R51, R108, -R58 ;  /* 0x8000003a6c337221 */ /* 0x004fc40000010000 */
        /* <DEDUP_REMOVED lines=46> */
[--C-:B---3--:R-:W-:Y:S01]  /*4900*/  FADD.FTZ R71, R96, -R58.reuse ;  /* 0x8000003a60477221 */ /* 0x108fe20000010000 */
        /* <DEDUP_REMOVED lines=31> */
[--C-:B----4-:R-:W-:Y:S01]  /*4b00*/  FADD.FTZ R68, R93, -R58.reuse ;  /* 0x8000003a5d447221 */ /* 0x110fe20000010000 */
[--C-:B------:R-:W-:Y:S01]  /*4b10*/  FADD.FTZ R43, R119, -R58.reuse ;  /* 0x8000003a772b7221 */ /* 0x100fe20000010000 */
[----:B0-----:R-:W-:Y:S01]  /*4b20*/  FADD.FTZ R47, R116, -R58 ;  /* 0x8000003a742f7221 */ /* 0x001fe20000010000 */
[----:B------:R-:W-:-:S02]  /*4b30*/  HADD2.F32 R61, -RZ, R61.H1_H1 ;  /* 0x3000003dff3d7230 */ /* 0x000fc40000004100 */
[C---:B------:R-:W-:Y:S01]  /*4b40*/  FMUL.FTZ R93, R59.reuse, R71 ;  /* 0x000000473b5d7220 */ /* 0x040fe20000410000 */
[----:B------:R-:W-:Y:S02]  /*4b50*/  HADD2.F32 R63, -RZ, R63.H1_H1 ;  /* 0x3000003fff3f7230 */ /* 0x000fe40000004100 */
        /* <DEDUP_REMOVED lines=43> */
[----:B------:R-:W-:Y:S01]  /*4e10*/  FMUL.FTZ R56, R45, -1.4426950216293334961 ;  /* 0xbfb8aa3b2d387820 */ /* 0x000fe20000410000 */
[C-C-:B------:R-:W-:Y:S01]  /*4e20*/  FFMA.FTZ R59, R61.reuse, R43, R63.reuse ;  /* 0x0000002b3d3b7223 */ /* 0x140fe2000001003f */
[C-C-:B------:R-:W-:Y:S01]  /*4e30*/  FFMA.FTZ R51, R61.reuse, R48, R63.reuse ;  /* 0x000000303d337223 */ /* 0x140fe2000001003f */
[--C-:B------:R-:W-:Y:S01]  /*4e40*/  FFMA.FTZ R43, R61, R47, R63.reuse ;  /* 0x0000002f3d2b7223 */ /* 0x100fe2000001003f */
[----:B------:R-:W-:Y:S01]  /*4e50*/  FMUL.FTZ R48, R57, -1.4426950216293334961 ;  /* 0xbfb8aa3b39307820 */ /* 0x000fe20000410000 */
[--C-:B------:R-:W-:Y:S01]  /*4e60*/  FFMA.FTZ R47, R61, R44, R63.reuse ;  /* 0x0000002c3d2f7223 */ /* 0x100fe2000001003f */
[----:B------:R-:W-:Y:S01]  /*4e70*/  FMUL.FTZ R44, R21, -1.4426950216293334961 ;  /* 0xbfb8aa3b152c7820 */ /* 0x000fe20000410000 */
[----:B------:R-:W0:Y:S01]  /*4e80*/  MUFU.EX2 R56, R56 ;  /* 0x0000003800387308 */ /* 0x000e220000000800 */
[C-C-:B------:R-:W-:Y:S01]  /*4e90*/  FFMA.FTZ R58, R61.reuse, R58, R63.reuse ;  /* 0x0000003a3d3a7223 */ /* 0x140fe2000001003f */
[C-C-:B------:R-:W-:Y:S01]  /*4ea0*/  FFMA.FTZ R32, R61.reuse, R55, R63.reuse ;  /* 0x000000373d207223 */ /* 0x140fe2000001003f */
[----:B------:R-:W-:-:S05]  /*4eb0*/  FFMA.FTZ R55, R61, R52, R63 ;  /* 0x000000343d377223 */ /* 0x000fca000001003f */
[----:B------:R-:W3:Y:S01]  /*4ec0*/  MUFU.EX2 R48, R48 ;  /* 0x0000003000307308 */ /* 0x000ee20000000800 */
[----:B------:R-:W-:-:S07]  /*4ed0*/  FMUL.FTZ R52, R58, -1.4426950216293334961 ;  /* 0xbfb8aa3b3a347820 */ /* 0x000fce0000410000 */
[----:B------:R-:W4:Y:S01]  /*4ee0*/  MUFU.EX2 R44, R44 ;  /* 0x0000002c002c7308 */ /* 0x000f220000000800 */
[----:B0-----:R-:W-:-:S07]  /*4ef0*/  FADD.FTZ R56, R56, 1 ;  /* 0x3f80000038387421 */ /* 0x001fce0000010000 */
[----:B------:R-:W0:Y:S01]  /*4f00*/  MUFU.EX2 R52, R52 ;  /* 0x0000003400347308 */ /* 0x000e220000000800 */
[----:B---3--:R-:W-:Y:S01]  /*4f10*/  FADD.FTZ R48, R48, 1 ;  /* 0x3f80000030307421 */ /* 0x008fe20000010000 */
[----:B------:R-:W-:-:S06]  /*4f20*/  FFMA.FTZ R28, R61, R60, R63 ;  /* 0x0000003c3d1c7223 */ /* 0x000fcc000001003f */
[----:B------:R-:W-:Y:S01]  /*4f30*/  MUFU.RCP R60, R56 ;  /* 0x00000038003c7308 */ /* 0x000fe20000001000 */
[----:B----4-:R-:W-:-:S07]  /*4f40*/  FADD.FTZ R44, R44, 1 ;  /* 0x3f8000002c2c7421 */ /* 0x010fce0000010000 */
[----:B------:R-:W3:Y:S01]  /*4f50*/  MUFU.RCP R56, R48 ;  /* 0x0000003000387308 */ /* 0x000ee20000001000 */
[----:B0-----:R-:W-:-:S07]  /*4f60*/  FADD.FTZ R52, R52, 1 ;  /* 0x3f80000034347421 */ /* 0x001fce0000010000 */
[----:B------:R-:W0:Y:S08]  /*4f70*/  MUFU.RCP R44, R44 ;  /* 0x0000002c002c7308 */ /* 0x000e300000001000 */
[----:B------:R-:W-:Y:S01]  /*4f80*/  MUFU.RCP R52, R52 ;  /* 0x0000003400347308 */ /* 0x000fe20000001000 */
[----:B---3--:R-:W-:Y:S01]  /*4f90*/  FMUL.FTZ R56, R57, R56 ;  /* 0x0000003839387220 */ /* 0x008fe20000410000 */
[----:B0-----:R-:W-:-:S05]  /*4fa0*/  FMUL.FTZ R21, R21, R44 ;  /* 0x0000002c15157220 */ /* 0x001fca0000410000 */
[----:B------:R0:W-:Y:S02]  /*4fb0*/  STL [R1+0x14], R21 ;  /* 0x0000141501007387 */ /* 0x0001e40000100800 */
[----:B0-----:R-:W-:-:S05]  /*4fc0*/  FMUL.FTZ R21, R45, R60 ;  /* 0x0000003c2d157220 */ /* 0x001fca0000410000 */
[----:B------:R-:W-:Y:S04]  /*4fd0*/  STL [R1+0x10], R21 ;  /* 0x0000101501007387 */ /* 0x000fe80000100800 */
[----:B------:R-:W-:Y:S01]  /*4fe0*/  STL [R1+0xc], R56 ;  /* 0x00000c3801007387 */ /* 0x000fe20000100800 */
[----:B--2---:R-:W-:-:S06]  /*4ff0*/  FMUL.FTZ R48, R108, -1.4426950216293334961 ;  /* 0xbfb8aa3b6c307820 */ /* 0x004fcc0000410000 */
[----:B------:R-:W0:Y:S02]  /*5000*/  MUFU.EX2 R48, R48 ;  /* 0x0000003000307308 */ /* 0x000e240000000800 */
[----:B0-----:R-:W-:-:S06]  /*5010*/  FADD.FTZ R48, R48, 1 ;  /* 0x3f80000030307421 */ /* 0x001fcc0000010000 */
[----:B------:R0:W-:Y:S02]  /*5020*/  MUFU.RCP R60, R48 ;  /* 0x00000030003c7308 */ /* 0x0001e40000001000 */
[----:B0-----:R-:W-:-:S05]  /*5030*/  FMUL.FTZ R48, R58, R52 ;  /* 0x000000343a307220 */ /* 0x001fca0000410000 */
[----:B------:R0:W-:Y:S04]  /*5040*/  STL [R1+0x8], R48 ;  /* 0x0000083001007387 */ /* 0x0001e80000100800 */
[----:B------:R-:W2:Y:S04]  /*5050*/  LDL.LU R119, [R1+0x3c] ;  /* 0x00003c0001777983 */ /* 0x000ea80000300800 */
[----:B------:R-:W3:Y:S04]  /*5060*/  LDL.LU R122, [R1+0x40] ;  /* 0x00004000017a7983 */ /* 0x000ee80000300800 */
[----:B------:R-:W4:Y:S01]  /*5070*/  LDL.LU R116, [R1+0x44] ;  /* 0x0000440001747983 */ /* 0x000f220000300800 */
[----:B------:R-:W-:Y:S01]  /*5080*/  FMUL.FTZ R44, R110, -1.4426950216293334961 ;  /* 0xbfb8aa3b6e2c7820 */ /* 0x000fe20000410000 */
[----:B------:R-:W-:-:S05]  /*5090*/  FMUL.FTZ R45, R53, -1.4426950216293334961 ;  /* 0xbfb8aa3b352d7820 */ /* 0x000fca0000410000 */
[----:B------:R-:W1:Y:S01]  /*50a0*/  MUFU.EX2 R44, R44 ;  /* 0x0000002c002c7308 */ /* 0x000e620000000800 */
[----:B0-----:R-:W-:-:S07]  /*50b0*/  FMUL.FTZ R48, R37, -1.4426950216293334961 ;  /* 0xbfb8aa3b25307820 */ /* 0x001fce0000410000 */
[----:B------:R-:W0:Y:S01]  /*50c0*/  MUFU.EX2 R45, R45 ;  /* 0x0000002d002d7308 */ /* 0x000e220000000800 */
[----:B------:R-:W-:-:S07]  /*50d0*/  FFMA.FTZ R70, R70, R61, R63 ;  /* 0x0000003d46467223 */ /* 0x000fce000001003f */
[----:B------:R-:W0:Y:S01]  /*50e0*/  MUFU.EX2 R48, R48 ;  /* 0x0000003000307308 */ /* 0x000e220000000800 */
[----:B-1----:R-:W-:Y:S01]  /*50f0*/  FADD.FTZ R44, R44, 1 ;  /* 0x3f8000002c2c7421 */ /* 0x002fe20000010000 */
[C-C-:B------:R-:W-:Y:S01]  /*5100*/  FFMA.FTZ R107, R61.reuse, R107, R63.reuse ;  /* 0x0000006b3d6b7223 */ /* 0x140fe2000001003f */
[C-C-:B------:R-:W-:Y:S01]  /*5110*/  FFMA.FTZ R103, R61.reuse, R103, R63.reuse ;  /* 0x000000673d677223 */ /* 0x140fe2000001003f */
[C-C-:B------:R-:W-:Y:S01]  /*5120*/  FFMA.FTZ R100, R61.reuse, R100, R63.reuse ;  /* 0x000000643d647223 */ /* 0x140fe2000001003f */
[C-C-:B------:R-:W-:Y:S01]  /*5130*/  FFMA.FTZ R98, R61.reuse, R98, R63.reuse ;  /* 0x000000623d627223 */ /* 0x140fe2000001003f */
[--C-:B------:R-:W-:Y:S01]  /*5140*/  FFMA.FTZ R96, R61, R96, R63.reuse ;  /* 0x000000603d607223 */ /* 0x100fe2000001003f */
[----:B0-----:R-:W-:Y:S01]  /*5150*/  FADD.FTZ R45, R45, 1 ;  /* 0x3f8000002d2d7421 */ /* 0x001fe20000010000 */
        /* <DEDUP_REMOVED lines=14> */
[----:B------:R-:W-:-:S02]  /*5240*/  FFMA.FTZ R39, R61, R39, R63 ;  /* 0x000000273d277223 */ /* 0x000fc4000001003f */
[----:B------:R0:W-:Y:S01]  /*5250*/  MUFU.RCP R61, R45 ;  /* 0x0000002d003d7308 */ /* 0x0001e20000001000 */
[----:B------:R-:W-:-:S07]  /*5260*/  FADD.FTZ R48, R48, 1 ;  /* 0x3f80000030307421 */ /* 0x000fce0000010000 */
[----:B------:R-:W1:Y:S01]  /*5270*/  MUFU.RCP R44, R44 ;  /* 0x0000002c002c7308 */ /* 0x000e620000001000 */
[----:B0-----:R-:W-:-:S07]  /*5280*/  FMUL.FTZ R45, R123, -1.4426950216293334961 ;  /* 0xbfb8aa3b7b2d7820 */ /* 0x001fce0000410000 */
[----:B------:R-:W0:Y:S08]  /*5290*/  MUFU.EX2 R45, R45 ;  /* 0x0000002d002d7308 */ /* 0x000e300000000800 */
[----:B------:R-:W0:Y:S01]  /*52a0*/  MUFU.RCP R58, R48 ;  /* 0x00000030003a7308 */ /* 0x000e220000001000 */
[----:B-1----:R-:W-:Y:S01]  /*52b0*/  FMUL.FTZ R110, R110, R44 ;  /* 0x0000002c6e6e7220 */ /* 0x002fe20000410000 */
[----:B------:R-:W-:Y:S01]  /*52c0*/  FMUL.FTZ R44, R59, -1.4426950216293334961 ;  /* 0xbfb8aa3b3b2c7820 */ /* 0x000fe20000410000 */
[----:B0-----:R-:W-:-:S05]  /*52d0*/  FADD.FTZ R45, R45, 1 ;  /* 0x3f8000002d2d7421 */ /* 0x001fca0000010000 */
[----:B------:R-:W0:Y:S01]  /*52e0*/  MUFU.EX2 R44, R44 ;  /* 0x0000002c002c7308 */ /* 0x000e220000000800 */
[----:B------:R-:W-:-:S07]  /*52f0*/  FMUL.FTZ R21, R70, -1.4426950216293334961 ;  /* 0xbfb8aa3b46157820 */ /* 0x000fce0000410000 */
[----:B------:R1:W-:Y:S01]  /*5300*/  MUFU.RCP R62, R45 ;  /* 0x0000002d003e7308 */ /* 0x0003e20000001000 */
[----:B------:R-:W-:Y:S01]  /*5310*/  FMUL.FTZ R58, R37, R58 ;  /* 0x0000003a253a7220 */ /* 0x000fe20000410000 */
[----:B------:R-:W-:Y:S01]  /*5320*/  FMUL.FTZ R37, R106, -1.4426950216293334961 ;  /* 0xbfb8aa3b6a257820 */ /* 0x000fe20000410000 */
[----:B-1----:R-:W-:-:S05]  /*5330*/  FMUL.FTZ R45, R120, -1.4426950216293334961 ;  /* 0xbfb8aa3b782d7820 */ /* 0x002fca0000410000 */
[----:B------:R-:W1:Y:S08]  /*5340*/  MUFU.EX2 R37, R37 ;  /* 0x0000002500257308 */ /* 0x000e700000000800 */
[----:B------:R-:W1:Y:S01]  /*5350*/  MUFU.EX2 R45, R45 ;  /* 0x0000002d002d7308 */ /* 0x000e620000000800 */
[----:B0-----:R-:W-:-:S07]  /*5360*/  FADD.FTZ R44, R44, 1 ;  /* 0x3f8000002c2c7421 */ /* 0x001fce0000010000 */
[----:B------:R-:W0:Y:S01]  /*5370*/  MUFU.EX2 R21, R21 ;  /* 0x0000001500157308 */ /* 0x000e220000000800 */
[----:B-1----:R-:W-:-:S07]  /*5380*/  FADD.FTZ R37, R37, 1 ;  /* 0x3f80000025257421 */ /* 0x002fce0000010000 */
[----:B------:R-:W1:Y:S01]  /*5390*/  MUFU.RCP R44, R44 ;  /* 0x0000002c002c7308 */ /* 0x000e620000001000 */
[----:B------:R-:W-:Y:S01]  /*53a0*/  FADD.FTZ R45, R45, 1 ;  /* 0x3f8000002d2d7421 */ /* 0x000fe20000010000 */
[----:B------:R-:W-:Y:S01]  /*53b0*/  FMUL.FTZ R60, R108, R60 ;  /* 0x0000003c6c3c7220 */ /* 0x000fe20000410000 */
[----:B------:R-:W-:Y:S01]  /*53c0*/  FMUL.FTZ R48, R33, -1.4426950216293334961 ;  /* 0xbfb8aa3b21307820 */ /* 0x000fe20000410000 */
[----:B0-----:R-:W-:-:S04]  /*53d0*/  FADD.FTZ R21, R21, 1 ;  /* 0x3f80000015157421 */ /* 0x001fc80000010000 */
[----:B------:R-:W-:Y:S01]  /*53e0*/  MUFU.RCP R108, R45 ;  /* 0x0000002d006c7308 */ /* 0x000fe20000001000 */
[----:B------:R-:W-:-:S07]  /*53f0*/  FMUL.FTZ R52, R49, -1.4426950216293334961 ;  /* 0xbfb8aa3b31347820 */ /* 0x000fce0000410000 */
[----:B------:R0:W-:Y:S01]  /*5400*/  MUFU.RCP R45, R37 ;  /* 0x00000025002d7308 */ /* 0x0001e20000001000 */
[----:B-1----:R-:W-:Y:S01]  /*5410*/  FMUL.FTZ R59, R59, R44 ;  /* 0x0000002c3b3b7220 */ /* 0x002fe20000410000 */
[----:B0-----:R-:W-:-:S06]  /*5420*/  FMUL.FTZ R37, R117, -1.4426950216293334961 ;  /* 0xbfb8aa3b75257820 */ /* 0x001fcc0000410000 */
[----:B------:R-:W0:Y:S01]  /*5430*/  MUFU.RCP R21, R21 ;  /* 0x0000001500157308 */ /* 0x000e220000001000 */
[----:B------:R-:W-:-:S07]  /*5440*/  FMUL.FTZ R44, R105, -1.4426950216293334961 ;  /* 0xbfb8aa3b692c7820 */ /* 0x000fce0000410000 */
[----:B------:R-:W1:Y:S08]  /*5450*/  MUFU.EX2 R48, R48 ;  /* 0x0000003000307308 */ /* 0x000e700000000800 */
[----:B------:R-:W1:Y:S08]  /*5460*/  MUFU.EX2 R37, R37 ;  /* 0x0000002500257308 */ /* 0x000e700000000800 */
[----:B------:R-:W1:Y:S01]  /*5470*/  MUFU.EX2 R52, R52 ;  /* 0x0000003400347308 */ /* 0x000e620000000800 */
[----:B0-----:R-:W-:Y:S01]  /*5480*/  FMUL.FTZ R70, R70, R21 ;  /* 0x0000001546467220 */ /* 0x001fe20000410000 */
[----:B------:R-:W-:-:S06]  /*5490*/  FMUL.FTZ R21, R107, -1.4426950216293334961 ;  /* 0xbfb8aa3b6b157820 */ /* 0x000fcc0000410000 */
[----:B------:R-:W0:Y:S01]  /*54a0*/  MUFU.EX2 R44, R44 ;  /* 0x0000002c002c7308 */ /* 0x000e220000000800 */
[----:B-1----:R-:W-:Y:S01]  /*54b0*/  FADD.FTZ R48, R48, 1 ;  /* 0x3f80000030307421 */ /* 0x002fe20000010000 */
[----:B------:R-:W-:-:S06]  /*54c0*/  FADD.FTZ R37, R37, 1 ;  /* 0x3f80000025257421 */ /* 0x000fcc0000010000 */
[----:B------:R1:W-:Y:S01]  /*54d0*/  MUFU.RCP R109, R48 ;  /* 0x00000030006d7308 */ /* 0x0003e20000001000 */
[----:B------:R-:W-:-:S07]  /*54e0*/  FADD.FTZ R52, R52, 1 ;  /* 0x3f80000034347421 */ /* 0x000fce0000010000 */
[----:B------:R-:W0:Y:S01]  /*54f0*/  MUFU.EX2 R21, R21 ;  /* 0x0000001500157308 */ /* 0x000e220000000800 */
[----:B-1----:R-:W-:Y:S01]  /*5500*/  FMUL.FTZ R48, R102, -1.4426950216293334961 ;  /* 0xbfb8aa3b66307820 */ /* 0x002fe20000410000 */
[----:B0-----:R-:W-:-:S06]  /*5510*/  FADD.FTZ R44, R44, 1 ;  /* 0x3f8000002c2c7421 */ /* 0x001fcc0000010000 */
[----:B------:R-:W-:Y:S01]  /*5520*/  MUFU.RCP R104, R37 ;  /* 0x0000002500687308 */ /* 0x000fe20000001000 */
[----:B------:R-:W-:-:S07]  /*5530*/  FMUL.FTZ R106, R106, R45 ;  /* 0x0000002d6a6a7220 */ /* 0x000fce0000410000 */
[----:B------:R-:W0:Y:S08]  /*5540*/  MUFU.RCP R63, R52 ;  /* 0x00000034003f7308 */ /* 0x000e300000001000 */
[----:B------:R-:W1:Y:S08]  /*5550*/  MUFU.EX2 R48, R48 ;  /* 0x0000003000307308 */ /* 0x000e700000000800 */
[----:B------:R-:W1:Y:S01]  /*5560*/  MUFU.RCP R45, R44 ;  /* 0x0000002c002d7308 */ /* 0x000e620000001000 */
[----:B------:R-:W-:Y:S01]  /*5570*/  FADD.FTZ R21, R21, 1 ;  /* 0x3f80000015157421 */ /* 0x000fe20000010000 */
[----:B0-----:R-:W-:Y:S01]  /*5580*/  FMUL.FTZ R63, R49, R63 ;  /* 0x0000003f313f7220 */ /* 0x001fe20000410000 */
[----:B------:R-:W-:Y:S01]  /*5590*/  FMUL.FTZ R109, R33, R109 ;  /* 0x0000006d216d7220 */ /* 0x000fe20000410000 */
[----:B------:R-:W-:-:S04]  /*55a0*/  FMUL.FTZ R33, R103, -1.4426950216293334961 ;  /* 0xbfb8aa3b67217820 */ /* 0x000fc80000410000 */
[----:B------:R1:W-:Y:S02]  /*55b0*/  MUFU.RCP R49, R21 ;  /* 0x0000001500317308 */ /* 0x0003e40000001000 */
[----:B-1----:R-:W-:Y:S01]  /*55c0*/  FADD.FTZ R21, R48, 1 ;  /* 0x3f80000030157421 */ /* 0x002fe20000010000 */
[----:B------:R-:W-:Y:S01]  /*55d0*/  FMUL.FTZ R105, R105, R45 ;  /* 0x0000002d69697220 */ /* 0x000fe20000410000 */
[----:B------:R-:W-:-:S04]  /*55e0*/  FMUL.FTZ R45, R65, -1.4426950216293334961 ;  /* 0xbfb8aa3b412d7820 */ /* 0x000fc80000410000 */
[----:B------:R-:W-:Y:S08]  /*55f0*/  MUFU.EX2 R33, R33 ;  /* 0x0000002100217308 */ /* 0x000ff00000000800 */
[----:B------:R-:W-:Y:S01]  /*5600*/  MUFU.RCP R21, R21 ;  /* 0x0000001500157308 */ /* 0x000fe20000001000 */
[----:B--2---:R-:W-:-:S07]  /*5610*/  FMUL.FTZ R37, R119, -1.4426950216293334961 ;  /* 0xbfb8aa3b77257820 */ /* 0x004fce0000410000 */
[----:B------:R-:W0:Y:S08]  /*5620*/  MUFU.EX2 R37, R37 ;  /* 0x0000002500257308 */ /* 0x000e300000000800 */
[----:B------:R-:W-:Y:S01]  /*5630*/  MUFU.EX2 R45, R45 ;  /* 0x0000002d002d7308 */ /* 0x000fe20000000800 */
[----:B0-----:R-:W-:-:S07]  /*5640*/  FADD.FTZ R37, R37, 1 ;  /* 0x3f80000025257421 */ /* 0x001fce0000010000 */
[----:B------:R3:W0:Y:S02]  /*5650*/  MUFU.RCP R64, R37 ;  /* 0x0000002500407308 */ /* 0x0006240000001000 */
[----:B---3--:R-:W-:-:S06]  /*5660*/  FMUL.FTZ R37, R122, -1.4426950216293334961 ;  /* 0xbfb8aa3b7a257820 */ /* 0x008fcc0000410000 */
[----:B------:R-:W1:Y:S01]  /*5670*/  MUFU.EX2 R37, R37 ;  /* 0x0000002500257308 */ /* 0x000e620000000800 */
[----:B------:R-:W-:Y:S01]  /*5680*/  FMUL.FTZ R102, R102, R21 ;  /* 0x0000001566667220 */ /* 0x000fe20000410000 */
[----:B------:R-:W-:Y:S01]  /*5690*/  FADD.FTZ R33, R33, 1 ;  /* 0x3f80000021217421 */ /* 0x000fe20000010000 */
[----:B------:R-:W-:Y:S01]  /*56a0*/  FMUL.FTZ R21, R100, -1.4426950216293334961 ;  /* 0xbfb8aa3b64157820 */ /* 0x000fe20000410000 */
[----:B------:R-:W-:Y:S01]  /*56b0*/  FMUL.FTZ R107, R107, R49 ;  /* 0x000000316b6b7220 */ /* 0x000fe20000410000 */
[----:B------:R-:W-:-:S03]  /*56c0*/  FMUL.FTZ R108, R120, R108 ;  /* 0x0000006c786c7220 */ /* 0x000fc60000410000 */
[----:B------:R2:W-:Y:S01]  /*56d0*/  MUFU.RCP R49, R33 ;  /* 0x0000002100317308 */ /* 0x0005e20000001000 */
[----:B------:R-:W-:Y:S01]  /*56e0*/  STL [R1+0xd8], R60 ;  /* 0x0000d83c01007387 */ /* 0x000fe20000100800 */
[----:B0-----:R-:W-:Y:S01]  /*56f0*/  FMUL.FTZ R64, R119, R64 ;  /* 0x0000004077407220 */ /* 0x001fe20000410000 */
[----:B--2---:R-:W-:Y:S01]  /*5700*/  FADD.FTZ R33, R45, 1 ;  /* 0x3f8000002d217421 */ /* 0x004fe20000010000 */
[----:B------:R-:W-:-:S04]  /*5710*/  FMUL.FTZ R45, R67, -1.4426950216293334961 ;  /* 0xbfb8aa3b432d7820 */ /* 0x000fc80000410000 */
[----:B------:R-:W0:Y:S01]  /*5720*/  MUFU.EX2 R21, R21 ;  /* 0x0000001500157308 */ /* 0x000e220000000800 */
[----:B-1----:R-:W-:Y:S01]  /*5730*/  FADD.FTZ R37, R37, 1 ;  /* 0x3f80000025257421 */ /* 0x002fe20000010000 */
[----:B------:R-:W-:Y:S04]  /*5740*/  STL [R1+0xd4], R63 ;  /* 0x0000d43f01007387 */ /* 0x000fe80000100800 */
[----:B------:R-:W-:Y:S02]  /*5750*/  STL [R1+0xd0], R108 ;  /* 0x0000d06c01007387 */ /* 0x000fe40000100800 */
[----:B------:R-:W1:Y:S02]  /*5760*/  MUFU.EX2 R45, R45 ;  /* 0x0000002d002d7308 */ /* 0x000e640000000800 */
[----:B------:R-:W2:Y:S06]  /*5770*/  LDL.LU R119, [R1+0x48] ;  /* 0x0000480001777983 */ /* 0x000eac0000300800 */
[----:B------:R4:W-:Y:S02]  /*5780*/  MUFU.RCP R66, R37 ;  /* 0x0000002500427308 */ /* 0x0009e40000001000 */
[----:B----4-:R-:W-:Y:S01]  /*5790*/  FMUL.FTZ R37, R116, -1.4426950216293334961 ;  /* 0xbfb8aa3b74257820 */ /* 0x010fe20000410000 */
[----:B0-----:R-:W-:-:S05]  /*57a0*/  FADD.FTZ R21, R21, 1 ;  /* 0x3f80000015157421 */ /* 0x001fca0000010000 */
[----:B------:R-:W0:Y:S01]  /*57b0*/  MUFU.EX2 R37, R37 ;  /* 0x0000002500257308 */ /* 0x000e220000000800 */
[----:B------:R-:W-:-:S07]  /*57c0*/  FMUL.FTZ R103, R103, R49 ;  /* 0x0000003167677220 */ /* 0x000fce0000410000 */
[----:B------:R1:W-:Y:S02]  /*57d0*/  MUFU.RCP R49, R21 ;  /* 0x0000001500317308 */ /* 0x0003e40000001000 */
[----:B-1----:R-:W-:Y:S01]  /*57e0*/  FADD.FTZ R21, R45, 1 ;  /* 0x3f8000002d157421 */ /* 0x002fe20000010000 */
[----:B0-----:R-:W-:Y:S01]  /*57f0*/  FADD.FTZ R37, R37, 1 ;  /* 0x3f80000025257421 */ /* 0x001fe20000010000 */
[----:B------:R-:W-:Y:S02]  /*5800*/  FMUL.FTZ R66, R122, R66 ;  /* 0x000000427a427220 */ /* 0x000fe40000410000 */
[----:B------:R-:W3:Y:S02]  /*5810*/  LDL.LU R122, [R1+0x4c] ;  /* 0x00004c00017a7983 */ /* 0x000ee40000300800 */
[----:B------:R-:W0:Y:S08]  /*5820*/  MUFU.RCP R21, R21 ;  /* 0x0000001500157308 */ /* 0x000e300000001000 */
[----:B------:R-:W1:Y:S01]  /*5830*/  MUFU.RCP R68, R37 ;  /* 0x0000002500447308 */ /* 0x000e620000001000 */
[----:B0-----:R-:W-:-:S05]  /*5840*/  FMUL.FTZ R67, R67, R21 ;  /* 0x0000001543437220 */ /* 0x001fca0000410000 */
[----:B------:R-:W-:Y:S01]  /*5850*/  STL [R1+0xcc], R67 ;  /* 0x0000cc4301007387 */ /* 0x000fe20000100800 */
[----:B-1----:R-:W-:-:S03]  /*5860*/  FMUL.FTZ R68, R116, R68 ;  /* 0x0000004474447220 */ /* 0x002fc60000410000 */
[----:B------:R-:W4:Y:S01]  /*5870*/  LDL.LU R116, [R1+0x54] ;  /* 0x0000540001747983 */ /* 0x000f220000300800 */
[----:B------:R-:W-:-:S06]  /*5880*/  FMUL.FTZ R44, R101, -1.4426950216293334961 ;  /* 0xbfb8aa3b652c7820 */ /* 0x000fcc0000410000 */
[----:B------:R-:W0:Y:S02]  /*5890*/  MUFU.EX2 R44, R44 ;  /* 0x0000002c002c7308 */ /* 0x000e240000000800 */
[----:B0-----:R-:W-:-:S06]  /*58a0*/  FADD.FTZ R44, R44, 1 ;  /* 0x3f8000002c2c7421 */ /* 0x001fcc0000010000 */
[----:B------:R0:W1:Y:S02]  /*58b0*/  MUFU.RCP R48, R44 ;  /* 0x0000002c00307308 */ /* 0x0000640000001000 */
[----:B0-----:R-:W-:-:S06]  /*58c0*/  FMUL.FTZ R44, R99, -1.4426950216293334961 ;  /* 0xbfb8aa3b632c7820 */ /* 0x001fcc0000410000 */
[----:B------:R-:W0:Y:S08]  /*58d0*/  MUFU.RCP R33, R33 ;  /* 0x0000002100217308 */ /* 0x000e300000001000 */
[----:B------:R-:W0:Y:S01]  /*58e0*/  MUFU.EX2 R44, R44 ;  /* 0x0000002c002c7308 */ /* 0x000e220000000800 */
[----:B-1----:R-:W-:Y:S01]  /*58f0*/  FMUL.FTZ R101, R101, R48 ;  /* 0x0000003065657220 */ /* 0x002fe20000410000 */
[----:B0-----:R-:W-:Y:S01]  /*5900*/  FMUL.FTZ R65, R65, R33 ;  /* 0x0000002141417220 */ /* 0x001fe20000410000 */
[----:B------:R-:W-:Y:S01]  /*5910*/  FMUL.FTZ R33, R98, -1.4426950216293334961 ;  /* 0xbfb8aa3b62217820 */ /* 0x000fe20000410000 */
[----:B------:R-:W-:-:S04]  /*5920*/  FADD.FTZ R44, R44, 1 ;  /* 0x3f8000002c2c7421 */ /* 0x000fc80000010000 */
[----:B------:R0:W-:Y:S02]  /*5930*/  MUFU.RCP R48, R44 ;  /* 0x0000002c00307308 */ /* 0x0001e40000001000 */
[----:B0-----:R-:W-:-:S06]  /*5940*/  FMUL.FTZ R44, R29, -1.4426950216293334961 ;  /* 0xbfb8aa3b1d2c7820 */ /* 0x001fcc0000410000 */
[----:B------:R-:W0:Y:S08]  /*5950*/  MUFU.EX2 R33, R33 ;  /* 0x0000002100217308 */ /* 0x000e300000000800 */
[----:B------:R-:W1:Y:S01]  /*5960*/  MUFU.EX2 R44, R44 ;  /* 0x0000002c002c7308 */ /* 0x000e620000000800 */
[----:B------:R-:W-:Y:S01]  /*5970*/  FMUL.FTZ R45, R69, -1.4426950216293334961 ;  /* 0xbfb8aa3b452d7820 */ /* 0x000fe20000410000 */
[----:B0-----:R-:W-:-:S06]  /*5980*/  FADD.FTZ R33, R33, 1 ;  /* 0x3f80000021217421 */ /* 0x001fcc0000010000 */
[----:B------:R-:W-:Y:S01]  /*5990*/  MUFU.EX2 R45, R45 ;  /* 0x0000002d002d7308 */ /* 0x000fe20000000800 */
[----:B-1----:R-:W-:-:S07]  /*59a0*/  FADD.FTZ R44, R44, 1 ;  /* 0x3f8000002c2c7421 */ /* 0x002fce0000010000 */
[----:B------:R-:W0:Y:S08]  /*59b0*/  MUFU.RCP R33, R33 ;  /* 0x0000002100217308 */ /* 0x000e300000001000 */
[----:B------:R1:W1:Y:S01]  /*59c0*/  MUFU.RCP R97, R44 ;  /* 0x0000002c00617308 */ /* 0x0002620000001000 */
[----:B------:R-:W-:Y:S01]  /*59d0*/  FMUL.FTZ R37, R95, -1.4426950216293334961 ;  /* 0xbfb8aa3b5f257820 */ /* 0x000fe20000410000 */
[----:B0-----:R-:W-:Y:S01]  /*59e0*/  FMUL.FTZ R98, R98, R33 ;  /* 0x0000002162627220 */ /* 0x001fe20000410000 */
[----:B-1----:R-:W-:-:S05]  /*59f0*/  FADD.FTZ R44, R45, 1 ;  /* 0x3f8000002d2c7421 */ /* 0x002fca0000010000 */
[----:B------:R-:W0:Y:S01]  /*5a00*/  MUFU.EX2 R37, R37 ;  /* 0x0000002500257308 */ /* 0x000e220000000800 */
[----:B------:R-:W-:Y:S01]  /*5a10*/  FMUL.FTZ R97, R29, R97 ;  /* 0x000000611d617220 */ /* 0x000fe20000410000 */
[----:B------:R-:W-:-:S06]  /*5a20*/  FMUL.FTZ R29, R93, -1.4426950216293334961 ;  /* 0xbfb8aa3b5d1d7820 */ /* 0x000fcc0000410000 */
[----:B------:R-:W1:Y:S01]  /*5a30*/  MUFU.RCP R44, R44 ;  /* 0x0000002c002c7308 */ /* 0x000e620000001000 */
[----:B------:R-:W-:-:S07]  /*5a40*/  FMUL.FTZ R21, R96, -1.4426950216293334961 ;  /* 0xbfb8aa3b60157820 */ /* 0x000fce0000410000 */
[----:B------:R-:W1:Y:S01]  /*5a50*/  MUFU.EX2 R29, R29 ;  /* 0x0000001d001d7308 */ /* 0x000e620000000800 */
[----:B------:R-:W-:Y:S01]  /*5a60*/  FMUL.FTZ R45, R92, -1.4426950216293334961 ;  /* 0xbfb8aa3b5c2d7820 */ /* 0x000fe20000410000 */
[----:B0-----:R-:W-:-:S06]  /*5a70*/  FADD.FTZ R37, R37, 1 ;  /* 0x3f80000025257421 */ /* 0x001fcc0000010000 */
[----:B------:R-:W0:Y:S01]  /*5a80*/  MUFU.EX2 R21, R21 ;  /* 0x0000001500157308 */ /* 0x000e220000000800 */
[----:B-1----:R-:W-:-:S07]  /*5a90*/  FMUL.FTZ R69, R69, R44 ;  /* 0x0000002c45457220 */ /* 0x002fce0000410000 */
[----:B------:R-:W-:Y:S01]  /*5aa0*/  MUFU.EX2 R45, R45 ;  /* 0x0000002d002d7308 */ /* 0x000fe20000000800 */
[----:B------:R-:W-:-:S07]  /*5ab0*/  FADD.FTZ R29, R29, 1 ;  /* 0x3f8000001d1d7421 */ /* 0x000fce0000010000 */
[----:B------:R1:W1:Y:S01]  /*5ac0*/  MUFU.RCP R44, R37 ;  /* 0x00000025002c7308 */ /* 0x0002620000001000 */
[----:B0-----:R-:W-:-:S07]  /*5ad0*/  FADD.FTZ R21, R21, 1 ;  /* 0x3f80000015157421 */ /* 0x001fce0000010000 */
[----:B------:R-:W-:Y:S01]  /*5ae0*/  MUFU.RCP R29, R29 ;  /* 0x0000001d001d7308 */ /* 0x000fe20000001000 */
[----:B------:R-:W-:Y:S01]  /*5af0*/  FMUL.FTZ R99, R99, R48 ;  /* 0x0000003063637220 */ /* 0x000fe20000410000 */
[----:B-1----:R-:W-:-:S06]  /*5b00*/  FMUL.FTZ R37, R25, -1.4426950216293334961 ;  /* 0xbfb8aa3b19257820 */ /* 0x002fcc0000410000 */
[----:B------:R0:W-:Y:S01]  /*5b10*/  MUFU.RCP R48, R21 ;  /* 0x0000001500307308 */ /* 0x0001e20000001000 */
[----:B------:R-:W-:Y:S01]  /*5b20*/  FMUL.FTZ R95, R95, R44 ;  /* 0x0000002c5f5f7220 */ /* 0x000fe20000410000 */
[----:B------:R-:W-:Y:S01]  /*5b30*/  FMUL.FTZ R44, R88, -1.4426950216293334961 ;  /* 0xbfb8aa3b582c7820 */ /* 0x000fe20000410000 */
[----:B0-----:R-:W-:Y:S01]  /*5b40*/  FADD.FTZ R21, R45, 1 ;  /* 0x3f8000002d157421 */ /* 0x001fe20000010000 */
[----:B--2---:R-:W-:-:S06]  /*5b50*/  FMUL.FTZ R33, R119, -1.4426950216293334961 ;  /* 0xbfb8aa3b77217820 */ /* 0x004fcc0000410000 */
[----:B------:R-:W0:Y:S02]  /*5b60*/  MUFU.EX2 R33, R33 ;  /* 0x0000002100217308 */ /* 0x000e240000000800 */
[----:B0-----:R-:W-:-:S06]  /*5b70*/  FADD.FTZ R33, R33, 1 ;  /* 0x3f80000021217421 */ /* 0x001fcc0000010000 */
[----:B------:R3:W-:Y:S02]  /*5b80*/  MUFU.RCP R94, R33 ;  /* 0x00000021005e7308 */ /* 0x0007e40000001000 */
[----:B---3--:R-:W-:-:S06]  /*5b90*/  FMUL.FTZ R33, R122, -1.4426950216293334961 ;  /* 0xbfb8aa3b7a217820 */ /* 0x008fcc0000410000 */
[----:B------:R-:W0:Y:S01]  /*5ba0*/  MUFU.EX2 R33, R33 ;  /* 0x0000002100217308 */ /* 0x000e220000000800 */
[----:B------:R-:W-:-:S07]  /*5bb0*/  FMUL.FTZ R93, R93, R29 ;  /* 0x0000001d5d5d7220 */ /* 0x000fce0000410000 */
[----:B------:R-:W1:Y:S08]  /*5bc0*/  MUFU.RCP R21, R21 ;  /* 0x0000001500157308 */ /* 0x000e700000001000 */
[----:B------:R-:W2:Y:S01]  /*5bd0*/  MUFU.EX2 R37, R37 ;  /* 0x0000002500257308 */ /* 0x000ea20000000800 */
[----:B0-----:R-:W-:Y:S01]  /*5be0*/  FADD.FTZ R33, R33, 1 ;  /* 0x3f80000021217421 */ /* 0x001fe20000010000 */
[----:B----4-:R-:W-:-:S06]  /*5bf0*/  FMUL.FTZ R29, R116, -1.4426950216293334961 ;  /* 0xbfb8aa3b741d7820 */ /* 0x010fcc0000410000 */
[----:B------:R-:W-:Y:S01]  /*5c00*/  MUFU.EX2 R44, R44 ;  /* 0x0000002c002c7308 */ /* 0x000fe20000000800 */
[----:B------:R-:W-:Y:S02]  /*5c10*/  FMUL.FTZ R94, R119, R94 ;  /* 0x0000005e775e7220 */ /* 0x000fe40000410000 */
[----:B------:R-:W3:Y:S05]  /*5c20*/  LDL.LU R119, [R1+0x58] ;  /* 0x0000580001777983 */ /* 0x000eea0000300800 */
[----:B------:R-:W0:Y:S01]  /*5c30*/  MUFU.EX2 R29, R29 ;  /* 0x0000001d001d7308 */ /* 0x000e220000000800 */
[----:B-1----:R-:W-:Y:S01]  /*5c40*/  FMUL.FTZ R92, R92, R21 ;  /* 0x000000155c5c7220 */ /* 0x002fe20000410000 */
[----:B--2---:R-:W-:-:S06]  /*5c50*/  FADD.FTZ R37, R37, 1 ;  /* 0x3f80000025257421 */ /* 0x004fcc0000010000 */
[----:B------:R-:W1:Y:S01]  /*5c60*/  MUFU.RCP R90, R33 ;  /* 0x00000021005a7308 */ /* 0x000e620000001000 */
[----:B------:R-:W-:-:S07]  /*5c70*/  FMUL.FTZ R21, R89, -1.4426950216293334961 ;  /* 0xbfb8aa3b59157820 */ /* 0x000fce0000410000 */
[----:B------:R2:W-:Y:S01]  /*5c80*/  MUFU.RCP R91, R37 ;  /* 0x00000025005b7308 */ /* 0x0005e20000001000 */
[----:B0-----:R-:W-:Y:S01]  /*5c90*/  FADD.FTZ R29, R29, 1 ;  /* 0x3f8000001d1d7421 */ /* 0x001fe20000010000 */
[----:B--2---:R-:W-:Y:S01]  /*5ca0*/  FADD.FTZ R37, R44, 1 ;  /* 0x3f8000002c257421 */ /* 0x004fe20000010000 */
[----:B------:R-:W-:-:S05]  /*5cb0*/  FMUL.FTZ R44, R85, -1.4426950216293334961 ;  /* 0xbfb8aa3b552c7820 */ /* 0x000fca0000410000 */
[----:B------:R-:W0:Y:S01]  /*5cc0*/  MUFU.EX2 R21, R21 ;  /* 0x0000001500157308 */ /* 0x000e220000000800 */
[----:B-1----:R-:W-:Y:S02]  /*5cd0*/  FMUL.FTZ R90, R122, R90 ;  /* 0x0000005a7a5a7220 */ /* 0x002fe40000410000 */
[----:B------:R-:W2:Y:S05]  /*5ce0*/  LDL.LU R122, [R1+0x5c] ;  /* 0x00005c00017a7983 */ /* 0x000eaa0000300800 */
[----:B------:R-:W1:Y:S08]  /*5cf0*/  MUFU.EX2 R44, R44 ;  /* 0x0000002c002c7308 */ /* 0x000e700000000800 */
[----:B------:R-:W4:Y:S01]  /*5d00*/  MUFU.RCP R45, R29 ;  /* 0x0000001d002d7308 */ /* 0x000f220000001000 */
[----:B0-----:R-:W-:Y:S01]  /*5d10*/  FADD.FTZ R21, R21, 1 ;  /* 0x3f80000015157421 */ /* 0x001fe20000010000 */
[----:B------:R-:W-:-:S06]  /*5d20*/  FMUL.FTZ R96, R96, R48 ;  /* 0x0000003060607220 */ /* 0x000fcc0000410000 */
[----:B------:R1:W-:Y:S02]  /*5d30*/  MUFU.RCP R48, R21 ;  /* 0x0000001500307308 */ /* 0x0003e40000001000 */
[----:B-1----:R-:W-:Y:S01]  /*5d40*/  FADD.FTZ R21, R44, 1 ;  /* 0x3f8000002c157421 */ /* 0x002fe20000010000 */
[----:B----4-:R-:W-:Y:S02]  /*5d50*/  FMUL.FTZ R44, R116, R45 ;  /* 0x0000002d742c7220 */ /* 0x010fe40000410000 */
[----:B------:R-:W4:Y:S04]  /*5d60*/  LDL.LU R116, [R1+0x60] ;  /* 0x0000600001747983 */ /* 0x000f280000300800 */
[----:B------:R-:W-:Y:S04]  /*5d70*/  STL [R1+0x4], R44 ;  /* 0x0000042c01007387 */ /* 0x000fe80000100800 */
[----:B------:R-:W4:Y:S01]  /*5d80*/  LDL.LU R124, [R1+0x64] ;  /* 0x00006400017c7983 */ /* 0x000f220000300800 */
[----:B------:R-:W-:Y:S01]  /*5d90*/  FMUL.FTZ R91, R25, R91 ;  /* 0x0000005b195b7220 */ /* 0x000fe20000410000 */
[----:B------:R-:W-:Y:S01]  /*5da0*/  FMUL.FTZ R25, R86, -1.4426950216293334961 ;  /* 0xbfb8aa3b56197820 */ /* 0x000fe20000410000 */
[----:B------:R-:W0:Y:S01]  /*5db0*/  MUFU.RCP R21, R21 ;  /* 0x0000001500157308 */ /* 0x000e220000001000 */
[----:B------:R-:W-:-:S07]  /*5dc0*/  FMUL.FTZ R33, R87, -1.4426950216293334961 ;  /* 0xbfb8aa3b57217820 */ /* 0x000fce0000410000 */
[----:B------:R-:W1:Y:S08]  /*5dd0*/  MUFU.EX2 R25, R25 ;  /* 0x0000001900197308 */ /* 0x000e700000000800 */
[----:B------:R-:W1:Y:S01]  /*5de0*/  MUFU.EX2 R33, R33 ;  /* 0x0000002100217308 */ /* 0x000e620000000800 */
[----:B0-----:R-:W-:-:S07]  /*5df0*/  FMUL.FTZ R85, R85, R21 ;  /* 0x0000001555557220 */ /* 0x001fce0000410000 */
[----:B------:R-:W0:Y:S01]  /*5e00*/  MUFU.RCP R37, R37 ;  /* 0x0000002500257308 */ /* 0x000e220000001000 */
[----:B------:R-:W-:Y:S01]  /*5e10*/  FMUL.FTZ R21, R83, -1.4426950216293334961 ;  /* 0xbfb8aa3b53157820 */ /* 0x000fe20000410000 */
[----:B-1----:R-:W-:-:S06]  /*5e20*/  FADD.FTZ R25, R25, 1 ;  /* 0x3f80000019197421 */ /* 0x002fcc0000010000 */
[----:B------:R-:W1:Y:S01]  /*5e30*/  MUFU.EX2 R21, R21 ;  /* 0x0000001500157308 */ /* 0x000e620000000800 */
[----:B------:R-:W-:-:S07]  /*5e40*/  FADD.FTZ R33, R33, 1 ;  /* 0x3f80000021217421 */ /* 0x000fce0000010000 */
[----:B------:R-:W1:Y:S01]  /*5e50*/  MUFU.RCP R25, R25 ;  /* 0x0000001900197308 */ /* 0x000e620000001000 */
[----:B0-----:R-:W-:-:S07]  /*5e60*/  FMUL.FTZ R88, R88, R37 ;  /* 0x0000002558587220 */ /* 0x001fce0000410000 */
[----:B------:R0:W1:Y:S02]  /*5e70*/  MUFU.RCP R37, R33 ;  /* 0x0000002100257308 */ /* 0x0000640000001000 */
[----:B0-----:R-:W-:Y:S01]  /*5e80*/  FMUL.FTZ R33, R18, -1.4426950216293334961 ;  /* 0xbfb8aa3b12217820 */ /* 0x001fe20000410000 */
[----:B-1----:R-:W-:-:S05]  /*5e90*/  FADD.FTZ R21, R21, 1 ;  /* 0x3f80000015157421 */ /* 0x002fca0000010000 */
[----:B------:R-:W0:Y:S01]  /*5ea0*/  MUFU.EX2 R33, R33 ;  /* 0x0000002100217308 */ /* 0x000e220000000800 */
[----:B------:R-:W-:Y:S01]  /*5eb0*/  FMUL.FTZ R86, R86, R25 ;  /* 0x0000001956567220 */ /* 0x000fe20000410000 */
[----:B------:R-:W-:Y:S01]  /*5ec0*/  FMUL.FTZ R87, R87, R37 ;  /* 0x0000002557577220 */ /* 0x000fe20000410000 */
[----:B------:R-:W-:-:S05]  /*5ed0*/  FMUL.FTZ R37, R82, -1.4426950216293334961 ;  /* 0xbfb8aa3b52257820 */ /* 0x000fca0000410000 */
[----:B------:R-:W1:Y:S01]  /*5ee0*/  MUFU.RCP R21, R21 ;  /* 0x0000001500157308 */ /* 0x000e620000001000 */
[----:B0-----:R-:W-:-:S07]  /*5ef0*/  FADD.FTZ R33, R33, 1 ;  /* 0x3f80000021217421 */ /* 0x001fce0000010000 */
[----:B------:R-:W0:Y:S08]  /*5f00*/  MUFU.EX2 R37, R37 ;  /* 0x0000002500257308 */ /* 0x000e300000000800 */
[----:B------:R0:W0:Y:S01]  /*5f10*/  MUFU.RCP R84, R33 ;  /* 0x0000002100547308 */ /* 0x0000220000001000 */
[----:B-1----:R-:W-:Y:S01]  /*5f20*/  FMUL.FTZ R83, R83, R21 ;  /* 0x0000001553537220 */ /* 0x002fe20000410000 */
[----:B0-----:R-:W-:Y:S01]  /*5f30*/  FADD.FTZ R33, R37, 1 ;  /* 0x3f80000025217421 */ /* 0x001fe20000010000 */
[----:B------:R-:W-:Y:S01]  /*5f40*/  FMUL.FTZ R84, R18, R84 ;  /* 0x0000005412547220 */ /* 0x000fe20000410000 */
[----:B------:R-:W-:-:S06]  /*5f50*/  FMUL.FTZ R18, R80, -1.4426950216293334961 ;  /* 0xbfb8aa3b50127820 */ /* 0x000fcc0000410000 */
[----:B------:R-:W0:Y:S02]  /*5f60*/  MUFU.EX2 R18, R18 ;  /* 0x0000001200127308 */ /* 0x000e240000000800 */
[----:B0-----:R-:W-:-:S06]  /*5f70*/  FADD.FTZ R18, R18, 1 ;  /* 0x3f80000012127421 */ /* 0x001fcc0000010000 */
[----:B------:R-:W-:Y:S01]  /*5f80*/  MUFU.RCP R18, R18 ;  /* 0x0000001200127308 */ /* 0x000fe20000001000 */
[----:B---3--:R-:W-:-:S07]  /*5f90*/  FMUL.FTZ R29, R119, -1.4426950216293334961 ;  /* 0xbfb8aa3b771d7820 */ /* 0x008fce0000410000 */
[----:B------:R-:W0:Y:S02]  /*5fa0*/  MUFU.EX2 R29, R29 ;  /* 0x0000001d001d7308 */ /* 0x000e240000000800 */
[----:B0-----:R-:W-:Y:S01]  /*5fb0*/  FADD.FTZ R29, R29, 1 ;  /* 0x3f8000001d1d7421 */ /* 0x001fe20000010000 */
[----:B--2---:R-:W-:-:S06]  /*5fc0*/  FMUL.FTZ R25, R122, -1.4426950216293334961 ;  /* 0xbfb8aa3b7a197820 */ /* 0x004fcc0000410000 */
[----:B------:R-:W0:Y:S08]  /*5fd0*/  MUFU.EX2 R25, R25 ;  /* 0x0000001900197308 */ /* 0x000e300000000800 */
[----:B------:R-:W1:Y:S01]  /*5fe0*/  MUFU.RCP R29, R29 ;  /* 0x0000001d001d7308 */ /* 0x000e620000001000 */
[----:B0-----:R-:W-:Y:S01]  /*5ff0*/  FADD.FTZ R25, R25, 1 ;  /* 0x3f80000019197421 */ /* 0x001fe20000010000 */
[----:B----4-:R-:W-:-:S06]  /*6000*/  FMUL.FTZ R21, R116, -1.4426950216293334961 ;  /* 0xbfb8aa3b74157820 */ /* 0x010fcc0000410000 */
[----:B------:R-:W0:Y:S01]  /*6010*/  MUFU.RCP R125, R25 ;  /* 0x00000019007d7308 */ /* 0x000e220000001000 */
[----:B-1----:R-:W-:-:S07]  /*6020*/  FMUL.FTZ R37, R119, R29 ;  /* 0x0000001d77257220 */ /* 0x002fce0000410000 */
[----:B------:R-:W1:Y:S01]  /*6030*/  MUFU.EX2 R21, R21 ;  /* 0x0000001500157308 */ /* 0x000e620000000800 */
[----:B------:R2:W-:Y:S04]  /*6040*/  STL [R1], R37 ;  /* 0x0000002501007387 */ /* 0x0005e80000100800 */
[----:B------:R-:W3:Y:S01]  /*6050*/  LDL.LU R119, [R1+0x68] ;  /* 0x0000680001777983 */ /* 0x000ee20000300800 */
[----:B0-----:R-:W-:Y:S01]  /*6060*/  FMUL.FTZ R125, R122, R125 ;  /* 0x0000007d7a7d7220 */ /* 0x001fe20000410000 */
[----:B-1----:R-:W-:-:S04]  /*6070*/  FADD.FTZ R21, R21, 1 ;  /* 0x3f80000015157421 */ /* 0x002fc80000010000 */
[----:B------:R-:W0:Y:S01]  /*6080*/  MUFU.RCP R122, R21 ;  /* 0x00000015007a7308 */ /* 0x000e220000001000 */
[----:B------:R-:W-:Y:S01]  /*6090*/  FMUL.FTZ R80, R80, R18 ;  /* 0x0000001250507220 */ /* 0x000fe20000410000 */
[----:B------:R-:W-:Y:S01]  /*60a0*/  FMUL.FTZ R18, R124, -1.4426950216293334961 ;  /* 0xbfb8aa3b7c127820 */ /* 0x000fe20000410000 */
[----:B0-----:R-:W-:Y:S02]  /*60b0*/  FMUL.FTZ R122, R116, R122 ;  /* 0x0000007a747a7220 */ /* 0x001fe40000410000 */
[----:B------:R-:W4:Y:S03]  /*60c0*/  LDL.LU R116, [R1+0x6c] ;  /* 0x00006c0001747983 */ /* 0x000f260000300800 */
[----:B------:R-:W0:Y:S01]  /*60d0*/  MUFU.EX2 R18, R18 ;  /* 0x0000001200127308 */ /* 0x000e220000000800 */
[----:B------:R-:W4:Y:S01]  /*60e0*/  LDL.LU R115, [R1+0x70] ;  /* 0x0000700001737983 */ /* 0x000f220000300800 */
[----:B0-----:R-:W-:-:S06]  /*60f0*/  FADD.FTZ R18, R18, 1 ;  /* 0x3f80000012127421 */ /* 0x001fcc0000010000 */
[----:B------:R-:W0:Y:S02]  /*6100*/  MUFU.RCP R121, R18 ;  /* 0x0000001200797308 */ /* 0x000e240000001000 */
[----:B0-----:R-:W-:Y:S02]  /*6110*/  FMUL.FTZ R121, R124, R121 ;  /* 0x000000797c797220 */ /* 0x001fe40000410000 */
[----:B------:R-:W4:Y:S04]  /*6120*/  LDL.LU R124, [R1+0x74] ;  /* 0x00007400017c7983 */ /* 0x000f280000300800 */
[----:B------:R-:W4:Y:S01]  /*6130*/  LDL.LU R118, [R1+0x78] ;  /* 0x0000780001767983 */ /* 0x000f220000300800 */
[----:B------:R-:W-:Y:S01]  /*6140*/  FMUL.FTZ R29, R14, -1.4426950216293334961 ;  /* 0xbfb8aa3b0e1d7820 */ /* 0x000fe20000410000 */
[----:B------:R-:W-:Y:S01]  /*6150*/  FMUL.FTZ R25, R78, -1.4426950216293334961 ;  /* 0xbfb8aa3b4e197820 */ /* 0x000fe20000410000 */
[----:B------:R-:W0:Y:S01]  /*6160*/  MUFU.RCP R33, R33 ;  /* 0x0000002100217308 */ /* 0x000e220000001000 */
[----:B--2---:R-:W-:Y:S01]  /*6170*/  FMUL.FTZ R37, R79, -1.4426950216293334961 ;  /* 0xbfb8aa3b4f257820 */ /* 0x004fe20000410000 */
[----:B------:R-:W-:Y:S01]  /*6180*/  FMUL.FTZ R21, R75, -1.4426950216293334961 ;  /* 0xbfb8aa3b4b157820 */ /* 0x000fe20000410000 */
[----:B------:R-:W2:Y:S05]  /*6190*/  LDL.LU R56, [R1+0x7c] ;  /* 0x00007c0001387983 */ /* 0x000eaa0000300800 */
[----:B------:R-:W1:Y:S08]  /*61a0*/  MUFU.EX2 R29, R29 ;  /* 0x0000001d001d7308 */ /* 0x000e700000000800 */
[----:B------:R-:W1:Y:S01]  /*61b0*/  MUFU.EX2 R25, R25 ;  /* 0x0000001900197308 */ /* 0x000e620000000800 */
[----:B0-----:R-:W-:Y:S01]  /*61c0*/  FMUL.FTZ R82, R82, R33 ;  /* 0x0000002152527220 */ /* 0x001fe20000410000 */
[----:B-1----:R-:W-:-:S06]  /*61d0*/  FADD.FTZ R29, R29, 1 ;  /* 0x3f8000001d1d7421 */ /* 0x002fcc0000010000 */
[----:B------:R-:W0:Y:S01]  /*61e0*/  MUFU.EX2 R37, R37 ;  /* 0x0000002500257308 */ /* 0x000e220000000800 */
[----:B------:R-:W-:Y:S01]  /*61f0*/  FMUL.FTZ R33, R3, -1.4426950216293334961 ;  /* 0xbfb8aa3b03217820 */ /* 0x000fe20000410000 */
[----:B------:R-:W-:-:S06]  /*6200*/  FADD.FTZ R25, R25, 1 ;  /* 0x3f80000019197421 */ /* 0x000fcc0000010000 */
[----:B------:R0:W1:Y:S08]  /*6210*/  MUFU.RCP R81, R29 ;  /* 0x0000001d00517308 */ /* 0x0000700000001000 */
[----:B------:R-:W1:Y:S01]  /*6220*/  MUFU.RCP R25, R25 ;  /* 0x0000001900197308 */ /* 0x000e620000001000 */
[----:B0-----:R-:W-:-:S07]  /*6230*/  FADD.FTZ R29, R37, 1 ;  /* 0x3f800000251d7421 */ /* 0x001fce0000010000 */
[----:B------:R-:W0:Y:S01]  /*6240*/  MUFU.EX2 R33, R33 ;  /* 0x0000002100217308 */ /* 0x000e220000000800 */
[----:B-1----:R-:W-:Y:S01]  /*6250*/  FMUL.FTZ R81, R14, R81 ;  /* 0x000000510e517220 */ /* 0x002fe20000410000 */
[----:B------:R-:W-:-:S06]  /*6260*/  FMUL.FTZ R14, R77, -1.4426950216293334961 ;  /* 0xbfb8aa3b4d0e7820 */ /* 0x000fcc0000410000 */
[----:B------:R-:W1:Y:S01]  /*6270*/  MUFU.EX2 R21, R21 ;  /* 0x0000001500157308 */ /* 0x000e620000000800 */
[----:B------:R-:W-:Y:S01]  /*6280*/  FMUL.FTZ R78, R78, R25 ;  /* 0x000000194e4e7220 */ /* 0x000fe20000410000 */
[----:B------:R-:W-:-:S06]  /*6290*/  FMUL.FTZ R25, R73, -1.4426950216293334961 ;  /* 0xbfb8aa3b49197820 */ /* 0x000fcc0000410000 */
[----:B------:R-:W1:Y:S01]  /*62a0*/  MUFU.RCP R29, R29 ;  /* 0x0000001d001d7308 */ /* 0x000e620000001000 */
[----:B0-----:R-:W-:-:S07]  /*62b0*/  FADD.FTZ R33, R33, 1 ;  /* 0x3f80000021217421 */ /* 0x001fce0000010000 */
[----:B------:R-:W0:Y:S01]  /*62c0*/  MUFU.EX2 R14, R14 ;  /* 0x0000000e000e7308 */ /* 0x000e220000000800 */
[----:B-1----:R-:W-:-:S07]  /*62d0*/  FADD.FTZ R21, R21, 1 ;  /* 0x3f80000015157421 */ /* 0x002fce0000010000 */
[----:B------:R-:W-:Y:S08]  /*62e0*/  MUFU.EX2 R25, R25 ;  /* 0x0000001900197308 */ /* 0x000ff00000000800 */
[----:B------:R-:W1:Y:S01]  /*62f0*/  MUFU.RCP R76, R33 ;  /* 0x00000021004c7308 */ /* 0x000e620000001000 */
[----:B------:R-:W-:Y:S01]  /*6300*/  FMUL.FTZ R79, R79, R29 ;  /* 0x0000001d4f4f7220 */ /* 0x000fe20000410000 */
[----:B0-----:R-:W-:-:S06]  /*6310*/  FADD.FTZ R14, R14, 1 ;  /* 0x3f8000000e0e7421 */ /* 0x001fcc0000010000 */
[----:B------:R0:W-:Y:S02]  /*6320*/  MUFU.RCP R29, R21 ;  /* 0x00000015001d7308 */ /* 0x0001e40000001000 */
[----:B0-----:R-:W-:-:S06]  /*6330*/  FMUL.FTZ R21, R10, -1.4426950216293334961 ;  /* 0xbfb8aa3b0a157820 */ /* 0x001fcc0000410000 */
[----:B------:R0:W-:Y:S01]  /*6340*/  MUFU.RCP R33, R14 ;  /* 0x0000000e00217308 */ /* 0x0001e20000001000 */
[----:B-1----:R-:W-:Y:S01]  /*6350*/  FMUL.FTZ R76, R3, R76 ;  /* 0x0000004c034c7220 */ /* 0x002fe20000410000 */
[----:B------:R-:W-:-:S06]  /*6360*/  FMUL.FTZ R3, R74, -1.4426950216293334961 ;  /* 0xbfb8aa3b4a037820 */ /* 0x000fcc0000410000 */
[----:B------:R-:W1:Y:S01]  /*6370*/  MUFU.EX2 R21, R21 ;  /* 0x0000001500157308 */ /* 0x000e620000000800 */
[----:B0-----:R-:W-:Y:S01]  /*6380*/  FADD.FTZ R14, R25, 1 ;  /* 0x3f800000190e7421 */ /* 0x001fe20000010000 */
[----:B------:R-:W-:-:S06]  /*6390*/  FMUL.FTZ R25, R111, -1.4426950216293334961 ;  /* 0xbfb8aa3b6f197820 */ /* 0x000fcc0000410000 */
[----:B------:R-:W0:Y:S08]  /*63a0*/  MUFU.RCP R14, R14 ;  /* 0x0000000e000e7308 */ /* 0x000e300000001000 */
[----:B------:R-:W0:Y:S01]  /*63b0*/  MUFU.EX2 R3, R3 ;  /* 0x0000000300037308 */ /* 0x000e220000000800 */
[----:B-1----:R-:W-:-:S07]  /*63c0*/  FADD.FTZ R21, R21, 1 ;  /* 0x3f80000015157421 */ /* 0x002fce0000010000 */
[----:B------:R-:W1:Y:S01]  /*63d0*/  MUFU.EX2 R25, R25 ;  /* 0x0000001900197308 */ /* 0x000e620000000800 */
[----:B0-----:R-:W-:Y:S01]  /*63e0*/  FMUL.FTZ R73, R73, R14 ;  /* 0x0000000e49497220 */ /* 0x001fe20000410000 */
[----:B------:R-:W-:-:S06]  /*63f0*/  FMUL.FTZ R14, R40, -1.4426950216293334961 ;  /* 0xbfb8aa3b280e7820 */ /* 0x000fcc0000410000 */
[----:B------:R0:W1:Y:S01]  /*6400*/  MUFU.RCP R72, R21 ;  /* 0x0000001500487308 */ /* 0x0000620000001000 */
[----:B------:R-:W-:Y:S01]  /*6410*/  FADD.FTZ R3, R3, 1 ;  /* 0x3f80000003037421 */ /* 0x000fe20000010000 */
[----:B------:R-:W-:-:S06]  /*6420*/  FMUL.FTZ R75, R75, R29 ;  /* 0x0000001d4b4b7220 */ /* 0x000fcc0000410000 */
[----:B------:R-:W-:Y:S08]  /*6430*/  MUFU.EX2 R14, R14 ;  /* 0x0000000e000e7308 */ /* 0x000ff00000000800 */
[----:B------:R1:W-:Y:S01]  /*6440*/  MUFU.RCP R29, R3 ;  /* 0x00000003001d7308 */ /* 0x0003e20000001000 */
[----:B0-----:R-:W-:Y:S01]  /*6450*/  FMUL.FTZ R21, R2, -1.4426950216293334961 ;  /* 0xbfb8aa3b02157820 */ /* 0x001fe20000410000 */
[----:B-1----:R-:W-:Y:S01]  /*6460*/  FADD.FTZ R3, R25, 1 ;  /* 0x3f80000019037421 */ /* 0x002fe20000010000 */
[----:B------:R-:W-:Y:S01]  /*6470*/  FMUL.FTZ R72, R10, R72 ;  /* 0x000000480a487220 */ /* 0x000fe20000410000 */
[----:B------:R-:W-:-:S04]  /*6480*/  FMUL.FTZ R10, R114, -1.4426950216293334961 ;  /* 0xbfb8aa3b720a7820 */ /* 0x000fc80000410000 */
[----:B------:R-:W-:Y:S01]  /*6490*/  MUFU.RCP R3, R3 ;  /* 0x0000000300037308 */ /* 0x000fe20000001000 */
[----:B---3--:R-:W-:-:S07]  /*64a0*/  FMUL.FTZ R18, R119, -1.4426950216293334961 ;  /* 0xbfb8aa3b77127820 */ /* 0x008fce0000410000 */
[----:B------:R-:W0:Y:S02]  /*64b0*/  MUFU.EX2 R18, R18 ;  /* 0x0000001200127308 */ /* 0x000e240000000800 */
[----:B0-----:R-:W-:-:S06]  /*64c0*/  FADD.FTZ R18, R18, 1 ;  /* 0x3f80000012127421 */ /* 0x001fcc0000010000 */
[----:B------:R4:W-:Y:S02]  /*64d0*/  MUFU.RCP R120, R18 ;  /* 0x0000001200787308 */ /* 0x0009e40000001000 */
[----:B----4-:R-:W-:-:S06]  /*64e0*/  FMUL.FTZ R18, R116, -1.4426950216293334961 ;  /* 0xbfb8aa3b74127820 */ /* 0x010fcc0000410000 */
[----:B------:R-:W0:Y:S01]  /*64f0*/  MUFU.EX2 R18, R18 ;  /* 0x0000001200127308 */ /* 0x000e220000000800 */
[----:B------:R-:W-:-:S07]  /*6500*/  FADD.FTZ R14, R14, 1 ;  /* 0x3f8000000e0e7421 */ /* 0x000fce0000010000 */
[----:B------:R-:W1:Y:S08]  /*6510*/  MUFU.EX2 R21, R21 ;  /* 0x0000001500157308 */ /* 0x000e700000000800 */
[----:B------:R-:W3:Y:S01]  /*6520*/  MUFU.EX2 R10, R10 ;  /* 0x0000000a000a7308 */ /* 0x000ee20000000800 */
[----:B------:R-:W-:Y:S01]  /*6530*/  FMUL.FTZ R111, R111, R3 ;  /* 0x000000036f6f7220 */ /* 0x000fe20000410000 */
[----:B------:R-:W-:Y:S01]  /*6540*/  FMUL.FTZ R3, R112, -1.4426950216293334961 ;  /* 0xbfb8aa3b70037820 */ /* 0x000fe20000410000 */
[----:B0-----:R-:W-:-:S05]  /*6550*/  FADD.FTZ R18, R18, 1 ;  /* 0x3f80000012127421 */ /* 0x001fca0000010000 */
[----:B------:R-:W0:Y:S01]  /*6560*/  MUFU.RCP R14, R14 ;  /* 0x0000000e000e7308 */ /* 0x000e220000001000 */
[----:B------:R-:W-:Y:S01]  /*6570*/  FMUL.FTZ R120, R119, R120 ;  /* 0x0000007877787220 */ /* 0x000fe20000410000 */
[----:B-1----:R-:W-:-:S06]  /*6580*/  FADD.FTZ R21, R21, 1 ;  /* 0x3f80000015157421 */ /* 0x002fcc0000010000 */
[----:B------:R1:W-:Y:S01]  /*6590*/  MUFU.RCP R119, R18 ;  /* 0x0000001200777308 */ /* 0x0003e20000001000 */
[----:B---3--:R-:W-:-:S07]  /*65a0*/  FADD.FTZ R10, R10, 1 ;  /* 0x3f8000000a0a7421 */ /* 0x008fce0000010000 */
[----:B------:R-:W3:Y:S01]  /*65b0*/  MUFU.EX2 R3, R3 ;  /* 0x0000000300037308 */ /* 0x000ee20000000800 */
[----:B-1----:R-:W-:-:S07]  /*65c0*/  FMUL.FTZ R18, R6, -1.4426950216293334961 ;  /* 0xbfb8aa3b06127820 */ /* 0x002fce0000410000 */
[----:B------:R0:W1:Y:S08]  /*65d0*/  MUFU.RCP R25, R21 ;  /* 0x0000001500197308 */ /* 0x0000700000001000 */
[----:B------:R-:W-:Y:S01]  /*65e0*/  MUFU.EX2 R18, R18 ;  /* 0x0000001200127308 */ /* 0x000fe20000000800 */
[----:B0-----:R-:W-:Y:S01]  /*65f0*/  FMUL.FTZ R21, R40, R14 ;  /* 0x0000000e28157220 */ /* 0x001fe20000410000 */
[----:B------:R-:W-:-:S06]  /*6600*/  FMUL.FTZ R14, R115, -1.4426950216293334961 ;  /* 0xbfb8aa3b730e7820 */ /* 0x000fcc0000410000 */
[----:B------:R-:W0:Y:S01]  /*6610*/  MUFU.RCP R10, R10 ;  /* 0x0000000a000a7308 */ /* 0x000e220000001000 */
[----:B---3--:R-:W-:Y:S01]  /*6620*/  FADD.FTZ R3, R3, 1 ;  /* 0x3f80000003037421 */ /* 0x008fe20000010000 */
[----:B------:R-:W-:-:S06]  /*6630*/  FMUL.FTZ R74, R74, R29 ;  /* 0x0000001d4a4a7220 */ /* 0x000fcc0000410000 */
[----:B------:R-:W3:Y:S01]  /*6640*/  MUFU.EX2 R14, R14 ;  /* 0x0000000e000e7308 */ /* 0x000ee20000000800 */
[----:B-1----:R-:W-:Y:S01]  /*6650*/  FMUL.FTZ R2, R2, R25 ;  /* 0x0000001902027220 */ /* 0x002fe20000410000 */
[----:B------:R-:W-:-:S06]  /*6660*/  FMUL.FTZ R25, R113, -1.4426950216293334961 ;  /* 0xbfb8aa3b71197820 */ /* 0x000fcc0000410000 */
[----:B------:R1:W-:Y:S01]  /*6670*/  MUFU.RCP R29, R3 ;  /* 0x00000003001d7308 */ /* 0x0003e20000001000 */
[----:B0-----:R-:W-:Y:S01]  /*6680*/  FMUL.FTZ R114, R114, R10 ;  /* 0x0000000a72727220 */ /* 0x001fe20000410000 */
[----:B------:R-:W-:Y:S01]  /*6690*/  FMUL.FTZ R10, R4, -1.4426950216293334961 ;  /* 0xbfb8aa3b040a7820 */ /* 0x000fe20000410000 */
[----:B-1----:R-:W-:Y:S01]  /*66a0*/  FADD.FTZ R3, R18, 1 ;  /* 0x3f80000012037421 */ /* 0x002fe20000010000 */
[----:B------:R-:W-:-:S04]  /*66b0*/  FMUL.FTZ R18, R124, -1.4426950216293334961 ;  /* 0xbfb8aa3b7c127820 */ /* 0x000fc80000410000 */
[----:B------:R-:W-:Y:S01]  /*66c0*/  MUFU.EX2 R25, R25 ;  /* 0x0000001900197308 */ /* 0x000fe20000000800 */
[----:B---3--:R-:W-:-:S07]  /*66d0*/  FADD.FTZ R14, R14, 1 ;  /* 0x3f8000000e0e7421 */ /* 0x008fce0000010000 */
[----:B------:R-:W0:Y:S01]  /*66e0*/  MUFU.RCP R3, R3 ;  /* 0x0000000300037308 */ /* 0x000e220000001000 */
[----:B------:R-:W-:-:S07]  /*66f0*/  FMUL.FTZ R119, R116, R119 ;  /* 0x0000007774777220 */ /* 0x000fce0000410000 */
[----:B------:R-:W1:Y:S08]  /*6700*/  MUFU.EX2 R10, R10 ;  /* 0x0000000a000a7308 */ /* 0x000e700000000800 */
[----:B------:R-:W3:Y:S08]  /*6710*/  MUFU.EX2 R18, R18 ;  /* 0x0000001200127308 */ /* 0x000ef00000000800 */
[----:B------:R4:W2:Y:S01]  /*6720*/  MUFU.RCP R116, R14 ;  /* 0x0000000e00747308 */ /* 0x0008a20000001000 */
[----:B0-----:R-:W-:Y:S01]  /*6730*/  FMUL.FTZ R3, R6, R3 ;  /* 0x0000000306037220 */ /* 0x001fe20000410000 */
[----:B------:R-:W-:Y:S01]  /*6740*/  FMUL.FTZ R6, R7, -1.4426950216293334961 ;  /* 0xbfb8aa3b07067820 */ /* 0x000fe20000410000 */
[----:B-1----:R-:W-:Y:S01]  /*6750*/  FADD.FTZ R10, R10, 1 ;  /* 0x3f8000000a0a7421 */ /* 0x002fe20000010000 */
[----:B----4-:R-:W-:Y:S01]  /*6760*/  FADD.FTZ R14, R25, 1 ;  /* 0x3f800000190e7421 */ /* 0x010fe20000010000 */
[----:B---3--:R-:W-:-:S03]  /*6770*/  FADD.FTZ R18, R18, 1 ;  /* 0x3f80000012127421 */ /* 0x008fc60000010000 */
[----:B------:R-:W-:Y:S01]  /*6780*/  MUFU.EX2 R6, R6 ;  /* 0x0000000600067308 */ /* 0x000fe20000000800 */
[----:B--2---:R-:W-:-:S07]  /*6790*/  FMUL.FTZ R116, R115, R116 ;  /* 0x0000007473747220 */ /* 0x004fce0000410000 */
[----:B------:R-:W0:Y:S08]  /*67a0*/  MUFU.RCP R14, R14 ;  /* 0x0000000e000e7308 */ /* 0x000e300000001000 */
[----:B------:R-:W1:Y:S08]  /*67b0*/  MUFU.RCP R10, R10 ;  /* 0x0000000a000a7308 */ /* 0x000e700000001000 */
[----:B------:R-:W2:Y:S01]  /*67c0*/  MUFU.RCP R115, R18 ;  /* 0x0000001200737308 */ /* 0x000ea20000001000 */
[----:B0-----:R-:W-:Y:S01]  /*67d0*/  FMUL.FTZ R113, R113, R14 ;  /* 0x0000000e71717220 */ /* 0x001fe20000410000 */
[----:B------:R-:W-:Y:S01]  /*67e0*/  FADD.FTZ R6, R6, 1 ;  /* 0x3f80000006067421 */ /* 0x000fe20000010000 */
[----:B------:R-:W-:Y:S01]  /*67f0*/  FMUL.FTZ R14, R8, -1.4426950216293334961 ;  /* 0xbfb8aa3b080e7820 */ /* 0x000fe20000410000 */
[----:B-1----:R-:W-:Y:S01]  /*6800*/  FMUL.FTZ R4, R4, R10 ;  /* 0x0000000a04047220 */ /* 0x002fe20000410000 */
[----:B------:R-:W-:-:S03]  /*6810*/  FMUL.FTZ R10, R118, -1.4426950216293334961 ;  /* 0xbfb8aa3b760a7820 */ /* 0x000fc60000410000 */
[----:B------:R-:W0:Y:S01]  /*6820*/  MUFU.RCP R6, R6 ;  /* 0x0000000600067308 */ /* 0x000e220000001000 */
[----:B--2---:R-:W-:Y:S02]  /*6830*/  FMUL.FTZ R115, R124, R115 ;  /* 0x000000737c737220 */ /* 0x004fe40000410000 */
[----:B------:R-:W2:Y:S05]  /*6840*/  LDL.LU R124, [R1+0x80] ;  /* 0x00008000017c7983 */ /* 0x000eaa0000300800 */
[----:B------:R-:W1:Y:S08]  /*6850*/  MUFU.EX2 R14, R14 ;  /* 0x0000000e000e7308 */ /* 0x000e700000000800 */
[----:B------:R-:W3:Y:S01]  /*6860*/  MUFU.EX2 R10, R10 ;  /* 0x0000000a000a7308 */ /* 0x000ee20000000800 */
[----:B0-----:R-:W-:Y:S01]  /*6870*/  FMUL.FTZ R6, R7, R6 ;  /* 0x0000000607067220 */ /* 0x001fe20000410000 */
[----:B------:R-:W-:Y:S01]  /*6880*/  FMUL.FTZ R77, R77, R33 ;  /* 0x000000214d4d7220 */ /* 0x000fe20000410000 */
[----:B-1----:R-:W-:Y:S01]  /*6890*/  FADD.FTZ R7, R14, 1 ;  /* 0x3f8000000e077421 */ /* 0x002fe20000010000 */
[----:B---3--:R-:W-:-:S05]  /*68a0*/  FADD.FTZ R10, R10, 1 ;  /* 0x3f8000000a0a7421 */ /* 0x008fca0000010000 */
[----:B------:R-:W0:Y:S08]  /*68b0*/  MUFU.RCP R7, R7 ;  /* 0x0000000700077308 */ /* 0x000e300000001000 */
[----:B------:R-:W1:Y:S01]  /*68c0*/  MUFU.RCP R33, R10 ;  /* 0x0000000a00217308 */ /* 0x000e620000001000 */
[----:B0-----:R-:W-:Y:S01]  /*68d0*/  FMUL.FTZ R7, R8, R7 ;  /* 0x0000000708077220 */ /* 0x001fe20000410000 */
[----:B-1----:R-:W-:-:S02]  /*68e0*/  FMUL.FTZ R8, R118, R33 ;  /* 0x0000002176087220 */ /* 0x002fc40000410000 */
[----:B------:R-:W3:Y:S01]  /*68f0*/  LDL.LU R118, [R1+0x88] ;  /* 0x0000880001767983 */ /* 0x000ee20000300800 */
[----:B------:R-:W-:-:S06]  /*6900*/  FMUL.FTZ R25, R5, -1.4426950216293334961 ;  /* 0xbfb8aa3b05197820 */ /* 0x000fcc0000410000 */
[----:B------:R-:W0:Y:S01]  /*6910*/  MUFU.EX2 R25, R25 ;  /* 0x0000001900197308 */ /* 0x000e220000000800 */
[----:B------:R-:W-:Y:S01]  /*6920*/  FMUL.FTZ R112, R112, R29 ;  /* 0x0000001d70707220 */ /* 0x000fe20000410000 */
[----:B------:R-:W-:-:S06]  /*6930*/  FMUL.FTZ R29, R11, -1.4426950216293334961 ;  /* 0xbfb8aa3b0b1d7820 */ /* 0x000fcc0000410000 */
[----:B------:R-:W1:Y:S01]  /*6940*/  MUFU.EX2 R29, R29 ;  /* 0x0000001d001d7308 */ /* 0x000e620000000800 */
[----:B0-----:R-:W-:Y:S01]  /*6950*/  FADD.FTZ R18, R25, 1 ;  /* 0x3f80000019127421 */ /* 0x001fe20000010000 */
[----:B------:R-:W-:-:S06]  /*6960*/  FMUL.FTZ R25, R9, -1.4426950216293334961 ;  /* 0xbfb8aa3b09197820 */ /* 0x000fcc0000410000 */
[----:B------:R-:W0:Y:S08]  /*6970*/  MUFU.RCP R18, R18 ;  /* 0x0000001200127308 */ /* 0x000e300000001000 */
[----:B------:R-:W4:Y:S01]  /*6980*/  MUFU.EX2 R25, R25 ;  /* 0x0000001900197308 */ /* 0x000f220000000800 */
[----:B------:R-:W-:Y:S01]  /*6990*/  FMUL.FTZ R14, R56, -1.4426950216293334961 ;  /* 0xbfb8aa3b380e7820 */ /* 0x000fe20000410000 */
[----:B-1----:R-:W-:Y:S01]  /*69a0*/  FADD.FTZ R10, R29, 1 ;  /* 0x3f8000001d0a7421 */ /* 0x002fe20000010000 */
[----:B------:R-:W-:Y:S01]  /*69b0*/  FMUL.FTZ R33, R15, -1.4426950216293334961 ;  /* 0xbfb8aa3b0f217820 */ /* 0x000fe20000410000 */
[----:B0-----:R-:W-:Y:S01]  /*69c0*/  FMUL.FTZ R5, R5, R18 ;  /* 0x0000001205057220 */ /* 0x001fe20000410000 */
[----:B------:R-:W-:-:S03]  /*69d0*/  FMUL.FTZ R18, R12, -1.4426950216293334961 ;  /* 0xbfb8aa3b0c127820 */ /* 0x000fc60000410000 */
[----:B------:R-:W0:Y:S01]  /*69e0*/  MUFU.EX2 R14, R14 ;  /* 0x0000000e000e7308 */ /* 0x000e220000000800 */
[----:B----4-:R-:W-:-:S07]  /*69f0*/  FADD.FTZ R25, R25, 1 ;  /* 0x3f80000019197421 */ /* 0x010fce0000010000 */
[----:B------:R-:W1:Y:S08]  /*6a00*/  MUFU.RCP R10, R10 ;  /* 0x0000000a000a7308 */ /* 0x000e700000001000 */
[----:B------:R-:W4:Y:S08]  /*6a10*/  MUFU.EX2 R18, R18 ;  /* 0x0000001200127308 */ /* 0x000f300000000800 */
[----:B------:R-:W4:Y:S08]  /*6a20*/  MUFU.RCP R25, R25 ;  /* 0x0000001900197308 */ /* 0x000f300000001000 */
[----:B------:R-:W4:Y:S01]  /*6a30*/  MUFU.EX2 R33, R33 ;  /* 0x0000002100217308 */ /* 0x000f220000000800 */
[----:B0-----:R-:W-:Y:S01]  /*6a40*/  FADD.FTZ R14, R14, 1 ;  /* 0x3f8000000e0e7421 */ /* 0x001fe20000010000 */
[----:B-1----:R-:W-:Y:S01]  /*6a50*/  FMUL.FTZ R10, R11, R10 ;  /* 0x0000000a0b0a7220 */ /* 0x002fe20000410000 */
[----:B----4-:R-:W-:Y:S01]  /*6a60*/  FADD.FTZ R11, R18, 1 ;  /* 0x3f800000120b7421 */ /* 0x010fe20000010000 */
[----:B------:R-:W-:-:S04]  /*6a70*/  FMUL.FTZ R29, R13, -1.4426950216293334961 ;  /* 0xbfb8aa3b0d1d7820 */ /* 0x000fc80000410000 */
[----:B------:R0:W-:Y:S01]  /*6a80*/  MUFU.RCP R37, R14 ;  /* 0x0000000e00257308 */ /* 0x0001e20000001000 */
[----:B------:R-:W-:Y:S01]  /*6a90*/  FMUL.FTZ R9, R9, R25 ;  /* 0x0000001909097220 */ /* 0x000fe20000410000 */
[----:B------:R-:W-:Y:S01]  /*6aa0*/  FMUL.FTZ R25, R16, -1.4426950216293334961 ;  /* 0xbfb8aa3b10197820 */ /* 0x000fe20000410000 */
[----:B0-----:R-:W-:-:S05]  /*6ab0*/  FADD.FTZ R14, R33, 1 ;  /* 0x3f800000210e7421 */ /* 0x001fca0000010000 */
[----:B------:R-:W0:Y:S08]  /*6ac0*/  MUFU.RCP R11, R11 ;  /* 0x0000000b000b7308 */ /* 0x000e300000001000 */
[----:B------:R-:W1:Y:S08]  /*6ad0*/  MUFU.EX2 R29, R29 ;  /* 0x0000001d001d7308 */ /* 0x000e700000000800 */
[----:B------:R-:W4:Y:S08]  /*6ae0*/  MUFU.RCP R14, R14 ;  /* 0x0000000e000e7308 */ /* 0x000f300000001000 */
[----:B------:R-:W4:Y:S01]  /*6af0*/  MUFU.EX2 R25, R25 ;  /* 0x0000001900197308 */ /* 0x000f220000000800 */
[----:B0-----:R-:W-:Y:S01]  /*6b00*/  FMUL.FTZ R11, R12, R11 ;  /* 0x0000000b0c0b7220 */ /* 0x001fe20000410000 */
[----:B------:R-:W-:Y:S01]  /*6b10*/  FMUL.FTZ R12, R56, R37 ;  /* 0x00000025380c7220 */ /* 0x000fe20000410000 */
[----:B-1----:R-:W-:Y:S01]  /*6b20*/  FADD.FTZ R29, R29, 1 ;  /* 0x3f8000001d1d7421 */ /* 0x002fe20000010000 */
[----:B------:R-:W3:Y:S01]  /*6b30*/  LDL.LU R56, [R1+0x8c] ;  /* 0x00008c0001387983 */ /* 0x000ee20000300800 */
[----:B------:R-:W-:Y:S01]  /*6b40*/  FMUL.FTZ R37, R19, -1.4426950216293334961 ;  /* 0xbfb8aa3b13257820 */ /* 0x000fe20000410000 */
[----:B------:R-:W-:Y:S01]  /*6b50*/  FMUL.FTZ R33, R17, -1.4426950216293334961 ;  /* 0xbfb8aa3b11217820 */ /* 0x000fe20000410000 */
[----:B----4-:R-:W-:-:S02]  /*6b60*/  FMUL.FTZ R14, R15, R14 ;  /* 0x0000000e0f0e7220 */ /* 0x010fc40000410000 */
[----:B------:R-:W0:Y:S01]  /*6b70*/  MUFU.RCP R29, R29 ;  /* 0x0000001d001d7308 */ /* 0x000e220000001000 */
[----:B------:R-:W-:-:S07]  /*6b80*/  FADD.FTZ R15, R25, 1 ;  /* 0x3f800000190f7421 */ /* 0x000fce0000010000 */
[----:B------:R-:W-:Y:S08]  /*6b90*/  MUFU.EX2 R37, R37 ;  /* 0x0000002500257308 */ /* 0x000ff00000000800 */
[----:B------:R-:W1:Y:S08]  /*6ba0*/  MUFU.RCP R15, R15 ;  /* 0x0000000f000f7308 */ /* 0x000e700000001000 */
[----:B------:R-:W4:Y:S01]  /*6bb0*/  MUFU.EX2 R33, R33 ;  /* 0x0000002100217308 */ /* 0x000f220000000800 */
[----:B0-----:R-:W-:Y:S01]  /*6bc0*/  FMUL.FTZ R13, R13, R29 ;  /* 0x0000001d0d0d7220 */ /* 0x001fe20000410000 */
[----:B------:R-:W-:Y:S01]  /*6bd0*/  FMUL.FTZ R29, R20, -1.4426950216293334961 ;  /* 0xbfb8aa3b141d7820 */ /* 0x000fe20000410000 */
[----:B-1----:R-:W-:-:S05]  /*6be0*/  FMUL.FTZ R15, R16, R15 ;  /* 0x0000000f100f7220 */ /* 0x002fca0000410000 */
[----:B------:R-:W-:Y:S01]  /*6bf0*/  MUFU.EX2 R29, R29 ;  /* 0x0000001d001d7308 */ /* 0x000fe20000000800 */
[----:B----4-:R-:W-:Y:S01]  /*6c00*/  FADD.FTZ R25, R33, 1 ;  /* 0x3f80000021197421 */ /* 0x010fe20000010000 */
[----:B--2---:R-:W-:-:S06]  /*6c10*/  FMUL.FTZ R18, R124, -1.4426950216293334961 ;  /* 0xbfb8aa3b7c127820 */ /* 0x004fcc0000410000 */
[----:B------:R-:W0:Y:S02]  /*6c20*/  MUFU.EX2 R18, R18 ;  /* 0x0000001200127308 */ /* 0x000e240000000800 */
[----:B0-----:R-:W-:-:S06]  /*6c30*/  FADD.FTZ R18, R18, 1 ;  /* 0x3f80000012127421 */ /* 0x001fcc0000010000 */
[----:B------:R0:W1:Y:S02]  /*6c40*/  MUFU.RCP R40, R18 ;  /* 0x0000001200287308 */ /* 0x0000640000001000 */
[----:B0-----:R-:W-:Y:S01]  /*6c50*/  FADD.FTZ R18, R37, 1 ;  /* 0x3f80000025127421 */ /* 0x001fe20000010000 */
[----:B-1----:R-:W-:Y:S02]  /*6c60*/  FMUL.FTZ R16, R124, R40 ;  /* 0x000000287c107220 */ /* 0x002fe40000410000 */
[----:B------:R-:W2:Y:S03]  /*6c70*/  LDL.LU R124, [R1+0x90] ;  /* 0x00009000017c7983 */ /* 0x000ea60000300800 */
[----:B------:R-:W0:Y:S01]  /*6c80*/  MUFU.RCP R18, R18 ;  /* 0x0000001200127308 */ /* 0x000e220000001000 */
[----:B---3--:R-:W-:-:S07]  /*6c90*/  FMUL.FTZ R33, R118, -1.4426950216293334961 ;  /* 0xbfb8aa3b76217820 */ /* 0x008fce0000410000 */
[----:B------:R-:W1:Y:S01]  /*6ca0*/  MUFU.EX2 R33, R33 ;  /* 0x0000002100217308 */ /* 0x000e620000000800 */
[----:B0-----:R-:W-:Y:S01]  /*6cb0*/  FMUL.FTZ R18, R19, R18 ;  /* 0x0000001213127220 */ /* 0x001fe20000410000 */
[----:B------:R-:W-:-:S06]  /*6cc0*/  FADD.FTZ R19, R29, 1 ;  /* 0x3f8000001d137421 */ /* 0x000fcc0000010000 */
[----:B------:R-:W0:Y:S01]  /*6cd0*/  MUFU.RCP R19, R19 ;  /* 0x0000001300137308 */ /* 0x000e220000001000 */
[----:B-1----:R-:W-:-:S07]  /*6ce0*/  FADD.FTZ R33, R33, 1 ;  /* 0x3f80000021217421 */ /* 0x002fce0000010000 */
[----:B------:R-:W1:Y:S01]  /*6cf0*/  MUFU.RCP R45, R33 ;  /* 0x00000021002d7308 */ /* 0x000e620000001000 */
[----:B0-----:R-:W-:Y:S01]  /*6d00*/  FMUL.FTZ R19, R20, R19 ;  /* 0x0000001314137220 */ /* 0x001fe20000410000 */
[----:B-1----:R-:W-:Y:S02]  /*6d10*/  FMUL.FTZ R20, R118, R45 ;  /* 0x0000002d76147220 */ /* 0x002fe40000410000 */
[----:B------:R-:W3:Y:S04]  /*6d20*/  LDL.LU R118, [R1+0x98] ;  /* 0x0000980001767983 */ /* 0x000ee80000300800 */
[----:B------:R-:W0:Y:S01]  /*6d30*/  MUFU.RCP R25, R25 ;  /* 0x0000001900197308 */ /* 0x000e220000001000 */
[----:B------:R-:W-:Y:S01]  /*6d40*/  FMUL.FTZ R37, R22, -1.4426950216293334961 ;  /* 0xbfb8aa3b16257820 */ /* 0x000fe20000410000 */
[----:B------:R-:W-:-:S06]  /*6d50*/  FMUL.FTZ R40, R23, -1.4426950216293334961 ;  /* 0xbfb8aa3b17287820 */ /* 0x000fcc0000410000 */
[----:B------:R-:W1:Y:S08]  /*6d60*/  MUFU.EX2 R37, R37 ;  /* 0x0000002500257308 */ /* 0x000e700000000800 */
[----:B------:R-:W4:Y:S01]  /*6d70*/  MUFU.EX2 R40, R40 ;  /* 0x0000002800287308 */ /* 0x000f220000000800 */
[----:B0-----:R-:W-:Y:S01]  /*6d80*/  FMUL.FTZ R17, R17, R25 ;  /* 0x0000001911117220 */ /* 0x001fe20000410000 */
[----:B------:R-:W-:-:S06]  /*6d90*/  FMUL.FTZ R25, R24, -1.4426950216293334961 ;  /* 0xbfb8aa3b18197820 */ /* 0x000fcc0000410000 */
[----:B------:R-:W0:Y:S01]  /*6da0*/  MUFU.EX2 R25, R25 ;  /* 0x0000001900197308 */ /* 0x000e220000000800 */
[----:B-1----:R-:W-:-:S07]  /*6db0*/  FADD.FTZ R37, R37, 1 ;  /* 0x3f80000025257421 */ /* 0x002fce0000010000 */
[----:B------:R-:W1:Y:S01]  /*6dc0*/  MUFU.RCP R44, R37 ;  /* 0x00000025002c7308 */ /* 0x000e620000001000 */
[----:B----4-:R-:W-:-:S07]  /*6dd0*/  FADD.FTZ R29, R40, 1 ;  /* 0x3f800000281d7421 */ /* 0x010fce0000010000 */
[----:B------:R-:W4:Y:S01]  /*6de0*/  MUFU.RCP R29, R29 ;  /* 0x0000001d001d7308 */ /* 0x000f220000001000 */
[----:B0-----:R-:W-:Y:S01]  /*6df0*/  FADD.FTZ R25, R25, 1 ;  /* 0x3f80000019197421 */ /* 0x001fe20000010000 */
[----:B-1----:R-:W-:-:S06]  /*6e00*/  FMUL.FTZ R22, R22, R44 ;  /* 0x0000002c16167220 */ /* 0x002fcc0000410000 */
[----:B------:R-:W0:Y:S01]  /*6e10*/  MUFU.RCP R44, R25 ;  /* 0x00000019002c7308 */ /* 0x000e220000001000 */
[----:B------:R-:W-:Y:S01]  /*6e20*/  FMUL.FTZ R40, R27, -1.4426950216293334961 ;  /* 0xbfb8aa3b1b287820 */ /* 0x000fe20000410000 */
[----:B----4-:R-:W-:Y:S01]  /*6e30*/  FMUL.FTZ R23, R23, R29 ;  /* 0x0000001d17177220 */ /* 0x010fe20000410000 */
[----:B------:R-:W-:Y:S01]  /*6e40*/  FMUL.FTZ R29, R28, -1.4426950216293334961 ;  /* 0xbfb8aa3b1c1d7820 */ /* 0x000fe20000410000 */
[----:B------:R-:W-:-:S06]  /*6e50*/  FMUL.FTZ R33, R56, -1.4426950216293334961 ;  /* 0xbfb8aa3b38217820 */ /* 0x000fcc0000410000 */
[----:B------:R-:W1:Y:S01]  /*6e60*/  MUFU.EX2 R33, R33 ;  /* 0x0000002100217308 */ /* 0x000e620000000800 */
[----:B0-----:R-:W-:-:S07]  /*6e70*/  FMUL.FTZ R24, R24, R44 ;  /* 0x0000002c18187220 */ /* 0x001fce0000410000 */
[----:B------:R-:W0:Y:S01]  /*6e80*/  MUFU.EX2 R40, R40 ;  /* 0x0000002800287308 */ /* 0x000e220000000800 */
[----:B-1----:R-:W-:-:S07]  /*6e90*/  FADD.FTZ R25, R33, 1 ;  /* 0x3f80000021197421 */ /* 0x002fce0000010000 */
[----:B------:R-:W1:Y:S08]  /*6ea0*/  MUFU.EX2 R29, R29 ;  /* 0x0000001d001d7308 */ /* 0x000e700000000800 */
[----:B------:R-:W4:Y:S01]  /*6eb0*/  MUFU.RCP R25, R25 ;  /* 0x0000001900197308 */ /* 0x000f220000001000 */
[----:B0-----:R-:W-:Y:S01]  /*6ec0*/  FADD.FTZ R33, R40, 1 ;  /* 0x3f80000028217421 */ /* 0x001fe20000010000 */
[----:B------:R-:W-:Y:S01]  /*6ed0*/  FMUL.FTZ R89, R89, R48 ;  /* 0x0000003059597220 */ /* 0x000fe20000410000 */
[----:B-1----:R-:W-:-:S05]  /*6ee0*/  FADD.FTZ R29, R29, 1 ;  /* 0x3f8000001d1d7421 */ /* 0x002fca0000010000 */
[----:B------:R-:W0:Y:S01]  /*6ef0*/  MUFU.RCP R33, R33 ;  /* 0x0000002100217308 */ /* 0x000e220000001000 */
[----:B----4-:R-:W-:Y:S02]  /*6f00*/  FMUL.FTZ R25, R56, R25 ;  /* 0x0000001938197220 */ /* 0x010fe40000410000 */
[----:B------:R-:W4:Y:S05]  /*6f10*/  LDL.LU R56, [R1+0xa0] ;  /* 0x0000a00001387983 */ /* 0x000f2a0000300800 */
[----:B------:R-:W1:Y:S01]  /*6f20*/  MUFU.RCP R48, R29 ;  /* 0x0000001d00307308 */ /* 0x000e620000001000 */
[----:B0-----:R-:W-:Y:S01]  /*6f30*/  FMUL.FTZ R27, R27, R33 ;  /* 0x000000211b1b7220 */ /* 0x001fe20000410000 */
[----:B------:R-:W-:-:S06]  /*6f40*/  FMUL.FTZ R33, R32, -1.4426950216293334961 ;  /* 0xbfb8aa3b20217820 */ /* 0x000fcc0000410000 */
[----:B------:R-:W0:Y:S01]  /*6f50*/  MUFU.EX2 R33, R33 ;  /* 0x0000002100217308 */ /* 0x000e220000000800 */
[----:B-1----:R-:W-:Y:S01]  /*6f60*/  FMUL.FTZ R28, R28, R48 ;  /* 0x000000301c1c7220 */ /* 0x002fe20000410000 */
[----:B0-----:R-:W-:-:S06]  /*6f70*/  FADD.FTZ R33, R33, 1 ;  /* 0x3f80000021217421 */ /* 0x001fcc0000010000 */
[----:B------:R-:W-:Y:S01]  /*6f80*/  MUFU.RCP R48, R33 ;  /* 0x0000002100307308 */ /* 0x000fe20000001000 */
[----:B--2---:R-:W-:-:S07]  /*6f90*/  FMUL.FTZ R44, R124, -1.4426950216293334961 ;  /* 0xbfb8aa3b7c2c7820 */ /* 0x004fce0000410000 */
[----:B------:R-:W0:Y:S02]  /*6fa0*/  MUFU.EX2 R44, R44 ;  /* 0x0000002c002c7308 */ /* 0x000e240000000800 */
[----:B0-----:R-:W-:-:S06]  /*6fb0*/  FADD.FTZ R29, R44, 1 ;  /* 0x3f8000002c1d7421 */ /* 0x001fcc0000010000 */
[----:B------:R-:W0:Y:S02]  /*6fc0*/  MUFU.RCP R29, R29 ;  /* 0x0000001d001d7308 */ /* 0x000e240000001000 */
[----:B0-----:R-:W-:Y:S02]  /*6fd0*/  FMUL.FTZ R29, R124, R29 ;  /* 0x0000001d7c1d7220 */ /* 0x001fe40000410000 */
[----:B------:R-:W2:Y:S04]  /*6fe0*/  LDL.LU R124, [R1+0xa4] ;  /* 0x0000a400017c7983 */ /* 0x000ea80000300800 */
[----:B------:R-:W2:Y:S01]  /*6ff0*/  LDL.LU R57, [R1+0xa8] ;  /* 0x0000a80001397983 */ /* 0x000ea20000300800 */
[----:B---3--:R-:W-:-:S06]  /*7000*/  FMUL.FTZ R44, R118, -1.4426950216293334961 ;  /* 0xbfb8aa3b762c7820 */ /* 0x008fcc0000410000 */
[----:B------:R-:W0:Y:S02]  /*7010*/  MUFU.EX2 R44, R44 ;  /* 0x0000002c002c7308 */ /* 0x000e240000000800 */
[----:B0-----:R-:W-:-:S06]  /*7020*/  FADD.FTZ R33, R44, 1 ;  /* 0x3f8000002c217421 */ /* 0x001fcc0000010000 */
[----:B------:R-:W0:Y:S02]  /*7030*/  MUFU.RCP R33, R33 ;  /* 0x0000002100217308 */ /* 0x000e240000001000 */
[----:B0-----:R-:W-:Y:S02]  /*7040*/  FMUL.FTZ R33, R118, R33 ;  /* 0x0000002176217220 */ /* 0x001fe40000410000 */
[----:B------:R-:W3:Y:S01]  /*7050*/  LDL.LU R118, [R1+0x50] ;  /* 0x0000500001767983 */ /* 0x000ee20000300800 */
[----:B------:R-:W-:-:S03]  /*7060*/  FMUL.FTZ R104, R117, R104 ;  /* 0x0000006875687220 */ /* 0x000fc60000410000 */
[----:B------:R-:W3:Y:S01]  /*7070*/  LDL.LU R117, [R1+0xac] ;  /* 0x0000ac0001757983 */ /* 0x000ee20000300800 */
[----:B------:R-:W-:-:S03]  /*7080*/  FMUL.FTZ R62, R123, R62 ;  /* 0x0000003e7b3e7220 */ /* 0x000fc60000410000 */
[----:B------:R-:W3:Y:S04]  /*7090*/  LDL.LU R123, [R1+0x84] ;  /* 0x00008400017b7983 */ /* 0x000ee80000300800 */
[----:B------:R-:W3:Y:S01]  /*70a0*/  LDL.LU R60, [R1+0xb0] ;  /* 0x0000b000013c7983 */ /* 0x000ee20000300800 */
[----:B------:R-:W-:-:S06]  /*70b0*/  FMUL.FTZ R37, R26, -1.4426950216293334961 ;  /* 0xbfb8aa3b1a257820 */ /* 0x000fcc0000410000 */
[----:B------:R-:W0:Y:S02]  /*70c0*/  MUFU.EX2 R37, R37 ;  /* 0x0000002500257308 */ /* 0x000e240000000800 */
[----:B0-----:R-:W-:-:S06]  /*70d0*/  FADD.FTZ R37, R37, 1 ;  /* 0x3f80000025257421 */ /* 0x001fcc0000010000 */
[----:B------:R-:W0:Y:S01]  /*70e0*/  MUFU.RCP R37, R37 ;  /* 0x0000002500257308 */ /* 0x000e220000001000 */
[----:B------:R-:W-:-:S07]  /*70f0*/  FMUL.FTZ R40, R30, -1.4426950216293334961 ;  /* 0xbfb8aa3b1e287820 */ /* 0x000fce0000410000 */
[----:B------:R-:W1:Y:S01]  /*7100*/  MUFU.EX2 R40, R40 ;  /* 0x0000002800287308 */ /* 0x000e620000000800 */
[----:B0-----:R-:W-:Y:S01]  /*7110*/  FMUL.FTZ R26, R26, R37 ;  /* 0x000000251a1a7220 */ /* 0x001fe20000410000 */
[----:B------:R-:W-:-:S06]  /*7120*/  FMUL.FTZ R37, R31, -1.4426950216293334961 ;  /* 0xbfb8aa3b1f257820 */ /* 0x000fcc0000410000 */
[----:B------:R-:W0:Y:S01]  /*7130*/  MUFU.EX2 R37, R37 ;  /* 0x0000002500257308 */ /* 0x000e220000000800 */
[----:B-1----:R-:W-:-:S07]  /*7140*/  FADD.FTZ R40, R40, 1 ;  /* 0x3f80000028287421 */ /* 0x002fce0000010000 */
[----:B------:R1:W4:Y:S01]  /*7150*/  MUFU.RCP R45, R40 ;  /* 0x00000028002d7308 */ /* 0x0003220000001000 */
[----:B0-----:R-:W-:Y:S01]  /*7160*/  FADD.FTZ R37, R37, 1 ;  /* 0x3f80000025257421 */ /* 0x001fe20000010000 */
[----:B-1----:R-:W-:-:S06]  /*7170*/  FMUL.FTZ R40, R34, -1.4426950216293334961 ;  /* 0xbfb8aa3b22287820 */ /* 0x002fcc0000410000 */
[----:B------:R-:W0:Y:S01]  /*7180*/  MUFU.RCP R37, R37 ;  /* 0x0000002500257308 */ /* 0x000e220000001000 */
[----:B----4-:R-:W-:Y:S01]  /*7190*/  FMUL.FTZ R30, R30, R45 ;  /* 0x0000002d1e1e7220 */ /* 0x010fe20000410000 */
[----:B------:R-:W-:-:S06]  /*71a0*/  FMUL.FTZ R45, R35, -1.4426950216293334961 ;  /* 0xbfb8aa3b232d7820 */ /* 0x000fcc0000410000 */
[----:B------:R-:W1:Y:S08]  /*71b0*/  MUFU.EX2 R40, R40 ;  /* 0x0000002800287308 */ /* 0x000e700000000800 */
[----:B------:R-:W4:Y:S01]  /*71c0*/  MUFU.EX2 R45, R45 ;  /* 0x0000002d002d7308 */ /* 0x000f220000000800 */
[----:B0-----:R-:W-:Y:S01]  /*71d0*/  FMUL.FTZ R31, R31, R37 ;  /* 0x000000251f1f7220 */ /* 0x001fe20000410000 */
[----:B------:R-:W-:-:S06]  /*71e0*/  FMUL.FTZ R37, R36, -1.4426950216293334961 ;  /* 0xbfb8aa3b24257820 */ /* 0x000fcc0000410000 */
[----:B------:R-:W0:Y:S01]  /*71f0*/  MUFU.EX2 R37, R37 ;  /* 0x0000002500257308 */ /* 0x000e220000000800 */
[----:B-1----:R-:W-:Y:S01]  /*7200*/  FADD.FTZ R40, R40, 1 ;  /* 0x3f80000028287421 */ /* 0x002fe20000010000 */
[----:B------:R-:W-:Y:S01]  /*7210*/  FMUL.FTZ R32, R32, R48 ;  /* 0x0000003020207220 */ /* 0x000fe20000410000 */
[----:B------:R-:W-:-:S05]  /*7220*/  FMUL.FTZ R48, R56, -1.4426950216293334961 ;  /* 0xbfb8aa3b38307820 */ /* 0x000fca0000410000 */
[----:B------:R4:W1:Y:S02]  /*7230*/  MUFU.RCP R44, R40 ;  /* 0x00000028002c7308 */ /* 0x0008640000001000 */
[----:B----4-:R-:W-:Y:S01]  /*7240*/  FADD.FTZ R40, R45, 1 ;  /* 0x3f8000002d287421 */ /* 0x010fe20000010000 */
[----:B------:R-:W-:Y:S01]  /*7250*/  FMUL.FTZ R45, R0, -1.4426950216293334961 ;  /* 0xbfb8aa3b002d7820 */ /* 0x000fe20000410000 */
[----:B0-----:R-:W-:-:S04]  /*7260*/  FADD.FTZ R37, R37, 1 ;  /* 0x3f80000025257421 */ /* 0x001fc80000010000 */
[----:B------:R-:W-:Y:S01]  /*7270*/  MUFU.EX2 R48, R48 ;  /* 0x0000003000307308 */ /* 0x000fe20000000800 */
[----:B------:R-:W-:-:S07]  /*7280*/  FMUL.FTZ R100, R100, R49 ;  /* 0x0000003164647220 */ /* 0x000fce0000410000 */
[----:B------:R-:W0:Y:S08]  /*7290*/  MUFU.EX2 R45, R45 ;  /* 0x0000002d002d7308 */ /* 0x000e300000000800 */
[----:B------:R-:W4:Y:S01]  /*72a0*/  MUFU.RCP R40, R40 ;  /* 0x0000002800287308 */ /* 0x000f220000001000 */
[----:B-1----:R-:W-:-:S07]  /*72b0*/  FMUL.FTZ R34, R34, R44 ;  /* 0x0000002c22227220 */ /* 0x002fce0000410000 */
[----:B------:R1:W1:Y:S01]  /*72c0*/  MUFU.RCP R49, R37 ;  /* 0x0000002500317308 */ /* 0x0002620000001000 */
[----:B------:R-:W-:Y:S01]  /*72d0*/  FMUL.FTZ R44, R38, -1.4426950216293334961 ;  /* 0xbfb8aa3b262c7820 */ /* 0x000fe20000410000 */
[----:B0-----:R-:W-:Y:S01]  /*72e0*/  FADD.FTZ R45, R45, 1 ;  /* 0x3f8000002d2d7421 */ /* 0x001fe20000010000 */
[----:B----4-:R-:W-:Y:S01]  /*72f0*/  FMUL.FTZ R35, R35, R40 ;  /* 0x0000002823237220 */ /* 0x010fe20000410000 */
[----:B------:R-:W-:-:S04]  /*7300*/  FMUL.FTZ R40, R39, -1.4426950216293334961 ;  /* 0xbfb8aa3b27287820 */ /* 0x000fc80000410000 */
[----:B------:R-:W0:Y:S01]  /*7310*/  MUFU.EX2 R44, R44 ;  /* 0x0000002c002c7308 */ /* 0x000e220000000800 */
[----:B-1----:R-:W-:Y:S01]  /*7320*/  FADD.FTZ R37, R48, 1 ;  /* 0x3f80000030257421 */ /* 0x002fe20000010000 */
[----:B------:R-:W-:Y:S01]  /*7330*/  FMUL.FTZ R48, R41, -1.4426950216293334961 ;  /* 0xbfb8aa3b29307820 */ /* 0x000fe20000410000 */
[----:B------:R-:W-:-:S05]  /*7340*/  FMUL.FTZ R36, R36, R49 ;  /* 0x0000003124247220 */ /* 0x000fca0000410000 */
[----:B------:R-:W1:Y:S08]  /*7350*/  MUFU.RCP R45, R45 ;  /* 0x0000002d002d7308 */ /* 0x000e700000001000 */
[----:B------:R-:W4:Y:S08]  /*7360*/  MUFU.EX2 R40, R40 ;  /* 0x0000002800287308 */ /* 0x000f300000000800 */
[----:B------:R-:W4:Y:S01]  /*7370*/  MUFU.EX2 R48, R48 ;  /* 0x0000003000307308 */ /* 0x000f220000000800 */
[----:B0-----:R-:W-:Y:S01]  /*7380*/  FADD.FTZ R44, R44, 1 ;  /* 0x3f8000002c2c7421 */ /* 0x001fe20000010000 */
[----:B-1----:R-:W-:Y:S01]  /*7390*/  FMUL.FTZ R0, R0, R45 ;  /* 0x0000002d00007220 */ /* 0x002fe20000410000 */
[----:B------:R-:W-:-:S05]  /*73a0*/  FMUL.FTZ R45, R42, -1.4426950216293334961 ;  /* 0xbfb8aa3b2a2d7820 */ /* 0x000fca0000410000 */
[----:B------:R-:W0:Y:S01]  /*73b0*/  MUFU.RCP R44, R44 ;  /* 0x0000002c002c7308 */ /* 0x000e220000001000 */
[----:B----4-:R-:W-:Y:S01]  /*73c0*/  FADD.FTZ R40, R40, 1 ;  /* 0x3f80000028287421 */ /* 0x010fe20000010000 */
[----:B------:R-:W-:-:S06]  /*73d0*/  FADD.FTZ R48, R48, 1 ;  /* 0x3f80000030307421 */ /* 0x000fcc0000010000 */
[----:B------:R-:W-:Y:S08]  /*73e0*/  MUFU.RCP R52, R40 ;  /* 0x0000002800347308 */ /* 0x000ff00000001000 */
[----:B------:R-:W-:Y:S01]  /*73f0*/  MUFU.EX2 R45, R45 ;  /* 0x0000002d002d7308 */ /* 0x000fe20000000800 */
[----:B--2---:R-:W-:-:S07]  /*7400*/  FMUL.FTZ R49, R124, -1.4426950216293334961 ;  /* 0xbfb8aa3b7c317820 */ /* 0x004fce0000410000 */
[----:B------:R-:W1:Y:S01]  /*7410*/  MUFU.EX2 R49, R49 ;  /* 0x0000003100317308 */ /* 0x000e620000000800 */
[----:B0-----:R-:W-:Y:S01]  /*7420*/  FMUL.FTZ R38, R38, R44 ;  /* 0x0000002c26267220 */ /* 0x001fe20000410000 */
[----:B------:R-:W-:Y:S01]  /*7430*/  FMUL.FTZ R44, R43, -1.4426950216293334961 ;  /* 0xbfb8aa3b2b2c7820 */ /* 0x000fe20000410000 */
[----:B-1----:R-:W-:-:S05]  /*7440*/  FADD.FTZ R40, R49, 1 ;  /* 0x3f80000031287421 */ /* 0x002fca0000010000 */
[----:B------:R-:W0:Y:S01]  /*7450*/  MUFU.RCP R49, R48 ;  /* 0x0000003000317308 */ /* 0x000e220000001000 */
[----:B------:R-:W-:Y:S01]  /*7460*/  FADD.FTZ R45, R45, 1 ;  /* 0x3f8000002d2d7421 */ /* 0x000fe20000010000 */
[----:B------:R-:W-:Y:S01]  /*7470*/  FMUL.FTZ R39, R39, R52 ;  /* 0x0000003427277220 */ /* 0x000fe20000410000 */
[----:B------:R-:W-:-:S05]  /*7480*/  FMUL.FTZ R52, R57, -1.4426950216293334961 ;  /* 0xbfb8aa3b39347820 */ /* 0x000fca0000410000 */
[----:B------:R-:W1:Y:S01]  /*7490*/  MUFU.EX2 R44, R44 ;  /* 0x0000002c002c7308 */ /* 0x000e620000000800 */
[----:B0-----:R-:W-:Y:S01]  /*74a0*/  FMUL.FTZ R41, R41, R49 ;  /* 0x0000003129297220 */ /* 0x001fe20000410000 */
[----:B------:R-:W-:-:S06]  /*74b0*/  FMUL.FTZ R49, R46, -1.4426950216293334961 ;  /* 0xbfb8aa3b2e317820 */ /* 0x000fcc0000410000 */
[----:B------:R3:W0:Y:S02]  /*74c0*/  MUFU.RCP R48, R45 ;  /* 0x0000002d00307308 */ /* 0x0006240000001000 */
[----:B---3--:R-:W-:-:S06]  /*74d0*/  FMUL.FTZ R45, R118, -1.4426950216293334961 ;  /* 0xbfb8aa3b762d7820 */ /* 0x008fcc0000410000 */
[----:B------:R-:W-:Y:S08]  /*74e0*/  MUFU.EX2 R52, R52 ;  /* 0x0000003400347308 */ /* 0x000ff00000000800 */
[----:B------:R-:W2:Y:S08]  /*74f0*/  MUFU.EX2 R49, R49 ;  /* 0x0000003100317308 */ /* 0x000eb00000000800 */
[----:B------:R-:W3:Y:S08]  /*7500*/  MUFU.RCP R37, R37 ;  /* 0x0000002500257308 */ /* 0x000ef00000001000 */
[----:B------:R-:W4:Y:S08]  /*7510*/  MUFU.RCP R40, R40 ;  /* 0x0000002800287308 */ /* 0x000f300000001000 */
[----:B------:R-:W4:Y:S01]  /*7520*/  MUFU.EX2 R45, R45 ;  /* 0x0000002d002d7308 */ /* 0x000f220000000800 */
[----:B-1----:R-:W-:Y:S01]  /*7530*/  FADD.FTZ R44, R44, 1 ;  /* 0x3f8000002c2c7421 */ /* 0x002fe20000010000 */
[----:B0-----:R-:W-:Y:S01]  /*7540*/  FMUL.FTZ R42, R42, R48 ;  /* 0x000000302a2a7220 */ /* 0x001fe20000410000 */
[----:B------:R-:W-:Y:S01]  /*7550*/  FMUL.FTZ R48, R47, -1.4426950216293334961 ;  /* 0xbfb8aa3b2f307820 */ /* 0x000fe20000410000 */
[----:B------:R-:W-:Y:S01]  /*7560*/  FMUL.FTZ R61, R53, R61 ;  /* 0x0000003d353d7220 */ /* 0x000fe20000410000 */
[----:B--2---:R-:W-:Y:S01]  /*7570*/  FADD.FTZ R49, R49, 1 ;  /* 0x3f80000031317421 */ /* 0x004fe20000010000 */
[----:B---3--:R-:W-:-:S02]  /*7580*/  FMUL.FTZ R37, R56, R37 ;  /* 0x0000002538257220 */ /* 0x008fc40000410000 */
[----:B------:R0:W-:Y:S01]  /*7590*/  MUFU.RCP R53, R44 ;  /* 0x0000002c00357308 */ /* 0x0001e20000001000 */
[----:B----4-:R-:W-:Y:S01]  /*75a0*/  FMUL.FTZ R40, R124, R40 ;  /* 0x000000287c287220 */ /* 0x010fe20000410000 */
[----:B------:R-:W-:Y:S01]  /*75b0*/  FMUL.FTZ R56, R117, -1.4426950216293334961 ;  /* 0xbfb8aa3b75387820 */ /* 0x000fe20000410000 */
[----:B------:R-:W2:Y:S04]  /*75c0*/  LDL.LU R124, [R1+0x94] ;  /* 0x00009400017c7983 */ /* 0x000ea80000300800 */
[----:B------:R-:W3:Y:S01]  /*75d0*/  LDL.LU R63, [R1+0xb4] ;  /* 0x0000b400013f7983 */ /* 0x000ee20000300800 */
[----:B0-----:R-:W-:Y:S01]  /*75e0*/  FADD.FTZ R44, R52, 1 ;  /* 0x3f800000342c7421 */ /* 0x001fe20000010000 */
[----:B------:R-:W0:Y:S01]  /*75f0*/  MUFU.EX2 R48, R48 ;  /* 0x0000003000307308 */ /* 0x000e220000000800 */
[----:B------:R-:W-:Y:S01]  /*7600*/  FADD.FTZ R45, R45, 1 ;  /* 0x3f8000002d2d7421 */ /* 0x000fe20000010000 */
[----:B------:R-:W4:Y:S04]  /*7610*/  LDL.LU R108, [R1+0x9c] ;  /* 0x00009c00016c7983 */ /* 0x000f280000300800 */
[----:B------:R-:W4:Y:S02]  /*7620*/  LDL.LU R67, [R1+0x28] ;  /* 0x0000280001437983 */ /* 0x000f240000300800 */
[----:B------:R-:W1:Y:S08]  /*7630*/  MUFU.RCP R52, R49 ;  /* 0x0000003100347308 */ /* 0x000e700000001000 */
[----:B------:R-:W1:Y:S08]  /*7640*/  MUFU.RCP R44, R44 ;  /* 0x0000002c002c7308 */ /* 0x000e700000001000 */
[----:B------:R-:W1:Y:S08]  /*7650*/  MUFU.EX2 R56, R56 ;  /* 0x0000003800387308 */ /* 0x000e700000000800 */
[----:B------:R-:W1:Y:S01]  /*7660*/  MUFU.RCP R45, R45 ;  /* 0x0000002d002d7308 */ /* 0x000e620000001000 */
[----:B0-----:R-:W-:Y:S01]  /*7670*/  FADD.FTZ R48, R48, 1 ;  /* 0x3f80000030307421 */ /* 0x001fe20000010000 */
[----:B-1----:R-:W-:Y:S01]  /*7680*/  FMUL.FTZ R46, R46, R52 ;  /* 0x000000342e2e7220 */ /* 0x002fe20000410000 */
[----:B------:R-:W-:Y:S01]  /*7690*/  FMUL.FTZ R52, R51, -1.4426950216293334961 ;  /* 0xbfb8aa3b33347820 */ /* 0x000fe20000410000 */
[----:B------:R-:W-:-:S04]  /*76a0*/  FMUL.FTZ R44, R57, R44 ;  /* 0x0000002c392c7220 */ /* 0x000fc80000410000 */
[----:B------:R0:W-:Y:S02]  /*76b0*/  MUFU.RCP R57, R48 ;  /* 0x0000003000397308 */ /* 0x0001e40000001000 */
[----:B0-----:R-:W-:Y:S01]  /*76c0*/  FADD.FTZ R48, R56, 1 ;  /* 0x3f80000038307421 */ /* 0x001fe20000010000 */
[----:B------:R-:W-:Y:S01]  /*76d0*/  FMUL.FTZ R45, R118, R45 ;  /* 0x0000002d762d7220 */ /* 0x000fe20000410000 */
[----:B------:R-:W-:-:S04]  /*76e0*/  FMUL.FTZ R118, R60, -1.4426950216293334961 ;  /* 0xbfb8aa3b3c767820 */ /* 0x000fc80000410000 */
[----:B------:R-:W0:Y:S08]  /*76f0*/  MUFU.EX2 R52, R52 ;  /* 0x0000003400347308 */ /* 0x000e300000000800 */
[----:B------:R-:W1:Y:S08]  /*7700*/  MUFU.RCP R48, R48 ;  /* 0x0000003000307308 */ /* 0x000e700000001000 */
[----:B------:R-:W1:Y:S01]  /*7710*/  MUFU.EX2 R118, R118 ;  /* 0x0000007600767308 */ /* 0x000e620000000800 */
[----:B0-----:R-:W-:Y:S01]  /*7720*/  FADD.FTZ R52, R52, 1 ;  /* 0x3f80000034347421 */ /* 0x001fe20000010000 */
[----:B-1----:R-:W-:-:S06]  /*7730*/  FMUL.FTZ R48, R117, R48 ;  /* 0x0000003075307220 */ /* 0x002fcc0000410000 */
[----:B------:R0:W-:Y:S02]  /*7740*/  MUFU.RCP R117, R52 ;  /* 0x0000003400757308 */ /* 0x0001e40000001000 */
[----:B0-----:R-:W-:-:S06]  /*7750*/  FADD.FTZ R52, R118, 1 ;  /* 0x3f80000076347421 */ /* 0x001fcc0000010000 */
[----:B------:R-:W0:Y:S02]  /*7760*/  MUFU.RCP R52, R52 ;  /* 0x0000003400347308 */ /* 0x000e240000001000 */
[----:B0-----:R-:W-:Y:S02]  /*7770*/  FMUL.FTZ R52, R60, R52 ;  /* 0x000000343c347220 */ /* 0x001fe40000410000 */
[----:B------:R-:W4:Y:S01]  /*7780*/  LDL.LU R60, [R1+0xd8] ;  /* 0x0000d800013c7983 */ /* 0x000f220000300800 */
[----:B------:R-:W-:Y:S01]  /*7790*/  FMUL.FTZ R43, R43, R53 ;  /* 0x000000352b2b7220 */ /* 0x000fe20000410000 */
[----:B------:R-:W-:Y:S01]  /*77a0*/  FMUL.FTZ R53, R50, -1.4426950216293334961 ;  /* 0xbfb8aa3b32357820 */ /* 0x000fe20000410000 */
[----:B------:R-:W-:-:S05]  /*77b0*/  FMUL.FTZ R49, R123, -1.4426950216293334961 ;  /* 0xbfb8aa3b7b317820 */ /* 0x000fca0000410000 */
[----:B------:R-:W0:Y:S08]  /*77c0*/  MUFU.EX2 R53, R53 ;  /* 0x0000003500357308 */ /* 0x000e300000000800 */
[----:B------:R-:W1:Y:S01]  /*77d0*/  MUFU.EX2 R49, R49 ;  /* 0x0000003100317308 */ /* 0x000e620000000800 */
[----:B------:R-:W-:Y:S01]  /*77e0*/  FMUL.FTZ R47, R47, R57 ;  /* 0x000000392f2f7220 */ /* 0x000fe20000410000 */
[----:B------:R-:W-:Y:S01]  /*77f0*/  FMUL.FTZ R57, R54, -1.4426950216293334961 ;  /* 0xbfb8aa3b36397820 */ /* 0x000fe20000410000 */
[----:B0-----:R-:W-:-:S05]  /*7800*/  FADD.FTZ R53, R53, 1 ;  /* 0x3f80000035357421 */ /* 0x001fca0000010000 */
[----:B------:R-:W0:Y:S01]  /*7810*/  MUFU.EX2 R57, R57 ;  /* 0x0000003900397308 */ /* 0x000e220000000800 */
[----:B-1----:R-:W-:-:S07]  /*7820*/  FADD.FTZ R49, R49, 1 ;  /* 0x3f80000031317421 */ /* 0x002fce0000010000 */
[----:B------:R-:W1:Y:S08]  /*7830*/  MUFU.RCP R56, R53 ;  /* 0x0000003500387308 */ /* 0x000e700000001000 */
[----:B------:R-:W1:Y:S01]  /*7840*/  MUFU.RCP R49, R49 ;  /* 0x0000003100317308 */ /* 0x000e620000001000 */
[----:B0-----:R-:W-:Y:S01]  /*7850*/  FADD.FTZ R57, R57, 1 ;  /* 0x3f80000039397421 */ /* 0x001fe20000010000 */
[----:B-1----:R-:W-:Y:S01]  /*7860*/  FMUL.FTZ R50, R50, R56 ;  /* 0x0000003832327220 */ /* 0x002fe20000410000 */
[----:B------:R-:W-:Y:S01]  /*7870*/  FMUL.FTZ R56, R55, -1.4426950216293334961 ;  /* 0xbfb8aa3b37387820 */ /* 0x000fe20000410000 */
[----:B------:R-:W-:-:S05]  /*7880*/  FMUL.FTZ R49, R123, R49 ;  /* 0x000000317b317220 */ /* 0x000fca0000410000 */
[----:B------:R-:W0:Y:S08]  /*7890*/  MUFU.EX2 R56, R56 ;  /* 0x0000003800387308 */ /* 0x000e300000000800 */
[----:B------:R-:W1:Y:S01]  /*78a0*/  MUFU.RCP R123, R57 ;  /* 0x00000039007b7308 */ /* 0x000e620000001000 */
[----:B------:R-:W-:Y:S01]  /*78b0*/  FMUL.FTZ R51, R51, R117 ;  /* 0x0000007533337220 */ /* 0x000fe20000410000 */
[----:B0-----:R-:W-:Y:S01]  /*78c0*/  FADD.FTZ R56, R56, 1 ;  /* 0x3f80000038387421 */ /* 0x001fe20000010000 */
[----:B-1----:R-:W-:-:S05]  /*78d0*/  FMUL.FTZ R54, R54, R123 ;  /* 0x0000007b36367220 */ /* 0x002fca0000410000 */
[----:B------:R-:W0:Y:S01]  /*78e0*/  MUFU.RCP R123, R56 ;  /* 0x00000038007b7308 */ /* 0x000e220000001000 */
[----:B------:R-:W-:Y:S01]  /*78f0*/  F2FP.F16.F32.PACK_AB R61, R70, R61 ;  /* 0x0000003d463d723e */ /* 0x000fe200000000ff */
[----:B0-----:R-:W-:Y:S01]  /*7900*/  FMUL.FTZ R55, R55, R123 ;  /* 0x0000007b37377220 */ /* 0x001fe20000410000 */
[----:B--2---:R-:W-:-:S06]  /*7910*/  FMUL.FTZ R53, R124, -1.4426950216293334961 ;  /* 0xbfb8aa3b7c357820 */ /* 0x004fcc0000410000 */
[----:B------:R-:W0:Y:S01]  /*7920*/  MUFU.EX2 R53, R53 ;  /* 0x0000003500357308 */ /* 0x000e220000000800 */
[----:B---3--:R-:W-:Y:S01]  /*7930*/  FMUL.FTZ R118, R63, -1.4426950216293334961 ;  /* 0xbfb8aa3b3f767820 */ /* 0x008fe20000410000 */
[----:B----4-:R-:W-:-:S06]  /*7940*/  FMUL.FTZ R57, R108, -1.4426950216293334961 ;  /* 0xbfb8aa3b6c397820 */ /* 0x010fcc0000410000 */
[----:B------:R-:W1:Y:S01]  /*7950*/  MUFU.EX2 R118, R118 ;  /* 0x0000007600767308 */ /* 0x000e620000000800 */
[----:B0-----:R-:W-:-:S07]  /*7960*/  FADD.FTZ R53, R53, 1 ;  /* 0x3f80000035357421 */ /* 0x001fce0000010000 */
[----:B------:R-:W0:Y:S08]  /*7970*/  MUFU.EX2 R57, R57 ;  /* 0x0000003900397308 */ /* 0x000e300000000800 */
[----:B------:R-:W2:Y:S01]  /*7980*/  MUFU.RCP R53, R53 ;  /* 0x0000003500357308 */ /* 0x000ea20000001000 */
[----:B------:R-:W-:Y:S01]  /*7990*/  FMUL.FTZ R117, R67, -1.4426950216293334961 ;  /* 0xbfb8aa3b43757820 */ /* 0x000fe20000410000 */
[----:B-1----:R-:W-:Y:S01]  /*79a0*/  FADD.FTZ R56, R118, 1 ;  /* 0x3f80000076387421 */ /* 0x002fe20000010000 */
[----:B0-----:R-:W-:-:S05]  /*79b0*/  FADD.FTZ R57, R57, 1 ;  /* 0x3f80000039397421 */ /* 0x001fca0000010000 */
[----:B------:R-:W0:Y:S01]  /*79c0*/  MUFU.EX2 R117, R117 ;  /* 0x0000007500757308 */ /* 0x000e220000000800 */
[----:B--2---:R-:W-:Y:S01]  /*79d0*/  FMUL.FTZ R53, R124, R53 ;  /* 0x000000357c357220 */ /* 0x004fe20000410000 */
[----:B------:R-:W-:-:S06]  /*79e0*/  FMUL.FTZ R124, R71, -1.4426950216293334961 ;  /* 0xbfb8aa3b477c7820 */ /* 0x000fcc0000410000 */
[----:B------:R-:W1:Y:S08]  /*79f0*/  MUFU.RCP R56, R56 ;  /* 0x0000003800387308 */ /* 0x000e700000001000 */
[----:B------:R-:W2:Y:S08]  /*7a00*/  MUFU.RCP R57, R57 ;  /* 0x0000003900397308 */ /* 0x000eb00000001000 */
[----:B------:R-:W3:Y:S01]  /*7a10*/  MUFU.EX2 R124, R124 ;  /* 0x0000007c007c7308 */ /* 0x000ee20000000800 */
[----:B0-----:R-:W-:Y:S01]  /*7a20*/  FADD.FTZ R117, R117, 1 ;  /* 0x3f80000075757421 */ /* 0x001fe20000010000 */
[----:B-1----:R-:W-:-:S02]  /*7a30*/  FMUL.FTZ R56, R63, R56 ;  /* 0x000000383f387220 */ /* 0x002fc40000410000 */
[----:B------:R-:W4:Y:S04]  /*7a40*/  LDL.LU R63, [R1+0xd4] ;  /* 0x0000d400013f7983 */ /* 0x000f280000300800 */
[----:B------:R3:W0:Y:S01]  /*7a50*/  MUFU.RCP R118, R117 ;  /* 0x0000007500767308 */ /* 0x0006220000001000 */
[----:B--2---:R-:W-:Y:S02]  /*7a60*/  FMUL.FTZ R57, R108, R57 ;  /* 0x000000396c397220 */ /* 0x004fe40000410000 */
[----:B------:R-:W2:Y:S04]  /*7a70*/  LDL.LU R108, [R1+0xd0] ;  /* 0x0000d000016c7983 */ /* 0x000ea80000300800 */
[----:B------:R-:W2:Y:S01]  /*7a80*/  LDL.LU R123, [R1+0x4] ;  /* 0x00000400017b7983 */ /* 0x000ea20000300800 */
[----:B---3--:R-:W-:-:S03]  /*7a90*/  FADD.FTZ R117, R124, 1 ;  /* 0x3f8000007c757421 */ /* 0x008fc60000010000 */
[----:B------:R-:W3:Y:S01]  /*7aa0*/  LDL.LU R124, [R1] ;  /* 0x00000000017c7983 */ /* 0x000ee20000300800 */
[----:B------:R-:W-:-:S03]  /*7ab0*/  F2FP.F16.F32.PACK_AB R60, R110, R60 ;  /* 0x0000003c6e3c723e */ /* 0x000fc600000000ff */
[----:B------:R-:W2:Y:S04]  /*7ac0*/  LDL.LU R110, [R1+0xbc] ;  /* 0x0000bc00016e7983 */ /* 0x000ea80000300800 */
[----:B------:R-:W4:Y:S01]  /*7ad0*/  LDL.LU R70, [R1+0xb8] ;  /* 0x0000b80001467983 */ /* 0x000f220000300800 */
[----:B------:R-:W-:Y:S02]  /*7ae0*/  F2FP.F16.F32.PACK_AB R62, R58, R62 ;  /* 0x0000003e3a3e723e */ /* 0x000fe400000000ff */
[----:B----4-:R-:W-:Y:S01]  /*7af0*/  IADD3 R58, P1, PT, R70, UR6, RZ ;  /* 0x00000006463a7c10 */ /* 0x010fe2000ff3e0ff */
[----:B0-----:R-:W-:Y:S02]  /*7b00*/  FMUL.FTZ R70, R67, R118 ;  /* 0x0000007643467220 */ /* 0x001fe40000410000 */
[----:B------:R-:W4:Y:S01]  /*7b10*/  LDL.LU R67, [R1+0xcc] ;  /* 0x0000cc0001437983 */ /* 0x000f220000300800 */
[----:B------:R-:W-:-:S02]  /*7b20*/  F2FP.F16.F32.PACK_AB R63, R59, R63 ;  /* 0x0000003f3b3f723e */ /* 0x000fc400000000ff */
[----:B--2---:R-:W-:Y:S01]  /*7b30*/  IADD3.X R59, PT, PT, R110, UR7, RZ, P1, !PT ;  /* 0x000000076e3b7c10 */ /* 0x004fe20008ffe4ff */
[----:B------:R-:W2:Y:S01]  /*7b40*/  LDL.LU R118, [R1+0x10] ;  /* 0x0000100001767983 */ /* 0x000ea20000300800 */
[----:B------:R-:W-:Y:S02]  /*7b50*/  F2FP.F16.F32.PACK_AB R64, R101, R64 ;  /* 0x000000406540723e */ /* 0x000fe400000000ff */
[----:B------:R-:W-:Y:S01]  /*7b60*/  F2FP.F16.F32.PACK_AB R65, R100, R65 ;  /* 0x000000416441723e */ /* 0x000fe200000000ff */
[----:B------:R-:W2:Y:S01]  /*7b70*/  LDL.LU R110, [R1+0x14] ;  /* 0x00001400016e7983 */ /* 0x000ea20000300800 */
[----:B------:R-:W-:Y:S01]  /*7b80*/  F2FP.F16.F32.PACK_AB R66, R99, R66 ;  /* 0x000000426342723e */ /* 0x000fe200000000ff */
[----:B------:R-:W0:Y:S01]  /*7b90*/  MUFU.RCP R117, R117 ;  /* 0x0000007500757308 */ /* 0x000e220000001000 */
[----:B------:R-:W1:Y:S01]  /*7ba0*/  LDCU.64 UR6, c[0x0][0x3a8] ;  /* 0x00007500ff0677ac */ /* 0x000e620008000a00 */
[----:B------:R3:W-:Y:S02]  /*7bb0*/  STG.E.64 desc[UR12][R58.64+0x7800], R64 ;  /* 0x007800403a007986 */ /* 0x0007e4000c101b0c */
[----:B---3--:R-:W-:-:S02]  /*7bc0*/  F2FP.F16.F32.PACK_AB R64, R87, R123 ;  /* 0x0000007b5740723e */ /* 0x008fc400000000ff */
[----:B------:R-:W3:Y:S01]  /*7bd0*/  LDL.LU R123, [R1+0x8] ;  /* 0x00000800017b7983 */ /* 0x000ee20000300800 */
[----:B----4-:R-:W-:-:S05]  /*7be0*/  F2FP.F16.F32.PACK_AB R67, R98, R67 ;  /* 0x000000436243723e */ /* 0x010fca00000000ff */
[----:B------:R4:W-:Y:S02]  /*7bf0*/  STG.E.64 desc[UR12][R58.64+0x9600], R66 ;  /* 0x009600423a007986 */ /* 0x0009e4000c101b0c */
[----:B----4-:R-:W-:Y:S02]  /*7c00*/  F2FP.F16.F32.PACK_AB R66, R84, R124 ;  /* 0x0000007c5442723e */ /* 0x010fe400000000ff */
[----:B------:R-:W3:Y:S01]  /*7c10*/  LDL.LU R124, [R1+0xc] ;  /* 0x00000c00017c7983 */ /* 0x000ee20000300800 */
[----:B------:R-:W-:-:S03]  /*7c20*/  F2FP.F16.F32.PACK_AB R67, R83, R82 ;  /* 0x000000525343723e */ /* 0x000fc600000000ff */
[----:B------:R4:W-:Y:S04]  /*7c30*/  STG.E.64 desc[UR12][R58.64], R60 ;  /* 0x0000003c3a007986 */ /* 0x0009e8000c101b0c */
[----:B------:R0:W-:Y:S04]  /*7c40*/  STG.E.64 desc[UR12][R58.64+0x12c00], R66 ;  /* 0x012c00423a007986 */ /* 0x0001e8000c101b0c */
[----:B------:R1:W-:Y:S01]  /*7c50*/  STG.E.64 desc[UR12][R58.64+0x1e00], R62 ;  /* 0x001e003e3a007986 */ /* 0x0003e2000c101b0c */
[----:B----4-:R-:W-:Y:S02]  /*7c60*/  F2FP.F16.F32.PACK_AB R60, R109, R108 ;  /* 0x0000006c6d3c723e */ /* 0x010fe400000000ff */
[----:B------:R-:W-:-:S02]  /*7c70*/  F2FP.F16.F32.PACK_AB R61, R107, R106 ;  /* 0x0000006a6b3d723e */ /* 0x000fc400000000ff */
[----:B0-----:R-:W-:Y:S02]  /*7c80*/  F2FP.F16.F32.PACK_AB R66, R2, R119 ;  /* 0x000000770242723e */ /* 0x001fe400000000ff */
[----:B------:R-:W-:Y:S02]  /*7c90*/  F2FP.F16.F32.PACK_AB R2, R3, R116 ;  /* 0x000000740302723e */ /* 0x000fe400000000ff */
[----:B-1----:R-:W-:Y:S02]  /*7ca0*/  F2FP.F16.F32.PACK_AB R62, R105, R104 ;  /* 0x00000068693e723e */ /* 0x002fe400000000ff */
[----:B------:R-:W-:Y:S02]  /*7cb0*/  F2FP.F16.F32.PACK_AB R63, R103, R102 ;  /* 0x00000066673f723e */ /* 0x000fe400000000ff */
[----:B------:R-:W-:Y:S01]  /*7cc0*/  F2FP.F16.F32.PACK_AB R3, R4, R113 ;  /* 0x000000710403723e */ /* 0x000fe200000000ff */
[----:B------:R0:W-:Y:S01]  /*7cd0*/  STG.E.64 desc[UR12][R58.64+0x3c00], R60 ;  /* 0x003c003c3a007986 */ /* 0x0001e2000c101b0c */
[----:B------:R-:W-:Y:S01]  /*7ce0*/  F2FP.F16.F32.PACK_AB R68, R97, R68 ;  /* 0x000000446144723e */ /* 0x000fe200000000ff */
[----:B------:R-:W-:Y:S01]  /*7cf0*/  FMUL.FTZ R71, R71, R117 ;  /* 0x0000007547477220 */ /* 0x000fe20000410000 */
[----:B------:R-:W-:Y:S01]  /*7d00*/  F2FP.F16.F32.PACK_AB R69, R96, R69 ;  /* 0x000000456045723e */ /* 0x000fe200000000ff */
[----:B------:R1:W-:Y:S01]  /*7d10*/  STG.E.64 desc[UR12][R58.64+0x5a00], R62 ;  /* 0x005a003e3a007986 */ /* 0x0003e2000c101b0c */
[----:B------:R-:W-:-:S03]  /*7d20*/  F2FP.F16.F32.PACK_AB R65, R86, R85 ;  /* 0x000000555641723e */ /* 0x000fc600000000ff */
[----:B------:R4:W-:Y:S01]  /*7d30*/  STG.E.64 desc[UR12][R58.64+0x1e000], R2 ;  /* 0x01e000023a007986 */ /* 0x0009e2000c101b0c */
[----:B------:R-:W-:Y:S02]  /*7d40*/  F2FP.F16.F32.PACK_AB R8, R9, R8 ;  /* 0x000000080908723e */ /* 0x000fe400000000ff */
[----:B0-----:R-:W-:Y:S02]  /*7d50*/  F2FP.F16.F32.PACK_AB R60, R95, R94 ;  /* 0x0000005e5f3c723e */ /* 0x001fe400000000ff */
[----:B------:R-:W-:Y:S02]  /*7d60*/  F2FP.F16.F32.PACK_AB R61, R93, R92 ;  /* 0x0000005c5d3d723e */ /* 0x000fe400000000ff */
[----:B-1----:R-:W-:Y:S02]  /*7d70*/  F2FP.F16.F32.PACK_AB R62, R91, R90 ;  /* 0x0000005a5b3e723e */ /* 0x002fe400000000ff */
[----:B------:R-:W-:Y:S02]  /*7d80*/  F2FP.F16.F32.PACK_AB R63, R89, R88 ;  /* 0x00000058593f723e */ /* 0x000fe400000000ff */
[----:B----4-:R-:W-:-:S02]  /*7d90*/  F2FP.F16.F32.PACK_AB R2, R5, R115 ;  /* 0x000000730502723e */ /* 0x010fc400000000ff */
        /* <DEDUP_REMOVED lines=12> */
[----:B0-----:R-:W-:Y:S01]  /*7e60*/  F2FP.F16.F32.PACK_AB R68, R81, R125 ;  /* 0x0000007d5144723e */ /* 0x001fe200000000ff */
[----:B------:R0:W-:Y:S01]  /*7e70*/  STG.E.64 desc[UR12][R58.64+0x1fe00], R2 ;  /* 0x01fe00023a007986 */ /* 0x0001e2000c101b0c */
[----:B------:R-:W-:Y:S02]  /*7e80*/  F2FP.F16.F32.PACK_AB R69, R80, R79 ;  /* 0x0000004f5045723e */ /* 0x000fe400000000ff */
[----:B-1----:R-:W-:Y:S02]  /*7e90*/  F2FP.F16.F32.PACK_AB R60, R78, R122 ;  /* 0x0000007a4e3c723e */ /* 0x002fe400000000ff */
[----:B------:R-:W-:-:S02]  /*7ea0*/  F2FP.F16.F32.PACK_AB R61, R77, R76 ;  /* 0x0000004c4d3d723e */ /* 0x000fc400000000ff */
[----:B----4-:R-:W-:Y:S02]  /*7eb0*/  F2FP.F16.F32.PACK_AB R62, R75, R121 ;  /* 0x000000794b3e723e */ /* 0x010fe400000000ff */
[----:B------:R-:W-:Y:S02]  /*7ec0*/  F2FP.F16.F32.PACK_AB R63, R74, R73 ;  /* 0x000000494a3f723e */ /* 0x000fe400000000ff */
[----:B--2---:R-:W-:Y:S02]  /*7ed0*/  F2FP.F16.F32.PACK_AB R64, R72, R120 ;  /* 0x000000784840723e */ /* 0x004fe400000000ff */
        /* <DEDUP_REMOVED lines=13> */
[----:B0-----:R-:W-:Y:S02]  /*7fb0*/  F2FP.F16.F32.PACK_AB R2, R0, R37 ;  /* 0x000000250002723e */ /* 0x001fe400000000ff */
        /* <DEDUP_REMOVED lines=30> */
[----:B---3--:R-:W-:-:S05]  /*81a0*/  F2FP.F16.F32.PACK_AB R5, R123, R124 ;  /* 0x0000007c7b05723e */ /* 0x008fca00000000ff */
[----:B------:R1:W-:Y:S01]  /*81b0*/  STG.E.64 desc[UR12][R58.64+0x3a200], R4 ;  /* 0x03a200043a007986 */ /* 0x0003e2000c101b0c */
[----:B------:R-:W-:Y:S05]  /*81c0*/  BRA.U !UP0, `(.L_x_1827) ;  /* 0xffffff81082c7547 */ /* 0x000fea000b83ffff */
[----:B------:R-:W-:Y:S05]  /*81d0*/  EXIT ;  /* 0x000000000000794d */ /* 0x000fea0003800000 */
.L_x_1828:
        /* <DEDUP_REMOVED lines=10> */
.L_x_1904:


//--------------------- .nv.shared._ZN13group_norm_v218gn_bwd_cuda_kernelI13__nv_bfloat16Li480ELi3ELi32ELi60ELi256ELb0ELb1ELi2ELi960ELi960ELi4ELb1ELi2ELb0ELb0ELNS_15WgradSyncMethodE3ENS_16CompileConditionILi1000EEEEEvPT_S6_S6_PKS5_S8_S8_S8_PKfflPfPj --------------------------
	.section	.nv.shared._ZN13group_norm_v218gn_bwd_cuda_kernelI13__nv_bfloat16Li480ELi3ELi32ELi60ELi256ELb0ELb1ELi2ELi960ELi960ELi4ELb1ELi2ELb0ELb0ELNS_15WgradSyncMethodE3ENS_16CompileConditionILi1000EEEEEvPT_S6_S6_PKS5_S8_S8_S8_PKfflPfPj,"aw",@nobits
	.sectionflags	@""
	.align	8
.nv.shared._ZN13group_norm_v218gn_bwd_cuda_kernelI13__nv_bfloat16Li480ELi3ELi32ELi60ELi256ELb0ELb1ELi2ELi960ELi960ELi4ELb1ELi2ELb0ELb0ELNS_15WgradSyncMethodE3ENS_16CompileConditionILi1000EEEEEvPT_S6_S6_PKS5_S8_S8_S8_PKfflPfPj:
	.zero		22272


//--------------------- .nv.shared.reserved.0     --------------------------
	.section	.nv.shared.reserved.0,"aw",@nobits
	.weak		__nv_reservedSMEM_offset_0_alias
	.size		__nv_reservedSMEM_offset_0_alias, 0, 64
	.other		__nv_reservedSMEM_offset_0_alias,@"STO_CUDA_RESERVED_SHARED STV_DEFAULT"
__nv_reservedSMEM_offset_0_alias:
	.zero		0
	.zero		64


//--------------------- .nv.shared._ZN13group_norm_v218gn_bwd_cuda_kernelI13__nv_bfloat16Li480ELi1ELi32ELi60ELi256ELb0ELb1ELi4ELi960ELi960ELi4ELb1ELi2ELb0ELb0ELNS_15WgradSyncMethodE3ENS_16CompileConditionILi1000EEEEEvPT_S6_S6_PKS5_S8_S8_S8_PKfflPfPj --------------------------
	.section	.nv.shared._ZN13group_norm_v218gn_bwd_cuda_kernelI13__nv_bfloat16Li480ELi1ELi32ELi60ELi256ELb0ELb1ELi4ELi960ELi960ELi4ELb1ELi2ELb0ELb0ELNS_15WgradSyncMethodE3ENS_16CompileConditionILi1000EEEEEvPT_S6_S6_PKS5_S8_S8_S8_PKfflPfPj,"aw",@nobits
	.sectionflags	@""
	.align	8
.nv.shared._ZN13group_norm_v218gn_bwd_cuda_kernelI13__nv_bfloat16Li480ELi1ELi32ELi60ELi256ELb0ELb1ELi4ELi960ELi960ELi4ELb1ELi2ELb0ELb0ELNS_15WgradSyncMethodE3ENS_16CompileConditionILi1000EEEEEvPT_S6_S6_PKS5_S8_S8_S8_PKfflPfPj:
	.zero		22272


//--------------------- .nv.shared._ZN13group_norm_v218gn_bwd_cuda_kernelI13__nv_bfloat16Li480ELi3ELi32ELi60ELi256ELb0ELb1ELi4ELi960ELi960ELi4ELb1ELi4ELb0ELb0ELNS_15WgradSyncMethodE3ENS_16CompileConditionILi1000EEEEEvPT_S6_S6_PKS5_S8_S8_S8_PKfflPfPj --------------------------
	.section	.nv.shared._ZN13group_norm_v218gn_bwd_cuda_kernelI13__nv_bfloat16Li480ELi3ELi32ELi60ELi256ELb0ELb1ELi4ELi960ELi960ELi4ELb1ELi4ELb0ELb0ELNS_15WgradSyncMethodE3ENS_16CompileConditionILi1000EEEEEvPT_S6_S6_PKS5_S8_S8_S8_PKfflPfPj,"aw",@nobits
	.sectionflags	@""
	.align	8
.nv.shared._ZN13group_norm_v218gn_bwd_cuda_kernelI13__nv_bfloat16Li480ELi3ELi32ELi60ELi256ELb0ELb1ELi4ELi960ELi960ELi4ELb1ELi4ELb0ELb0ELNS_15WgradSyncMethodE3ENS_16CompileConditionILi1000EEEEEvPT_S6_S6_PKS5_S8_S8_S8_PKfflPfPj:
	.zero		22272


//--------------------- .nv.shared._ZN13group_norm_v218gn_bwd_cuda_kernelI13__nv_bfloat16Li480ELi1ELi32ELi60ELi256ELb0ELb1ELi8ELi960ELi960ELi4ELb1ELi4ELb0ELb0ELNS_15WgradSyncMethodE3ENS_16CompileConditionILi1000EEEEEvPT_S6_S6_PKS5_S8_S8_S8_PKfflPfPj --------------------------
	.section	.nv.shared._ZN13group_norm_v218gn_bwd_cuda_kernelI13__nv_bfloat16Li480ELi1ELi32ELi60ELi256ELb0ELb1ELi8ELi960ELi960ELi4ELb1ELi4ELb0ELb0ELNS_15WgradSyncMethodE3ENS_16CompileConditionILi1000EEEEEvPT_S6_S6_PKS5_S8_S8_S8_PKfflPfPj,"aw",@nobits
	.sectionflags	@""
	.align	8
.nv.shared._ZN13group_norm_v218gn_bwd_cuda_kernelI13__nv_bfloat16Li480ELi1ELi32ELi60ELi256ELb0ELb1ELi8ELi960ELi960ELi4ELb1ELi4ELb0ELb0ELNS_15WgradSyncMethodE3ENS_16CompileConditionILi1000EEEEEvPT_S6_S6_PKS5_S8_S8_S8_PKfflPfPj:
	.zero		22272


//--------------------- .nv.shared._ZN13group_norm_v218gn_bwd_cuda_kernelI13__nv_bfloat16Li480ELi3ELi32ELi60ELi256ELb0ELb1ELi8ELi960ELi960ELi4ELb1ELi10ELb0ELb0ELNS_15WgradSyncMethodE3ENS_16CompileConditionILi1000EEEEEvPT_S6_S6_PKS5_S8_S8_S8_PKfflPfPj --------------------------
	.section	.nv.shared._ZN13group_norm_v218gn_bwd_cuda_kernelI13__nv_bfloat16Li480ELi3ELi32ELi60ELi256ELb0ELb1ELi8ELi960ELi960ELi4ELb1ELi10ELb0ELb0ELNS_15WgradSyncMethodE3ENS_16CompileConditionILi1000EEEEEvPT_S6_S6_PKS5_S8_S8_S8_PKfflPfPj,"aw",@nobits
	.sectionflags	@""
	.align	8
.nv.shared._ZN13group_norm_v218gn_bwd_cuda_kernelI13__nv_bfloat16Li480ELi3ELi32ELi60ELi256ELb0ELb1ELi8ELi960ELi960ELi4ELb1ELi10ELb0ELb0ELNS_15WgradSyncMethodE3ENS_16CompileConditionILi1000EEEEEvPT_S6_S6_PKS5_S8_S8_S8_PKfflPfPj:
	.zero		22272


//--------------------- .nv.shared._ZN13group_norm_v218gn_bwd_cuda_kernelI13__nv_bfloat16Li480ELi1ELi32ELi60ELi256ELb0ELb1ELi16ELi960ELi960ELi4ELb1ELi8ELb0ELb0ELNS_15WgradSyncMethodE3ENS_16CompileConditionILi1000EEEEEvPT_S6_S6_PKS5_S8_S8_S8_PKfflPfPj --------------------------
	.section	.nv.shared._ZN13group_norm_v218gn_bwd_cuda_kernelI13__nv_bfloat16Li480ELi1ELi32ELi60ELi256ELb0ELb1ELi16ELi960ELi960ELi4ELb1ELi8ELb0ELb0ELNS_15WgradSyncMethodE3ENS_16CompileConditionILi1000EEEEEvPT_S6_S6_PKS5_S8_S8_S8_PKfflPfPj,"aw",@nobits
	.sectionflags	@""
	.align	8
.nv.shared._ZN13group_norm_v218gn_bwd_cuda_kernelI13__nv_bfloat16Li480ELi1ELi32ELi60ELi256ELb0ELb1ELi16ELi960ELi960ELi4ELb1ELi8ELb0ELb0ELNS_15WgradSyncMethodE3ENS_16CompileConditionILi1000EEEEEvPT_S6_S6_PKS5_S8_S8_S8_PKfflPfPj:
	.zero		22272


//--------------------- .nv.shared._ZN13group_norm_v218gn_bwd_cuda_kernelI13__nv_bfloat16Li480ELi1ELi32ELi60ELi256ELb0ELb1ELi32ELi960ELi960ELi4ELb1ELi18ELb0ELb0ELNS_15WgradSyncMethodE3ENS_16CompileConditionILi1000EEEEEvPT_S6_S6_PKS5_S8_S8_S8_PKfflPfPj --------------------------
	.section	.nv.shared._ZN13group_norm_v218gn_bwd_cuda_kernelI13__nv_bfloat16Li480ELi1ELi32ELi60ELi256ELb0ELb1ELi32ELi960ELi960ELi4ELb1ELi18ELb0ELb0ELNS_15WgradSyncMethodE3ENS_16CompileConditionILi1000EEEEEvPT_S6_S6_PKS5_S8_S8_S8_PKfflPfPj,"aw",@nobits
	.sectionflags	@""
	.align	8
.nv.shared._ZN13group_norm_v218gn_bwd_cuda_kernelI13__nv_bfloat16Li480ELi1ELi32ELi60ELi256ELb0ELb1ELi32ELi960ELi960ELi4ELb1ELi18ELb0ELb0ELNS_15WgradSyncMethodE3ENS_16CompileConditionILi1000EEEEEvPT_S6_S6_PKS5_S8_S8_S8_PKfflPfPj:
	.zero		22272


//--------------------- .nv.shared._ZN13group_norm_v218gn_bwd_cuda_kernelI13__nv_bfloat16Li480ELi2ELi32ELi60ELi256ELb0ELb1ELi16ELi960ELi960ELi4ELb1ELi14ELb0ELb0ELNS_15WgradSyncMethodE3ENS_16CompileConditionILi1000EEEEEvPT_S6_S6_PKS5_S8_S8_S8_PKfflPfPj --------------------------
	.section	.nv.shared._ZN13group_norm_v218gn_bwd_cuda_kernelI13__nv_bfloat16Li480ELi2ELi32ELi60ELi256ELb0ELb1ELi16ELi960ELi960ELi4ELb1ELi14ELb0ELb0ELNS_15WgradSyncMethodE3ENS_16CompileConditionILi1000EEEEEvPT_S6_S6_PKS5_S8_S8_S8_PKfflPfPj,"aw",@nobits
	.sectionflags	@""
	.align	8
.nv.shared._ZN13group_norm_v218gn_bwd_cuda_kernelI13__nv_bfloat16Li480ELi2ELi32ELi60ELi256ELb0ELb1ELi16ELi960ELi960ELi4ELb1ELi14ELb0ELb0ELNS_15WgradSyncMethodE3ENS_16CompileConditionILi1000EEEEEvPT_S6_S6_PKS5_S8_S8_S8_PKfflPfPj:
	.zero		22272


//--------------------- .nv.shared._ZN13group_norm_v218gn_bwd_cuda_kernelI13__nv_bfloat16Li480ELi2ELi32ELi60ELi256ELb0ELb1ELi16ELi960ELi960ELi4ELb1ELi18ELb0ELb0ELNS_15WgradSyncMethodE3ENS_16CompileConditionILi1000EEEEEvPT_S6_S6_PKS5_S8_S8_S8_PKfflPfPj --------------------------
	.section	.nv.shared._ZN13group_norm_v218gn_bwd_cuda_kernelI13__nv_bfloat16Li480ELi2ELi32ELi60ELi256ELb0ELb1ELi16ELi960ELi960ELi4ELb1ELi18ELb0ELb0ELNS_15WgradSyncMethodE3ENS_16CompileConditionILi1000EEEEEvPT_S6_S6_PKS5_S8_S8_S8_PKfflPfPj,"aw",@nobits
	.sectionflags	@""
	.align	8
.nv.shared._ZN13group_norm_v218gn_bwd_cuda_kernelI13__nv_bfloat16Li480ELi2ELi32ELi60ELi256ELb0ELb1ELi16ELi960ELi960ELi4ELb1ELi18ELb0ELb0ELNS_15WgradSyncMethodE3ENS_16CompileConditionILi1000EEEEEvPT_S6_S6_PKS5_S8_S8_S8_PKfflPfPj:
	.zero		22272


//--------------------- .nv.shared._ZN13group_norm_v218gn_bwd_cuda_kernelI13__nv_bfloat16Li480ELi3ELi16ELi120ELi256ELb1ELb1ELi2ELi960ELi960ELi4ELb1ELi2ELb0ELb0ELNS_15WgradSyncMethodE3ENS_16CompileConditionILi1000EEEEEvPT_S6_S6_PKS5_S8_S8_S8_PKfflPfPj --------------------------
	.section	.nv.shared._ZN13group_norm_v218gn_bwd_cuda_kernelI13__nv_bfloat16Li480ELi3ELi16ELi120ELi256ELb1ELb1ELi2ELi960ELi960ELi4ELb1ELi2ELb0ELb0ELNS_15WgradSyncMethodE3ENS_16CompileConditionILi1000EEEEEvPT_S6_S6_PKS5_S8_S8_S8_PKfflPfPj,"aw",@nobits
	.sectionflags	@""
	.align	8
.nv.shared._ZN13group_norm_v218gn_bwd_cuda_kernelI13__nv_bfloat16Li480ELi3ELi16ELi120ELi256ELb1ELb1ELi2ELi960ELi960ELi4ELb1ELi2ELb0ELb0ELNS_15WgradSyncMethodE3ENS_16CompileConditionILi1000EEEEEvPT_S6_S6_PKS5_S8_S8_S8_PKfflPfPj:
	.zero		22208


//--------------------- .nv.shared._ZN13group_norm_v218gn_bwd_cuda_kernelI13__nv_bfloat16Li480ELi1ELi16ELi120ELi256ELb1ELb1ELi4ELi960ELi960ELi4ELb1ELi2ELb0ELb0ELNS_15WgradSyncMethodE3ENS_16CompileConditionILi1000EEEEEvPT_S6_S6_PKS5_S8_S8_S8_PKfflPfPj --------------------------
	.section	.nv.shared._ZN13group_norm_v218gn_bwd_cuda_kernelI13__nv_bfloat16Li480ELi1ELi16ELi120ELi256ELb1ELb1ELi4ELi960ELi960ELi4ELb1ELi2ELb0ELb0ELNS_15WgradSyncMethodE3ENS_16CompileConditionILi1000EEEEEvPT_S6_S6_PKS5_S8_S8_S8_PKfflPfPj,"aw",@nobits
	.sectionflags	@""
	.align	8
.nv.shared._ZN13group_norm_v218gn_bwd_cuda_kernelI13__nv_bfloat16Li480ELi1ELi16ELi120ELi256ELb1ELb1ELi4ELi960ELi960ELi4ELb1ELi2ELb0ELb0ELNS_15WgradSyncMethodE3ENS_16CompileConditionILi1000EEEEEvPT_S6_S6_PKS5_S8_S8_S8_PKfflPfPj:
	.zero		22208


//--------------------- .nv.shared._ZN13group_norm_v218gn_bwd_cuda_kernelI13__nv_bfloat16Li480ELi3ELi16ELi120ELi256ELb1ELb1ELi4ELi960ELi960ELi4ELb1ELi4ELb0ELb0ELNS_15WgradSyncMethodE3ENS_16CompileConditionILi1000EEEEEvPT_S6_S6_PKS5_S8_S8_S8_PKfflPfPj --------------------------
	.section	.nv.shared._ZN13group_norm_v218gn_bwd_cuda_kernelI13__nv_bfloat16Li480ELi3ELi16ELi120ELi256ELb1ELb1ELi4ELi960ELi960ELi4ELb1ELi4ELb0ELb0ELNS_15WgradSyncMethodE3ENS_16CompileConditionILi1000EEEEEvPT_S6_S6_PKS5_S8_S8_S8_PKfflPfPj,"aw",@nobits
	.sectionflags	@""
	.align	8
.nv.shared._ZN13group_norm_v218gn_bwd_cuda_kernelI13__nv_bfloat16Li480ELi3ELi16ELi120ELi256ELb1ELb1ELi4ELi960ELi960ELi4ELb1ELi4ELb0ELb0ELNS_15WgradSyncMethodE3ENS_16CompileConditionILi1000EEEEEvPT_S6_S6_PKS5_S8_S8_S8_PKfflPfPj:
	.zero		22208


//--------------------- .nv.shared._ZN13group_norm_v218gn_bwd_cuda_kernelI13__nv_bfloat16Li480ELi1ELi16ELi120ELi256ELb1ELb1ELi8ELi960ELi960ELi4ELb1ELi4ELb0ELb0ELNS_15WgradSyncMethodE3ENS_16CompileConditionILi1000EEEEEvPT_S6_S6_PKS5_S8_S8_S8_PKfflPfPj --------------------------
	.section	.nv.shared._ZN13group_norm_v218gn_bwd_cuda_kernelI13__nv_bfloat16Li480ELi1ELi16ELi120ELi256ELb1ELb1ELi8ELi960ELi960ELi4ELb1ELi4ELb0ELb0ELNS_15WgradSyncMethodE3ENS_16CompileConditionILi1000EEEEEvPT_S6_S6_PKS5_S8_S8_S8_PKfflPfPj,"aw",@nobits
	.sectionflags	@""
	.align	8
.nv.shared._ZN13group_norm_v218gn_bwd_cuda_kernelI13__nv_bfloat16Li480ELi1ELi16ELi120ELi256ELb1ELb1ELi8ELi960ELi960ELi4ELb1ELi4ELb0ELb0ELNS_15WgradSyncMethodE3ENS_16CompileConditionILi1000EEEEEvPT_S6_S6_PKS5_S8_S8_S8_PKfflPfPj:
	.zero		22208


//--------------------- .nv.shared._ZN13group_norm_v218gn_bwd_cuda_kernelI13__nv_bfloat16Li480ELi3ELi16ELi120ELi256ELb1ELb1ELi8ELi960ELi960ELi4ELb1ELi10ELb0ELb0ELNS_15WgradSyncMethodE3ENS_16CompileConditionILi1000EEEEEvPT_S6_S6_PKS5_S8_S8_S8_PKfflPfPj --------------------------
	.section	.nv.shared._ZN13group_norm_v218gn_bwd_cuda_kernelI13__nv_bfloat16Li480ELi3ELi16ELi120ELi256ELb1ELb1ELi8ELi960ELi960ELi4ELb1ELi10ELb0ELb0ELNS_15WgradSyncMethodE3ENS_16CompileConditionILi1000EEEEEvPT_S6_S6_PKS5_S8_S8_S8_PKfflPfPj,"aw",@nobits
	.sectionflags	@""
	.align	8
.nv.shared._ZN13group_norm_v218gn_bwd_cuda_kernelI13__nv_bfloat16Li480ELi3ELi16ELi120ELi256ELb1ELb1ELi8ELi960ELi960ELi4ELb1ELi10ELb0ELb0ELNS_15WgradSyncMethodE3ENS_16CompileConditionILi1000EEEEEvPT_S6_S6_PKS5_S8_S8_S8_PKfflPfPj:
	.zero		22208


//--------------------- .nv.shared._ZN13group_norm_v218gn_bwd_cuda_kernelI13__nv_bfloat16Li480ELi1ELi16ELi120ELi256ELb1ELb1ELi16ELi960ELi960ELi4ELb1ELi8ELb0ELb0ELNS_15WgradSyncMethodE3ENS_16CompileConditionILi1000EEEEEvPT_S6_S6_PKS5_S8_S8_S8_PKfflPfPj --------------------------
	.section	.nv.shared._ZN13group_norm_v218gn_bwd_cuda_kernelI13__nv_bfloat16Li480ELi1ELi16ELi120ELi256ELb1ELb1ELi16ELi960ELi960ELi4ELb1ELi8ELb0ELb0ELNS_15WgradSyncMethodE3ENS_16CompileConditionILi1000EEEEEvPT_S6_S6_PKS5_S8_S8_S8_PKfflPfPj,"aw",@nobits
	.sectionflags	@""
	.align	8
.nv.shared._ZN13group_norm_v218gn_bwd_cuda_kernelI13__nv_bfloat16Li480ELi1ELi16ELi120ELi256ELb1ELb1ELi16ELi960ELi960ELi4ELb1ELi8ELb0ELb0ELNS_15WgradSyncMethodE3ENS_16CompileConditionILi1000EEEEEvPT_S6_S6_PKS5_S8_S8_S8_PKfflPfPj:
	.zero		22208


//--------------------- .nv.shared._ZN13group_norm_v218gn_bwd_cuda_kernelI13__nv_bfloat16Li480ELi1ELi16ELi120ELi256ELb1ELb1ELi32ELi960ELi960ELi4ELb1ELi18ELb0ELb0ELNS_15WgradSyncMethodE3ENS_16CompileConditionILi1000EEEEEvPT_S6_S6_PKS5_S8_S8_S8_PKfflPfPj --------------------------
	.section	.nv.shared._ZN13group_norm_v218gn_bwd_cuda_kernelI13__nv_bfloat16Li480ELi1ELi16ELi120ELi256ELb1ELb1ELi32ELi960ELi960ELi4ELb1ELi18ELb0ELb0ELNS_15WgradSyncMethodE3ENS_16CompileConditionILi1000EEEEEvPT_S6_S6_PKS5_S8_S8_S8_PKfflPfPj,"aw",@nobits
	.sectionflags	@""
	.align	8
.nv.shared._ZN13group_norm_v218gn_bwd_cuda_kernelI13__nv_bfloat16Li480ELi1ELi16ELi120ELi256ELb1ELb1ELi32ELi960ELi960ELi4ELb1ELi18ELb0ELb0ELNS_15WgradSyncMethodE3ENS_16CompileConditionILi1000EEEEEvPT_S6_S6_PKS5_S8_S8_S8_PKfflPfPj:
	.zero		22208


//--------------------- .nv.shared._ZN13group_norm_v218gn_bwd_cuda_kernelI13__nv_bfloat16Li480ELi2ELi16ELi120ELi256ELb1ELb1ELi16ELi960ELi960ELi4ELb1ELi14ELb0ELb0ELNS_15WgradSyncMethodE3ENS_16CompileConditionILi1000EEEEEvPT_S6_S6_PKS5_S8_S8_S8_PKfflPfPj --------------------------
	.section	.nv.shared._ZN13group_norm_v218gn_bwd_cuda_kernelI13__nv_bfloat16Li480ELi2ELi16ELi120ELi256ELb1ELb1ELi16ELi960ELi960ELi4ELb1ELi14ELb0ELb0ELNS_15WgradSyncMethodE3ENS_16CompileConditionILi1000EEEEEvPT_S6_S6_PKS5_S8_S8_S8_PKfflPfPj,"aw",@nobits
	.sectionflags	@""
	.align	8
.nv.shared._ZN13group_norm_v218gn_bwd_cuda_kernelI13__nv_bfloat16Li480ELi2ELi16ELi120ELi256ELb1ELb1ELi16ELi960ELi960ELi4ELb1ELi14ELb0ELb0ELNS_15WgradSyncMethodE3ENS_16CompileConditionILi1000EEEEEvPT_S6_S6_PKS5_S8_S8_S8_PKfflPfPj:
	.zero		22208


//--------------------- .nv.shared._ZN13group_norm_v218gn_bwd_cuda_kernelI13__nv_bfloat16Li480ELi2ELi16ELi120ELi256ELb1ELb1ELi16ELi960ELi960ELi4ELb1ELi18ELb0ELb0ELNS_15WgradSyncMethodE3ENS_16CompileConditionILi1000EEEEEvPT_S6_S6_PKS5_S8_S8_S8_PKfflPfPj --------------------------
	.section	.nv.shared._ZN13group_norm_v218gn_bwd_cuda_kernelI13__nv_bfloat16Li480ELi2ELi16ELi120ELi256ELb1ELb1ELi16ELi960ELi960ELi4ELb1ELi18ELb0ELb0ELNS_15WgradSyncMethodE3ENS_16CompileConditionILi1000EEEEEvPT_S6_S6_PKS5_S8_S8_S8_PKfflPfPj,"aw",@nobits
	.sectionflags	@""
	.align	8
.nv.shared._ZN13group_norm_v218gn_bwd_cuda_kernelI13__nv_bfloat16Li480ELi2ELi16ELi120ELi256ELb1ELb1ELi16ELi960ELi960ELi4ELb1ELi18ELb0ELb0ELNS_15WgradSyncMethodE3ENS_16CompileConditionILi1000EEEEEvPT_S6_S6_PKS5_S8_S8_S8_PKfflPfPj:
	.zero		22208


//--------------------- .nv.shared._ZN13group_norm_v214gn_cuda_kernelI13__nv_bfloat16Li480ELi3ELi32ELi60ELi256ELb0ELi2ELi960ELi960ELi4ELb1ELi2ELb0ELb0ENS_16CompileConditionILi1000EEEEEvPT_PKS4_S7_S7_flPfS8_Pj --------------------------
	.section	.nv.shared._ZN13group_norm_v214gn_cuda_kernelI13__nv_bfloat16Li480ELi3ELi32ELi60ELi256ELb0ELi2ELi960ELi960ELi4ELb1ELi2ELb0ELb0ENS_16CompileConditionILi1000EEEEEvPT_PKS4_S7_S7_flPfS8_Pj,"aw",@nobits
	.sectionflags	@""
	.align	8
.nv.shared._ZN13group_norm_v214gn_cuda_kernelI13__nv_bfloat16Li480ELi3ELi32ELi60ELi256ELb0ELi2ELi960ELi960ELi4ELb1ELi2ELb0ELb0ENS_16CompileConditionILi1000EEEEEvPT_PKS4_S7_S7_flPfS8_Pj:
	.zero		6912


//--------------------- .nv.shared._ZN13group_norm_v214gn_cuda_kernelI13__nv_bfloat16Li480ELi1ELi32ELi60ELi256ELb0ELi4ELi960ELi960ELi4ELb1ELi2ELb0ELb0ENS_16CompileConditionILi1000EEEEEvPT_PKS4_S7_S7_flPfS8_Pj --------------------------
	.section	.nv.shared._ZN13group_norm_v214gn_cuda_kernelI13__nv_bfloat16Li480ELi1ELi32ELi60ELi256ELb0ELi4ELi960ELi960ELi4ELb1ELi2ELb0ELb0ENS_16CompileConditionILi1000EEEEEvPT_PKS4_S7_S7_flPfS8_Pj,"aw",@nobits
	.sectionflags	@""
	.align	8
.nv.shared._ZN13group_norm_v214gn_cuda_kernelI13__nv_bfloat16Li480ELi1ELi32ELi60ELi256ELb0ELi4ELi960ELi960ELi4ELb1ELi2ELb0ELb0ENS_16CompileConditionILi1000EEEEEvPT_PKS4_S7_S7_flPfS8_Pj:
	.zero		6912


//--------------------- .nv.shared._ZN13group_norm_v214gn_cuda_kernelI13__nv_bfloat16Li480ELi3ELi32ELi60ELi256ELb0ELi4ELi960ELi960ELi4ELb1ELi5ELb0ELb0ENS_16CompileConditionILi1000EEEEEvPT_PKS4_S7_S7_flPfS8_Pj --------------------------
	.section	.nv.shared._ZN13group_norm_v214gn_cuda_kernelI13__nv_bfloat16Li480ELi3ELi32ELi60ELi256ELb0ELi4ELi960ELi960ELi4ELb1ELi5ELb0ELb0ENS_16CompileConditionILi1000EEEEEvPT_PKS4_S7_S7_flPfS8_Pj,"aw",@nobits
	.sectionflags	@""
	.align	8
.nv.shared._ZN13group_norm_v214gn_cuda_kernelI13__nv_bfloat16Li480ELi3ELi32ELi60ELi256ELb0ELi4ELi960ELi960ELi4ELb1ELi5ELb0ELb0ENS_16CompileConditionILi1000EEEEEvPT_PKS4_S7_S7_flPfS8_Pj:
	.zero		6912


//--------------------- .nv.shared._ZN13group_norm_v214gn_cuda_kernelI13__nv_bfloat16Li480ELi1ELi32ELi60ELi256ELb0ELi8ELi960ELi960ELi4ELb1ELi4ELb0ELb0ENS_16CompileConditionILi1000EEEEEvPT_PKS4_S7_S7_flPfS8_Pj --------------------------
	.section	.nv.shared._ZN13group_norm_v214gn_cuda_kernelI13__nv_bfloat16Li480ELi1ELi32ELi60ELi256ELb0ELi8ELi960ELi960ELi4ELb1ELi4ELb0ELb0ENS_16CompileConditionILi1000EEEEEvPT_PKS4_S7_S7_flPfS8_Pj,"aw",@nobits
	.sectionflags	@""
	.align	8
.nv.shared._ZN13group_norm_v214gn_cuda_kernelI13__nv_bfloat16Li480ELi1ELi32ELi60ELi256ELb0ELi8ELi960ELi960ELi4ELb1ELi4ELb0ELb0ENS_16CompileConditionILi1000EEEEEvPT_PKS4_S7_S7_flPfS8_Pj:
	.zero		6912


//--------------------- .nv.shared._ZN13group_norm_v214gn_cuda_kernelI13__nv_bfloat16Li480ELi3ELi32ELi60ELi256ELb0ELi8ELi960ELi960ELi4ELb1ELi10ELb0ELb0ENS_16CompileConditionILi1000EEEEEvPT_PKS4_S7_S7_flPfS8_Pj --------------------------
	.section	.nv.shared._ZN13group_norm_v214gn_cuda_kernelI13__nv_bfloat16Li480ELi3ELi32ELi60ELi256ELb0ELi8ELi960ELi960ELi4ELb1ELi10ELb0ELb0ENS_16CompileConditionILi1000EEEEEvPT_PKS4_S7_S7_flPfS8_Pj,"aw",@nobits
	.sectionflags	@""
	.align	8
.nv.shared._ZN13group_norm_v214gn_cuda_kernelI13__nv_bfloat16Li480ELi3ELi32ELi60ELi256ELb0ELi8ELi960ELi960ELi4ELb1ELi10ELb0ELb0ENS_16CompileConditionILi1000EEEEEvPT_PKS4_S7_S7_flPfS8_Pj:
	.zero		6912


//--------------------- .nv.shared._ZN13group_norm_v214gn_cuda_kernelI13__nv_bfloat16Li480ELi1ELi32ELi60ELi256ELb0ELi16ELi960ELi960ELi4ELb1ELi9ELb0ELb0ENS_16CompileConditionILi1000EEEEEvPT_PKS4_S7_S7_flPfS8_Pj --------------------------
	.section	.nv.shared._ZN13group_norm_v214gn_cuda_kernelI13__nv_bfloat16Li480ELi1ELi32ELi60ELi256ELb0ELi16ELi960ELi960ELi4ELb1ELi9ELb0ELb0ENS_16CompileConditionILi1000EEEEEvPT_PKS4_S7_S7_flPfS8_Pj,"aw",@nobits
	.sectionflags	@""
	.align	8
.nv.shared._ZN13group_norm_v214gn_cuda_kernelI13__nv_bfloat16Li480ELi1ELi32ELi60ELi256ELb0ELi16ELi960ELi960ELi4ELb1ELi9ELb0ELb0ENS_16CompileConditionILi1000EEEEEvPT_PKS4_S7_S7_flPfS8_Pj:
	.zero		6912


//--------------------- .nv.shared._ZN13group_norm_v214gn_cuda_kernelI13__nv_bfloat16Li480ELi3ELi32ELi60ELi256ELb0ELi16ELi960ELi960ELi4ELb1ELi21ELb0ELb0ENS_16CompileConditionILi1000EEEEEvPT_PKS4_S7_S7_flPfS8_Pj --------------------------
	.section	.nv.shared._ZN13group_norm_v214gn_cuda_kernelI13__nv_bfloat16Li480ELi3ELi32ELi60ELi256ELb0ELi16ELi960ELi960ELi4ELb1ELi21ELb0ELb0ENS_16CompileConditionILi1000EEEEEvPT_PKS4_S7_S7_flPfS8_Pj,"aw",@nobits
	.sectionflags	@""
	.align	8
.nv.shared._ZN13group_norm_v214gn_cuda_kernelI13__nv_bfloat16Li480ELi3ELi32ELi60ELi256ELb0ELi16ELi960ELi960ELi4ELb1ELi21ELb0ELb0ENS_16CompileConditionILi1000EEEEEvPT_PKS4_S7_S7_flPfS8_Pj:
	.zero		6912


//--------------------- .nv.shared._ZN13group_norm_v214gn_cuda_kernelI13__nv_bfloat16Li480ELi1ELi32ELi60ELi256ELb0ELi32ELi960ELi960ELi4ELb1ELi18ELb0ELb0ENS_16CompileConditionILi1000EEEEEvPT_PKS4_S7_S7_flPfS8_Pj --------------------------
	.section	.nv.shared._ZN13group_norm_v214gn_cuda_kernelI13__nv_bfloat16Li480ELi1ELi32ELi60ELi256ELb0ELi32ELi960ELi960ELi4ELb1ELi18ELb0ELb0ENS_16CompileConditionILi1000EEEEEvPT_PKS4_S7_S7_flPfS8_Pj,"aw",@nobits
	.sectionflags	@""
	.align	8
.nv.shared._ZN13group_norm_v214gn_cuda_kernelI13__nv_bfloat16Li480ELi1ELi32ELi60ELi256ELb0ELi32ELi960ELi960ELi4ELb1ELi18ELb0ELb0ENS_16CompileConditionILi1000EEEEEvPT_PKS4_S7_S7_flPfS8_Pj:
	.zero		6912


//--------------------- .nv.shared._ZN13group_norm_v214gn_cuda_kernelI13__nv_bfloat16Li480ELi2ELi32ELi60ELi256ELb0ELi32ELi960ELi960ELi4ELb1ELi29ELb0ELb0ENS_16CompileConditionILi1000EEEEEvPT_PKS4_S7_S7_flPfS8_Pj --------------------------
	.section	.nv.shared._ZN13group_norm_v214gn_cuda_kernelI13__nv_bfloat16Li480ELi2ELi32ELi60ELi256ELb0ELi32ELi960ELi960ELi4ELb1ELi29ELb0ELb0ENS_16CompileConditionILi1000EEEEEvPT_PKS4_S7_S7_flPfS8_Pj,"aw",@nobits
	.sectionflags	@""
	.align	8
.nv.shared._ZN13group_norm_v214gn_cuda_kernelI13__nv_bfloat16Li480ELi2ELi32ELi60ELi256ELb0ELi32ELi960ELi960ELi4ELb1ELi29ELb0ELb0ENS_16CompileConditionILi1000EEEEEvPT_PKS4_S7_S7_flPfS8_Pj:
	.zero		6912


//--------------------- .nv.shared._ZN13group_norm_v214gn_cuda_kernelI13__nv_bfloat16Li480ELi1ELi32ELi60ELi256ELb0ELi64ELi960ELi960ELi4ELb1ELi37ELb0ELb0ENS_16CompileConditionILi1000EEEEEvPT_PKS4_S7_S7_flPfS8_Pj --------------------------
	.section	.nv.shared._ZN13group_norm_v214gn_cuda_kernelI13__nv_bfloat16Li480ELi1ELi32ELi60ELi256ELb0ELi64ELi960ELi960ELi4ELb1ELi37ELb0ELb0ENS_16CompileConditionILi1000EEEEEvPT_PKS4_S7_S7_flPfS8_Pj,"aw",@nobits
	.sectionflags	@""
	.align	8
.nv.shared._ZN13group_norm_v214gn_cuda_kernelI13__nv_bfloat16Li480ELi1ELi32ELi60ELi256ELb0ELi64ELi960ELi960ELi4ELb1ELi37ELb0ELb0ENS_16CompileConditionILi1000EEEEEvPT_PKS4_S7_S7_flPfS8_Pj:
	.zero		6912


//--------------------- .nv.shared._ZN13group_norm_v214gn_cuda_kernelI13__nv_bfloat16Li480ELi3ELi16ELi120ELi256ELb1ELi2ELi960ELi960ELi4ELb1ELi2ELb0ELb0ENS_16CompileConditionILi1000EEEEEvPT_PKS4_S7_S7_flPfS8_Pj --------------------------
	.section	.nv.shared._ZN13group_norm_v214gn_cuda_kernelI13__nv_bfloat16Li480ELi3ELi16ELi120ELi256ELb1ELi2ELi960ELi960ELi4ELb1ELi2ELb0ELb0ENS_16CompileConditionILi1000EEEEEvPT_PKS4_S7_S7_flPfS8_Pj,"aw",@nobits
	.sectionflags	@""
	.align	8
.nv.shared._ZN13group_norm_v214gn_cuda_kernelI13__nv_bfloat16Li480ELi3ELi16ELi120ELi256ELb1ELi2ELi960ELi960ELi4ELb1ELi2ELb0ELb0ENS_16CompileConditionILi1000EEEEEvPT_PKS4_S7_S7_flPfS8_Pj:
	.zero		6848


//--------------------- .nv.shared._ZN13group_norm_v214gn_cuda_kernelI13__nv_bfloat16Li480ELi1ELi16ELi120ELi256ELb1ELi4ELi960ELi960ELi4ELb1ELi2ELb0ELb0ENS_16CompileConditionILi1000EEEEEvPT_PKS4_S7_S7_flPfS8_Pj --------------------------
	.section	.nv.shared._ZN13group_norm_v214gn_cuda_kernelI13__nv_bfloat16Li480ELi1ELi16ELi120ELi256ELb1ELi4ELi960ELi960ELi4ELb1ELi2ELb0ELb0ENS_16CompileConditionILi1000EEEEEvPT_PKS4_S7_S7_flPfS8_Pj,"aw",@nobits
	.sectionflags	@""
	.align	8
.nv.shared._ZN13group_norm_v214gn_cuda_kernelI13__nv_bfloat16Li480ELi1ELi16ELi120ELi256ELb1ELi4ELi960ELi960ELi4ELb1ELi2ELb0ELb0ENS_16CompileConditionILi1000EEEEEvPT_PKS4_S7_S7_flPfS8_Pj:
	.zero		6848


//--------------------- .nv.shared._ZN13group_norm_v214gn_cuda_kernelI13__nv_bfloat16Li480ELi3ELi16ELi120ELi256ELb1ELi4ELi960ELi960ELi4ELb1ELi5ELb0ELb0ENS_16CompileConditionILi1000EEEEEvPT_PKS4_S7_S7_flPfS8_Pj --------------------------
	.section	.nv.shared._ZN13group_norm_v214gn_cuda_kernelI13__nv_bfloat16Li480ELi3ELi16ELi120ELi256ELb1ELi4ELi960ELi960ELi4ELb1ELi5ELb0ELb0ENS_16CompileConditionILi1000EEEEEvPT_PKS4_S7_S7_flPfS8_Pj,"aw",@nobits
	.sectionflags	@""
	.align	8
.nv.shared._ZN13group_norm_v214gn_cuda_kernelI13__nv_bfloat16Li480ELi3ELi16ELi120ELi256ELb1ELi4ELi960ELi960ELi4ELb1ELi5ELb0ELb0ENS_16CompileConditionILi1000EEEEEvPT_PKS4_S7_S7_flPfS8_Pj:
	.zero		6848


//--------------------- .nv.shared._ZN13group_norm_v214gn_cuda_kernelI13__nv_bfloat16Li480ELi1ELi16ELi120ELi256ELb1ELi8ELi960ELi960ELi4ELb1ELi4ELb0ELb0ENS_16CompileConditionILi1000EEEEEvPT_PKS4_S7_S7_flPfS8_Pj --------------------------
	.section	.nv.shared._ZN13group_norm_v214gn_cuda_kernelI13__nv_bfloat16Li480ELi1ELi16ELi120ELi256ELb1ELi8ELi960ELi960ELi4ELb1ELi4ELb0ELb0ENS_16CompileConditionILi1000EEEEEvPT_PKS4_S7_S7_flPfS8_Pj,"aw",@nobits
	.sectionflags	@""
	.align	8
.nv.shared._ZN13group_norm_v214gn_cuda_kernelI13__nv_bfloat16Li480ELi1ELi16ELi120ELi256ELb1ELi8ELi960ELi960ELi4ELb1ELi4ELb0ELb0ENS_16CompileConditionILi1000EEEEEvPT_PKS4_S7_S7_flPfS8_Pj:
	.zero		6848


//--------------------- .nv.shared._ZN13group_norm_v214gn_cuda_kernelI13__nv_bfloat16Li480ELi3ELi16ELi120ELi256ELb1ELi8ELi960ELi960ELi4ELb1ELi10ELb0ELb0ENS_16CompileConditionILi1000EEEEEvPT_PKS4_S7_S7_flPfS8_Pj --------------------------
	.section	.nv.shared._ZN13group_norm_v214gn_cuda_kernelI13__nv_bfloat16Li480ELi3ELi16ELi120ELi256ELb1ELi8ELi960ELi960ELi4ELb1ELi10ELb0ELb0ENS_16CompileConditionILi1000EEEEEvPT_PKS4_S7_S7_flPfS8_Pj,"aw",@nobits
	.sectionflags	@""
	.align	8
.nv.shared._ZN13group_norm_v214gn_cuda_kernelI13__nv_bfloat16Li480ELi3ELi16ELi120ELi256ELb1ELi8ELi960ELi960ELi4ELb1ELi10ELb0ELb0ENS_16CompileConditionILi1000EEEEEvPT_PKS4_S7_S7_flPfS8_Pj:
	.zero		6848


//--------------------- .nv.shared._ZN13group_norm_v214gn_cuda_kernelI13__nv_bfloat16Li480ELi1ELi16ELi120ELi256ELb1ELi16ELi960ELi960ELi4ELb1ELi9ELb0ELb0ENS_16CompileConditionILi1000EEEEEvPT_PKS4_S7_S7_flPfS8_Pj --------------------------
	.section	.nv.shared._ZN13group_norm_v214gn_cuda_kernelI13__nv_bfloat16Li480ELi1ELi16ELi120ELi256ELb1ELi16ELi960ELi960ELi4ELb1ELi9ELb0ELb0ENS_16CompileConditionILi1000EEEEEvPT_PKS4_S7_S7_flPfS8_Pj,"aw",@nobits
	.sectionflags	@""
	.align	8
.nv.shared._ZN13group_norm_v214gn_cuda_kernelI13__nv_bfloat16Li480ELi1ELi16ELi120ELi256ELb1ELi16ELi960ELi960ELi4ELb1ELi9ELb0ELb0ENS_16CompileConditionILi1000EEEEEvPT_PKS4_S7_S7_flPfS8_Pj:
	.zero		6848


//--------------------- .nv.shared._ZN13group_norm_v214gn_cuda_kernelI13__nv_bfloat16Li480ELi3ELi16ELi120ELi256ELb1ELi16ELi960ELi960ELi4ELb1ELi21ELb0ELb0ENS_16CompileConditionILi1000EEEEEvPT_PKS4_S7_S7_flPfS8_Pj --------------------------
	.section	.nv.shared._ZN13group_norm_v214gn_cuda_kernelI13__nv_bfloat16Li480ELi3ELi16ELi120ELi256ELb1ELi16ELi960ELi960ELi4ELb1ELi21ELb0ELb0ENS_16CompileConditionILi1000EEEEEvPT_PKS4_S7_S7_flPfS8_Pj,"aw",@nobits
	.sectionflags	@""
	.align	8
.nv.shared._ZN13group_norm_v214gn_cuda_kernelI13__nv_bfloat16Li480ELi3ELi16ELi120ELi256ELb1ELi16ELi960ELi960ELi4ELb1ELi21ELb0ELb0ENS_16CompileConditionILi1000EEEEEvPT_PKS4_S7_S7_flPfS8_Pj:
	.zero		6848


//--------------------- .nv.shared._ZN13group_norm_v214gn_cuda_kernelI13__nv_bfloat16Li480ELi1ELi16ELi120ELi256ELb1ELi32ELi960ELi960ELi4ELb1ELi18ELb0ELb0ENS_16CompileConditionILi1000EEEEEvPT_PKS4_S7_S7_flPfS8_Pj --------------------------
	.section	.nv.shared._ZN13group_norm_v214gn_cuda_kernelI13__nv_bfloat16Li480ELi1ELi16ELi120ELi256ELb1ELi32ELi960ELi960ELi4ELb1ELi18ELb0ELb0ENS_16CompileConditionILi1000EEEEEvPT_PKS4_S7_S7_flPfS8_Pj,"aw",@nobits
	.sectionflags	@""
	.align	8
.nv.shared._ZN13group_norm_v214gn_cuda_kernelI13__nv_bfloat16Li480ELi1ELi16ELi120ELi256ELb1ELi32ELi960ELi960ELi4ELb1ELi18ELb0ELb0ENS_16CompileConditionILi1000EEEEEvPT_PKS4_S7_S7_flPfS8_Pj:
	.zero		6848


//--------------------- .nv.shared._ZN13group_norm_v214gn_cuda_kernelI13__nv_bfloat16Li480ELi2ELi16ELi120ELi256ELb1ELi32ELi960ELi960ELi4ELb1ELi29ELb0ELb0ENS_16CompileConditionILi1000EEEEEvPT_PKS4_S7_S7_flPfS8_Pj --------------------------
	.section	.nv.shared._ZN13group_norm_v214gn_cuda_kernelI13__nv_bfloat16Li480ELi2ELi16ELi120ELi256ELb1ELi32ELi960ELi960ELi4ELb1ELi29ELb0ELb0ENS_16CompileConditionILi1000EEEEEvPT_PKS4_S7_S7_flPfS8_Pj,"aw",@nobits
	.sectionflags	@""
	.align	8
.nv.shared._ZN13group_norm_v214gn_cuda_kernelI13__nv_bfloat16Li480ELi2ELi16ELi120ELi256ELb1ELi32ELi960ELi960ELi4ELb1ELi29ELb0ELb0ENS_16CompileConditionILi1000EEEEEvPT_PKS4_S7_S7_flPfS8_Pj:
	.zero		6848


//--------------------- .nv.shared._ZN13group_norm_v214gn_cuda_kernelI13__nv_bfloat16Li480ELi1ELi16ELi120ELi256ELb1ELi64ELi960ELi960ELi4ELb1ELi37ELb0ELb0ENS_16CompileConditionILi1000EEEEEvPT_PKS4_S7_S7_flPfS8_Pj --------------------------
	.section	.nv.shared._ZN13group_norm_v214gn_cuda_kernelI13__nv_bfloat16Li480ELi1ELi16ELi120ELi256ELb1ELi64ELi960ELi960ELi4ELb1ELi37ELb0ELb0ENS_16CompileConditionILi1000EEEEEvPT_PKS4_S7_S7_flPfS8_Pj,"aw",@nobits
	.sectionflags	@""
	.align	8
.nv.shared._ZN13group_norm_v214gn_cuda_kernelI13__nv_bfloat16Li480ELi1ELi16ELi120ELi256ELb1ELi64ELi960ELi960ELi4ELb1ELi37ELb0ELb0ENS_16CompileConditionILi1000EEEEEvPT_PKS4_S7_S7_flPfS8_Pj:
	.zero		6848


//--------------------- .nv.shared._ZN13group_norm_v218gn_bwd_cuda_kernelI6__halfLi480ELi3ELi32ELi60ELi256ELb0ELb1ELi2ELi960ELi960ELi4ELb1ELi2ELb0ELb0ELNS_15WgradSyncMethodE3ENS_16CompileConditionILi1000EEEEEvPT_S6_S6_PKS5_S8_S8_S8_PKfflPfPj --------------------------
	.section	.nv.shared._ZN13group_norm_v218gn_bwd_cuda_kernelI6__halfLi480ELi3ELi32ELi60ELi256ELb0ELb1ELi2ELi960ELi960ELi4ELb1ELi2ELb0ELb0ELNS_15WgradSyncMethodE3ENS_16CompileConditionILi1000EEEEEvPT_S6_S6_PKS5_S8_S8_S8_PKfflPfPj,"aw",@nobits
	.sectionflags	@""
	.align	8
.nv.shared._ZN13group_norm_v218gn_bwd_cuda_kernelI6__halfLi480ELi3ELi32ELi60ELi256ELb0ELb1ELi2ELi960ELi960ELi4ELb1ELi2ELb0ELb0ELNS_15WgradSyncMethodE3ENS_16CompileConditionILi1000EEEEEvPT_S6_S6_PKS5_S8_S8_S8_PKfflPfPj:
	.zero		22272


//--------------------- .nv.shared._ZN13group_norm_v218gn_bwd_cuda_kernelI6__halfLi480ELi1ELi32ELi60ELi256ELb0ELb1ELi4ELi960ELi960ELi4ELb1ELi2ELb0ELb0ELNS_15WgradSyncMethodE3ENS_16CompileConditionILi1000EEEEEvPT_S6_S6_PKS5_S8_S8_S8_PKfflPfPj --------------------------
	.section	.nv.shared._ZN13group_norm_v218gn_bwd_cuda_kernelI6__halfLi480ELi1ELi32ELi60ELi256ELb0ELb1ELi4ELi960ELi960ELi4ELb1ELi2ELb0ELb0ELNS_15WgradSyncMethodE3ENS_16CompileConditionILi1000EEEEEvPT_S6_S6_PKS5_S8_S8_S8_PKfflPfPj,"aw",@nobits
	.sectionflags	@""
	.align	8
.nv.shared._ZN13group_norm_v218gn_bwd_cuda_kernelI6__halfLi480ELi1ELi32ELi60ELi256ELb0ELb1ELi4ELi960ELi960ELi4ELb1ELi2ELb0ELb0ELNS_15WgradSyncMethodE3ENS_16CompileConditionILi1000EEEEEvPT_S6_S6_PKS5_S8_S8_S8_PKfflPfPj:
	.zero		22272


//--------------------- .nv.shared._ZN13group_norm_v218gn_bwd_cuda_kernelI6__halfLi480ELi3ELi32ELi60ELi256ELb0ELb1ELi4ELi960ELi960ELi4ELb1ELi4ELb0ELb0ELNS_15WgradSyncMethodE3ENS_16CompileConditionILi1000EEEEEvPT_S6_S6_PKS5_S8_S8_S8_PKfflPfPj --------------------------
	.section	.nv.shared._ZN13group_norm_v218gn_bwd_cuda_kernelI6__halfLi480ELi3ELi32ELi60ELi256ELb0ELb1ELi4ELi960ELi960ELi4ELb1ELi4ELb0ELb0ELNS_15WgradSyncMethodE3ENS_16CompileConditionILi1000EEEEEvPT_S6_S6_PKS5_S8_S8_S8_PKfflPfPj,"aw",@nobits
	.sectionflags	@""
	.align	8
.nv.shared._ZN13group_norm_v218gn_bwd_cuda_kernelI6__halfLi480ELi3ELi32ELi60ELi256ELb0ELb1ELi4ELi960ELi960ELi4ELb1ELi4ELb0ELb0ELNS_15WgradSyncMethodE3ENS_16CompileConditionILi1000EEEEEvPT_S6_S6_PKS5_S8_S8_S8_PKfflPfPj:
	.zero		22272


//--------------------- .nv.shared._ZN13group_norm_v218gn_bwd_cuda_kernelI6__halfLi480ELi1ELi32ELi60ELi256ELb0ELb1ELi8ELi960ELi960ELi4ELb1ELi4ELb0ELb0ELNS_15WgradSyncMethodE3ENS_16CompileConditionILi1000EEEEEvPT_S6_S6_PKS5_S8_S8_S8_PKfflPfPj --------------------------
	.section	.nv.shared._ZN13group_norm_v218gn_bwd_cuda_kernelI6__halfLi480ELi1ELi32ELi60ELi256ELb0ELb1ELi8ELi960ELi960ELi4ELb1ELi4ELb0ELb0ELNS_15WgradSyncMethodE3ENS_16CompileConditionILi1000EEEEEvPT_S6_S6_PKS5_S8_S8_S8_PKfflPfPj,"aw",@nobits
	.sectionflags	@""
	.align	8
.nv.shared._ZN13group_norm_v218gn_bwd_cuda_kernelI6__halfLi480ELi1ELi32ELi60ELi256ELb0ELb1ELi8ELi960ELi960ELi4ELb1ELi4ELb0ELb0ELNS_15WgradSyncMethodE3ENS_16CompileConditionILi1000EEEEEvPT_S6_S6_PKS5_S8_S8_S8_PKfflPfPj:
	.zero		22272


//--------------------- .nv.shared._ZN13group_norm_v218gn_bwd_cuda_kernelI6__halfLi480ELi3ELi32ELi60ELi256ELb0ELb1ELi8ELi960ELi960ELi4ELb1ELi10ELb0ELb0ELNS_15WgradSyncMethodE3ENS_16CompileConditionILi1000EEEEEvPT_S6_S6_PKS5_S8_S8_S8_PKfflPfPj --------------------------
	.section	.nv.shared._ZN13group_norm_v218gn_bwd_cuda_kernelI6__halfLi480ELi3ELi32ELi60ELi256ELb0ELb1ELi8ELi960ELi960ELi4ELb1ELi10ELb0ELb0ELNS_15WgradSyncMethodE3ENS_16CompileConditionILi1000EEEEEvPT_S6_S6_PKS5_S8_S8_S8_PKfflPfPj,"aw",@nobits
	.sectionflags	@""
	.align	8
.nv.shared._ZN13group_norm_v218gn_bwd_cuda_kernelI6__halfLi480ELi3ELi32ELi60ELi256ELb0ELb1ELi8ELi960ELi960ELi4ELb1ELi10ELb0ELb0ELNS_15WgradSyncMethodE3ENS_16CompileConditionILi1000EEEEEvPT_S6_S6_PKS5_S8_S8_S8_PKfflPfPj:
	.zero		22272


//--------------------- .nv.shared._ZN13group_norm_v218gn_bwd_cuda_kernelI6__halfLi480ELi1ELi32ELi60ELi256ELb0ELb1ELi16ELi960ELi960ELi4ELb1ELi8ELb0ELb0ELNS_15WgradSyncMethodE3ENS_16CompileConditionILi1000EEEEEvPT_S6_S6_PKS5_S8_S8_S8_PKfflPfPj --------------------------
	.section	.nv.shared._ZN13group_norm_v218gn_bwd_cuda_kernelI6__halfLi480ELi1ELi32ELi60ELi256ELb0ELb1ELi16ELi960ELi960ELi4ELb1ELi8ELb0ELb0ELNS_15WgradSyncMethodE3ENS_16CompileConditionILi1000EEEEEvPT_S6_S6_PKS5_S8_S8_S8_PKfflPfPj,"aw",@nobits
	.sectionflags	@""
	.align	8
.nv.shared._ZN13group_norm_v218gn_bwd_cuda_kernelI6__halfLi480ELi1ELi32ELi60ELi256ELb0ELb1ELi16ELi960ELi960ELi4ELb1ELi8ELb0ELb0ELNS_15WgradSyncMethodE3ENS_16CompileConditionILi1000EEEEEvPT_S6_S6_PKS5_S8_S8_S8_PKfflPfPj:
	.zero		22272


//--------------------- .nv.shared._ZN13group_norm_v218gn_bwd_cuda_kernelI6__halfLi480ELi1ELi32ELi60ELi256ELb0ELb1ELi32ELi960ELi960ELi4ELb1ELi18ELb0ELb0ELNS_15WgradSyncMethodE3ENS_16CompileConditionILi1000EEEEEvPT_S6_S6_PKS5_S8_S8_S8_PKfflPfPj --------------------------
	.section	.nv.shared._ZN13group_norm_v218gn_bwd_cuda_kernelI6__halfLi480ELi1ELi32ELi60ELi256ELb0ELb1ELi32ELi960ELi960ELi4ELb1ELi18ELb0ELb0ELNS_15WgradSyncMethodE3ENS_16CompileConditionILi1000EEEEEvPT_S6_S6_PKS5_S8_S8_S8_PKfflPfPj,"aw",@nobits
	.sectionflags	@""
	.align	8
.nv.shared._ZN13group_norm_v218gn_bwd_cuda_kernelI6__halfLi480ELi1ELi32ELi60ELi256ELb0ELb1ELi32ELi960ELi960ELi4ELb1ELi18ELb0ELb0ELNS_15WgradSyncMethodE3ENS_16CompileConditionILi1000EEEEEvPT_S6_S6_PKS5_S8_S8_S8_PKfflPfPj:
	.zero		22272


//--------------------- .nv.shared._ZN13group_norm_v218gn_bwd_cuda_kernelI6__halfLi480ELi2ELi32ELi60ELi256ELb0ELb1ELi16ELi960ELi960ELi4ELb1ELi14ELb0ELb0ELNS_15WgradSyncMethodE3ENS_16CompileConditionILi1000EEEEEvPT_S6_S6_PKS5_S8_S8_S8_PKfflPfPj --------------------------
	.section	.nv.shared._ZN13group_norm_v218gn_bwd_cuda_kernelI6__halfLi480ELi2ELi32ELi60ELi256ELb0ELb1ELi16ELi960ELi960ELi4ELb1ELi14ELb0ELb0ELNS_15WgradSyncMethodE3ENS_16CompileConditionILi1000EEEEEvPT_S6_S6_PKS5_S8_S8_S8_PKfflPfPj,"aw",@nobits
	.sectionflags	@""
	.align	8
.nv.shared._ZN13group_norm_v218gn_bwd_cuda_kernelI6__halfLi480ELi2ELi32ELi60ELi256ELb0ELb1ELi16ELi960ELi960ELi4ELb1ELi14ELb0ELb0ELNS_15WgradSyncMethodE3ENS_16CompileConditionILi1000EEEEEvPT_S6_S6_PKS5_S8_S8_S8_PKfflPfPj:
	.zero		22272


//--------------------- .nv.shared._ZN13group_norm_v218gn_bwd_cuda_kernelI6__halfLi480ELi2ELi32ELi60ELi256ELb0ELb1ELi16ELi960ELi960ELi4ELb1ELi18ELb0ELb0ELNS_15WgradSyncMethodE3ENS_16CompileConditionILi1000EEEEEvPT_S6_S6_PKS5_S8_S8_S8_PKfflPfPj --------------------------
	.section	.nv.shared._ZN13group_norm_v218gn_bwd_cuda_kernelI6__halfLi480ELi2ELi32ELi60ELi256ELb0ELb1ELi16ELi960ELi960ELi4ELb1ELi18ELb0ELb0ELNS_15WgradSyncMethodE3ENS_16CompileConditionILi1000EEEEEvPT_S6_S6_PKS5_S8_S8_S8_PKfflPfPj,"aw",@nobits
	.sectionflags	@""
	.align	8
.nv.shared._ZN13group_norm_v218gn_bwd_cuda_kernelI6__halfLi480ELi2ELi32ELi60ELi256ELb0ELb1ELi16ELi960ELi960ELi4ELb1ELi18ELb0ELb0ELNS_15WgradSyncMethodE3ENS_16CompileConditionILi1000EEEEEvPT_S6_S6_PKS5_S8_S8_S8_PKfflPfPj:
	.zero		22272


//--------------------- .nv.shared._ZN13group_norm_v218gn_bwd_cuda_kernelI6__halfLi480ELi3ELi16ELi120ELi256ELb1ELb1ELi2ELi960ELi960ELi4ELb1ELi2ELb0ELb0ELNS_15WgradSyncMethodE3ENS_16CompileConditionILi1000EEEEEvPT_S6_S6_PKS5_S8_S8_S8_PKfflPfPj --------------------------
	.section	.nv.shared._ZN13group_norm_v218gn_bwd_cuda_kernelI6__halfLi480ELi3ELi16ELi120ELi256ELb1ELb1ELi2ELi960ELi960ELi4ELb1ELi2ELb0ELb0ELNS_15WgradSyncMethodE3ENS_16CompileConditionILi1000EEEEEvPT_S6_S6_PKS5_S8_S8_S8_PKfflPfPj,"aw",@nobits
	.sectionflags	@""
	.align	8
.nv.shared._ZN13group_norm_v218gn_bwd_cuda_kernelI6__halfLi480ELi3ELi16ELi120ELi256ELb1ELb1ELi2ELi960ELi960ELi4ELb1ELi2ELb0ELb0ELNS_15WgradSyncMethodE3ENS_16CompileConditionILi1000EEEEEvPT_S6_S6_PKS5_S8_S8_S8_PKfflPfPj:
	.zero		22208


//--------------------- .nv.shared._ZN13group_norm_v218gn_bwd_cuda_kernelI6__halfLi480ELi1ELi16ELi120ELi256ELb1ELb1ELi4ELi960ELi960ELi4ELb1ELi2ELb0ELb0ELNS_15WgradSyncMethodE3ENS_16CompileConditionILi1000EEEEEvPT_S6_S6_PKS5_S8_S8_S8_PKfflPfPj --------------------------
	.section	.nv.shared._ZN13group_norm_v218gn_bwd_cuda_kernelI6__halfLi480ELi1ELi16ELi120ELi256ELb1ELb1ELi4ELi960ELi960ELi4ELb1ELi2ELb0ELb0ELNS_15WgradSyncMethodE3ENS_16CompileConditionILi1000EEEEEvPT_S6_S6_PKS5_S8_S8_S8_PKfflPfPj,"aw",@nobits
	.sectionflags	@""
	.align	8
.nv.shared._ZN13group_norm_v218gn_bwd_cuda_kernelI6__halfLi480ELi1ELi16ELi120ELi256ELb1ELb1ELi4ELi960ELi960ELi4ELb1ELi2ELb0ELb0ELNS_15WgradSyncMethodE3ENS_16CompileConditionILi1000EEEEEvPT_S6_S6_PKS5_S8_S8_S8_PKfflPfPj:
	.zero		22208


//--------------------- .nv.shared._ZN13group_norm_v218gn_bwd_cuda_kernelI6__halfLi480ELi3ELi16ELi120ELi256ELb1ELb1ELi4ELi960ELi960ELi4ELb1ELi4ELb0ELb0ELNS_15WgradSyncMethodE3ENS_16CompileConditionILi1000EEEEEvPT_S6_S6_PKS5_S8_S8_S8_PKfflPfPj --------------------------
	.section	.nv.shared._ZN13group_norm_v218gn_bwd_cuda_kernelI6__halfLi480ELi3ELi16ELi120ELi256ELb1ELb1ELi4ELi960ELi960ELi4ELb1ELi4ELb0ELb0ELNS_15WgradSyncMethodE3ENS_16CompileConditionILi1000EEEEEvPT_S6_S6_PKS5_S8_S8_S8_PKfflPfPj,"aw",@nobits
	.sectionflags	@""
	.align	8
.nv.shared._ZN13group_norm_v218gn_bwd_cuda_kernelI6__halfLi480ELi3ELi16ELi120ELi256ELb1ELb1ELi4ELi960ELi960ELi4ELb1ELi4ELb0ELb0ELNS_15WgradSyncMethodE3ENS_16CompileConditionILi1000EEEEEvPT_S6_S6_PKS5_S8_S8_S8_PKfflPfPj:
	.zero		22208


//--------------------- .nv.shared._ZN13group_norm_v218gn_bwd_cuda_kernelI6__halfLi480ELi1ELi16ELi120ELi256ELb1ELb1ELi8ELi960ELi960ELi4ELb1ELi4ELb0ELb0ELNS_15WgradSyncMethodE3ENS_16CompileConditionILi1000EEEEEvPT_S6_S6_PKS5_S8_S8_S8_PKfflPfPj --------------------------
	.section	.nv.shared._ZN13group_norm_v218gn_bwd_cuda_kernelI6__halfLi480ELi1ELi16ELi120ELi256ELb1ELb1ELi8ELi960ELi960ELi4ELb1ELi4ELb0ELb0ELNS_15WgradSyncMethodE3ENS_16CompileConditionILi1000EEEEEvPT_S6_S6_PKS5_S8_S8_S8_PKfflPfPj,"aw",@nobits
	.sectionflags	@""
	.align	8
.nv.shared._ZN13group_norm_v218gn_bwd_cuda_kernelI6__halfLi480ELi1ELi16ELi120ELi256ELb1ELb1ELi8ELi960ELi960ELi4ELb1ELi4ELb0ELb0ELNS_15WgradSyncMethodE3ENS_16CompileConditionILi1000EEEEEvPT_S6_S6_PKS5_S8_S8_S8_PKfflPfPj:
	.zero		22208


//--------------------- .nv.shared._ZN13group_norm_v218gn_bwd_cuda_kernelI6__halfLi480ELi3ELi16ELi120ELi256ELb1ELb1ELi8ELi960ELi960ELi4ELb1ELi10ELb0ELb0ELNS_15WgradSyncMethodE3ENS_16CompileConditionILi1000EEEEEvPT_S6_S6_PKS5_S8_S8_S8_PKfflPfPj --------------------------
	.section	.nv.shared._ZN13group_norm_v218gn_bwd_cuda_kernelI6__halfLi480ELi3ELi16ELi120ELi256ELb1ELb1ELi8ELi960ELi960ELi4ELb1ELi10ELb0ELb0ELNS_15WgradSyncMethodE3ENS_16CompileConditionILi1000EEEEEvPT_S6_S6_PKS5_S8_S8_S8_PKfflPfPj,"aw",@nobits
	.sectionflags	@""
	.align	8
.nv.shared._ZN13group_norm_v218gn_bwd_cuda_kernelI6__halfLi480ELi3ELi16ELi120ELi256ELb1ELb1ELi8ELi960ELi960ELi4ELb1ELi10ELb0ELb0ELNS_15WgradSyncMethodE3ENS_16CompileConditionILi1000EEEEEvPT_S6_S6_PKS5_S8_S8_S8_PKfflPfPj:
	.zero		22208


//--------------------- .nv.shared._ZN13group_norm_v218gn_bwd_cuda_kernelI6__halfLi480ELi1ELi16ELi120ELi256ELb1ELb1ELi16ELi960ELi960ELi4ELb1ELi8ELb0ELb0ELNS_15WgradSyncMethodE3ENS_16CompileConditionILi1000EEEEEvPT_S6_S6_PKS5_S8_S8_S8_PKfflPfPj --------------------------
	.section	.nv.shared._ZN13group_norm_v218gn_bwd_cuda_kernelI6__halfLi480ELi1ELi16ELi120ELi256ELb1ELb1ELi16ELi960ELi960ELi4ELb1ELi8ELb0ELb0ELNS_15WgradSyncMethodE3ENS_16CompileConditionILi1000EEEEEvPT_S6_S6_PKS5_S8_S8_S8_PKfflPfPj,"aw",@nobits
	.sectionflags	@""
	.align	8
.nv.shared._ZN13group_norm_v218gn_bwd_cuda_kernelI6__halfLi480ELi1ELi16ELi120ELi256ELb1ELb1ELi16ELi960ELi960ELi4ELb1ELi8ELb0ELb0ELNS_15WgradSyncMethodE3ENS_16CompileConditionILi1000EEEEEvPT_S6_S6_PKS5_S8_S8_S8_PKfflPfPj:
	.zero		22208


//--------------------- .nv.shared._ZN13group_norm_v218gn_bwd_cuda_kernelI6__halfLi480ELi1ELi16ELi120ELi256ELb1ELb1ELi32ELi960ELi960ELi4ELb1ELi18ELb0ELb0ELNS_15WgradSyncMethodE3ENS_16CompileConditionILi1000EEEEEvPT_S6_S6_PKS5_S8_S8_S8_PKfflPfPj --------------------------
	.section	.nv.shared._ZN13group_norm_v218gn_bwd_cuda_kernelI6__halfLi480ELi1ELi16ELi120ELi256ELb1ELb1ELi32ELi960ELi960ELi4ELb1ELi18ELb0ELb0ELNS_15WgradSyncMethodE3ENS_16CompileConditionILi1000EEEEEvPT_S6_S6_PKS5_S8_S8_S8_PKfflPfPj,"aw",@nobits
	.sectionflags	@""
	.align	8
.nv.shared._ZN13group_norm_v218gn_bwd_cuda_kernelI6__halfLi480ELi1ELi16ELi120ELi256ELb1ELb1ELi32ELi960ELi960ELi4ELb1ELi18ELb0ELb0ELNS_15WgradSyncMethodE3ENS_16CompileConditionILi1000EEEEEvPT_S6_S6_PKS5_S8_S8_S8_PKfflPfPj:
	.zero		22208


//--------------------- .nv.shared._ZN13group_norm_v218gn_bwd_cuda_kernelI6__halfLi480ELi2ELi16ELi120ELi256ELb1ELb1ELi16ELi960ELi960ELi4ELb1ELi14ELb0ELb0ELNS_15WgradSyncMethodE3ENS_16CompileConditionILi1000EEEEEvPT_S6_S6_PKS5_S8_S8_S8_PKfflPfPj --------------------------
	.section	.nv.shared._ZN13group_norm_v218gn_bwd_cuda_kernelI6__halfLi480ELi2ELi16ELi120ELi256ELb1ELb1ELi16ELi960ELi960ELi4ELb1ELi14ELb0ELb0ELNS_15WgradSyncMethodE3ENS_16CompileConditionILi1000EEEEEvPT_S6_S6_PKS5_S8_S8_S8_PKfflPfPj,"aw",@nobits
	.sectionflags	@""
	.align	8
.nv.shared._ZN13group_norm_v218gn_bwd_cuda_kernelI6__halfLi480ELi2ELi16ELi120ELi256ELb1ELb1ELi16ELi960ELi960ELi4ELb1ELi14ELb0ELb0ELNS_15WgradSyncMethodE3ENS_16CompileConditionILi1000EEEEEvPT_S6_S6_PKS5_S8_S8_S8_PKfflPfPj:
	.zero		22208


//--------------------- .nv.shared._ZN13group_norm_v218gn_bwd_cuda_kernelI6__halfLi480ELi2ELi16ELi120ELi256ELb1ELb1ELi16ELi960ELi960ELi4ELb1ELi18ELb0ELb0ELNS_15WgradSyncMethodE3ENS_16CompileConditionILi1000EEEEEvPT_S6_S6_PKS5_S8_S8_S8_PKfflPfPj --------------------------
	.section	.nv.shared._ZN13group_norm_v218gn_bwd_cuda_kernelI6__halfLi480ELi2ELi16ELi120ELi256ELb1ELb1ELi16ELi960ELi960ELi4ELb1ELi18ELb0ELb0ELNS_15WgradSyncMethodE3ENS_16CompileConditionILi1000EEEEEvPT_S6_S6_PKS5_S8_S8_S8_PKfflPfPj,"aw",@nobits
	.sectionflags	@""
	.align	8
.nv.shared._ZN13group_norm_v218gn_bwd_cuda_kernelI6__halfLi480ELi2ELi16ELi120ELi256ELb1ELb1ELi16ELi960ELi960ELi4ELb1ELi18ELb0ELb0ELNS_15WgradSyncMethodE3ENS_16CompileConditionILi1000EEEEEvPT_S6_S6_PKS5_S8_S8_S8_PKfflPfPj:
	.zero		22208


//--------------------- .nv.shared._ZN13group_norm_v214gn_cuda_kernelI6__halfLi480ELi3ELi32ELi60ELi256ELb0ELi2ELi960ELi960ELi4ELb1ELi2ELb0ELb0ENS_16CompileConditionILi1000EEEEEvPT_PKS4_S7_S7_flPfS8_Pj --------------------------
	.section	.nv.shared._ZN13group_norm_v214gn_cuda_kernelI6__halfLi480ELi3ELi32ELi60ELi256ELb0ELi2ELi960ELi960ELi4ELb1ELi2ELb0ELb0ENS_16CompileConditionILi1000EEEEEvPT_PKS4_S7_S7_flPfS8_Pj,"aw",@nobits
	.sectionflags	@""
	.align	8
.nv.shared._ZN13group_norm_v214gn_cuda_kernelI6__halfLi480ELi3ELi32ELi60ELi256ELb0ELi2ELi960ELi960ELi4ELb1ELi2ELb0ELb0ENS_16CompileConditionILi1000EEEEEvPT_PKS4_S7_S7_flPfS8_Pj:
	.zero		6912


//--------------------- .nv.shared._ZN13group_norm_v214gn_cuda_kernelI6__halfLi480ELi1ELi32ELi60ELi256ELb0ELi4ELi960ELi960ELi4ELb1ELi2ELb0ELb0ENS_16CompileConditionILi1000EEEEEvPT_PKS4_S7_S7_flPfS8_Pj --------------------------
	.section	.nv.shared._ZN13group_norm_v214gn_cuda_kernelI6__halfLi480ELi1ELi32ELi60ELi256ELb0ELi4ELi960ELi960ELi4ELb1ELi2ELb0ELb0ENS_16CompileConditionILi1000EEEEEvPT_PKS4_S7_S7_flPfS8_Pj,"aw",@nobits
	.sectionflags	@""
	.align	8
.nv.shared._ZN13group_norm_v214gn_cuda_kernelI6__halfLi480ELi1ELi32ELi60ELi256ELb0ELi4ELi960ELi960ELi4ELb1ELi2ELb0ELb0ENS_16CompileConditionILi1000EEEEEvPT_PKS4_S7_S7_flPfS8_Pj:
	.zero		6912


//--------------------- .nv.shared._ZN13group_norm_v214gn_cuda_kernelI6__halfLi480ELi3ELi32ELi60ELi256ELb0ELi4ELi960ELi960ELi4ELb1ELi5ELb0ELb0ENS_16CompileConditionILi1000EEEEEvPT_PKS4_S7_S7_flPfS8_Pj --------------------------
	.section	.nv.shared._ZN13group_norm_v214gn_cuda_kernelI6__halfLi480ELi3ELi32ELi60ELi256ELb0ELi4ELi960ELi960ELi4ELb1ELi5ELb0ELb0ENS_16CompileConditionILi1000EEEEEvPT_PKS4_S7_S7_flPfS8_Pj,"aw",@nobits
	.sectionflags	@""
	.align	8
.nv.shared._ZN13group_norm_v214gn_cuda_kernelI6__halfLi480ELi3ELi32ELi60ELi256ELb0ELi4ELi960ELi960ELi4ELb1ELi5ELb0ELb0ENS_16CompileConditionILi1000EEEEEvPT_PKS4_S7_S7_flPfS8_Pj:
	.zero		6912


//--------------------- .nv.shared._ZN13group_norm_v214gn_cuda_kernelI6__halfLi480ELi1ELi32ELi60ELi256ELb0ELi8ELi960ELi960ELi4ELb1ELi4ELb0ELb0ENS_16CompileConditionILi1000EEEEEvPT_PKS4_S7_S7_flPfS8_Pj --------------------------
	.section	.nv.shared._ZN13group_norm_v214gn_cuda_kernelI6__halfLi480ELi1ELi32ELi60ELi256ELb0ELi8ELi960ELi960ELi4ELb1ELi4ELb0ELb0ENS_16CompileConditionILi1000EEEEEvPT_PKS4_S7_S7_flPfS8_Pj,"aw",@nobits
	.sectionflags	@""
	.align	8
.nv.shared._ZN13group_norm_v214gn_cuda_kernelI6__halfLi480ELi1ELi32ELi60ELi256ELb0ELi8ELi960ELi960ELi4ELb1ELi4ELb0ELb0ENS_16CompileConditionILi1000EEEEEvPT_PKS4_S7_S7_flPfS8_Pj:
	.zero		6912


//--------------------- .nv.shared._ZN13group_norm_v214gn_cuda_kernelI6__halfLi480ELi3ELi32ELi60ELi256ELb0ELi8ELi960ELi960ELi4ELb1ELi10ELb0ELb0ENS_16CompileConditionILi1000EEEEEvPT_PKS4_S7_S7_flPfS8_Pj --------------------------
	.section	.nv.shared._ZN13group_norm_v214gn_cuda_kernelI6__halfLi480ELi3ELi32ELi60ELi256ELb0ELi8ELi960ELi960ELi4ELb1ELi10ELb0ELb0ENS_16CompileConditionILi1000EEEEEvPT_PKS4_S7_S7_flPfS8_Pj,"aw",@nobits
	.sectionflags	@""
	.align	8
.nv.shared._ZN13group_norm_v214gn_cuda_kernelI6__halfLi480ELi3ELi32ELi60ELi256ELb0ELi8ELi960ELi960ELi4ELb1ELi10ELb0ELb0ENS_16CompileConditionILi1000EEEEEvPT_PKS4_S7_S7_flPfS8_Pj:
	.zero		6912


//--------------------- .nv.shared._ZN13group_norm_v214gn_cuda_kernelI6__halfLi480ELi1ELi32ELi60ELi256ELb0ELi16ELi960ELi960ELi4ELb1ELi9ELb0ELb0ENS_16CompileConditionILi1000EEEEEvPT_PKS4_S7_S7_flPfS8_Pj --------------------------
	.section	.nv.shared._ZN13group_norm_v214gn_cuda_kernelI6__halfLi480ELi1ELi32ELi60ELi256ELb0ELi16ELi960ELi960ELi4ELb1ELi9ELb0ELb0ENS_16CompileConditionILi1000EEEEEvPT_PKS4_S7_S7_flPfS8_Pj,"aw",@nobits
	.sectionflags	@""
	.align	8
.nv.shared._ZN13group_norm_v214gn_cuda_kernelI6__halfLi480ELi1ELi32ELi60ELi256ELb0ELi16ELi960ELi960ELi4ELb1ELi9ELb0ELb0ENS_16CompileConditionILi1000EEEEEvPT_PKS4_S7_S7_flPfS8_Pj:
	.zero		6912


//--------------------- .nv.shared._ZN13group_norm_v214gn_cuda_kernelI6__halfLi480ELi3ELi32ELi60ELi256ELb0ELi16ELi960ELi960ELi4ELb1ELi21ELb0ELb0ENS_16CompileConditionILi1000EEEEEvPT_PKS4_S7_S7_flPfS8_Pj --------------------------
	.section	.nv.shared._ZN13group_norm_v214gn_cuda_kernelI6__halfLi480ELi3ELi32ELi60ELi256ELb0ELi16ELi960ELi960ELi4ELb1ELi21ELb0ELb0ENS_16CompileConditionILi1000EEEEEvPT_PKS4_S7_S7_flPfS8_Pj,"aw",@nobits
	.sectionflags	@""
	.align	8
.nv.shared._ZN13group_norm_v214gn_cuda_kernelI6__halfLi480ELi3ELi32ELi60ELi256ELb0ELi16ELi960ELi960ELi4ELb1ELi21ELb0ELb0ENS_16CompileConditionILi1000EEEEEvPT_PKS4_S7_S7_flPfS8_Pj:
	.zero		6912


//--------------------- .nv.shared._ZN13group_norm_v214gn_cuda_kernelI6__halfLi480ELi1ELi32ELi60ELi256ELb0ELi32ELi960ELi960ELi4ELb1ELi18ELb0ELb0ENS_16CompileConditionILi1000EEEEEvPT_PKS4_S7_S7_flPfS8_Pj --------------------------
	.section	.nv.shared._ZN13group_norm_v214gn_cuda_kernelI6__halfLi480ELi1ELi32ELi60ELi256ELb0ELi32ELi960ELi960ELi4ELb1ELi18ELb0ELb0ENS_16CompileConditionILi1000EEEEEvPT_PKS4_S7_S7_flPfS8_Pj,"aw",@nobits
	.sectionflags	@""
	.align	8
.nv.shared._ZN13group_norm_v214gn_cuda_kernelI6__halfLi480ELi1ELi32ELi60ELi256ELb0ELi32ELi960ELi960ELi4ELb1ELi18ELb0ELb0ENS_16CompileConditionILi1000EEEEEvPT_PKS4_S7_S7_flPfS8_Pj:
	.zero		6912


//--------------------- .nv.shared._ZN13group_norm_v214gn_cuda_kernelI6__halfLi480ELi2ELi32ELi60ELi256ELb0ELi32ELi960ELi960ELi4ELb1ELi29ELb0ELb0ENS_16CompileConditionILi1000EEEEEvPT_PKS4_S7_S7_flPfS8_Pj --------------------------
	.section	.nv.shared._ZN13group_norm_v214gn_cuda_kernelI6__halfLi480ELi2ELi32ELi60ELi256ELb0ELi32ELi960ELi960ELi4ELb1ELi29ELb0ELb0ENS_16CompileConditionILi1000EEEEEvPT_PKS4_S7_S7_flPfS8_Pj,"aw",@nobits
	.sectionflags	@""
	.align	8
.nv.shared._ZN13group_norm_v214gn_cuda_kernelI6__halfLi480ELi2ELi32ELi60ELi256ELb0ELi32ELi960ELi960ELi4ELb1ELi29ELb0ELb0ENS_16CompileConditionILi1000EEEEEvPT_PKS4_S7_S7_flPfS8_Pj:
	.zero		6912


//--------------------- .nv.shared._ZN13group_norm_v214gn_cuda_kernelI6__halfLi480ELi1ELi32ELi60ELi256ELb0ELi64ELi960ELi960ELi4ELb1ELi37ELb0ELb0ENS_16CompileConditionILi1000EEEEEvPT_PKS4_S7_S7_flPfS8_Pj --------------------------
	.section	.nv.shared._ZN13group_norm_v214gn_cuda_kernelI6__halfLi480ELi1ELi32ELi60ELi256ELb0ELi64ELi960ELi960ELi4ELb1ELi37ELb0ELb0ENS_16CompileConditionILi1000EEEEEvPT_PKS4_S7_S7_flPfS8_Pj,"aw",@nobits
	.sectionflags	@""
	.align	8
.nv.shared._ZN13group_norm_v214gn_cuda_kernelI6__halfLi480ELi1ELi32ELi60ELi256ELb0ELi64ELi960ELi960ELi4ELb1ELi37ELb0ELb0ENS_16CompileConditionILi1000EEEEEvPT_PKS4_S7_S7_flPfS8_Pj:
	.zero		6912


//--------------------- .nv.shared._ZN13group_norm_v214gn_cuda_kernelI6__halfLi480ELi3ELi16ELi120ELi256ELb1ELi2ELi960ELi960ELi4ELb1ELi2ELb0ELb0ENS_16CompileConditionILi1000EEEEEvPT_PKS4_S7_S7_flPfS8_Pj --------------------------
	.section	.nv.shared._ZN13group_norm_v214gn_cuda_kernelI6__halfLi480ELi3ELi16ELi120ELi256ELb1ELi2ELi960ELi960ELi4ELb1ELi2ELb0ELb0ENS_16CompileConditionILi1000EEEEEvPT_PKS4_S7_S7_flPfS8_Pj,"aw",@nobits
	.sectionflags	@""
	.align	8
.nv.shared._ZN13group_norm_v214gn_cuda_kernelI6__halfLi480ELi3ELi16ELi120ELi256ELb1ELi2ELi960ELi960ELi4ELb1ELi2ELb0ELb0ENS_16CompileConditionILi1000EEEEEvPT_PKS4_S7_S7_flPfS8_Pj:
	.zero		6848


//--------------------- .nv.shared._ZN13group_norm_v214gn_cuda_kernelI6__halfLi480ELi1ELi16ELi120ELi256ELb1ELi4ELi960ELi960ELi4ELb1ELi2ELb0ELb0ENS_16CompileConditionILi1000EEEEEvPT_PKS4_S7_S7_flPfS8_Pj --------------------------
	.section	.nv.shared._ZN13group_norm_v214gn_cuda_kernelI6__halfLi480ELi1ELi16ELi120ELi256ELb1ELi4ELi960ELi960ELi4ELb1ELi2ELb0ELb0ENS_16CompileConditionILi1000EEEEEvPT_PKS4_S7_S7_flPfS8_Pj,"aw",@nobits
	.sectionflags	@""
	.align	8
.nv.shared._ZN13group_norm_v214gn_cuda_kernelI6__halfLi480ELi1ELi16ELi120ELi256ELb1ELi4ELi960ELi960ELi4ELb1ELi2ELb0ELb0ENS_16CompileConditionILi1000EEEEEvPT_PKS4_S7_S7_flPfS8_Pj:
	.zero		6848


//--------------------- .nv.shared._ZN13group_norm_v214gn_cuda_kernelI6__halfLi480ELi3ELi16ELi120ELi256ELb1ELi4ELi960ELi960ELi4ELb1ELi5ELb0ELb0ENS_16CompileConditionILi1000EEEEEvPT_PKS4_S7_S7_flPfS8_Pj --------------------------
	.section	.nv.shared._ZN13group_norm_v214gn_cuda_kernelI6__halfLi480ELi3ELi16ELi120ELi256ELb1ELi4ELi960ELi960ELi4ELb1ELi5ELb0ELb0ENS_16CompileConditionILi1000EEEEEvPT_PKS4_S7_S7_flPfS8_Pj,"aw",@nobits
	.sectionflags	@""
	.align	8
.nv.shared._ZN13group_norm_v214gn_cuda_kernelI6__halfLi480ELi3ELi16ELi120ELi256ELb1ELi4ELi960ELi960ELi4ELb1ELi5ELb0ELb0ENS_16CompileConditionILi1000EEEEEvPT_PKS4_S7_S7_flPfS8_Pj:
	.zero		6848


//--------------------- .nv.shared._ZN13group_norm_v214gn_cuda_kernelI6__halfLi480ELi1ELi16ELi120ELi256ELb1ELi8ELi960ELi960ELi4ELb1ELi4ELb0ELb0ENS_16CompileConditionILi1000EEEEEvPT_PKS4_S7_S7_flPfS8_Pj --------------------------
	.section	.nv.shared._ZN13group_norm_v214gn_cuda_kernelI6__halfLi480ELi1ELi16ELi120ELi256ELb1ELi8ELi960ELi960ELi4ELb1ELi4ELb0ELb0ENS_16CompileConditionILi1000EEEEEvPT_PKS4_S7_S7_flPfS8_Pj,"aw",@nobits
	.sectionflags	@""
	.align	8
.nv.shared._ZN13group_norm_v214gn_cuda_kernelI6__halfLi480ELi1ELi16ELi120ELi256ELb1ELi8ELi960ELi960ELi4ELb1ELi4ELb0ELb0ENS_16CompileConditionILi1000EEEEEvPT_PKS4_S7_S7_flPfS8_Pj:
	.zero		6848


//--------------------- .nv.shared._ZN13group_norm_v214gn_cuda_kernelI6__halfLi480ELi3ELi16ELi120ELi256ELb1ELi8ELi960ELi960ELi4ELb1ELi10ELb0ELb0ENS_16CompileConditionILi1000EEEEEvPT_PKS4_S7_S7_flPfS8_Pj --------------------------
	.section	.nv.shared._ZN13group_norm_v214gn_cuda_kernelI6__halfLi480ELi3ELi16ELi120ELi256ELb1ELi8ELi960ELi960ELi4ELb1ELi10ELb0ELb0ENS_16CompileConditionILi1000EEEEEvPT_PKS4_S7_S7_flPfS8_Pj,"aw",@nobits
	.sectionflags	@""
	.align	8
.nv.shared._ZN13group_norm_v214gn_cuda_kernelI6__halfLi480ELi3ELi16ELi120ELi256ELb1ELi8ELi960ELi960ELi4ELb1ELi10ELb0ELb0ENS_16CompileConditionILi1000EEEEEvPT_PKS4_S7_S7_flPfS8_Pj:
	.zero		6848


//--------------------- .nv.shared._ZN13group_norm_v214gn_cuda_kernelI6__halfLi480ELi1ELi16ELi120ELi256ELb1ELi16ELi960ELi960ELi4ELb1ELi9ELb0ELb0ENS_16CompileConditionILi1000EEEEEvPT_PKS4_S7_S7_flPfS8_Pj --------------------------
	.section	.nv.shared._ZN13group_norm_v214gn_cuda_kernelI6__halfLi480ELi1ELi16ELi120ELi256ELb1ELi16ELi960ELi960ELi4ELb1ELi9ELb0ELb0ENS_16CompileConditionILi1000EEEEEvPT_PKS4_S7_S7_flPfS8_Pj,"aw",@nobits
	.sectionflags	@""
	.align	8
.nv.shared._ZN13group_norm_v214gn_cuda_kernelI6__halfLi480ELi1ELi16ELi120ELi256ELb1ELi16ELi960ELi960ELi4ELb1ELi9ELb0ELb0ENS_16CompileConditionILi1000EEEEEvPT_PKS4_S7_S7_flPfS8_Pj:
	.zero		6848


//--------------------- .nv.shared._ZN13group_norm_v214gn_cuda_kernelI6__halfLi480ELi3ELi16ELi120ELi256ELb1ELi16ELi960ELi960ELi4ELb1ELi21ELb0ELb0ENS_16CompileConditionILi1000EEEEEvPT_PKS4_S7_S7_flPfS8_Pj --------------------------
	.section	.nv.shared._ZN13group_norm_v214gn_cuda_kernelI6__halfLi480ELi3ELi16ELi120ELi256ELb1ELi16ELi960ELi960ELi4ELb1ELi21ELb0ELb0ENS_16CompileConditionILi1000EEEEEvPT_PKS4_S7_S7_flPfS8_Pj,"aw",@nobits
	.sectionflags	@""
	.align	8
.nv.shared._ZN13group_norm_v214gn_cuda_kernelI6__halfLi480ELi3ELi16ELi120ELi256ELb1ELi16ELi960ELi960ELi4ELb1ELi21ELb0ELb0ENS_16CompileConditionILi1000EEEEEvPT_PKS4_S7_S7_flPfS8_Pj:
	.zero		6848


//--------------------- .nv.shared._ZN13group_norm_v214gn_cuda_kernelI6__halfLi480ELi1ELi16ELi120ELi256ELb1ELi32ELi960ELi960ELi4ELb1ELi18ELb0ELb0ENS_16CompileConditionILi1000EEEEEvPT_PKS4_S7_S7_flPfS8_Pj --------------------------
	.section	.nv.shared._ZN13group_norm_v214gn_cuda_kernelI6__halfLi480ELi1ELi16ELi120ELi256ELb1ELi32ELi960ELi960ELi4ELb1ELi18ELb0ELb0ENS_16CompileConditionILi1000EEEEEvPT_PKS4_S7_S7_flPfS8_Pj,"aw",@nobits
	.sectionflags	@""
	.align	8
.nv.shared._ZN13group_norm_v214gn_cuda_kernelI6__halfLi480ELi1ELi16ELi120ELi256ELb1ELi32ELi960ELi960ELi4ELb1ELi18ELb0ELb0ENS_16CompileConditionILi1000EEEEEvPT_PKS4_S7_S7_flPfS8_Pj:
	.zero		6848


//--------------------- .nv.shared._ZN13group_norm_v214gn_cuda_kernelI6__halfLi480ELi2ELi16ELi120ELi256ELb1ELi32ELi960ELi960ELi4ELb1ELi29ELb0ELb0ENS_16CompileConditionILi1000EEEEEvPT_PKS4_S7_S7_flPfS8_Pj --------------------------
	.section	.nv.shared._ZN13group_norm_v214gn_cuda_kernelI6__halfLi480ELi2ELi16ELi120ELi256ELb1ELi32ELi960ELi960ELi4ELb1ELi29ELb0ELb0ENS_16CompileConditionILi1000EEEEEvPT_PKS4_S7_S7_flPfS8_Pj,"aw",@nobits
	.sectionflags	@""
	.align	8
.nv.shared._ZN13group_norm_v214gn_cuda_kernelI6__halfLi480ELi2ELi16ELi120ELi256ELb1ELi32ELi960ELi960ELi4ELb1ELi29ELb0ELb0ENS_16CompileConditionILi1000EEEEEvPT_PKS4_S7_S7_flPfS8_Pj:
	.zero		6848


//--------------------- .nv.shared._ZN13group_norm_v214gn_cuda_kernelI6__halfLi480ELi1ELi16ELi120ELi256ELb1ELi64ELi960ELi960ELi4ELb1ELi37ELb0ELb0ENS_16CompileConditionILi1000EEEEEvPT_PKS4_S7_S7_flPfS8_Pj --------------------------
	.section	.nv.shared._ZN13group_norm_v214gn_cuda_kernelI6__halfLi480ELi1ELi16ELi120ELi256ELb1ELi64ELi960ELi960ELi4ELb1ELi37ELb0ELb0ENS_16CompileConditionILi1000EEEEEvPT_PKS4_S7_S7_flPfS8_Pj,"aw",@nobits
	.sectionflags	@""
	.align	8
.nv.shared._ZN13group_norm_v214gn_cuda_kernelI6__halfLi480ELi1ELi16ELi120ELi256ELb1ELi64ELi960ELi960ELi4ELb1ELi37ELb0ELb0ENS_16CompileConditionILi1000EEEEEvPT_PKS4_S7_S7_flPfS8_Pj:
	.zero		6848


//--------------------- .nv.constant0._ZN13group_norm_v218gn_bwd_cuda_kernelI13__nv_bfloat16Li480ELi3ELi32ELi60ELi256ELb0ELb1ELi2ELi960ELi960ELi4ELb1ELi2ELb0ELb0ELNS_15WgradSyncMethodE3ENS_16CompileConditionILi1000EEEEEvPT_S6_S6_PKS5_S8_S8_S8_PKfflPfPj --------------------------
	.section	.nv.constant0._ZN13group_norm_v218gn_bwd_cuda_kernelI13__nv_bfloat16Li480ELi3ELi32ELi60ELi256ELb0ELb1ELi2ELi960ELi960ELi4ELb1ELi2ELb0ELb0ELNS_15WgradSyncMethodE3ENS_16CompileConditionILi1000EEEEEvPT_S6_S6_PKS5_S8_S8_S8_PKfflPfPj,"a",@progbits
	.sectionflags	@""
	.align	4
.nv.constant0._ZN13group_norm_v218gn_bwd_cuda_kernelI13__nv_bfloat16Li480ELi3ELi32ELi60ELi256ELb0ELb1ELi2ELi960ELi960ELi4ELb1ELi2ELb0ELb0ELNS_15WgradSyncMethodE3ENS_16CompileConditionILi1000EEEEEvPT_S6_S6_PKS5_S8_S8_S8_PKfflPfPj:
	.zero		992


//--------------------- .nv.constant0._ZN13group_norm_v218gn_bwd_cuda_kernelI13__nv_bfloat16Li480ELi1ELi32ELi60ELi256ELb0ELb1ELi4ELi960ELi960ELi4ELb1ELi2ELb0ELb0ELNS_15WgradSyncMethodE3ENS_16CompileConditionILi1000EEEEEvPT_S6_S6_PKS5_S8_S8_S8_PKfflPfPj --------------------------
	.section	.nv.constant0._ZN13group_norm_v218gn_bwd_cuda_kernelI13__nv_bfloat16Li480ELi1ELi32ELi60ELi256ELb0ELb1ELi4ELi960ELi960ELi4ELb1ELi2ELb0ELb0ELNS_15WgradSyncMethodE3ENS_16CompileConditionILi1000EEEEEvPT_S6_S6_PKS5_S8_S8_S8_PKfflPfPj,"a",@progbits
	.sectionflags	@""
	.align	4
.nv.constant0._ZN13group_norm_v218gn_bwd_cuda_kernelI13__nv_bfloat16Li480ELi1ELi32ELi60ELi256ELb0ELb1ELi4ELi960ELi960ELi4ELb1ELi2ELb0ELb0ELNS_15WgradSyncMethodE3ENS_16CompileConditionILi1000EEEEEvPT_S6_S6_PKS5_S8_S8_S8_PKfflPfPj:
	.zero		992


//--------------------- .nv.constant0._ZN13group_norm_v218gn_bwd_cuda_kernelI13__nv_bfloat16Li480ELi3ELi32ELi60ELi256ELb0ELb1ELi4ELi960ELi960ELi4ELb1ELi4ELb0ELb0ELNS_15WgradSyncMethodE3ENS_16CompileConditionILi1000EEEEEvPT_S6_S6_PKS5_S8_S8_S8_PKfflPfPj --------------------------
	.section	.nv.constant0._ZN13group_norm_v218gn_bwd_cuda_kernelI13__nv_bfloat16Li480ELi3ELi32ELi60ELi256ELb0ELb1ELi4ELi960ELi960ELi4ELb1ELi4ELb0ELb0ELNS_15WgradSyncMethodE3ENS_16CompileConditionILi1000EEEEEvPT_S6_S6_PKS5_S8_S8_S8_PKfflPfPj,"a",@progbits
	.sectionflags	@""
	.align	4
.nv.constant0._ZN13group_norm_v218gn_bwd_cuda_kernelI13__nv_bfloat16Li480ELi3ELi32ELi60ELi256ELb0ELb1ELi4ELi960ELi960ELi4ELb1ELi4ELb0ELb0ELNS_15WgradSyncMethodE3ENS_16CompileConditionILi1000EEEEEvPT_S6_S6_PKS5_S8_S8_S8_PKfflPfPj:
	.zero		992


//--------------------- .nv.constant0._ZN13group_norm_v218gn_bwd_cuda_kernelI13__nv_bfloat16Li480ELi1ELi32ELi60ELi256ELb0ELb1ELi8ELi960ELi960ELi4ELb1ELi4ELb0ELb0ELNS_15WgradSyncMethodE3ENS_16CompileConditionILi1000EEEEEvPT_S6_S6_PKS5_S8_S8_S8_PKfflPfPj --------------------------
	.section	.nv.constant0._ZN13group_norm_v218gn_bwd_cuda_kernelI13__nv_bfloat16Li480ELi1ELi32ELi60ELi256ELb0ELb1ELi8ELi960ELi960ELi4ELb1ELi4ELb0ELb0ELNS_15WgradSyncMethodE3ENS_16CompileConditionILi1000EEEEEvPT_S6_S6_PKS5_S8_S8_S8_PKfflPfPj,"a",@progbits
	.sectionflags	@""
	.align	4
.nv.constant0._ZN13group_norm_v218gn_bwd_cuda_kernelI13__nv_bfloat16Li480ELi1ELi32ELi60ELi256ELb0ELb1ELi8ELi960ELi960ELi4ELb1ELi4ELb0ELb0ELNS_15WgradSyncMethodE3ENS_16CompileConditionILi1000EEEEEvPT_S6_S6_PKS5_S8_S8_S8_PKfflPfPj:
	.zero		992


//--------------------- .nv.constant0._ZN13group_norm_v218gn_bwd_cuda_kernelI13__nv_bfloat16Li480ELi3ELi32ELi60ELi256ELb0ELb1ELi8ELi960ELi960ELi4ELb1ELi10ELb0ELb0ELNS_15WgradSyncMethodE3ENS_16CompileConditionILi1000EEEEEvPT_S6_S6_PKS5_S8_S8_S8_PKfflPfPj --------------------------
	.section	.nv.constant0._ZN13group_norm_v218gn_bwd_cuda_kernelI13__nv_bfloat16Li480ELi3ELi32ELi60ELi256ELb0ELb1ELi8ELi960ELi960ELi4ELb1ELi10ELb0ELb0ELNS_15WgradSyncMethodE3ENS_16CompileConditionILi1000EEEEEvPT_S6_S6_PKS5_S8_S8_S8_PKfflPfPj,"a",@progbits
	.sectionflags	@""
	.align	4
.nv.constant0._ZN13group_norm_v218gn_bwd_cuda_kernelI13__nv_bfloat16Li480ELi3ELi32ELi60ELi256ELb0ELb1ELi8ELi960ELi960ELi4ELb1ELi10ELb0ELb0ELNS_15WgradSyncMethodE3ENS_16CompileConditionILi1000EEEEEvPT_S6_S6_PKS5_S8_S8_S8_PKfflPfPj:
	.zero		992


//--------------------- .nv.constant0._ZN13group_norm_v218gn_bwd_cuda_kernelI13__nv_bfloat16Li480ELi1ELi32ELi60ELi256ELb0ELb1ELi16ELi960ELi960ELi4ELb1ELi8ELb0ELb0ELNS_15WgradSyncMethodE3ENS_16CompileConditionILi1000EEEEEvPT_S6_S6_PKS5_S8_S8_S8_PKfflPfPj --------------------------
	.section	.nv.constant0._ZN13group_norm_v218gn_bwd_cuda_kernelI13__nv_bfloat16Li480ELi1ELi32ELi60ELi256ELb0ELb1ELi16ELi960ELi960ELi4ELb1ELi8ELb0ELb0ELNS_15WgradSyncMethodE3ENS_16CompileConditionILi1000EEEEEvPT_S6_S6_PKS5_S8_S8_S8_PKfflPfPj,"a",@progbits
	.sectionflags	@""
	.align	4
.nv.constant0._ZN13group_norm_v218gn_bwd_cuda_kernelI13__nv_bfloat16Li480ELi1ELi32ELi60ELi256ELb0ELb1ELi16ELi960ELi960ELi4ELb1ELi8ELb0ELb0ELNS_15WgradSyncMethodE3ENS_16CompileConditionILi1000EEEEEvPT_S6_S6_PKS5_S8_S8_S8_PKfflPfPj:
	.zero		992


//--------------------- .nv.constant0._ZN13group_norm_v218gn_bwd_cuda_kernelI13__nv_bfloat16Li480ELi1ELi32ELi60ELi256ELb0ELb1ELi32ELi960ELi960ELi4ELb1ELi18ELb0ELb0ELNS_15WgradSyncMethodE3ENS_16CompileConditionILi1000EEEEEvPT_S6_S6_PKS5_S8_S8_S8_PKfflPfPj --------------------------
	.section	.nv.constant0._ZN13group_norm_v218gn_bwd_cuda_kernelI13__nv_bfloat16Li480ELi1ELi32ELi60ELi256ELb0ELb1ELi32ELi960ELi960ELi4ELb1ELi18ELb0ELb0ELNS_15WgradSyncMethodE3ENS_16CompileConditionILi1000EEEEEvPT_S6_S6_PKS5_S8_S8_S8_PKfflPfPj,"a",@progbits
	.sectionflags	@""
	.align	4
.nv.constant0._ZN13group_norm_v218gn_bwd_cuda_kernelI13__nv_bfloat16Li480ELi1ELi32ELi60ELi256ELb0ELb1ELi32ELi960ELi960ELi4ELb1ELi18ELb0ELb0ELNS_15WgradSyncMethodE3ENS_16CompileConditionILi1000EEEEEvPT_S6_S6_PKS5_S8_S8_S8_PKfflPfPj:
	.zero		992


//--------------------- .nv.constant0._ZN13group_norm_v218gn_bwd_cuda_kernelI13__nv_bfloat16Li480ELi2ELi32ELi60ELi256ELb0ELb1ELi16ELi960ELi960ELi4ELb1ELi14ELb0ELb0ELNS_15WgradSyncMethodE3ENS_16CompileConditionILi1000EEEEEvPT_S6_S6_PKS5_S8_S8_S8_PKfflPfPj --------------------------
	.section	.nv.constant0._ZN13group_norm_v218gn_bwd_cuda_kernelI13__nv_bfloat16Li480ELi2ELi32ELi60ELi256ELb0ELb1ELi16ELi960ELi960ELi4ELb1ELi14ELb0ELb0ELNS_15WgradSyncMethodE3ENS_16CompileConditionILi1000EEEEEvPT_S6_S6_PKS5_S8_S8_S8_PKfflPfPj,"a",@progbits
	.sectionflags	@""
	.align	4
.nv.constant0._ZN13group_norm_v218gn_bwd_cuda_kernelI13__nv_bfloat16Li480ELi2ELi32ELi60ELi256ELb0ELb1ELi16ELi960ELi960ELi4ELb1ELi14ELb0ELb0ELNS_15WgradSyncMethodE3ENS_16CompileConditionILi1000EEEEEvPT_S6_S6_PKS5_S8_S8_S8_PKfflPfPj:
	.zero		992


//--------------------- .nv.constant0._ZN13group_norm_v218gn_bwd_cuda_kernelI13__nv_bfloat16Li480ELi2ELi32ELi60ELi256ELb0ELb1ELi16ELi960ELi960ELi4ELb1ELi18ELb0ELb0ELNS_15WgradSyncMethodE3ENS_16CompileConditionILi1000EEEEEvPT_S6_S6_PKS5_S8_S8_S8_PKfflPfPj --------------------------
	.section	.nv.constant0._ZN13group_norm_v218gn_bwd_cuda_kernelI13__nv_bfloat16Li480ELi2ELi32ELi60ELi256ELb0ELb1ELi16ELi960ELi960ELi4ELb1ELi18ELb0ELb0ELNS_15WgradSyncMethodE3ENS_16CompileConditionILi1000EEEEEvPT_S6_S6_PKS5_S8_S8_S8_PKfflPfPj,"a",@progbits
	.sectionflags	@""
	.align	4
.nv.constant0._ZN13group_norm_v218gn_bwd_cuda_kernelI13__nv_bfloat16Li480ELi2ELi32ELi60ELi256ELb0ELb1ELi16ELi960ELi960ELi4ELb1ELi18ELb0ELb0ELNS_15WgradSyncMethodE3ENS_16CompileConditionILi1000EEEEEvPT_S6_S6_PKS5_S8_S8_S8_PKfflPfPj:
	.zero		992


//--------------------- .nv.constant0._ZN13group_norm_v218gn_bwd_cuda_kernelI13__nv_bfloat16Li480ELi3ELi16ELi120ELi256ELb1ELb1ELi2ELi960ELi960ELi4ELb1ELi2ELb0ELb0ELNS_15WgradSyncMethodE3ENS_16CompileConditionILi1000EEEEEvPT_S6_S6_PKS5_S8_S8_S8_PKfflPfPj --------------------------
	.section	.nv.constant0._ZN13group_norm_v218gn_bwd_cuda_kernelI13__nv_bfloat16Li480ELi3ELi16ELi120ELi256ELb1ELb1ELi2ELi960ELi960ELi4ELb1ELi2ELb0ELb0ELNS_15WgradSyncMethodE3ENS_16CompileConditionILi1000EEEEEvPT_S6_S6_PKS5_S8_S8_S8_PKfflPfPj,"a",@progbits
	.sectionflags	@""
	.align	4
.nv.constant0._ZN13group_norm_v218gn_bwd_cuda_kernelI13__nv_bfloat16Li480ELi3ELi16ELi120ELi256ELb1ELb1ELi2ELi960ELi960ELi4ELb1ELi2ELb0ELb0ELNS_15WgradSyncMethodE3ENS_16CompileConditionILi1000EEEEEvPT_S6_S6_PKS5_S8_S8_S8_PKfflPfPj:
	.zero		992


//--------------------- .nv.constant0._ZN13group_norm_v218gn_bwd_cuda_kernelI13__nv_bfloat16Li480ELi1ELi16ELi120ELi256ELb1ELb1ELi4ELi960ELi960ELi4ELb1ELi2ELb0ELb0ELNS_15WgradSyncMethodE3ENS_16CompileConditionILi1000EEEEEvPT_S6_S6_PKS5_S8_S8_S8_PKfflPfPj --------------------------
	.section	.nv.constant0._ZN13group_norm_v218gn_bwd_cuda_kernelI13__nv_bfloat16Li480ELi1ELi16ELi120ELi256ELb1ELb1ELi4ELi960ELi960ELi4ELb1ELi2ELb0ELb0ELNS_15WgradSyncMethodE3ENS_16CompileConditionILi1000EEEEEvPT_S6_S6_PKS5_S8_S8_S8_PKfflPfPj,"a",@progbits
	.sectionflags	@""
	.align	4
.nv.constant0._ZN13group_norm_v218gn_bwd_cuda_kernelI13__nv_bfloat16Li480ELi1ELi16ELi120ELi256ELb1ELb1ELi4ELi960ELi960ELi4ELb1ELi2ELb0ELb0ELNS_15WgradSyncMethodE3ENS_16CompileConditionILi1000EEEEEvPT_S6_S6_PKS5_S8_S8_S8_PKfflPfPj:
	.zero		992


//--------------------- .nv.constant0._ZN13group_norm_v218gn_bwd_cuda_kernelI13__nv_bfloat16Li480ELi3ELi16ELi120ELi256ELb1ELb1ELi4ELi960ELi960ELi4ELb1ELi4ELb0ELb0ELNS_15WgradSyncMethodE3ENS_16CompileConditionILi1000EEEEEvPT_S6_S6_PKS5_S8_S8_S8_PKfflPfPj --------------------------
	.section	.nv.constant0._ZN13group_norm_v218gn_bwd_cuda_kernelI13__nv_bfloat16Li480ELi3ELi16ELi120ELi256ELb1ELb1ELi4ELi960ELi960ELi4ELb1ELi4ELb0ELb0ELNS_15WgradSyncMethodE3ENS_16CompileConditionILi1000EEEEEvPT_S6_S6_PKS5_S8_S8_S8_PKfflPfPj,"a",@progbits
	.sectionflags	@""
	.align	4
.nv.constant0._ZN13group_norm_v218gn_bwd_cuda_kernelI13__nv_bfloat16Li480ELi3ELi16ELi120ELi256ELb1ELb1ELi4ELi960ELi960ELi4ELb1ELi4ELb0ELb0ELNS_15WgradSyncMethodE3ENS_16CompileConditionILi1000EEEEEvPT_S6_S6_PKS5_S8_S8_S8_PKfflPfPj:
	.zero		992


//--------------------- .nv.constant0._ZN13group_norm_v218gn_bwd_cuda_kernelI13__nv_bfloat16Li480ELi1ELi16ELi120ELi256ELb1ELb1ELi8ELi960ELi960ELi4ELb1ELi4ELb0ELb0ELNS_15WgradSyncMethodE3ENS_16CompileConditionILi1000EEEEEvPT_S6_S6_PKS5_S8_S8_S8_PKfflPfPj --------------------------
	.section	.nv.constant0._ZN13group_norm_v218gn_bwd_cuda_kernelI13__nv_bfloat16Li480ELi1ELi16ELi120ELi256ELb1ELb1ELi8ELi960ELi960ELi4ELb1ELi4ELb0ELb0ELNS_15WgradSyncMethodE3ENS_16CompileConditionILi1000EEEEEvPT_S6_S6_PKS5_S8_S8_S8_PKfflPfPj,"a",@progbits
	.sectionflags	@""
	.align	4
.nv.constant0._ZN13group_norm_v218gn_bwd_cuda_kernelI13__nv_bfloat16Li480ELi1ELi16ELi120ELi256ELb1ELb1ELi8ELi960ELi960ELi4ELb1ELi4ELb0ELb0ELNS_15WgradSyncMethodE3ENS_16CompileConditionILi1000EEEEEvPT_S6_S6_PKS5_S8_S8_S8_PKfflPfPj:
	.zero		992


//--------------------- .nv.constant0._ZN13group_norm_v218gn_bwd_cuda_kernelI13__nv_bfloat16Li480ELi3ELi16ELi120ELi256ELb1ELb1ELi8ELi960ELi960ELi4ELb1ELi10ELb0ELb0ELNS_15WgradSyncMethodE3ENS_16CompileConditionILi1000EEEEEvPT_S6_S6_PKS5_S8_S8_S8_PKfflPfPj --------------------------
	.section	.nv.constant0._ZN13group_norm_v218gn_bwd_cuda_kernelI13__nv_bfloat16Li480ELi3ELi16ELi120ELi256ELb1ELb1ELi8ELi960ELi960ELi4ELb1ELi10ELb0ELb0ELNS_15WgradSyncMethodE3ENS_16CompileConditionILi1000EEEEEvPT_S6_S6_PKS5_S8_S8_S8_PKfflPfPj,"a",@progbits
	.sectionflags	@""
	.align	4
.nv.constant0._ZN13group_norm_v218gn_bwd_cuda_kernelI13__nv_bfloat16Li480ELi3ELi16ELi120ELi256ELb1ELb1ELi8ELi960ELi960ELi4ELb1ELi10ELb0ELb0ELNS_15WgradSyncMethodE3ENS_16CompileConditionILi1000EEEEEvPT_S6_S6_PKS5_S8_S8_S8_PKfflPfPj:
	.zero		992


//--------------------- .nv.constant0._ZN13group_norm_v218gn_bwd_cuda_kernelI13__nv_bfloat16Li480ELi1ELi16ELi120ELi256ELb1ELb1ELi16ELi960ELi960ELi4ELb1ELi8ELb0ELb0ELNS_15WgradSyncMethodE3ENS_16CompileConditionILi1000EEEEEvPT_S6_S6_PKS5_S8_S8_S8_PKfflPfPj --------------------------
	.section	.nv.constant0._ZN13group_norm_v218gn_bwd_cuda_kernelI13__nv_bfloat16Li480ELi1ELi16ELi120ELi256ELb1ELb1ELi16ELi960ELi960ELi4ELb1ELi8ELb0ELb0ELNS_15WgradSyncMethodE3ENS_16CompileConditionILi1000EEEEEvPT_S6_S6_PKS5_S8_S8_S8_PKfflPfPj,"a",@progbits
	.sectionflags	@""
	.align	4
.nv.constant0._ZN13group_norm_v218gn_bwd_cuda_kernelI13__nv_bfloat16Li480ELi1ELi16ELi120ELi256ELb1ELb1ELi16ELi960ELi960ELi4ELb1ELi8ELb0ELb0ELNS_15WgradSyncMethodE3ENS_16CompileConditionILi1000EEEEEvPT_S6_S6_PKS5_S8_S8_S8_PKfflPfPj:
	.zero		992


//--------------------- .nv.constant0._ZN13group_norm_v218gn_bwd_cuda_kernelI13__nv_bfloat16Li480ELi1ELi16ELi120ELi256ELb1ELb1ELi32ELi960ELi960ELi4ELb1ELi18ELb0ELb0ELNS_15WgradSyncMethodE3ENS_16CompileConditionILi1000EEEEEvPT_S6_S6_PKS5_S8_S8_S8_PKfflPfPj --------------------------
	.section	.nv.constant0._ZN13group_norm_v218gn_bwd_cuda_kernelI13__nv_bfloat16Li480ELi1ELi16ELi120ELi256ELb1ELb1ELi32ELi960ELi960ELi4ELb1ELi18ELb0ELb0ELNS_15WgradSyncMethodE3ENS_16CompileConditionILi1000EEEEEvPT_S6_S6_PKS5_S8_S8_S8_PKfflPfPj,"a",@progbits
	.sectionflags	@""
	.align	4
.nv.constant0._ZN13group_norm_v218gn_bwd_cuda_kernelI13__nv_bfloat16Li480ELi1ELi16ELi120ELi256ELb1ELb1ELi32ELi960ELi960ELi4ELb1ELi18ELb0ELb0ELNS_15WgradSyncMethodE3ENS_16CompileConditionILi1000EEEEEvPT_S6_S6_PKS5_S8_S8_S8_PKfflPfPj:
	.zero		992


//--------------------- .nv.constant0._ZN13group_norm_v218gn_bwd_cuda_kernelI13__nv_bfloat16Li480ELi2ELi16ELi120ELi256ELb1ELb1ELi16ELi960ELi960ELi4ELb1ELi14ELb0ELb0ELNS_15WgradSyncMethodE3ENS_16CompileConditionILi1000EEEEEvPT_S6_S6_PKS5_S8_S8_S8_PKfflPfPj --------------------------
	.section	.nv.constant0._ZN13group_norm_v218gn_bwd_cuda_kernelI13__nv_bfloat16Li480ELi2ELi16ELi120ELi256ELb1ELb1ELi16ELi960ELi960ELi4ELb1ELi14ELb0ELb0ELNS_15WgradSyncMethodE3ENS_16CompileConditionILi1000EEEEEvPT_S6_S6_PKS5_S8_S8_S8_PKfflPfPj,"a",@progbits
	.sectionflags	@""
	.align	4
.nv.constant0._ZN13group_norm_v218gn_bwd_cuda_kernelI13__nv_bfloat16Li480ELi2ELi16ELi120ELi256ELb1ELb1ELi16ELi960ELi960ELi4ELb1ELi14ELb0ELb0ELNS_15WgradSyncMethodE3ENS_16CompileConditionILi1000EEEEEvPT_S6_S6_PKS5_S8_S8_S8_PKfflPfPj:
	.zero		992


//--------------------- .nv.constant0._ZN13group_norm_v218gn_bwd_cuda_kernelI13__nv_bfloat16Li480ELi2ELi16ELi120ELi256ELb1ELb1ELi16ELi960ELi960ELi4ELb1ELi18ELb0ELb0ELNS_15WgradSyncMethodE3ENS_16CompileConditionILi1000EEEEEvPT_S6_S6_PKS5_S8_S8_S8_PKfflPfPj --------------------------
	.section	.nv.constant0._ZN13group_norm_v218gn_bwd_cuda_kernelI13__nv_bfloat16Li480ELi2ELi16ELi120ELi256ELb1ELb1ELi16ELi960ELi960ELi4ELb1ELi18ELb0ELb0ELNS_15WgradSyncMethodE3ENS_16CompileConditionILi1000EEEEEvPT_S6_S6_PKS5_S8_S8_S8_PKfflPfPj,"a",@progbits
	.sectionflags	@""
	.align	4
.nv.constant0._ZN13group_norm_v218gn_bwd_cuda_kernelI13__nv_bfloat16Li480ELi2ELi16ELi120ELi256ELb1ELb1ELi16ELi960ELi960ELi4ELb1ELi18ELb0ELb0ELNS_15WgradSyncMethodE3ENS_16CompileConditionILi1000EEEEEvPT_S6_S6_PKS5_S8_S8_S8_PKfflPfPj:
	.zero		992


//--------------------- .nv.constant0._ZN13group_norm_v214gn_cuda_kernelI13__nv_bfloat16Li480ELi3ELi32ELi60ELi256ELb0ELi2ELi960ELi960ELi4ELb1ELi2ELb0ELb0ENS_16CompileConditionILi1000EEEEEvPT_PKS4_S7_S7_flPfS8_Pj --------------------------
	.section	.nv.constant0._ZN13group_norm_v214gn_cuda_kernelI13__nv_bfloat16Li480ELi3ELi32ELi60ELi256ELb0ELi2ELi960ELi960ELi4ELb1ELi2ELb0ELb0ENS_16CompileConditionILi1000EEEEEvPT_PKS4_S7_S7_flPfS8_Pj,"a",@progbits
	.sectionflags	@""
	.align	4
.nv.constant0._ZN13group_norm_v214gn_cuda_kernelI13__nv_bfloat16Li480ELi3ELi32ELi60ELi256ELb0ELi2ELi960ELi960ELi4ELb1ELi2ELb0ELb0ENS_16CompileConditionILi1000EEEEEvPT_PKS4_S7_S7_flPfS8_Pj:
	.zero		968


//--------------------- .nv.constant0._ZN13group_norm_v214gn_cuda_kernelI13__nv_bfloat16Li480ELi1ELi32ELi60ELi256ELb0ELi4ELi960ELi960ELi4ELb1ELi2ELb0ELb0ENS_16CompileConditionILi1000EEEEEvPT_PKS4_S7_S7_flPfS8_Pj --------------------------
	.section	.nv.constant0._ZN13group_norm_v214gn_cuda_kernelI13__nv_bfloat16Li480ELi1ELi32ELi60ELi256ELb0ELi4ELi960ELi960ELi4ELb1ELi2ELb0ELb0ENS_16CompileConditionILi1000EEEEEvPT_PKS4_S7_S7_flPfS8_Pj,"a",@progbits
	.sectionflags	@""
	.align	4
.nv.constant0._ZN13group_norm_v214gn_cuda_kernelI13__nv_bfloat16Li480ELi1ELi32ELi60ELi256ELb0ELi4ELi960ELi960ELi4ELb1ELi2ELb0ELb0ENS_16CompileConditionILi1000EEEEEvPT_PKS4_S7_S7_flPfS8_Pj:
	.zero		968


//--------------------- .nv.constant0._ZN13group_norm_v214gn_cuda_kernelI13__nv_bfloat16Li480ELi3ELi32ELi60ELi256ELb0ELi4ELi960ELi960ELi4ELb1ELi5ELb0ELb0ENS_16CompileConditionILi1000EEEEEvPT_PKS4_S7_S7_flPfS8_Pj --------------------------
	.section	.nv.constant0._ZN13group_norm_v214gn_cuda_kernelI13__nv_bfloat16Li480ELi3ELi32ELi60ELi256ELb0ELi4ELi960ELi960ELi4ELb1ELi5ELb0ELb0ENS_16CompileConditionILi1000EEEEEvPT_PKS4_S7_S7_flPfS8_Pj,"a",@progbits
	.sectionflags	@""
	.align	4
.nv.constant0._ZN13group_norm_v214gn_cuda_kernelI13__nv_bfloat16Li480ELi3ELi32ELi60ELi256ELb0ELi4ELi960ELi960ELi4ELb1ELi5ELb0ELb0ENS_16CompileConditionILi1000EEEEEvPT_PKS4_S7_S7_flPfS8_Pj:
	.zero		968


//--------------------- .nv.constant0._ZN13group_norm_v214gn_cuda_kernelI13__nv_bfloat16Li480ELi1ELi32ELi60ELi256ELb0ELi8ELi960ELi960ELi4ELb1ELi4ELb0ELb0ENS_16CompileConditionILi1000EEEEEvPT_PKS4_S7_S7_flPfS8_Pj --------------------------
	.section	.nv.constant0._ZN13group_norm_v214gn_cuda_kernelI13__nv_bfloat16Li480ELi1ELi32ELi60ELi256ELb0ELi8ELi960ELi960ELi4ELb1ELi4ELb0ELb0ENS_16CompileConditionILi1000EEEEEvPT_PKS4_S7_S7_flPfS8_Pj,"a",@progbits
	.sectionflags	@""
	.align	4
.nv.constant0._ZN13group_norm_v214gn_cuda_kernelI13__nv_bfloat16Li480ELi1ELi32ELi60ELi256ELb0ELi8ELi960ELi960ELi4ELb1ELi4ELb0ELb0ENS_16CompileConditionILi1000EEEEEvPT_PKS4_S7_S7_flPfS8_Pj:
	.zero		968


//--------------------- .nv.constant0._ZN13group_norm_v214gn_cuda_kernelI13__nv_bfloat16Li480ELi3ELi32ELi60ELi256ELb0ELi8ELi960ELi960ELi4ELb1ELi10ELb0ELb0ENS_16CompileConditionILi1000EEEEEvPT_PKS4_S7_S7_flPfS8_Pj --------------------------
	.section	.nv.constant0._ZN13group_norm_v214gn_cuda_kernelI13__nv_bfloat16Li480ELi3ELi32ELi60ELi256ELb0ELi8ELi960ELi960ELi4ELb1ELi10ELb0ELb0ENS_16CompileConditionILi1000EEEEEvPT_PKS4_S7_S7_flPfS8_Pj,"a",@progbits
	.sectionflags	@""
	.align	4
.nv.constant0._ZN13group_norm_v214gn_cuda_kernelI13__nv_bfloat16Li480ELi3ELi32ELi60ELi256ELb0ELi8ELi960ELi960ELi4ELb1ELi10ELb0ELb0ENS_16CompileConditionILi1000EEEEEvPT_PKS4_S7_S7_flPfS8_Pj:
	.zero		968


//--------------------- .nv.constant0._ZN13group_norm_v214gn_cuda_kernelI13__nv_bfloat16Li480ELi1ELi32ELi60ELi256ELb0ELi16ELi960ELi960ELi4ELb1ELi9ELb0ELb0ENS_16CompileConditionILi1000EEEEEvPT_PKS4_S7_S7_flPfS8_Pj --------------------------
	.section	.nv.constant0._ZN13group_norm_v214gn_cuda_kernelI13__nv_bfloat16Li480ELi1ELi32ELi60ELi256ELb0ELi16ELi960ELi960ELi4ELb1ELi9ELb0ELb0ENS_16CompileConditionILi1000EEEEEvPT_PKS4_S7_S7_flPfS8_Pj,"a",@progbits
	.sectionflags	@""
	.align	4
.nv.constant0._ZN13group_norm_v214gn_cuda_kernelI13__nv_bfloat16Li480ELi1ELi32ELi60ELi256ELb0ELi16ELi960ELi960ELi4ELb1ELi9ELb0ELb0ENS_16CompileConditionILi1000EEEEEvPT_PKS4_S7_S7_flPfS8_Pj:
	.zero		968


//--------------------- .nv.constant0._ZN13group_norm_v214gn_cuda_kernelI13__nv_bfloat16Li480ELi3ELi32ELi60ELi256ELb0ELi16ELi960ELi960ELi4ELb1ELi21ELb0ELb0ENS_16CompileConditionILi1000EEEEEvPT_PKS4_S7_S7_flPfS8_Pj --------------------------
	.section	.nv.constant0._ZN13group_norm_v214gn_cuda_kernelI13__nv_bfloat16Li480ELi3ELi32ELi60ELi256ELb0ELi16ELi960ELi960ELi4ELb1ELi21ELb0ELb0ENS_16CompileConditionILi1000EEEEEvPT_PKS4_S7_S7_flPfS8_Pj,"a",@progbits
	.sectionflags	@""
	.align	4
.nv.constant0._ZN13group_norm_v214gn_cuda_kernelI13__nv_bfloat16Li480ELi3ELi32ELi60ELi256ELb0ELi16ELi960ELi960ELi4ELb1ELi21ELb0ELb0ENS_16CompileConditionILi1000EEEEEvPT_PKS4_S7_S7_flPfS8_Pj:
	.zero		968


//--------------------- .nv.constant0._ZN13group_norm_v214gn_cuda_kernelI13__nv_bfloat16Li480ELi1ELi32ELi60ELi256ELb0ELi32ELi960ELi960ELi4ELb1ELi18ELb0ELb0ENS_16CompileConditionILi1000EEEEEvPT_PKS4_S7_S7_flPfS8_Pj --------------------------
	.section	.nv.constant0._ZN13group_norm_v214gn_cuda_kernelI13__nv_bfloat16Li480ELi1ELi32ELi60ELi256ELb0ELi32ELi960ELi960ELi4ELb1ELi18ELb0ELb0ENS_16CompileConditionILi1000EEEEEvPT_PKS4_S7_S7_flPfS8_Pj,"a",@progbits
	.sectionflags	@""
	.align	4
.nv.constant0._ZN13group_norm_v214gn_cuda_kernelI13__nv_bfloat16Li480ELi1ELi32ELi60ELi256ELb0ELi32ELi960ELi960ELi4ELb1ELi18ELb0ELb0ENS_16CompileConditionILi1000EEEEEvPT_PKS4_S7_S7_flPfS8_Pj:
	.zero		968


//--------------------- .nv.constant0._ZN13group_norm_v214gn_cuda_kernelI13__nv_bfloat16Li480ELi2ELi32ELi60ELi256ELb0ELi32ELi960ELi960ELi4ELb1ELi29ELb0ELb0ENS_16CompileConditionILi1000EEEEEvPT_PKS4_S7_S7_flPfS8_Pj --------------------------
	.section	.nv.constant0._ZN13group_norm_v214gn_cuda_kernelI13__nv_bfloat16Li480ELi2ELi32ELi60ELi256ELb0ELi32ELi960ELi960ELi4ELb1ELi29ELb0ELb0ENS_16CompileConditionILi1000EEEEEvPT_PKS4_S7_S7_flPfS8_Pj,"a",@progbits
	.sectionflags	@""
	.align	4
.nv.constant0._ZN13group_norm_v214gn_cuda_kernelI13__nv_bfloat16Li480ELi2ELi32ELi60ELi256ELb0ELi32ELi960ELi960ELi4ELb1ELi29ELb0ELb0ENS_16CompileConditionILi1000EEEEEvPT_PKS4_S7_S7_flPfS8_Pj:
	.zero		968


//--------------------- .nv.constant0._ZN13group_norm_v214gn_cuda_kernelI13__nv_bfloat16Li480ELi1ELi32ELi60ELi256ELb0ELi64ELi960ELi960ELi4ELb1ELi37ELb0ELb0ENS_16CompileConditionILi1000EEEEEvPT_PKS4_S7_S7_flPfS8_Pj --------------------------
	.section	.nv.constant0._ZN13group_norm_v214gn_cuda_kernelI13__nv_bfloat16Li480ELi1ELi32ELi60ELi256ELb0ELi64ELi960ELi960ELi4ELb1ELi37ELb0ELb0ENS_16CompileConditionILi1000EEEEEvPT_PKS4_S7_S7_flPfS8_Pj,"a",@progbits
	.sectionflags	@""
	.align	4
.nv.constant0._ZN13group_norm_v214gn_cuda_kernelI13__nv_bfloat16Li480ELi1ELi32ELi60ELi256ELb0ELi64ELi960ELi960ELi4ELb1ELi37ELb0ELb0ENS_16CompileConditionILi1000EEEEEvPT_PKS4_S7_S7_flPfS8_Pj:
	.zero		968


//--------------------- .nv.constant0._ZN13group_norm_v214gn_cuda_kernelI13__nv_bfloat16Li480ELi3ELi16ELi120ELi256ELb1ELi2ELi960ELi960ELi4ELb1ELi2ELb0ELb0ENS_16CompileConditionILi1000EEEEEvPT_PKS4_S7_S7_flPfS8_Pj --------------------------
	.section	.nv.constant0._ZN13group_norm_v214gn_cuda_kernelI13__nv_bfloat16Li480ELi3ELi16ELi120ELi256ELb1ELi2ELi960ELi960ELi4ELb1ELi2ELb0ELb0ENS_16CompileConditionILi1000EEEEEvPT_PKS4_S7_S7_flPfS8_Pj,"a",@progbits
	.sectionflags	@""
	.align	4
.nv.constant0._ZN13group_norm_v214gn_cuda_kernelI13__nv_bfloat16Li480ELi3ELi16ELi120ELi256ELb1ELi2ELi960ELi960ELi4ELb1ELi2ELb0ELb0ENS_16CompileConditionILi1000EEEEEvPT_PKS4_S7_S7_flPfS8_Pj:
	.zero		968


//--------------------- .nv.constant0._ZN13group_norm_v214gn_cuda_kernelI13__nv_bfloat16Li480ELi1ELi16ELi120ELi256ELb1ELi4ELi960ELi960ELi4ELb1ELi2ELb0ELb0ENS_16CompileConditionILi1000EEEEEvPT_PKS4_S7_S7_flPfS8_Pj --------------------------
	.section	.nv.constant0._ZN13group_norm_v214gn_cuda_kernelI13__nv_bfloat16Li480ELi1ELi16ELi120ELi256ELb1ELi4ELi960ELi960ELi4ELb1ELi2ELb0ELb0ENS_16CompileConditionILi1000EEEEEvPT_PKS4_S7_S7_flPfS8_Pj,"a",@progbits
	.sectionflags	@""
	.align	4
.nv.constant0._ZN13group_norm_v214gn_cuda_kernelI13__nv_bfloat16Li480ELi1ELi16ELi120ELi256ELb1ELi4ELi960ELi960ELi4ELb1ELi2ELb0ELb0ENS_16CompileConditionILi1000EEEEEvPT_PKS4_S7_S7_flPfS8_Pj:
	.zero		968


//--------------------- .nv.constant0._ZN13group_norm_v214gn_cuda_kernelI13__nv_bfloat16Li480ELi3ELi16ELi120ELi256ELb1ELi4ELi960ELi960ELi4ELb1ELi5ELb0ELb0ENS_16CompileConditionILi1000EEEEEvPT_PKS4_S7_S7_flPfS8_Pj --------------------------
	.section	.nv.constant0._ZN13group_norm_v214gn_cuda_kernelI13__nv_bfloat16Li480ELi3ELi16ELi120ELi256ELb1ELi4ELi960ELi960ELi4ELb1ELi5ELb0ELb0ENS_16CompileConditionILi1000EEEEEvPT_PKS4_S7_S7_flPfS8_Pj,"a",@progbits
	.sectionflags	@""
	.align	4
.nv.constant0._ZN13group_norm_v214gn_cuda_kernelI13__nv_bfloat16Li480ELi3ELi16ELi120ELi256ELb1ELi4ELi960ELi960ELi4ELb1ELi5ELb0ELb0ENS_16CompileConditionILi1000EEEEEvPT_PKS4_S7_S7_flPfS8_Pj:
	.zero		968


//--------------------- .nv.constant0._ZN13group_norm_v214gn_cuda_kernelI13__nv_bfloat16Li480ELi1ELi16ELi120ELi256ELb1ELi8ELi960ELi960ELi4ELb1ELi4ELb0ELb0ENS_16CompileConditionILi1000EEEEEvPT_PKS4_S7_S7_flPfS8_Pj --------------------------
	.section	.nv.constant0._ZN13group_norm_v214gn_cuda_kernelI13__nv_bfloat16Li480ELi1ELi16ELi120ELi256ELb1ELi8ELi960ELi960ELi4ELb1ELi4ELb0ELb0ENS_16CompileConditionILi1000EEEEEvPT_PKS4_S7_S7_flPfS8_Pj,"a",@progbits
	.sectionflags	@""
	.align	4
.nv.constant0._ZN13group_norm_v214gn_cuda_kernelI13__nv_bfloat16Li480ELi1ELi16ELi120ELi256ELb1ELi8ELi960ELi960ELi4ELb1ELi4ELb0ELb0ENS_16CompileConditionILi1000EEEEEvPT_PKS4_S7_S7_flPfS8_Pj:
	.zero		968


//--------------------- .nv.constant0._ZN13group_norm_v214gn_cuda_kernelI13__nv_bfloat16Li480ELi3ELi16ELi120ELi256ELb1ELi8ELi960ELi960ELi4ELb1ELi10ELb0ELb0ENS_16CompileConditionILi1000EEEEEvPT_PKS4_S7_S7_flPfS8_Pj --------------------------
	.section	.nv.constant0._ZN13group_norm_v214gn_cuda_kernelI13__nv_bfloat16Li480ELi3ELi16ELi120ELi256ELb1ELi8ELi960ELi960ELi4ELb1ELi10ELb0ELb0ENS_16CompileConditionILi1000EEEEEvPT_PKS4_S7_S7_flPfS8_Pj,"a",@progbits
	.sectionflags	@""
	.align	4
.nv.constant0._ZN13group_norm_v214gn_cuda_kernelI13__nv_bfloat16Li480ELi3ELi16ELi120ELi256ELb1ELi8ELi960ELi960ELi4ELb1ELi10ELb0ELb0ENS_16CompileConditionILi1000EEEEEvPT_PKS4_S7_S7_flPfS8_Pj:
	.zero		968


//--------------------- .nv.constant0._ZN13group_norm_v214gn_cuda_kernelI13__nv_bfloat16Li480ELi1ELi16ELi120ELi256ELb1ELi16ELi960ELi960ELi4ELb1ELi9ELb0ELb0ENS_16CompileConditionILi1000EEEEEvPT_PKS4_S7_S7_flPfS8_Pj --------------------------
	.section	.nv.constant0._ZN13group_norm_v214gn_cuda_kernelI13__nv_bfloat16Li480ELi1ELi16ELi120ELi256ELb1ELi16ELi960ELi960ELi4ELb1ELi9ELb0ELb0ENS_16CompileConditionILi1000EEEEEvPT_PKS4_S7_S7_flPfS8_Pj,"a",@progbits
	.sectionflags	@""
	.align	4
.nv.constant0._ZN13group_norm_v214gn_cuda_kernelI13__nv_bfloat16Li480ELi1ELi16ELi120ELi256ELb1ELi16ELi960ELi960ELi4ELb1ELi9ELb0ELb0ENS_16CompileConditionILi1000EEEEEvPT_PKS4_S7_S7_flPfS8_Pj:
	.zero		968


//--------------------- .nv.constant0._ZN13group_norm_v214gn_cuda_kernelI13__nv_bfloat16Li480ELi3ELi16ELi120ELi256ELb1ELi16ELi960ELi960ELi4ELb1ELi21ELb0ELb0ENS_16CompileConditionILi1000EEEEEvPT_PKS4_S7_S7_flPfS8_Pj --------------------------
	.section	.nv.constant0._ZN13group_norm_v214gn_cuda_kernelI13__nv_bfloat16Li480ELi3ELi16ELi120ELi256ELb1ELi16ELi960ELi960ELi4ELb1ELi21ELb0ELb0ENS_16CompileConditionILi1000EEEEEvPT_PKS4_S7_S7_flPfS8_Pj,"a",@progbits
	.sectionflags	@""
	.align	4
.nv.constant0._ZN13group_norm_v214gn_cuda_kernelI13__nv_bfloat16Li480ELi3ELi16ELi120ELi256ELb1ELi16ELi960ELi960ELi4ELb1ELi21ELb0ELb0ENS_16CompileConditionILi1000EEEEEvPT_PKS4_S7_S7_flPfS8_Pj:
	.zero		968


//--------------------- .nv.constant0._ZN13group_norm_v214gn_cuda_kernelI13__nv_bfloat16Li480ELi1ELi16ELi120ELi256ELb1ELi32ELi960ELi960ELi4ELb1ELi18ELb0ELb0ENS_16CompileConditionILi1000EEEEEvPT_PKS4_S7_S7_flPfS8_Pj --------------------------
	.section	.nv.constant0._ZN13group_norm_v214gn_cuda_kernelI13__nv_bfloat16Li480ELi1ELi16ELi120ELi256ELb1ELi32ELi960ELi960ELi4ELb1ELi18ELb0ELb0ENS_16CompileConditionILi1000EEEEEvPT_PKS4_S7_S7_flPfS8_Pj,"a",@progbits
	.sectionflags	@""
	.align	4
.nv.constant0._ZN13group_norm_v214gn_cuda_kernelI13__nv_bfloat16Li480ELi1ELi16ELi120ELi256ELb1ELi32ELi960ELi960ELi4ELb1ELi18ELb0ELb0ENS_16CompileConditionILi1000EEEEEvPT_PKS4_S7_S7_flPfS8_Pj:
	.zero		968


//--------------------- .nv.constant0._ZN13group_norm_v214gn_cuda_kernelI13__nv_bfloat16Li480ELi2ELi16ELi120ELi256ELb1ELi32ELi960ELi960ELi4ELb1ELi29ELb0ELb0ENS_16CompileConditionILi1000EEEEEvPT_PKS4_S7_S7_flPfS8_Pj --------------------------
	.section	.nv.constant0._ZN13group_norm_v214gn_cuda_kernelI13__nv_bfloat16Li480ELi2ELi16ELi120ELi256ELb1ELi32ELi960ELi960ELi4ELb1ELi29ELb0ELb0ENS_16CompileConditionILi1000EEEEEvPT_PKS4_S7_S7_flPfS8_Pj,"a",@progbits
	.sectionflags	@""
	.align	4
.nv.constant0._ZN13group_norm_v214gn_cuda_kernelI13__nv_bfloat16Li480ELi2ELi16ELi120ELi256ELb1ELi32ELi960ELi960ELi4ELb1ELi29ELb0ELb0ENS_16CompileConditionILi1000EEEEEvPT_PKS4_S7_S7_flPfS8_Pj:
	.zero		968


//--------------------- .nv.constant0._ZN13group_norm_v214gn_cuda_kernelI13__nv_bfloat16Li480ELi1ELi16ELi120ELi256ELb1ELi64ELi960ELi960ELi4ELb1ELi37ELb0ELb0ENS_16CompileConditionILi1000EEEEEvPT_PKS4_S7_S7_flPfS8_Pj --------------------------
	.section	.nv.constant0._ZN13group_norm_v214gn_cuda_kernelI13__nv_bfloat16Li480ELi1ELi16ELi120ELi256ELb1ELi64ELi960ELi960ELi4ELb1ELi37ELb0ELb0ENS_16CompileConditionILi1000EEEEEvPT_PKS4_S7_S7_flPfS8_Pj,"a",@progbits
	.sectionflags	@""
	.align	4
.nv.constant0._ZN13group_norm_v214gn_cuda_kernelI13__nv_bfloat16Li480ELi1ELi16ELi120ELi256ELb1ELi64ELi960ELi960ELi4ELb1ELi37ELb0ELb0ENS_16CompileConditionILi1000EEEEEvPT_PKS4_S7_S7_flPfS8_Pj:
	.zero		968


//--------------------- .nv.constant0._ZN13group_norm_v218gn_bwd_cuda_kernelI6__halfLi480ELi3ELi32ELi60ELi256ELb0ELb1ELi2ELi960ELi960ELi4ELb1ELi2ELb0ELb0ELNS_15WgradSyncMethodE3ENS_16CompileConditionILi1000EEEEEvPT_S6_S6_PKS5_S8_S8_S8_PKfflPfPj --------------------------
	.section	.nv.constant0._ZN13group_norm_v218gn_bwd_cuda_kernelI6__halfLi480ELi3ELi32ELi60ELi256ELb0ELb1ELi2ELi960ELi960ELi4ELb1ELi2ELb0ELb0ELNS_15WgradSyncMethodE3ENS_16CompileConditionILi1000EEEEEvPT_S6_S6_PKS5_S8_S8_S8_PKfflPfPj,"a",@progbits
	.sectionflags	@""
	.align	4
.nv.constant0._ZN13group_norm_v218gn_bwd_cuda_kernelI6__halfLi480ELi3ELi32ELi60ELi256ELb0ELb1ELi2ELi960ELi960ELi4ELb1ELi2ELb0ELb0ELNS_15WgradSyncMethodE3ENS_16CompileConditionILi1000EEEEEvPT_S6_S6_PKS5_S8_S8_S8_PKfflPfPj:
	.zero		992


//--------------------- .nv.constant0._ZN13group_norm_v218gn_bwd_cuda_kernelI6__halfLi480ELi1ELi32ELi60ELi256ELb0ELb1ELi4ELi960ELi960ELi4ELb1ELi2ELb0ELb0ELNS_15WgradSyncMethodE3ENS_16CompileConditionILi1000EEEEEvPT_S6_S6_PKS5_S8_S8_S8_PKfflPfPj --------------------------
	.section	.nv.constant0._ZN13group_norm_v218gn_bwd_cuda_kernelI6__halfLi480ELi1ELi32ELi60ELi256ELb0ELb1ELi4ELi960ELi960ELi4ELb1ELi2ELb0ELb0ELNS_15WgradSyncMethodE3ENS_16CompileConditionILi1000EEEEEvPT_S6_S6_PKS5_S8_S8_S8_PKfflPfPj,"a",@progbits
	.sectionflags	@""
	.align	4
.nv.constant0._ZN13group_norm_v218gn_bwd_cuda_kernelI6__halfLi480ELi1ELi32ELi60ELi256ELb0ELb1ELi4ELi960ELi960ELi4ELb1ELi2ELb0ELb0ELNS_15WgradSyncMethodE3ENS_16CompileConditionILi1000EEEEEvPT_S6_S6_PKS5_S8_S8_S8_PKfflPfPj:
	.zero		992


//--------------------- .nv.constant0._ZN13group_norm_v218gn_bwd_cuda_kernelI6__halfLi480ELi3ELi32ELi60ELi256ELb0ELb1ELi4ELi960ELi960ELi4ELb1ELi4ELb0ELb0ELNS_15WgradSyncMethodE3ENS_16CompileConditionILi1000EEEEEvPT_S6_S6_PKS5_S8_S8_S8_PKfflPfPj --------------------------
	.section	.nv.constant0._ZN13group_norm_v218gn_bwd_cuda_kernelI6__halfLi480ELi3ELi32ELi60ELi256ELb0ELb1ELi4ELi960ELi960ELi4ELb1ELi4ELb0ELb0ELNS_15WgradSyncMethodE3ENS_16CompileConditionILi1000EEEEEvPT_S6_S6_PKS5_S8_S8_S8_PKfflPfPj,"a",@progbits
	.sectionflags	@""
	.align	4
.nv.constant0._ZN13group_norm_v218gn_bwd_cuda_kernelI6__halfLi480ELi3ELi32ELi60ELi256ELb0ELb1ELi4ELi960ELi960ELi4ELb1ELi4ELb0ELb0ELNS_15WgradSyncMethodE3ENS_16CompileConditionILi1000EEEEEvPT_S6_S6_PKS5_S8_S8_S8_PKfflPfPj:
	.zero		992


//--------------------- .nv.constant0._ZN13group_norm_v218gn_bwd_cuda_kernelI6__halfLi480ELi1ELi32ELi60ELi256ELb0ELb1ELi8ELi960ELi960ELi4ELb1ELi4ELb0ELb0ELNS_15WgradSyncMethodE3ENS_16CompileConditionILi1000EEEEEvPT_S6_S6_PKS5_S8_S8_S8_PKfflPfPj --------------------------
	.section	.nv.constant0._ZN13group_norm_v218gn_bwd_cuda_kernelI6__halfLi480ELi1ELi32ELi60ELi256ELb0ELb1ELi8ELi960ELi960ELi4ELb1ELi4ELb0ELb0ELNS_15WgradSyncMethodE3ENS_16CompileConditionILi1000EEEEEvPT_S6_S6_PKS5_S8_S8_S8_PKfflPfPj,"a",@progbits
	.sectionflags	@""
	.align	4
.nv.constant0._ZN13group_norm_v218gn_bwd_cuda_kernelI6__halfLi480ELi1ELi32ELi60ELi256ELb0ELb1ELi8ELi960ELi960ELi4ELb1ELi4ELb0ELb0ELNS_15WgradSyncMethodE3ENS_16CompileConditionILi1000EEEEEvPT_S6_S6_PKS5_S8_S8_S8_PKfflPfPj:
	.zero		992


//--------------------- .nv.constant0._ZN13group_norm_v218gn_bwd_cuda_kernelI6__halfLi480ELi3ELi32ELi60ELi256ELb0ELb1ELi8ELi960ELi960ELi4ELb1ELi10ELb0ELb0ELNS_15WgradSyncMethodE3ENS_16CompileConditionILi1000EEEEEvPT_S6_S6_PKS5_S8_S8_S8_PKfflPfPj --------------------------
	.section	.nv.constant0._ZN13group_norm_v218gn_bwd_cuda_kernelI6__halfLi480ELi3ELi32ELi60ELi256ELb0ELb1ELi8ELi960ELi960ELi4ELb1ELi10ELb0ELb0ELNS_15WgradSyncMethodE3ENS_16CompileConditionILi1000EEEEEvPT_S6_S6_PKS5_S8_S8_S8_PKfflPfPj,"a",@progbits
	.sectionflags	@""
	.align	4
.nv.constant0._ZN13group_norm_v218gn_bwd_cuda_kernelI6__halfLi480ELi3ELi32ELi60ELi256ELb0ELb1ELi8ELi960ELi960ELi4ELb1ELi10ELb0ELb0ELNS_15WgradSyncMethodE3ENS_16CompileConditionILi1000EEEEEvPT_S6_S6_PKS5_S8_S8_S8_PKfflPfPj:
	.zero		992


//--------------------- .nv.constant0._ZN13group_norm_v218gn_bwd_cuda_kernelI6__halfLi480ELi1ELi32ELi60ELi256ELb0ELb1ELi16ELi960ELi960ELi4ELb1ELi8ELb0ELb0ELNS_15WgradSyncMethodE3ENS_16CompileConditionILi1000EEEEEvPT_S6_S6_PKS5_S8_S8_S8_PKfflPfPj --------------------------
	.section	.nv.constant0._ZN13group_norm_v218gn_bwd_cuda_kernelI6__halfLi480ELi1ELi32ELi60ELi256ELb0ELb1ELi16ELi960ELi960ELi4ELb1ELi8ELb0ELb0ELNS_15WgradSyncMethodE3ENS_16CompileConditionILi1000EEEEEvPT_S6_S6_PKS5_S8_S8_S8_PKfflPfPj,"a",@progbits
	.sectionflags	@""
	.align	4
.nv.constant0._ZN13group_norm_v218gn_bwd_cuda_kernelI6__halfLi480ELi1ELi32ELi60ELi256ELb0ELb1ELi16ELi960ELi960ELi4ELb1ELi8ELb0ELb0ELNS_15WgradSyncMethodE3ENS_16CompileConditionILi1000EEEEEvPT_S6_S6_PKS5_S8_S8_S8_PKfflPfPj:
	.zero		992


//--------------------- .nv.constant0._ZN13group_norm_v218gn_bwd_cuda_kernelI6__halfLi480ELi1ELi32ELi60ELi256ELb0ELb1ELi32ELi960ELi960ELi4ELb1ELi18ELb0ELb0ELNS_15WgradSyncMethodE3ENS_16CompileConditionILi1000EEEEEvPT_S6_S6_PKS5_S8_S8_S8_PKfflPfPj --------------------------
	.section	.nv.constant0._ZN13group_norm_v218gn_bwd_cuda_kernelI6__halfLi480ELi1ELi32ELi60ELi256ELb0ELb1ELi32ELi960ELi960ELi4ELb1ELi18ELb0ELb0ELNS_15WgradSyncMethodE3ENS_16CompileConditionILi1000EEEEEvPT_S6_S6_PKS5_S8_S8_S8_PKfflPfPj,"a",@progbits
	.sectionflags	@""
	.align	4
.nv.constant0._ZN13group_norm_v218gn_bwd_cuda_kernelI6__halfLi480ELi1ELi32ELi60ELi256ELb0ELb1ELi32ELi960ELi960ELi4ELb1ELi18ELb0ELb0ELNS_15WgradSyncMethodE3ENS_16CompileConditionILi1000EEEEEvPT_S6_S6_PKS5_S8_S8_S8_PKfflPfPj:
	.zero		992


//--------------------- .nv.constant0._ZN13group_norm_v218gn_bwd_cuda_kernelI6__halfLi480ELi2ELi32ELi60ELi256ELb0ELb1ELi16ELi960ELi960ELi4ELb1ELi14ELb0ELb0ELNS_15WgradSyncMethodE3ENS_16CompileConditionILi1000EEEEEvPT_S6_S6_PKS5_S8_S8_S8_PKfflPfPj --------------------------
	.section	.nv.constant0._ZN13group_norm_v218gn_bwd_cuda_kernelI6__halfLi480ELi2ELi32ELi60ELi256ELb0ELb1ELi16ELi960ELi960ELi4ELb1ELi14ELb0ELb0ELNS_15WgradSyncMethodE3ENS_16CompileConditionILi1000EEEEEvPT_S6_S6_PKS5_S8_S8_S8_PKfflPfPj,"a",@progbits
	.sectionflags	@""
	.align	4
.nv.constant0._ZN13group_norm_v218gn_bwd_cuda_kernelI6__halfLi480ELi2ELi32ELi60ELi256ELb0ELb1ELi16ELi960ELi960ELi4ELb1ELi14ELb0ELb0ELNS_15WgradSyncMethodE3ENS_16CompileConditionILi1000EEEEEvPT_S6_S6_PKS5_S8_S8_S8_PKfflPfPj:
	.zero		992


//--------------------- .nv.constant0._ZN13group_norm_v218gn_bwd_cuda_kernelI6__halfLi480ELi2ELi32ELi60ELi256ELb0ELb1ELi16ELi960ELi960ELi4ELb1ELi18ELb0ELb0ELNS_15WgradSyncMethodE3ENS_16CompileConditionILi1000EEEEEvPT_S6_S6_PKS5_S8_S8_S8_PKfflPfPj --------------------------
	.section	.nv.constant0._ZN13group_norm_v218gn_bwd_cuda_kernelI6__halfLi480ELi2ELi32ELi60ELi256ELb0ELb1ELi16ELi960ELi960ELi4ELb1ELi18ELb0ELb0ELNS_15WgradSyncMethodE3ENS_16CompileConditionILi1000EEEEEvPT_S6_S6_PKS5_S8_S8_S8_PKfflPfPj,"a",@progbits
	.sectionflags	@""
	.align	4
.nv.constant0._ZN13group_norm_v218gn_bwd_cuda_kernelI6__halfLi480ELi2ELi32ELi60ELi256ELb0ELb1ELi16ELi960ELi960ELi4ELb1ELi18ELb0ELb0ELNS_15WgradSyncMethodE3ENS_16CompileConditionILi1000EEEEEvPT_S6_S6_PKS5_S8_S8_S8_PKfflPfPj:
	.zero		992


//--------------------- .nv.constant0._ZN13group_norm_v218gn_bwd_cuda_kernelI6__halfLi480ELi3ELi16ELi120ELi256ELb1ELb1ELi2ELi960ELi960ELi4ELb1ELi2ELb0ELb0ELNS_15WgradSyncMethodE3ENS_16CompileConditionILi1000EEEEEvPT_S6_S6_PKS5_S8_S8_S8_PKfflPfPj --------------------------
	.section	.nv.constant0._ZN13group_norm_v218gn_bwd_cuda_kernelI6__halfLi480ELi3ELi16ELi120ELi256ELb1ELb1ELi2ELi960ELi960ELi4ELb1ELi2ELb0ELb0ELNS_15WgradSyncMethodE3ENS_16CompileConditionILi1000EEEEEvPT_S6_S6_PKS5_S8_S8_S8_PKfflPfPj,"a",@progbits
	.sectionflags	@""
	.align	4
.nv.constant0._ZN13group_norm_v218gn_bwd_cuda_kernelI6__halfLi480ELi3ELi16ELi120ELi256ELb1ELb1ELi2ELi960ELi960ELi4ELb1ELi2ELb0ELb0ELNS_15WgradSyncMethodE3ENS_16CompileConditionILi1000EEEEEvPT_S6_S6_PKS5_S8_S8_S8_PKfflPfPj:
	.zero		992


//--------------------- .nv.constant0._ZN13group_norm_v218gn_bwd_cuda_kernelI6__halfLi480ELi1ELi16ELi120ELi256ELb1ELb1ELi4ELi960ELi960ELi4ELb1ELi2ELb0ELb0ELNS_15WgradSyncMethodE3ENS_16CompileConditionILi1000EEEEEvPT_S6_S6_PKS5_S8_S8_S8_PKfflPfPj --------------------------
	.section	.nv.constant0._ZN13group_norm_v218gn_bwd_cuda_kernelI6__halfLi480ELi1ELi16ELi120ELi256ELb1ELb1ELi4ELi960ELi960ELi4ELb1ELi2ELb0ELb0ELNS_15WgradSyncMethodE3ENS_16CompileConditionILi1000EEEEEvPT_S6_S6_PKS5_S8_S8_S8_PKfflPfPj,"a",@progbits
	.sectionflags	@""
	.align	4
.nv.constant0._ZN13group_norm_v218gn_bwd_cuda_kernelI6__halfLi480ELi1ELi16ELi120ELi256ELb1ELb1ELi4ELi960ELi960ELi4ELb1ELi2ELb0ELb0ELNS_15WgradSyncMethodE3ENS_16CompileConditionILi1000EEEEEvPT_S6_S6_PKS5_S8_S8_S8_PKfflPfPj:
	.zero		992


//--------------------- .nv.constant0._ZN13group_norm_v218gn_bwd_cuda_kernelI6__halfLi480ELi3ELi16ELi120ELi256ELb1ELb1ELi4ELi960ELi960ELi4ELb1ELi4ELb0ELb0ELNS_15WgradSyncMethodE3ENS_16CompileConditionILi1000EEEEEvPT_S6_S6_PKS5_S8_S8_S8_PKfflPfPj --------------------------
	.section	.nv.constant0._ZN13group_norm_v218gn_bwd_cuda_kernelI6__halfLi480ELi3ELi16ELi120ELi256ELb1ELb1ELi4ELi960ELi960ELi4ELb1ELi4ELb0ELb0ELNS_15WgradSyncMethodE3ENS_16CompileConditionILi1000EEEEEvPT_S6_S6_PKS5_S8_S8_S8_PKfflPfPj,"a",@progbits
	.sectionflags	@""
	.align	4
.nv.constant0._ZN13group_norm_v218gn_bwd_cuda_kernelI6__halfLi480ELi3ELi16ELi120ELi256ELb1ELb1ELi4ELi960ELi960ELi4ELb1ELi4ELb0ELb0ELNS_15WgradSyncMethodE3ENS_16CompileConditionILi1000EEEEEvPT_S6_S6_PKS5_S8_S8_S8_PKfflPfPj:
	.zero		992


//--------------------- .nv.constant0._ZN13group_norm_v218gn_bwd_cuda_kernelI6__halfLi480ELi1ELi16ELi120ELi256ELb1ELb1ELi8ELi960ELi960ELi4ELb1ELi4ELb0ELb0ELNS_15WgradSyncMethodE3ENS_16CompileConditionILi1000EEEEEvPT_S6_S6_PKS5_S8_S8_S8_PKfflPfPj --------------------------
	.section	.nv.constant0._ZN13group_norm_v218gn_bwd_cuda_kernelI6__halfLi480ELi1ELi16ELi120ELi256ELb1ELb1ELi8ELi960ELi960ELi4ELb1ELi4ELb0ELb0ELNS_15WgradSyncMethodE3ENS_16CompileConditionILi1000EEEEEvPT_S6_S6_PKS5_S8_S8_S8_PKfflPfPj,"a",@progbits
	.sectionflags	@""
	.align	4
.nv.constant0._ZN13group_norm_v218gn_bwd_cuda_kernelI6__halfLi480ELi1ELi16ELi120ELi256ELb1ELb1ELi8ELi960ELi960ELi4ELb1ELi4ELb0ELb0ELNS_15WgradSyncMethodE3ENS_16CompileConditionILi1000EEEEEvPT_S6_S6_PKS5_S8_S8_S8_PKfflPfPj:
	.zero		992


//--------------------- .nv.constant0._ZN13group_norm_v218gn_bwd_cuda_kernelI6__halfLi480ELi3ELi16ELi120ELi256ELb1ELb1ELi8ELi960ELi960ELi4ELb1ELi10ELb0ELb0ELNS_15WgradSyncMethodE3ENS_16CompileConditionILi1000EEEEEvPT_S6_S6_PKS5_S8_S8_S8_PKfflPfPj --------------------------
	.section	.nv.constant0._ZN13group_norm_v218gn_bwd_cuda_kernelI6__halfLi480ELi3ELi16ELi120ELi256ELb1ELb1ELi8ELi960ELi960ELi4ELb1ELi10ELb0ELb0ELNS_15WgradSyncMethodE3ENS_16CompileConditionILi1000EEEEEvPT_S6_S6_PKS5_S8_S8_S8_PKfflPfPj,"a",@progbits
	.sectionflags	@""
	.align	4
.nv.constant0._ZN13group_norm_v218gn_bwd_cuda_kernelI6__halfLi480ELi3ELi16ELi120ELi256ELb1ELb1ELi8ELi960ELi960ELi4ELb1ELi10ELb0ELb0ELNS_15WgradSyncMethodE3ENS_16CompileConditionILi1000EEEEEvPT_S6_S6_PKS5_S8_S8_S8_PKfflPfPj:
	.zero		992


//--------------------- .nv.constant0._ZN13group_norm_v218gn_bwd_cuda_kernelI6__halfLi480ELi1ELi16ELi120ELi256ELb1ELb1ELi16ELi960ELi960ELi4ELb1ELi8ELb0ELb0ELNS_15WgradSyncMethodE3ENS_16CompileConditionILi1000EEEEEvPT_S6_S6_PKS5_S8_S8_S8_PKfflPfPj --------------------------
	.section	.nv.constant0._ZN13group_norm_v218gn_bwd_cuda_kernelI6__halfLi480ELi1ELi16ELi120ELi256ELb1ELb1ELi16ELi960ELi960ELi4ELb1ELi8ELb0ELb0ELNS_15WgradSyncMethodE3ENS_16CompileConditionILi1000EEEEEvPT_S6_S6_PKS5_S8_S8_S8_PKfflPfPj,"a",@progbits
	.sectionflags	@""
	.align	4
.nv.constant0._ZN13group_norm_v218gn_bwd_cuda_kernelI6__halfLi480ELi1ELi16ELi120ELi256ELb1ELb1ELi16ELi960ELi960ELi4ELb1ELi8ELb0ELb0ELNS_15WgradSyncMethodE3ENS_16CompileConditionILi1000EEEEEvPT_S6_S6_PKS5_S8_S8_S8_PKfflPfPj:
	.zero		992


//--------------------- .nv.constant0._ZN13group_norm_v218gn_bwd_cuda_kernelI6__halfLi480ELi1ELi16ELi120ELi256ELb1ELb1ELi32ELi960ELi960ELi4ELb1ELi18ELb0ELb0ELNS_15WgradSyncMethodE3ENS_16CompileConditionILi1000EEEEEvPT_S6_S6_PKS5_S8_S8_S8_PKfflPfPj --------------------------
	.section	.nv.constant0._ZN13group_norm_v218gn_bwd_cuda_kernelI6__halfLi480ELi1ELi16ELi120ELi256ELb1ELb1ELi32ELi960ELi960ELi4ELb1ELi18ELb0ELb0ELNS_15WgradSyncMethodE3ENS_16CompileConditionILi1000EEEEEvPT_S6_S6_PKS5_S8_S8_S8_PKfflPfPj,"a",@progbits
	.sectionflags	@""
	.align	4
.nv.constant0._ZN13group_norm_v218gn_bwd_cuda_kernelI6__halfLi480ELi1ELi16ELi120ELi256ELb1ELb1ELi32ELi960ELi960ELi4ELb1ELi18ELb0ELb0ELNS_15WgradSyncMethodE3ENS_16CompileConditionILi1000EEEEEvPT_S6_S6_PKS5_S8_S8_S8_PKfflPfPj:
	.zero		992


//--------------------- .nv.constant0._ZN13group_norm_v218gn_bwd_cuda_kernelI6__halfLi480ELi2ELi16ELi120ELi256ELb1ELb1ELi16ELi960ELi960ELi4ELb1ELi14ELb0ELb0ELNS_15WgradSyncMethodE3ENS_16CompileConditionILi1000EEEEEvPT_S6_S6_PKS5_S8_S8_S8_PKfflPfPj --------------------------
	.section	.nv.constant0._ZN13group_norm_v218gn_bwd_cuda_kernelI6__halfLi480ELi2ELi16ELi120ELi256ELb1ELb1ELi16ELi960ELi960ELi4ELb1ELi14ELb0ELb0ELNS_15WgradSyncMethodE3ENS_16CompileConditionILi1000EEEEEvPT_S6_S6_PKS5_S8_S8_S8_PKfflPfPj,"a",@progbits
	.sectionflags	@""
	.align	4
.nv.constant0._ZN13group_norm_v218gn_bwd_cuda_kernelI6__halfLi480ELi2ELi16ELi120ELi256ELb1ELb1ELi16ELi960ELi960ELi4ELb1ELi14ELb0ELb0ELNS_15WgradSyncMethodE3ENS_16CompileConditionILi1000EEEEEvPT_S6_S6_PKS5_S8_S8_S8_PKfflPfPj:
	.zero		992


//--------------------- .nv.constant0._ZN13group_norm_v218gn_bwd_cuda_kernelI6__halfLi480ELi2ELi16ELi120ELi256ELb1ELb1ELi16ELi960ELi960ELi4ELb1ELi18ELb0ELb0ELNS_15WgradSyncMethodE3ENS_16CompileConditionILi1000EEEEEvPT_S6_S6_PKS5_S8_S8_S8_PKfflPfPj --------------------------
	.section	.nv.constant0._ZN13group_norm_v218gn_bwd_cuda_kernelI6__halfLi480ELi2ELi16ELi120ELi256ELb1ELb1ELi16ELi960ELi960ELi4ELb1ELi18ELb0ELb0ELNS_15WgradSyncMethodE3ENS_16CompileConditionILi1000EEEEEvPT_S6_S6_PKS5_S8_S8_S8_PKfflPfPj,"a",@progbits
	.sectionflags	@""
	.align	4
.nv.constant0._ZN13group_norm_v218gn_bwd_cuda_kernelI6__halfLi480ELi2ELi16ELi120ELi256ELb1ELb1ELi16ELi960ELi960ELi4ELb1ELi18ELb0ELb0ELNS_15WgradSyncMethodE3ENS_16CompileConditionILi1000EEEEEvPT_S6_S6_PKS5_S8_S8_S8_PKfflPfPj:
	.zero		992


//--------------------- .nv.constant0._ZN13group_norm_v214gn_cuda_kernelI6__halfLi480ELi3ELi32ELi60ELi256ELb0ELi2ELi960ELi960ELi4ELb1ELi2ELb0ELb0ENS_16CompileConditionILi1000EEEEEvPT_PKS4_S7_S7_flPfS8_Pj --------------------------
	.section	.nv.constant0._ZN13group_norm_v214gn_cuda_kernelI6__halfLi480ELi3ELi32ELi60ELi256ELb0ELi2ELi960ELi960ELi4ELb1ELi2ELb0ELb0ENS_16CompileConditionILi1000EEEEEvPT_PKS4_S7_S7_flPfS8_Pj,"a",@progbits
	.sectionflags	@""
	.align	4
.nv.constant0._ZN13group_norm_v214gn_cuda_kernelI6__halfLi480ELi3ELi32ELi60ELi256ELb0ELi2ELi960ELi960ELi4ELb1ELi2ELb0ELb0ENS_16CompileConditionILi1000EEEEEvPT_PKS4_S7_S7_flPfS8_Pj:
	.zero		968


//--------------------- .nv.constant0._ZN13group_norm_v214gn_cuda_kernelI6__halfLi480ELi1ELi32ELi60ELi256ELb0ELi4ELi960ELi960ELi4ELb1ELi2ELb0ELb0ENS_16CompileConditionILi1000EEEEEvPT_PKS4_S7_S7_flPfS8_Pj --------------------------
	.section	.nv.constant0._ZN13group_norm_v214gn_cuda_kernelI6__halfLi480ELi1ELi32ELi60ELi256ELb0ELi4ELi960ELi960ELi4ELb1ELi2ELb0ELb0ENS_16CompileConditionILi1000EEEEEvPT_PKS4_S7_S7_flPfS8_Pj,"a",@progbits
	.sectionflags	@""
	.align	4
.nv.constant0._ZN13group_norm_v214gn_cuda_kernelI6__halfLi480ELi1ELi32ELi60ELi256ELb0ELi4ELi960ELi960ELi4ELb1ELi2ELb0ELb0ENS_16CompileConditionILi1000EEEEEvPT_PKS4_S7_S7_flPfS8_Pj:
	.zero		968


//--------------------- .nv.constant0._ZN13group_norm_v214gn_cuda_kernelI6__halfLi480ELi3ELi32ELi60ELi256ELb0ELi4ELi960ELi960ELi4ELb1ELi5ELb0ELb0ENS_16CompileConditionILi1000EEEEEvPT_PKS4_S7_S7_flPfS8_Pj --------------------------
	.section	.nv.constant0._ZN13group_norm_v214gn_cuda_kernelI6__halfLi480ELi3ELi32ELi60ELi256ELb0ELi4ELi960ELi960ELi4ELb1ELi5ELb0ELb0ENS_16CompileConditionILi1000EEEEEvPT_PKS4_S7_S7_flPfS8_Pj,"a",@progbits
	.sectionflags	@""
	.align	4
.nv.constant0._ZN13group_norm_v214gn_cuda_kernelI6__halfLi480ELi3ELi32ELi60ELi256ELb0ELi4ELi960ELi960ELi4ELb1ELi5ELb0ELb0ENS_16CompileConditionILi1000EEEEEvPT_PKS4_S7_S7_flPfS8_Pj:
	.zero		968


//--------------------- .nv.constant0._ZN13group_norm_v214gn_cuda_kernelI6__halfLi480ELi1ELi32ELi60ELi256ELb0ELi8ELi960ELi960ELi4ELb1ELi4ELb0ELb0ENS_16CompileConditionILi1000EEEEEvPT_PKS4_S7_S7_flPfS8_Pj --------------------------
	.section	.nv.constant0._ZN13group_norm_v214gn_cuda_kernelI6__halfLi480ELi1ELi32ELi60ELi256ELb0ELi8ELi960ELi960ELi4ELb1ELi4ELb0ELb0ENS_16CompileConditionILi1000EEEEEvPT_PKS4_S7_S7_flPfS8_Pj,"a",@progbits
	.sectionflags	@""
	.align	4
.nv.constant0._ZN13group_norm_v214gn_cuda_kernelI6__halfLi480ELi1ELi32ELi60ELi256ELb0ELi8ELi960ELi960ELi4ELb1ELi4ELb0ELb0ENS_16CompileConditionILi1000EEEEEvPT_PKS4_S7_S7_flPfS8_Pj:
	.zero		968


//--------------------- .nv.constant0._ZN13group_norm_v214gn_cuda_kernelI6__halfLi480ELi3ELi32ELi60ELi256ELb0ELi8ELi960ELi960ELi4ELb1ELi10ELb0ELb0ENS_16CompileConditionILi1000EEEEEvPT_PKS4_S7_S7_flPfS8_Pj --------------------------
	.section	.nv.constant0._ZN13group_norm_v214gn_cuda_kernelI6__halfLi480ELi3ELi32ELi60ELi256ELb0ELi8ELi960ELi960ELi4ELb1ELi10ELb0ELb0ENS_16CompileConditionILi1000EEEEEvPT_PKS4_S7_S7_flPfS8_Pj,"a",@progbits
	.sectionflags	@""
	.align	4
.nv.constant0._ZN13group_norm_v214gn_cuda_kernelI6__halfLi480ELi3ELi32ELi60ELi256ELb0ELi8ELi960ELi960ELi4ELb1ELi10ELb0ELb0ENS_16CompileConditionILi1000EEEEEvPT_PKS4_S7_S7_flPfS8_Pj:
	.zero		968


//--------------------- .nv.constant0._ZN13group_norm_v214gn_cuda_kernelI6__halfLi480ELi1ELi32ELi60ELi256ELb0ELi16ELi960ELi960ELi4ELb1ELi9ELb0ELb0ENS_16CompileConditionILi1000EEEEEvPT_PKS4_S7_S7_flPfS8_Pj --------------------------
	.section	.nv.constant0._ZN13group_norm_v214gn_cuda_kernelI6__halfLi480ELi1ELi32ELi60ELi256ELb0ELi16ELi960ELi960ELi4ELb1ELi9ELb0ELb0ENS_16CompileConditionILi1000EEEEEvPT_PKS4_S7_S7_flPfS8_Pj,"a",@progbits
	.sectionflags	@""
	.align	4
.nv.constant0._ZN13group_norm_v214gn_cuda_kernelI6__halfLi480ELi1ELi32ELi60ELi256ELb0ELi16ELi960ELi960ELi4ELb1ELi9ELb0ELb0ENS_16CompileConditionILi1000EEEEEvPT_PKS4_S7_S7_flPfS8_Pj:
	.zero		968


//--------------------- .nv.constant0._ZN13group_norm_v214gn_cuda_kernelI6__halfLi480ELi3ELi32ELi60ELi256ELb0ELi16ELi960ELi960ELi4ELb1ELi21ELb0ELb0ENS_16CompileConditionILi1000EEEEEvPT_PKS4_S7_S7_flPfS8_Pj --------------------------
	.section	.nv.constant0._ZN13group_norm_v214gn_cuda_kernelI6__halfLi480ELi3ELi32ELi60ELi256ELb0ELi16ELi960ELi960ELi4ELb1ELi21ELb0ELb0ENS_16CompileConditionILi1000EEEEEvPT_PKS4_S7_S7_flPfS8_Pj,"a",@progbits
	.sectionflags	@""
	.align	4
.nv.constant0._ZN13group_norm_v214gn_cuda_kernelI6__halfLi480ELi3ELi32ELi60ELi256ELb0ELi16ELi960ELi960ELi4ELb1ELi21ELb0ELb0ENS_16CompileConditionILi1000EEEEEvPT_PKS4_S7_S7_flPfS8_Pj:
	.zero		968


//--------------------- .nv.constant0._ZN13group_norm_v214gn_cuda_kernelI6__halfLi480ELi1ELi32ELi60ELi256ELb0ELi32ELi960ELi960ELi4ELb1ELi18ELb0ELb0ENS_16CompileConditionILi1000EEEEEvPT_PKS4_S7_S7_flPfS8_Pj --------------------------
	.section	.nv.constant0._ZN13group_norm_v214gn_cuda_kernelI6__halfLi480ELi1ELi32ELi60ELi256ELb0ELi32ELi960ELi960ELi4ELb1ELi18ELb0ELb0ENS_16CompileConditionILi1000EEEEEvPT_PKS4_S7_S7_flPfS8_Pj,"a",@progbits
	.sectionflags	@""
	.align	4
.nv.constant0._ZN13group_norm_v214gn_cuda_kernelI6__halfLi480ELi1ELi32ELi60ELi256ELb0ELi32ELi960ELi960ELi4ELb1ELi18ELb0ELb0ENS_16CompileConditionILi1000EEEEEvPT_PKS4_S7_S7_flPfS8_Pj:
	.zero		968


//--------------------- .nv.constant0._ZN13group_norm_v214gn_cuda_kernelI6__halfLi480ELi2ELi32ELi60ELi256ELb0ELi32ELi960ELi960ELi4ELb1ELi29ELb0ELb0ENS_16CompileConditionILi1000EEEEEvPT_PKS4_S7_S7_flPfS8_Pj --------------------------
	.section	.nv.constant0._ZN13group_norm_v214gn_cuda_kernelI6__halfLi480ELi2ELi32ELi60ELi256ELb0ELi32ELi960ELi960ELi4ELb1ELi29ELb0ELb0ENS_16CompileConditionILi1000EEEEEvPT_PKS4_S7_S7_flPfS8_Pj,"a",@progbits
	.sectionflags	@""
	.align	4
.nv.constant0._ZN13group_norm_v214gn_cuda_kernelI6__halfLi480ELi2ELi32ELi60ELi256ELb0ELi32ELi960ELi960ELi4ELb1ELi29ELb0ELb0ENS_16CompileConditionILi1000EEEEEvPT_PKS4_S7_S7_flPfS8_Pj:
	.zero		968


//--------------------- .nv.constant0._ZN13group_norm_v214gn_cuda_kernelI6__halfLi480ELi1ELi32ELi60ELi256ELb0ELi64ELi960ELi960ELi4ELb1ELi37ELb0ELb0ENS_16CompileConditionILi1000EEEEEvPT_PKS4_S7_S7_flPfS8_Pj --------------------------
	.section	.nv.constant0._ZN13group_norm_v214gn_cuda_kernelI6__halfLi480ELi1ELi32ELi60ELi256ELb0ELi64ELi960ELi960ELi4ELb1ELi37ELb0ELb0ENS_16CompileConditionILi1000EEEEEvPT_PKS4_S7_S7_flPfS8_Pj,"a",@progbits
	.sectionflags	@""
	.align	4
.nv.constant0._ZN13group_norm_v214gn_cuda_kernelI6__halfLi480ELi1ELi32ELi60ELi256ELb0ELi64ELi960ELi960ELi4ELb1ELi37ELb0ELb0ENS_16CompileConditionILi1000EEEEEvPT_PKS4_S7_S7_flPfS8_Pj:
	.zero		968


//--------------------- .nv.constant0._ZN13group_norm_v214gn_cuda_kernelI6__halfLi480ELi3ELi16ELi120ELi256ELb1ELi2ELi960ELi960ELi4ELb1ELi2ELb0ELb0ENS_16CompileConditionILi1000EEEEEvPT_PKS4_S7_S7_flPfS8_Pj --------------------------
	.section	.nv.constant0._ZN13group_norm_v214gn_cuda_kernelI6__halfLi480ELi3ELi16ELi120ELi256ELb1ELi2ELi960ELi960ELi4ELb1ELi2ELb0ELb0ENS_16CompileConditionILi1000EEEEEvPT_PKS4_S7_S7_flPfS8_Pj,"a",@progbits
	.sectionflags	@""
	.align	4
.nv.constant0._ZN13group_norm_v214gn_cuda_kernelI6__halfLi480ELi3ELi16ELi120ELi256ELb1ELi2ELi960ELi960ELi4ELb1ELi2ELb0ELb0ENS_16CompileConditionILi1000EEEEEvPT_PKS4_S7_S7_flPfS8_Pj:
	.zero		968


//--------------------- .nv.constant0._ZN13group_norm_v214gn_cuda_kernelI6__halfLi480ELi1ELi16ELi120ELi256ELb1ELi4ELi960ELi960ELi4ELb1ELi2ELb0ELb0ENS_16CompileConditionILi1000EEEEEvPT_PKS4_S7_S7_flPfS8_Pj --------------------------
	.section	.nv.constant0._ZN13group_norm_v214gn_cuda_kernelI6__halfLi480ELi1ELi16ELi120ELi256ELb1ELi4ELi960ELi960ELi4ELb1ELi2ELb0ELb0ENS_16CompileConditionILi1000EEEEEvPT_PKS4_S7_S7_flPfS8_Pj,"a",@progbits
	.sectionflags	@""
	.align	4
.nv.constant0._ZN13group_norm_v214gn_cuda_kernelI6__halfLi480ELi1ELi16ELi120ELi256ELb1ELi4ELi960ELi960ELi4ELb1ELi2ELb0ELb0ENS_16CompileConditionILi1000EEEEEvPT_PKS4_S7_S7_flPfS8_Pj:
	.zero		968


//--------------------- .nv.constant0._ZN13group_norm_v214gn_cuda_kernelI6__halfLi480ELi3ELi16ELi120ELi256ELb1ELi4ELi960ELi960ELi4ELb1ELi5ELb0ELb0ENS_16CompileConditionILi1000EEEEEvPT_PKS4_S7_S7_flPfS8_Pj --------------------------
	.section	.nv.constant0._ZN13group_norm_v214gn_cuda_kernelI6__halfLi480ELi3ELi16ELi120ELi256ELb1ELi4ELi960ELi960ELi4ELb1ELi5ELb0ELb0ENS_16CompileConditionILi1000EEEEEvPT_PKS4_S7_S7_flPfS8_Pj,"a",@progbits
	.sectionflags	@""
	.align	4
.nv.constant0._ZN13group_norm_v214gn_cuda_kernelI6__halfLi480ELi3ELi16ELi120ELi256ELb1ELi4ELi960ELi960ELi4ELb1ELi5ELb0ELb0ENS_16CompileConditionILi1000EEEEEvPT_PKS4_S7_S7_flPfS8_Pj:
	.zero		968


//--------------------- .nv.constant0._ZN13group_norm_v214gn_cuda_kernelI6__halfLi480ELi1ELi16ELi120ELi256ELb1ELi8ELi960ELi960ELi4ELb1ELi4ELb0ELb0ENS_16CompileConditionILi1000EEEEEvPT_PKS4_S7_S7_flPfS8_Pj --------------------------
	.section	.nv.constant0._ZN13group_norm_v214gn_cuda_kernelI6__halfLi480ELi1ELi16ELi120ELi256ELb1ELi8ELi960ELi960ELi4ELb1ELi4ELb0ELb0ENS_16CompileConditionILi1000EEEEEvPT_PKS4_S7_S7_flPfS8_Pj,"a",@progbits
	.sectionflags	@""
	.align	4
.nv.constant0._ZN13group_norm_v214gn_cuda_kernelI6__halfLi480ELi1ELi16ELi120ELi256ELb1ELi8ELi960ELi960ELi4ELb1ELi4ELb0ELb0ENS_16CompileConditionILi1000EEEEEvPT_PKS4_S7_S7_flPfS8_Pj:
	.zero		968


//--------------------- .nv.constant0._ZN13group_norm_v214gn_cuda_kernelI6__halfLi480ELi3ELi16ELi120ELi256ELb1ELi8ELi960ELi960ELi4ELb1ELi10ELb0ELb0ENS_16CompileConditionILi1000EEEEEvPT_PKS4_S7_S7_flPfS8_Pj --------------------------
	.section	.nv.constant0._ZN13group_norm_v214gn_cuda_kernelI6__halfLi480ELi3ELi16ELi120ELi256ELb1ELi8ELi960ELi960ELi4ELb1ELi10ELb0ELb0ENS_16CompileConditionILi1000EEEEEvPT_PKS4_S7_S7_flPfS8_Pj,"a",@progbits
	.sectionflags	@""
	.align	4
.nv.constant0._ZN13group_norm_v214gn_cuda_kernelI6__halfLi480ELi3ELi16ELi120ELi256ELb1ELi8ELi960ELi960ELi4ELb1ELi10ELb0ELb0ENS_16CompileConditionILi1000EEEEEvPT_PKS4_S7_S7_flPfS8_Pj:
	.zero		968


//--------------------- .nv.constant0._ZN13group_norm_v214gn_cuda_kernelI6__halfLi480ELi1ELi16ELi120ELi256ELb1ELi16ELi960ELi960ELi4ELb1ELi9ELb0ELb0ENS_16CompileConditionILi1000EEEEEvPT_PKS4_S7_S7_flPfS8_Pj --------------------------
	.section	.nv.constant0._ZN13group_norm_v214gn_cuda_kernelI6__halfLi480ELi1ELi16ELi120ELi256ELb1ELi16ELi960ELi960ELi4ELb1ELi9ELb0ELb0ENS_16CompileConditionILi1000EEEEEvPT_PKS4_S7_S7_flPfS8_Pj,"a",@progbits
	.sectionflags	@""
	.align	4
.nv.constant0._ZN13group_norm_v214gn_cuda_kernelI6__halfLi480ELi1ELi16ELi120ELi256ELb1ELi16ELi960ELi960ELi4ELb1ELi9ELb0ELb0ENS_16CompileConditionILi1000EEEEEvPT_PKS4_S7_S7_flPfS8_Pj:
	.zero		968


//--------------------- .nv.constant0._ZN13group_norm_v214gn_cuda_kernelI6__halfLi480ELi3ELi16ELi120ELi256ELb1ELi16ELi960ELi960ELi4ELb1ELi21ELb0ELb0ENS_16CompileConditionILi1000EEEEEvPT_PKS4_S7_S7_flPfS8_Pj --------------------------
	.section	.nv.constant0._ZN13group_norm_v214gn_cuda_kernelI6__halfLi480ELi3ELi16ELi120ELi256ELb1ELi16ELi960ELi960ELi4ELb1ELi21ELb0ELb0ENS_16CompileConditionILi1000EEEEEvPT_PKS4_S7_S7_flPfS8_Pj,"a",@progbits
	.sectionflags	@""
	.align	4
.nv.constant0._ZN13group_norm_v214gn_cuda_kernelI6__halfLi480ELi3ELi16ELi120ELi256ELb1ELi16ELi960ELi960ELi4ELb1ELi21ELb0ELb0ENS_16CompileConditionILi1000EEEEEvPT_PKS4_S7_S7_flPfS8_Pj:
	.zero		968


//--------------------- .nv.constant0._ZN13group_norm_v214gn_cuda_kernelI6__halfLi480ELi1ELi16ELi120ELi256ELb1ELi32ELi960ELi960ELi4ELb1ELi18ELb0ELb0ENS_16CompileConditionILi1000EEEEEvPT_PKS4_S7_S7_flPfS8_Pj --------------------------
	.section	.nv.constant0._ZN13group_norm_v214gn_cuda_kernelI6__halfLi480ELi1ELi16ELi120ELi256ELb1ELi32ELi960ELi960ELi4ELb1ELi18ELb0ELb0ENS_16CompileConditionILi1000EEEEEvPT_PKS4_S7_S7_flPfS8_Pj,"a",@progbits
	.sectionflags	@""
	.align	4
.nv.constant0._ZN13group_norm_v214gn_cuda_kernelI6__halfLi480ELi1ELi16ELi120ELi256ELb1ELi32ELi960ELi960ELi4ELb1ELi18ELb0ELb0ENS_16CompileConditionILi1000EEEEEvPT_PKS4_S7_S7_flPfS8_Pj:
	.zero		968


//--------------------- .nv.constant0._ZN13group_norm_v214gn_cuda_kernelI6__halfLi480ELi2ELi16ELi120ELi256ELb1ELi32ELi960ELi960ELi4ELb1ELi29ELb0ELb0ENS_16CompileConditionILi1000EEEEEvPT_PKS4_S7_S7_flPfS8_Pj --------------------------
	.section	.nv.constant0._ZN13group_norm_v214gn_cuda_kernelI6__halfLi480ELi2ELi16ELi120ELi256ELb1ELi32ELi960ELi960ELi4ELb1ELi29ELb0ELb0ENS_16CompileConditionILi1000EEEEEvPT_PKS4_S7_S7_flPfS8_Pj,"a",@progbits
	.sectionflags	@""
	.align	4
.nv.constant0._ZN13group_norm_v214gn_cuda_kernelI6__halfLi480ELi2ELi16ELi120ELi256ELb1ELi32ELi960ELi960ELi4ELb1ELi29ELb0ELb0ENS_16CompileConditionILi1000EEEEEvPT_PKS4_S7_S7_flPfS8_Pj:
	.zero		968


//--------------------- .nv.constant0._ZN13group_norm_v214gn_cuda_kernelI6__halfLi480ELi1ELi16ELi120ELi256ELb1ELi64ELi960ELi960ELi4ELb1ELi37ELb0ELb0ENS_16CompileConditionILi1000EEEEEvPT_PKS4_S7_S7_flPfS8_Pj --------------------------
	.section	.nv.constant0._ZN13group_norm_v214gn_cuda_kernelI6__halfLi480ELi1ELi16ELi120ELi256ELb1ELi64ELi960ELi960ELi4ELb1ELi37ELb0ELb0ENS_16CompileConditionILi1000EEEEEvPT_PKS4_S7_S7_flPfS8_Pj,"a",@progbits
	.sectionflags	@""
	.align	4
.nv.constant0._ZN13group_norm_v214gn_cuda_kernelI6__halfLi480ELi1ELi16ELi120ELi256ELb1ELi64ELi960ELi960ELi4ELb1ELi37ELb0ELb0ENS_16CompileConditionILi1000EEEEEvPT_PKS4_S7_S7_flPfS8_Pj:
	.zero		968


//--------------------- SYMBOLS --------------------------

	.type		.nv.reservedSmem.offset0,@object
	.size		.nv.reservedSmem.offset0,0x4
	.type		.nv.reservedSmem.cap,@object
	.size		.nv.reservedSmem.cap,0x4
